	.target	sm_90a

	.elftype	@"ET_EXEC"


//--------------------- .note.nv.tkinfo           --------------------------
	.section	.note.nv.tkinfo,"",@"SHT_NOTE"
	.sectionflags	@"SHF_NOTE_NV_TKINFO"
	.tkinfo
        /*0018*/ 	.word	0x00000002
        /*0030*/ 	.string	""
        /*0030*/ 	.string	"ptxas"
        /*0030*/ 	.string	"Cuda compilation tools, release 13.0, V13.0.88"
        /*0030*/ 	.string	"Build cuda_13.0.r13.0/compiler.36424714_0"
        /*0030*/ 	.string	"-v  -suppress-debug-info  -lineinfo  -arch sm_90a "



//--------------------- .note.nv.cuinfo           --------------------------
	.section	.note.nv.cuinfo,"",@"SHT_NOTE"
	.sectionflags	@"SHF_NOTE_NV_CUINFO"
        /*0018*/ 	.short	0x0002
        /*001a*/ 	.short	0x005a
        /*001c*/ 	.short	0x0082
	.zero		2


//--------------------- .nv.info                  --------------------------
	.section	.nv.info,"",@"SHT_CUDA_INFO"
	.align	4


	//----- nvinfo : EIATTR_REGCOUNT
	.align		4
        /*0000*/ 	.byte	0x04, 0x2f
        /*0002*/ 	.short	(.L_1 - .L_0)
	.align		4
.L_0:
        /*0004*/ 	.word	index@(matmul_kernel)
        /*0008*/ 	.word	0x00000040


	//----- nvinfo : EIATTR_FRAME_SIZE
	.align		4
.L_1:
        /*000c*/ 	.byte	0x04, 0x11
        /*000e*/ 	.short	(.L_3 - .L_2)
	.align		4
.L_2:
        /*0010*/ 	.word	index@(matmul_kernel)
        /*0014*/ 	.word	0x00007c48


	//----- nvinfo : EIATTR_MIN_STACK_SIZE
	.align		4
.L_3:
        /*0018*/ 	.byte	0x04, 0x12
        /*001a*/ 	.short	(.L_5 - .L_4)
	.align		4
.L_4:
        /*001c*/ 	.word	index@(matmul_kernel)
        /*0020*/ 	.word	0x00007c48
.L_5:


//--------------------- .nv.compat                --------------------------
	.section	.nv.compat,"",@"SHT_CUDA_COMPAT_INFO"
	.align	4
        /*0000*/ 	.byte	0x02, 0x09, 0x01, 0x00, 0x02, 0x02, 0x02, 0x00, 0x02, 0x05, 0x05, 0x00, 0x03, 0x07, 0x01, 0x01
        /*0010*/ 	.byte	0x02, 0x03, 0x00, 0x00, 0x02, 0x06, 0x01, 0x00, 0x04, 0x0b, 0x08, 0x00, 0x00, 0x00, 0x00, 0x00
        /*0020*/ 	.byte	0x00, 0x00, 0x00, 0x00


//--------------------- .nv.info.matmul_kernel    --------------------------
	.section	.nv.info.matmul_kernel,"",@"SHT_CUDA_INFO"
	.sectionflags	@""
	.align	4


	//----- nvinfo : EIATTR_CUDA_API_VERSION
	.align		4
        /*0000*/ 	.byte	0x04, 0x37
        /*0002*/ 	.short	(.L_7 - .L_6)
.L_6:
        /*0004*/ 	.word	0x00000082


	//----- nvinfo : EIATTR_KPARAM_INFO
	.align		4
.L_7:
        /*0008*/ 	.byte	0x04, 0x17
        /*000a*/ 	.short	(.L_9 - .L_8)
.L_8:
        /*000c*/ 	.word	0x00000000
        /*0010*/ 	.short	0x000d
        /*0012*/ 	.short	0x0048
        /*0014*/ 	.byte	0x00, 0xf4, 0x21, 0x00


	//----- nvinfo : EIATTR_KPARAM_INFO
	.align		4
.L_9:
        /*0018*/ 	.byte	0x04, 0x17
        /*001a*/ 	.short	(.L_11 - .L_10)
.L_10:
        /*001c*/ 	.word	0x00000000
        /*0020*/ 	.short	0x000c
        /*0022*/ 	.short	0x0040
        /*0024*/ 	.byte	0x00, 0xf4, 0x21, 0x00


	//----- nvinfo : EIATTR_KPARAM_INFO
	.align		4
.L_11:
        /*0028*/ 	.byte	0x04, 0x17
        /*002a*/ 	.short	(.L_13 - .L_12)
.L_12:
        /*002c*/ 	.word	0x00000000
        /*0030*/ 	.short	0x000b
        /*0032*/ 	.short	0x0038
        /*0034*/ 	.byte	0x00, 0xf0, 0x11, 0x00


	//----- nvinfo : EIATTR_KPARAM_INFO
	.align		4
.L_13:
        /*0038*/ 	.byte	0x04, 0x17
        /*003a*/ 	.short	(.L_15 - .L_14)
.L_14:
        /*003c*/ 	.word	0x00000000
        /*0040*/ 	.short	0x000a
        /*0042*/ 	.short	0x0034
        /*0044*/ 	.byte	0x00, 0xf0, 0x11, 0x00


	//----- nvinfo : EIATTR_KPARAM_INFO
	.align		4
.L_15:
        /*0048*/ 	.byte	0x04, 0x17
        /*004a*/ 	.short	(.L_17 - .L_16)
.L_16:
        /*004c*/ 	.word	0x00000000
        /*0050*/ 	.short	0x0009
        /*0052*/ 	.short	0x0030
        /*0054*/ 	.byte	0x00, 0xf0, 0x11, 0x00


	//----- nvinfo : EIATTR_KPARAM_INFO
	.align		4
.L_17:
        /*0058*/ 	.byte	0x04, 0x17
        /*005a*/ 	.short	(.L_19 - .L_18)
.L_18:
        /*005c*/ 	.word	0x00000000
        /*0060*/ 	.short	0x0008
        /*0062*/ 	.short	0x002c
        /*0064*/ 	.byte	0x00, 0xf0, 0x11, 0x00


	//----- nvinfo : EIATTR_KPARAM_INFO
	.align		4
.L_19:
        /*0068*/ 	.byte	0x04, 0x17
        /*006a*/ 	.short	(.L_21 - .L_20)
.L_20:
        /*006c*/ 	.word	0x00000000
        /*0070*/ 	.short	0x0007
        /*0072*/ 	.short	0x0028
        /*0074*/ 	.byte	0x00, 0xf0, 0x11, 0x00


	//----- nvinfo : EIATTR_KPARAM_INFO
	.align		4
.L_21:
        /*0078*/ 	.byte	0x04, 0x17
        /*007a*/ 	.short	(.L_23 - .L_22)
.L_22:
        /*007c*/ 	.word	0x00000000
        /*0080*/ 	.short	0x0006
        /*0082*/ 	.short	0x0024
        /*0084*/ 	.byte	0x00, 0xf0, 0x11, 0x00


	//----- nvinfo : EIATTR_KPARAM_INFO
	.align		4
.L_23:
        /*0088*/ 	.byte	0x04, 0x17
        /*008a*/ 	.short	(.L_25 - .L_24)
.L_24:
        /*008c*/ 	.word	0x00000000
        /*0090*/ 	.short	0x0005
        /*0092*/ 	.short	0x0020
        /*0094*/ 	.byte	0x00, 0xf0, 0x11, 0x00


	//----- nvinfo : EIATTR_KPARAM_INFO
	.align		4
.L_25:
        /*0098*/ 	.byte	0x04, 0x17
        /*009a*/ 	.short	(.L_27 - .L_26)
.L_26:
        /*009c*/ 	.word	0x00000000
        /*00a0*/ 	.short	0x0004
        /*00a2*/ 	.short	0x001c
        /*00a4*/ 	.byte	0x00, 0xf0, 0x11, 0x00


	//----- nvinfo : EIATTR_KPARAM_INFO
	.align		4
.L_27:
        /*00a8*/ 	.byte	0x04, 0x17
        /*00aa*/ 	.short	(.L_29 - .L_28)
.L_28:
        /*00ac*/ 	.word	0x00000000
        /*00b0*/ 	.short	0x0003
        /*00b2*/ 	.short	0x0018
        /*00b4*/ 	.byte	0x00, 0xf0, 0x11, 0x00


	//----- nvinfo : EIATTR_KPARAM_INFO
	.align		4
.L_29:
        /*00b8*/ 	.byte	0x04, 0x17
        /*00ba*/ 	.short	(.L_31 - .L_30)
.L_30:
        /*00bc*/ 	.word	0x00000000
        /*00c0*/ 	.short	0x0002
        /*00c2*/ 	.short	0x0010
        /*00c4*/ 	.byte	0x00, 0xf4, 0x21, 0x00


	//----- nvinfo : EIATTR_KPARAM_INFO
	.align		4
.L_31:
        /*00c8*/ 	.byte	0x04, 0x17
        /*00ca*/ 	.short	(.L_33 - .L_32)
.L_32:
        /*00cc*/ 	.word	0x00000000
        /*00d0*/ 	.short	0x0001
        /*00d2*/ 	.short	0x0008
        /*00d4*/ 	.byte	0x00, 0xf4, 0x21, 0x00


	//----- nvinfo : EIATTR_KPARAM_INFO
	.align		4
.L_33:
        /*00d8*/ 	.byte	0x04, 0x17
        /*00da*/ 	.short	(.L_35 - .L_34)
.L_34:
        /*00dc*/ 	.word	0x00000000
        /*00e0*/ 	.short	0x0000
        /*00e2*/ 	.short	0x0000
        /*00e4*/ 	.byte	0x00, 0xf4, 0x21, 0x00


	//----- nvinfo : EIATTR_SPARSE_MMA_MASK
	.align		4
.L_35:
        /*00e8*/ 	.byte	0x03, 0x50
        /*00ea*/ 	.short	0x0000


	//----- nvinfo : EIATTR_MAXREG_COUNT
	.align		4
        /*00ec*/ 	.byte	0x03, 0x1b
        /*00ee*/ 	.short	0x00ff


	//----- nvinfo : EIATTR_NUM_BARRIERS
	.align		4
        /*00f0*/ 	.byte	0x02, 0x4c
        /*00f2*/ 	.byte	0x01
	.zero		1


	//----- nvinfo : EIATTR_ANNOTATIONS
	.align		4
        /*00f4*/ 	.byte	0x04, 0x55
        /*00f6*/ 	.short	(.L_37 - .L_36)


	//   ....[0]....
.L_36:
        /*00f8*/ 	.word	0x00000001
        /*00fc*/ 	.byte	0x70, 0x00, 0x00, 0x00, 0x01, 0x00, 0x00, 0x00, 0xa0, 0x00, 0x00, 0x00, 0x01, 0x00, 0x00, 0x00
        /* <DEDUP_REMOVED lines=2999> */
        /*bc7c*/ 	.byte	0x90, 0x0e, 0x03, 0x00


	//----- nvinfo : EIATTR_MERCURY_ISA_VERSION
	.align		4
.L_37:
        /*bc80*/ 	.byte	0x03, 0x5f
        /*bc82*/ 	.short	0x0101


	//----- nvinfo : EIATTR_COOP_GROUP_MASK_REGIDS
	.align		4
        /*bc84*/ 	.byte	0x04, 0x29
        /*bc86*/ 	.short	(.L_39 - .L_38)


	//   ....[0]....
.L_38:
        /*bc88*/ 	.word	0xffffffff


	//   ....[1]....
        /*bc8c*/ 	.word	0xffffffff


	//   ....[2]....
        /*bc90*/ 	.word	0xffffffff


	//   ....[3]....
        /*bc94*/ 	.word	0xffffffff


	//   ....[4]....
        /*bc98*/ 	.word	0xffffffff


	//   ....[5]....
        /*bc9c*/ 	.word	0xffffffff


	//   ....[6]....
        /*bca0*/ 	.word	0xffffffff


	//   ....[7]....
        /*bca4*/ 	.word	0xffffffff


	//   ....[8]....
        /*bca8*/ 	.word	0xffffffff


	//   ....[9]....
        /*bcac*/ 	.word	0xffffffff


	//   ....[10]....
        /*bcb0*/ 	.word	0xffffffff


	//   ....[11]....
        /*bcb4*/ 	.word	0xffffffff


	//   ....[12]....
        /*bcb8*/ 	.word	0xffffffff


	//   ....[13]....
        /*bcbc*/ 	.word	0xffffffff


	//   ....[14]....
        /*bcc0*/ 	.word	0xffffffff


	//   ....[15]....
        /*bcc4*/ 	.word	0xffffffff


	//   ....[16]....
        /*bcc8*/ 	.word	0xffffffff


	//   ....[17]....
        /*bccc*/ 	.word	0xffffffff


	//   ....[18]....
        /*bcd0*/ 	.word	0xffffffff


	//   ....[19]....
        /*bcd4*/ 	.word	0xffffffff


	//   ....[20]....
        /*bcd8*/ 	.word	0xffffffff


	//   ....[21]....
        /*bcdc*/ 	.word	0xffffffff


	//   ....[22]....
        /*bce0*/ 	.word	0xffffffff


	//   ....[23]....
        /*bce4*/ 	.word	0xffffffff


	//   ....[24]....
        /*bce8*/ 	.word	0xffffffff


	//   ....[25]....
        /*bcec*/ 	.word	0xffffffff


	//   ....[26]....
        /*bcf0*/ 	.word	0xffffffff


	//   ....[27]....
        /*bcf4*/ 	.word	0xffffffff


	//   ....[28]....
        /*bcf8*/ 	.word	0xffffffff


	//   ....[29]....
        /*bcfc*/ 	.word	0xffffffff


	//   ....[30]....
        /*bd00*/ 	.word	0xffffffff


	//   ....[31]....
        /*bd04*/ 	.word	0xffffffff


	//   ....[32]....
        /*bd08*/ 	.word	0xffffffff


	//   ....[33]....
        /*bd0c*/ 	.word	0xffffffff


	//   ....[34]....
        /*bd10*/ 	.word	0xffffffff


	//   ....[35]....
        /*bd14*/ 	.word	0xffffffff


	//   ....[36]....
        /*bd18*/ 	.word	0xffffffff


	//   ....[37]....
        /*bd1c*/ 	.word	0xffffffff


	//   ....[38]....
        /*bd20*/ 	.word	0xffffffff


	//   ....[39]....
        /*bd24*/ 	.word	0xffffffff


	//   ....[40]....
        /*bd28*/ 	.word	0xffffffff


	//   ....[41]....
        /*bd2c*/ 	.word	0xffffffff


	//   ....[42]....
        /*bd30*/ 	.word	0xffffffff


	//   ....[43]....
        /*bd34*/ 	.word	0xffffffff


	//   ....[44]....
        /*bd38*/ 	.word	0xffffffff


	//   ....[45]....
        /*bd3c*/ 	.word	0xffffffff


	//   ....[46]....
        /*bd40*/ 	.word	0xffffffff


	//   ....[47]....
        /*bd44*/ 	.word	0xffffffff


	//   ....[48]....
        /*bd48*/ 	.word	0xffffffff


	//   ....[49]....
        /*bd4c*/ 	.word	0xffffffff


	//   ....[50]....
        /*bd50*/ 	.word	0xffffffff


	//   ....[51]....
        /*bd54*/ 	.word	0xffffffff


	//   ....[52]....
        /*bd58*/ 	.word	0xffffffff


	//   ....[53]....
        /*bd5c*/ 	.word	0xffffffff


	//   ....[54]....
        /*bd60*/ 	.word	0xffffffff


	//   ....[55]....
        /*bd64*/ 	.word	0xffffffff


	//   ....[56]....
        /*bd68*/ 	.word	0xffffffff


	//   ....[57]....
        /*bd6c*/ 	.word	0xffffffff


	//   ....[58]....
        /*bd70*/ 	.word	0xffffffff


	//   ....[59]....
        /*bd74*/ 	.word	0xffffffff


	//   ....[60]....
        /*bd78*/ 	.word	0xffffffff


	//   ....[61]....
        /*bd7c*/ 	.word	0xffffffff


	//   ....[62]....
        /*bd80*/ 	.word	0xffffffff


	//   ....[63]....
        /*bd84*/ 	.word	0xffffffff


	//   ....[64]....
        /*bd88*/ 	.word	0xffffffff


	//   ....[65]....
        /*bd8c*/ 	.word	0xffffffff


	//   ....[66]....
        /*bd90*/ 	.word	0xffffffff


	//   ....[67]....
        /*bd94*/ 	.word	0xffffffff


	//   ....[68]....
        /*bd98*/ 	.word	0xffffffff


	//   ....[69]....
        /*bd9c*/ 	.word	0xffffffff


	//   ....[70]....
        /*bda0*/ 	.word	0xffffffff


	//   ....[71]....
        /*bda4*/ 	.word	0xffffffff


	//   ....[72]....
        /*bda8*/ 	.word	0xffffffff


	//   ....[73]....
        /*bdac*/ 	.word	0xffffffff


	//   ....[74]....
        /*bdb0*/ 	.word	0xffffffff


	//   ....[75]....
        /*bdb4*/ 	.word	0xffffffff


	//   ....[76]....
        /*bdb8*/ 	.word	0xffffffff


	//   ....[77]....
        /*bdbc*/ 	.word	0xffffffff


	//   ....[78]....
        /*bdc0*/ 	.word	0xffffffff


	//   ....[79]....
        /*bdc4*/ 	.word	0xffffffff


	//   ....[80]....
        /*bdc8*/ 	.word	0xffffffff


	//   ....[81]....
        /*bdcc*/ 	.word	0xffffffff


	//   ....[82]....
        /*bdd0*/ 	.word	0xffffffff


	//   ....[83]....
        /*bdd4*/ 	.word	0xffffffff


	//   ....[84]....
        /*bdd8*/ 	.word	0xffffffff


	//   ....[85]....
        /*bddc*/ 	.word	0xffffffff


	//   ....[86]....
        /*bde0*/ 	.word	0xffffffff


	//   ....[87]....
        /*bde4*/ 	.word	0xffffffff


	//   ....[88]....
        /*bde8*/ 	.word	0xffffffff


	//   ....[89]....
        /*bdec*/ 	.word	0xffffffff


	//   ....[90]....
        /*bdf0*/ 	.word	0xffffffff


	//   ....[91]....
        /*bdf4*/ 	.word	0xffffffff


	//   ....[92]....
        /*bdf8*/ 	.word	0xffffffff


	//   ....[93]....
        /*bdfc*/ 	.word	0xffffffff


	//   ....[94]....
        /*be00*/ 	.word	0xffffffff


	//   ....[95]....
        /*be04*/ 	.word	0xffffffff


	//   ....[96]....
        /*be08*/ 	.word	0xffffffff


	//   ....[97]....
        /*be0c*/ 	.word	0xffffffff


	//   ....[98]....
        /*be10*/ 	.word	0xffffffff


	//   ....[99]....
        /*be14*/ 	.word	0xffffffff


	//   ....[100]....
        /*be18*/ 	.word	0xffffffff


	//   ....[101]....
        /*be1c*/ 	.word	0xffffffff


	//   ....[102]....
        /*be20*/ 	.word	0xffffffff


	//   ....[103]....
        /*be24*/ 	.word	0xffffffff


	//   ....[104]....
        /*be28*/ 	.word	0xffffffff


	//   ....[105]....
        /*be2c*/ 	.word	0xffffffff


	//   ....[106]....
        /*be30*/ 	.word	0xffffffff


	//   ....[107]....
        /*be34*/ 	.word	0xffffffff


	//   ....[108]....
        /*be38*/ 	.word	0xffffffff


	//   ....[109]....
        /*be3c*/ 	.word	0xffffffff


	//   ....[110]....
        /*be40*/ 	.word	0xffffffff


	//   ....[111]....
        /*be44*/ 	.word	0xffffffff


	//   ....[112]....
        /*be48*/ 	.word	0xffffffff


	//   ....[113]....
        /*be4c*/ 	.word	0xffffffff


	//   ....[114]....
        /*be50*/ 	.word	0xffffffff


	//   ....[115]....
        /*be54*/ 	.word	0xffffffff


	//   ....[116]....
        /*be58*/ 	.word	0xffffffff


	//   ....[117]....
        /*be5c*/ 	.word	0xffffffff


	//   ....[118]....
        /*be60*/ 	.word	0xffffffff


	//   ....[119]....
        /*be64*/ 	.word	0xffffffff


	//   ....[120]....
        /*be68*/ 	.word	0xffffffff


	//   ....[121]....
        /*be6c*/ 	.word	0xffffffff


	//   ....[122]....
        /*be70*/ 	.word	0xffffffff


	//   ....[123]....
        /*be74*/ 	.word	0xffffffff


	//   ....[124]....
        /*be78*/ 	.word	0xffffffff


	//   ....[125]....
        /*be7c*/ 	.word	0xffffffff


	//   ....[126]....
        /*be80*/ 	.word	0xffffffff


	//   ....[127]....
        /*be84*/ 	.word	0xffffffff


	//   ....[128]....
        /*be88*/ 	.word	0xffffffff


	//   ....[129]....
        /*be8c*/ 	.word	0xffffffff


	//   ....[130]....
        /*be90*/ 	.word	0xffffffff


	//   ....[131]....
        /*be94*/ 	.word	0xffffffff


	//   ....[132]....
        /*be98*/ 	.word	0xffffffff


	//   ....[133]....
        /*be9c*/ 	.word	0xffffffff


	//   ....[134]....
        /*bea0*/ 	.word	0xffffffff


	//   ....[135]....
        /*bea4*/ 	.word	0xffffffff


	//   ....[136]....
        /*bea8*/ 	.word	0xffffffff


	//   ....[137]....
        /*beac*/ 	.word	0xffffffff


	//   ....[138]....
        /*beb0*/ 	.word	0xffffffff


	//   ....[139]....
        /*beb4*/ 	.word	0xffffffff


	//   ....[140]....
        /*beb8*/ 	.word	0xffffffff


	//   ....[141]....
        /*bebc*/ 	.word	0xffffffff


	//   ....[142]....
        /*bec0*/ 	.word	0xffffffff


	//   ....[143]....
        /*bec4*/ 	.word	0xffffffff


	//   ....[144]....
        /*bec8*/ 	.word	0xffffffff


	//   ....[145]....
        /*becc*/ 	.word	0xffffffff


	//   ....[146]....
        /*bed0*/ 	.word	0xffffffff


	//   ....[147]....
        /*bed4*/ 	.word	0xffffffff


	//   ....[148]....
        /*bed8*/ 	.word	0xffffffff


	//   ....[149]....
        /*bedc*/ 	.word	0xffffffff


	//   ....[150]....
        /*bee0*/ 	.word	0xffffffff


	//   ....[151]....
        /*bee4*/ 	.word	0xffffffff


	//   ....[152]....
        /*bee8*/ 	.word	0xffffffff


	//   ....[153]....
        /*beec*/ 	.word	0xffffffff


	//   ....[154]....
        /*bef0*/ 	.word	0xffffffff


	//   ....[155]....
        /*bef4*/ 	.word	0xffffffff


	//   ....[156]....
        /*bef8*/ 	.word	0xffffffff


	//   ....[157]....
        /*befc*/ 	.word	0xffffffff


	//   ....[158]....
        /*bf00*/ 	.word	0xffffffff


	//   ....[159]....
        /*bf04*/ 	.word	0xffffffff


	//   ....[160]....
        /*bf08*/ 	.word	0xffffffff


	//   ....[161]....
        /*bf0c*/ 	.word	0xffffffff


	//   ....[162]....
        /*bf10*/ 	.word	0xffffffff


	//   ....[163]....
        /*bf14*/ 	.word	0xffffffff


	//   ....[164]....
        /*bf18*/ 	.word	0xffffffff


	//   ....[165]....
        /*bf1c*/ 	.word	0xffffffff


	//   ....[166]....
        /*bf20*/ 	.word	0xffffffff


	//   ....[167]....
        /*bf24*/ 	.word	0xffffffff


	//   ....[168]....
        /*bf28*/ 	.word	0xffffffff


	//   ....[169]....
        /*bf2c*/ 	.word	0xffffffff


	//   ....[170]....
        /*bf30*/ 	.word	0xffffffff


	//   ....[171]....
        /*bf34*/ 	.word	0xffffffff


	//   ....[172]....
        /*bf38*/ 	.word	0xffffffff


	//   ....[173]....
        /*bf3c*/ 	.word	0xffffffff


	//   ....[174]....
        /*bf40*/ 	.word	0xffffffff


	//   ....[175]....
        /*bf44*/ 	.word	0xffffffff


	//   ....[176]....
        /*bf48*/ 	.word	0xffffffff


	//   ....[177]....
        /*bf4c*/ 	.word	0xffffffff


	//   ....[178]....
        /*bf50*/ 	.word	0xffffffff


	//   ....[179]....
        /*bf54*/ 	.word	0xffffffff


	//   ....[180]....
        /*bf58*/ 	.word	0xffffffff


	//   ....[181]....
        /*bf5c*/ 	.word	0xffffffff


	//   ....[182]....
        /*bf60*/ 	.word	0xffffffff


	//   ....[183]....
        /*bf64*/ 	.word	0xffffffff


	//   ....[184]....
        /*bf68*/ 	.word	0xffffffff


	//   ....[185]....
        /*bf6c*/ 	.word	0xffffffff


	//   ....[186]....
        /*bf70*/ 	.word	0xffffffff


	//   ....[187]....
        /*bf74*/ 	.word	0xffffffff


	//   ....[188]....
        /*bf78*/ 	.word	0xffffffff


	//   ....[189]....
        /*bf7c*/ 	.word	0xffffffff


	//   ....[190]....
        /*bf80*/ 	.word	0xffffffff


	//   ....[191]....
        /*bf84*/ 	.word	0xffffffff


	//   ....[192]....
        /*bf88*/ 	.word	0xffffffff


	//   ....[193]....
        /*bf8c*/ 	.word	0xffffffff


	//   ....[194]....
        /*bf90*/ 	.word	0xffffffff


	//   ....[195]....
        /*bf94*/ 	.word	0xffffffff


	//   ....[196]....
        /*bf98*/ 	.word	0xffffffff


	//   ....[197]....
        /*bf9c*/ 	.word	0xffffffff


	//   ....[198]....
        /*bfa0*/ 	.word	0xffffffff


	//   ....[199]....
        /*bfa4*/ 	.word	0xffffffff


	//   ....[200]....
        /*bfa8*/ 	.word	0xffffffff


	//   ....[201]....
        /*bfac*/ 	.word	0xffffffff


	//   ....[202]....
        /*bfb0*/ 	.word	0xffffffff


	//   ....[203]....
        /*bfb4*/ 	.word	0xffffffff


	//   ....[204]....
        /*bfb8*/ 	.word	0xffffffff


	//   ....[205]....
        /*bfbc*/ 	.word	0xffffffff


	//   ....[206]....
        /*bfc0*/ 	.word	0xffffffff


	//   ....[207]....
        /*bfc4*/ 	.word	0xffffffff


	//   ....[208]....
        /*bfc8*/ 	.word	0xffffffff


	//   ....[209]....
        /*bfcc*/ 	.word	0xffffffff


	//   ....[210]....
        /*bfd0*/ 	.word	0xffffffff


	//   ....[211]....
        /*bfd4*/ 	.word	0xffffffff


	//   ....[212]....
        /*bfd8*/ 	.word	0xffffffff


	//   ....[213]....
        /*bfdc*/ 	.word	0xffffffff


	//   ....[214]....
        /*bfe0*/ 	.word	0xffffffff


	//   ....[215]....
        /*bfe4*/ 	.word	0xffffffff


	//   ....[216]....
        /*bfe8*/ 	.word	0xffffffff


	//   ....[217]....
        /*bfec*/ 	.word	0xffffffff


	//   ....[218]....
        /*bff0*/ 	.word	0xffffffff


	//   ....[219]....
        /*bff4*/ 	.word	0xffffffff


	//   ....[220]....
        /*bff8*/ 	.word	0xffffffff


	//   ....[221]....
        /*bffc*/ 	.word	0xffffffff


	//   ....[222]....
        /*c000*/ 	.word	0xffffffff


	//   ....[223]....
        /*c004*/ 	.word	0xffffffff


	//   ....[224]....
        /*c008*/ 	.word	0xffffffff


	//   ....[225]....
        /*c00c*/ 	.word	0xffffffff


	//   ....[226]....
        /*c010*/ 	.word	0xffffffff


	//   ....[227]....
        /*c014*/ 	.word	0xffffffff


	//   ....[228]....
        /*c018*/ 	.word	0xffffffff


	//   ....[229]....
        /*c01c*/ 	.word	0xffffffff


	//   ....[230]....
        /*c020*/ 	.word	0xffffffff


	//   ....[231]....
        /*c024*/ 	.word	0xffffffff


	//   ....[232]....
        /*c028*/ 	.word	0xffffffff


	//   ....[233]....
        /*c02c*/ 	.word	0xffffffff


	//   ....[234]....
        /*c030*/ 	.word	0xffffffff


	//   ....[235]....
        /*c034*/ 	.word	0xffffffff


	//   ....[236]....
        /*c038*/ 	.word	0xffffffff


	//   ....[237]....
        /*c03c*/ 	.word	0xffffffff


	//   ....[238]....
        /*c040*/ 	.word	0xffffffff


	//   ....[239]....
        /*c044*/ 	.word	0xffffffff


	//   ....[240]....
        /*c048*/ 	.word	0xffffffff


	//   ....[241]....
        /*c04c*/ 	.word	0xffffffff


	//   ....[242]....
        /*c050*/ 	.word	0xffffffff


	//   ....[243]....
        /*c054*/ 	.word	0xffffffff


	//   ....[244]....
        /*c058*/ 	.word	0xffffffff


	//   ....[245]....
        /*c05c*/ 	.word	0xffffffff


	//   ....[246]....
        /*c060*/ 	.word	0xffffffff


	//   ....[247]....
        /*c064*/ 	.word	0xffffffff


	//   ....[248]....
        /*c068*/ 	.word	0xffffffff


	//   ....[249]....
        /*c06c*/ 	.word	0xffffffff


	//   ....[250]....
        /*c070*/ 	.word	0xffffffff


	//   ....[251]....
        /*c074*/ 	.word	0xffffffff


	//   ....[252]....
        /*c078*/ 	.word	0xffffffff


	//   ....[253]....
        /*c07c*/ 	.word	0xffffffff


	//   ....[254]....
        /*c080*/ 	.word	0xffffffff


	//----- nvinfo : EIATTR_COOP_GROUP_INSTR_OFFSETS
	.align		4
.L_39:
        /*c084*/ 	.byte	0x04, 0x28
        /*c086*/ 	.short	(.L_41 - .L_40)


	//   ....[0]....
.L_40:
        /*c088*/ 	.word	0x00126460


	//   ....[1]....
        /*c08c*/ 	.word	0x00126500


	//   ....[2]....
        /*c090*/ 	.word	0x00126520


	//   ....[3]....
        /*c094*/ 	.word	0x00126640


	//   ....[4]....
        /*c098*/ 	.word	0x001266e0


	//   ....[5]....
        /*c09c*/ 	.word	0x00126720


	//   ....[6]....
        /*c0a0*/ 	.word	0x00126880


	//   ....[7]....
        /*c0a4*/ 	.word	0x001268a0


	//   ....[8]....
        /*c0a8*/ 	.word	0x00126940


	//   ....[9]....
        /*c0ac*/ 	.word	0x00126990


	//   ....[10]....
        /*c0b0*/ 	.word	0x001269c0


	//   ....[11]....
        /*c0b4*/ 	.word	0x00126b10


	//   ....[12]....
        /*c0b8*/ 	.word	0x00126b80


	//   ....[13]....
        /*c0bc*/ 	.word	0x00126bd0


	//   ....[14]....
        /*c0c0*/ 	.word	0x00126c00


	//   ....[15]....
        /*c0c4*/ 	.word	0x00126d50


	//   ....[16]....
        /*c0c8*/ 	.word	0x00126dc0


	//   ....[17]....
        /*c0cc*/ 	.word	0x00126e10


	//   ....[18]....
        /*c0d0*/ 	.word	0x00126e40


	//   ....[19]....
        /*c0d4*/ 	.word	0x00126f80


	//   ....[20]....
        /*c0d8*/ 	.word	0x00127000


	//   ....[21]....
        /*c0dc*/ 	.word	0x00127050


	//   ....[22]....
        /*c0e0*/ 	.word	0x00127080


	//   ....[23]....
        /*c0e4*/ 	.word	0x001271c0


	//   ....[24]....
        /*c0e8*/ 	.word	0x00127240


	//   ....[25]....
        /*c0ec*/ 	.word	0x00127290


	//   ....[26]....
        /*c0f0*/ 	.word	0x001272c0


	//   ....[27]....
        /*c0f4*/ 	.word	0x00127400


	//   ....[28]....
        /*c0f8*/ 	.word	0x00127480


	//   ....[29]....
        /*c0fc*/ 	.word	0x001274d0


	//   ....[30]....
        /*c100*/ 	.word	0x00127500


	//   ....[31]....
        /*c104*/ 	.word	0x00127640


	//   ....[32]....
        /*c108*/ 	.word	0x001276c0


	//   ....[33]....
        /*c10c*/ 	.word	0x00127710


	//   ....[34]....
        /*c110*/ 	.word	0x00127740


	//   ....[35]....
        /*c114*/ 	.word	0x00127880


	//   ....[36]....
        /*c118*/ 	.word	0x00127900


	//   ....[37]....
        /*c11c*/ 	.word	0x00127950


	//   ....[38]....
        /*c120*/ 	.word	0x00127980


	//   ....[39]....
        /*c124*/ 	.word	0x00127ac0


	//   ....[40]....
        /*c128*/ 	.word	0x00127b40


	//   ....[41]....
        /*c12c*/ 	.word	0x00127b90


	//   ....[42]....
        /*c130*/ 	.word	0x00127bc0


	//   ....[43]....
        /*c134*/ 	.word	0x00127d10


	//   ....[44]....
        /*c138*/ 	.word	0x00127d80


	//   ....[45]....
        /*c13c*/ 	.word	0x00127e00


	//   ....[46]....
        /*c140*/ 	.word	0x00127e20


	//   ....[47]....
        /*c144*/ 	.word	0x00127f30


	//   ....[48]....
        /*c148*/ 	.word	0x00127fd0


	//   ....[49]....
        /*c14c*/ 	.word	0x00128020


	//   ....[50]....
        /*c150*/ 	.word	0x00128040


	//   ....[51]....
        /*c154*/ 	.word	0x001281a0


	//   ....[52]....
        /*c158*/ 	.word	0x001281c0


	//   ....[53]....
        /*c15c*/ 	.word	0x00128290


	//   ....[54]....
        /*c160*/ 	.word	0x001282b0


	//   ....[55]....
        /*c164*/ 	.word	0x001283a0


	//   ....[56]....
        /*c168*/ 	.word	0x00128400


	//   ....[57]....
        /*c16c*/ 	.word	0x00128490


	//   ....[58]....
        /*c170*/ 	.word	0x001284c0


	//   ....[59]....
        /*c174*/ 	.word	0x001285f0


	//   ....[60]....
        /*c178*/ 	.word	0x00128640


	//   ....[61]....
        /*c17c*/ 	.word	0x00128710


	//   ....[62]....
        /*c180*/ 	.word	0x00128790


	//   ....[63]....
        /*c184*/ 	.word	0x00128840


	//   ....[64]....
        /*c188*/ 	.word	0x001288b0


	//   ....[65]....
        /*c18c*/ 	.word	0x00128920


	//   ....[66]....
        /*c190*/ 	.word	0x00128950


	//   ....[67]....
        /*c194*/ 	.word	0x00128a80


	//   ....[68]....
        /*c198*/ 	.word	0x00128aa0


	//   ....[69]....
        /*c19c*/ 	.word	0x00128ae0


	//   ....[70]....
        /*c1a0*/ 	.word	0x00128c20


	//   ....[71]....
        /*c1a4*/ 	.word	0x00128ce0


	//   ....[72]....
        /*c1a8*/ 	.word	0x00128d30


	//   ....[73]....
        /*c1ac*/ 	.word	0x00128d90


	//   ....[74]....
        /*c1b0*/ 	.word	0x00128db0


	//   ....[75]....
        /*c1b4*/ 	.word	0x00128ee0


	//   ....[76]....
        /*c1b8*/ 	.word	0x00128f10


	//   ....[77]....
        /*c1bc*/ 	.word	0x00128fc0


	//   ....[78]....
        /*c1c0*/ 	.word	0x00129090


	//   ....[79]....
        /*c1c4*/ 	.word	0x001290c0


	//   ....[80]....
        /*c1c8*/ 	.word	0x001291b0


	//   ....[81]....
        /*c1cc*/ 	.word	0x00129270


	//   ....[82]....
        /*c1d0*/ 	.word	0x00129290


	//   ....[83]....
        /*c1d4*/ 	.word	0x00129380


	//   ....[84]....
        /*c1d8*/ 	.word	0x00129430


	//   ....[85]....
        /*c1dc*/ 	.word	0x001294c0


	//   ....[86]....
        /*c1e0*/ 	.word	0x001294e0


	//   ....[87]....
        /*c1e4*/ 	.word	0x00129600


	//   ....[88]....
        /*c1e8*/ 	.word	0x00129630


	//   ....[89]....
        /*c1ec*/ 	.word	0x00129690


	//   ....[90]....
        /*c1f0*/ 	.word	0x001296b0


	//   ....[91]....
        /*c1f4*/ 	.word	0x00129800


	//   ....[92]....
        /*c1f8*/ 	.word	0x00129830


	//   ....[93]....
        /*c1fc*/ 	.word	0x00129880


	//   ....[94]....
        /*c200*/ 	.word	0x001298f0


	//   ....[95]....
        /*c204*/ 	.word	0x00129a40


	//   ....[96]....
        /*c208*/ 	.word	0x00129a70


	//   ....[97]....
        /*c20c*/ 	.word	0x00129b60


	//   ....[98]....
        /*c210*/ 	.word	0x00129b90


	//   ....[99]....
        /*c214*/ 	.word	0x00129cf0


	//   ....[100]....
        /*c218*/ 	.word	0x00129d20


	//   ....[101]....
        /*c21c*/ 	.word	0x00129da0


	//   ....[102]....
        /*c220*/ 	.word	0x00129df0


	//   ....[103]....
        /*c224*/ 	.word	0x00129f10


	//   ....[104]....
        /*c228*/ 	.word	0x00129f80


	//   ....[105]....
        /*c22c*/ 	.word	0x00129fe0


	//   ....[106]....
        /*c230*/ 	.word	0x0012a060


	//   ....[107]....
        /*c234*/ 	.word	0x0012a140


	//   ....[108]....
        /*c238*/ 	.word	0x0012a180


	//   ....[109]....
        /*c23c*/ 	.word	0x0012a200


	//   ....[110]....
        /*c240*/ 	.word	0x0012a2a0


	//   ....[111]....
        /*c244*/ 	.word	0x0012a370


	//   ....[112]....
        /*c248*/ 	.word	0x0012a3f0


	//   ....[113]....
        /*c24c*/ 	.word	0x0012a480


	//   ....[114]....
        /*c250*/ 	.word	0x0012a4c0


	//   ....[115]....
        /*c254*/ 	.word	0x0012a600


	//   ....[116]....
        /*c258*/ 	.word	0x0012a640


	//   ....[117]....
        /*c25c*/ 	.word	0x0012a6a0


	//   ....[118]....
        /*c260*/ 	.word	0x0012a700


	//   ....[119]....
        /*c264*/ 	.word	0x0012a830


	//   ....[120]....
        /*c268*/ 	.word	0x0012a860


	//   ....[121]....
        /*c26c*/ 	.word	0x0012a900


	//   ....[122]....
        /*c270*/ 	.word	0x0012a940


	//   ....[123]....
        /*c274*/ 	.word	0x0012aa60


	//   ....[124]....
        /*c278*/ 	.word	0x0012aaa0


	//   ....[125]....
        /*c27c*/ 	.word	0x0012ab40


	//   ....[126]....
        /*c280*/ 	.word	0x0012abb0


	//   ....[127]....
        /*c284*/ 	.word	0x0012acb0


	//   ....[128]....
        /*c288*/ 	.word	0x0012ad10


	//   ....[129]....
        /*c28c*/ 	.word	0x0012ad80


	//   ....[130]....
        /*c290*/ 	.word	0x0012ade0


	//   ....[131]....
        /*c294*/ 	.word	0x0012aee0


	//   ....[132]....
        /*c298*/ 	.word	0x0012af20


	//   ....[133]....
        /*c29c*/ 	.word	0x0012afe0


	//   ....[134]....
        /*c2a0*/ 	.word	0x0012b050


	//   ....[135]....
        /*c2a4*/ 	.word	0x0012b150


	//   ....[136]....
        /*c2a8*/ 	.word	0x0012b180


	//   ....[137]....
        /*c2ac*/ 	.word	0x0012b1f0


	//   ....[138]....
        /*c2b0*/ 	.word	0x0012b240


	//   ....[139]....
        /*c2b4*/ 	.word	0x0012b370


	//   ....[140]....
        /*c2b8*/ 	.word	0x0012b410


	//   ....[141]....
        /*c2bc*/ 	.word	0x0012b450


	//   ....[142]....
        /*c2c0*/ 	.word	0x0012b490


	//   ....[143]....
        /*c2c4*/ 	.word	0x0012b5c0


	//   ....[144]....
        /*c2c8*/ 	.word	0x0012b600


	//   ....[145]....
        /*c2cc*/ 	.word	0x0012b660


	//   ....[146]....
        /*c2d0*/ 	.word	0x0012b6c0


	//   ....[147]....
        /*c2d4*/ 	.word	0x0012b7c0


	//   ....[148]....
        /*c2d8*/ 	.word	0x0012b800


	//   ....[149]....
        /*c2dc*/ 	.word	0x0012b8c0


	//   ....[150]....
        /*c2e0*/ 	.word	0x0012b910


	//   ....[151]....
        /*c2e4*/ 	.word	0x0012ba20


	//   ....[152]....
        /*c2e8*/ 	.word	0x0012ba60


	//   ....[153]....
        /*c2ec*/ 	.word	0x0012bac0


	//   ....[154]....
        /*c2f0*/ 	.word	0x0012bb10


	//   ....[155]....
        /*c2f4*/ 	.word	0x0012bc20


	//   ....[156]....
        /*c2f8*/ 	.word	0x0012bc60


	//   ....[157]....
        /*c2fc*/ 	.word	0x0012bd10


	//   ....[158]....
        /*c300*/ 	.word	0x0012bd70


	//   ....[159]....
        /*c304*/ 	.word	0x0012be90


	//   ....[160]....
        /*c308*/ 	.word	0x0012bed0


	//   ....[161]....
        /*c30c*/ 	.word	0x0012bf30


	//   ....[162]....
        /*c310*/ 	.word	0x0012bf90


	//   ....[163]....
        /*c314*/ 	.word	0x0012c090


	//   ....[164]....
        /*c318*/ 	.word	0x0012c0d0


	//   ....[165]....
        /*c31c*/ 	.word	0x0012c170


	//   ....[166]....
        /*c320*/ 	.word	0x0012c1d0


	//   ....[167]....
        /*c324*/ 	.word	0x0012c2f0


	//   ....[168]....
        /*c328*/ 	.word	0x0012c330


	//   ....[169]....
        /*c32c*/ 	.word	0x0012c390


	//   ....[170]....
        /*c330*/ 	.word	0x0012c3f0


	//   ....[171]....
        /*c334*/ 	.word	0x0012c4f0


	//   ....[172]....
        /*c338*/ 	.word	0x0012c5d0


	//   ....[173]....
        /*c33c*/ 	.word	0x0012c5f0


	//   ....[174]....
        /*c340*/ 	.word	0x0012c630


	//   ....[175]....
        /*c344*/ 	.word	0x0012c760


	//   ....[176]....
        /*c348*/ 	.word	0x0012c7a0


	//   ....[177]....
        /*c34c*/ 	.word	0x0012c800


	//   ....[178]....
        /*c350*/ 	.word	0x0012c840


	//   ....[179]....
        /*c354*/ 	.word	0x0012c960


	//   ....[180]....
        /*c358*/ 	.word	0x0012c9a0


	//   ....[181]....
        /*c35c*/ 	.word	0x0012ca30


	//   ....[182]....
        /*c360*/ 	.word	0x0012ca90


	//   ....[183]....
        /*c364*/ 	.word	0x0012cbc0


	//   ....[184]....
        /*c368*/ 	.word	0x0012cc00


	//   ....[185]....
        /*c36c*/ 	.word	0x0012cc70


	//   ....[186]....
        /*c370*/ 	.word	0x0012ccd0


	//   ....[187]....
        /*c374*/ 	.word	0x0012cdb0


	//   ....[188]....
        /*c378*/ 	.word	0x0012ce30


	//   ....[189]....
        /*c37c*/ 	.word	0x0012cea0


	//   ....[190]....
        /*c380*/ 	.word	0x0012cef0


	//   ....[191]....
        /*c384*/ 	.word	0x0012d020


	//   ....[192]....
        /*c388*/ 	.word	0x0012d060


	//   ....[193]....
        /*c38c*/ 	.word	0x0012d0d0


	//   ....[194]....
        /*c390*/ 	.word	0x0012d110


	//   ....[195]....
        /*c394*/ 	.word	0x0012d200


	//   ....[196]....
        /*c398*/ 	.word	0x0012d290


	//   ....[197]....
        /*c39c*/ 	.word	0x0012d300


	//   ....[198]....
        /*c3a0*/ 	.word	0x0012d350


	//   ....[199]....
        /*c3a4*/ 	.word	0x0012d470


	//   ....[200]....
        /*c3a8*/ 	.word	0x0012d4e0


	//   ....[201]....
        /*c3ac*/ 	.word	0x0012d530


	//   ....[202]....
        /*c3b0*/ 	.word	0x0012d570


	//   ....[203]....
        /*c3b4*/ 	.word	0x0012d670


	//   ....[204]....
        /*c3b8*/ 	.word	0x0012d750


	//   ....[205]....
        /*c3bc*/ 	.word	0x0012d770


	//   ....[206]....
        /*c3c0*/ 	.word	0x0012d7b0


	//   ....[207]....
        /*c3c4*/ 	.word	0x0012d900


	//   ....[208]....
        /*c3c8*/ 	.word	0x0012d9d0


	//   ....[209]....
        /*c3cc*/ 	.word	0x0012d9f0


	//   ....[210]....
        /*c3d0*/ 	.word	0x0012da10


	//   ....[211]....
        /*c3d4*/ 	.word	0x0012db40


	//   ....[212]....
        /*c3d8*/ 	.word	0x0012ead0


	//   ....[213]....
        /*c3dc*/ 	.word	0x001348a0


	//   ....[214]....
        /*c3e0*/ 	.word	0x00134ab0


	//   ....[215]....
        /*c3e4*/ 	.word	0x00134d10


	//   ....[216]....
        /*c3e8*/ 	.word	0x00134dd0


	//   ....[217]....
        /*c3ec*/ 	.word	0x00134df0


	//   ....[218]....
        /*c3f0*/ 	.word	0x00134e80


	//   ....[219]....
        /*c3f4*/ 	.word	0x00134f00


	//   ....[220]....
        /*c3f8*/ 	.word	0x00134f30


	//   ....[221]....
        /*c3fc*/ 	.word	0x00135010


	//   ....[222]....
        /*c400*/ 	.word	0x00135040


	//   ....[223]....
        /*c404*/ 	.word	0x001350a0


	//   ....[224]....
        /*c408*/ 	.word	0x00135130


	//   ....[225]....
        /*c40c*/ 	.word	0x00135170


	//   ....[226]....
        /*c410*/ 	.word	0x00135190


	//   ....[227]....
        /*c414*/ 	.word	0x001351e0


	//   ....[228]....
        /*c418*/ 	.word	0x00135280


	//   ....[229]....
        /*c41c*/ 	.word	0x00135320


	//   ....[230]....
        /*c420*/ 	.word	0x001353d0


	//   ....[231]....
        /*c424*/ 	.word	0x001353f0


	//   ....[232]....
        /*c428*/ 	.word	0x00135410


	//   ....[233]....
        /*c42c*/ 	.word	0x001354b0


	//   ....[234]....
        /*c430*/ 	.word	0x001354d0


	//   ....[235]....
        /*c434*/ 	.word	0x00135570


	//   ....[236]....
        /*c438*/ 	.word	0x00135630


	//   ....[237]....
        /*c43c*/ 	.word	0x00135670


	//   ....[238]....
        /*c440*/ 	.word	0x00135690


	//   ....[239]....
        /*c444*/ 	.word	0x00135760


	//   ....[240]....
        /*c448*/ 	.word	0x001357c0


	//   ....[241]....
        /*c44c*/ 	.word	0x001357f0


	//   ....[242]....
        /*c450*/ 	.word	0x00135830


	//   ....[243]....
        /*c454*/ 	.word	0x001358f0


	//   ....[244]....
        /*c458*/ 	.word	0x00135930


	//   ....[245]....
        /*c45c*/ 	.word	0x00135980


	//   ....[246]....
        /*c460*/ 	.word	0x00135a70


	//   ....[247]....
        /*c464*/ 	.word	0x00135b10


	//   ....[248]....
        /*c468*/ 	.word	0x00135cf0


	//   ....[249]....
        /*c46c*/ 	.word	0x00135d10


	//   ....[250]....
        /*c470*/ 	.word	0x00135d40


	//   ....[251]....
        /*c474*/ 	.word	0x00135da0


	//   ....[252]....
        /*c478*/ 	.word	0x00135e00


	//   ....[253]....
        /*c47c*/ 	.word	0x00135e30


	//   ....[254]....
        /*c480*/ 	.word	0x00135e50


	//----- nvinfo : EIATTR_EXIT_INSTR_OFFSETS
	.align		4
.L_41:
        /*c484*/ 	.byte	0x04, 0x1c
        /*c486*/ 	.short	(.L_43 - .L_42)


	//   ....[0]....
.L_42:
        /*c488*/ 	.word	0x00161c40


	//   ....[1]....
        /*c48c*/ 	.word	0x00161c70


	//----- nvinfo : EIATTR_REQNTID
	.align		4
.L_43:
        /*c490*/ 	.byte	0x04, 0x10
        /*c492*/ 	.short	(.L_45 - .L_44)
.L_44:
        /*c494*/ 	.word	0x00000020
        /*c498*/ 	.word	0x00000001
        /*c49c*/ 	.word	0x00000001


	//----- nvinfo : EIATTR_CBANK_PARAM_SIZE
	.align		4
.L_45:
        /*c4a0*/ 	.byte	0x03, 0x19
        /*c4a2*/ 	.short	0x0050


	//----- nvinfo : EIATTR_PARAM_CBANK
	.align		4
        /*c4a4*/ 	.byte	0x04, 0x0a
        /*c4a6*/ 	.short	(.L_47 - .L_46)
	.align		4
.L_46:
        /*c4a8*/ 	.word	index@(.nv.constant0.matmul_kernel)
        /*c4ac*/ 	.short	0x0210
        /*c4ae*/ 	.short	0x0050


	//----- nvinfo : EIATTR_SW_WAR
	.align		4
.L_47:
        /*c4b0*/ 	.byte	0x04, 0x36
        /*c4b2*/ 	.short	(.L_49 - .L_48)
.L_48:
        /*c4b4*/ 	.word	0x00000008
.L_49:


//--------------------- .nv.callgraph             --------------------------
	.section	.nv.callgraph,"",@"SHT_CUDA_CALLGRAPH"
	.align	4
	.sectionentsize	8
	.align		4
        /*0000*/ 	.word	0x00000000
	.align		4
        /*0004*/ 	.word	0xffffffff
	.align		4
        /*0008*/ 	.word	0x00000000
	.align		4
        /*000c*/ 	.word	0xfffffffe
	.align		4
        /*0010*/ 	.word	0x00000000
	.align		4
        /*0014*/ 	.word	0xfffffffd
	.align		4
        /*0018*/ 	.word	0x00000000
	.align		4
        /*001c*/ 	.word	0xfffffffc


//--------------------- .text.matmul_kernel       --------------------------
	.section	.text.matmul_kernel,"ax",@progbits
	.align	128
        .global         matmul_kernel
        .type           matmul_kernel,@function
        .size           matmul_kernel,(.L_x_3 - matmul_kernel)
        .other          matmul_kernel,@"STO_CUDA_ENTRY STV_DEFAULT"
matmul_kernel:
.text.matmul_kernel:
[----:B------:R-:W0:Y:S08]  /*0000*/  LDC R1, c[0x0][0x28] ;  /* 0x00000a00ff017b82 */ /* 0x000e300000000800 */
[----:B------:R-:W1:Y:S01]  /*0010*/  LDC.64 R2, c[0x0][0x228] ;  /* 0x00008a00ff027b82 */ /* 0x000e620000000a00 */
[----:B0-----:R-:W-:Y:S01]  /*0020*/  VIADD R1, R1, 0xffff83b8 ;  /* 0xffff83b801017836 */ /* 0x001fe20000000000 */
[----:B------:R-:W0:Y:S01]  /*0030*/  S2R R5, SR_CTAID.X ;  /* 0x0000000000057919 */ /* 0x000e220000002500 */
[----:B------:R-:W-:-:S05]  /*0040*/  UMOV UR6, 0x400 ;  /* 0x0000040000067882 */ /* 0x000fca0000000000 */
[----:B------:R-:W2:Y:S01]  /*0050*/  S2UR UR4, SR_CgaCtaId ;  /* 0x00000000000479c3 */ /* 0x000ea20000008800 */
[----:B-1----:R-:W-:Y:S01]  /*0060*/  IMAD.MOV.U32 R55, RZ, RZ, R3 ;  /* 0x000000ffff377224 */ /* 0x002fe200078e0003 */
[----:B------:R1:W-:Y:S01]  /*0070*/  STL.64 [R1+0x70], R2 ;  /* 0x0000700201007387 */ /* 0x0003e20000100a00 */
[----:B------:R-:W-:Y:S02]  /*0080*/  IMAD.MOV.U32 R11, RZ, RZ, R2 ;  /* 0x000000ffff0b7224 */ /* 0x000fe400078e0002 */
[----:B------:R-:W-:Y:S01]  /*0090*/  VIADD R0, R55, 0x1ff ;  /* 0x000001ff37007836 */ /* 0x000fe20000000000 */
[----:B------:R-:W-:Y:S01]  /*00a0*/  STL [R1+0x5694], R24 ;  /* 0x0056941801007387 */ /* 0x000fe20000100800 */
[----:B--2---:R-:W-:-:S03]  /*00b0*/  ULEA UR6, UR4, UR6, 0x18 ;  /* 0x0000000604067291 */ /* 0x004fc6000f8ec03f */
[----:B------:R-:W-:Y:S01]  /*00c0*/  STL [R1+0x5698], R55 ;  /* 0x0056983701007387 */ /* 0x000fe20000100800 */
[----:B0-----:R-:W-:-:S03]  /*00d0*/  IABS R8, R5 ;  /* 0x0000000500087213 */ /* 0x001fc60000000000 */
[----:B------:R-:W-:Y:S01]  /*00e0*/  STL [R1+0x2f0], RZ ;  /* 0x0002f0ff01007387 */ /* 0x000fe20000100800 */
[----:B-1----:R-:W-:-:S03]  /*00f0*/  SHF.R.S32.HI R3, RZ, 0x1f, R0 ;  /* 0x0000001fff037819 */ /* 0x002fc60000011400 */
[----:B------:R-:W-:Y:S01]  /*0100*/  STL [R1+0x2f4], RZ ;  /* 0x0002f4ff01007387 */ /* 0x000fe20000100800 */
[----:B------:R-:W-:-:S03]  /*0110*/  LEA.HI R3, R3, R0, RZ, 0x9 ;  /* 0x0000000003037211 */ /* 0x000fc600078f48ff */
[----:B------:R-:W-:Y:S01]  /*0120*/  STL [R1+0x2f8], RZ ;  /* 0x0002f8ff01007387 */ /* 0x000fe20000100800 */
[----:B------:R-:W-:-:S03]  /*0130*/  SHF.R.S32.HI R3, RZ, 0x9, R3 ;  /* 0x00000009ff037819 */ /* 0x000fc60000011403 */
[----:B------:R-:W-:Y:S02]  /*0140*/  STL [R1+0x2fc], RZ ;  /* 0x0002fcff01007387 */ /* 0x000fe40000100800 */
[----:B------:R-:W-:Y:S02]  /*0150*/  IMAD.SHL.U32 R4, R3, 0x8, RZ ;  /* 0x0000000803047824 */ /* 0x000fe400078e00ff */
[----:B------:R-:W-:Y:S03]  /*0160*/  STL [R1+0x320], RZ ;  /* 0x000320ff01007387 */ /* 0x000fe60000100800 */
[-C--:B------:R-:W-:Y:S01]  /*0170*/  IABS R7, R4.reuse ;  /* 0x0000000400077213 */ /* 0x080fe20000000000 */
[----:B------:R-:W-:Y:S01]  /*0180*/  STL [R1+0x324], RZ ;  /* 0x000324ff01007387 */ /* 0x000fe20000100800 */
[----:B------:R-:W-:Y:S02]  /*0190*/  IABS R10, R4 ;  /* 0x00000004000a7213 */ /* 0x000fe40000000000 */
[----:B------:R-:W0:Y:S01]  /*01a0*/  I2F.RP R0, R7 ;  /* 0x0000000700007306 */ /* 0x000e220000209400 */
[----:B------:R-:W-:Y:S04]  /*01b0*/  STL [R1+0x328], RZ ;  /* 0x000328ff01007387 */ /* 0x000fe80000100800 */
[----:B------:R-:W-:Y:S04]  /*01c0*/  STL [R1+0x32c], RZ ;  /* 0x00032cff01007387 */ /* 0x000fe80000100800 */
[----:B------:R-:W-:Y:S04]  /*01d0*/  STL [R1+0x330], RZ ;  /* 0x000330ff01007387 */ /* 0x000fe80000100800 */
[----:B------:R-:W-:Y:S01]  /*01e0*/  STL [R1+0x334], RZ ;  /* 0x000334ff01007387 */ /* 0x000fe20000100800 */
[----:B0-----:R-:W0:Y:S03]  /*01f0*/  MUFU.RCP R0, R0 ;  /* 0x0000000000007308 */ /* 0x001e260000001000 */
[----:B------:R-:W-:Y:S04]  /*0200*/  STL [R1+0x338], RZ ;  /* 0x000338ff01007387 */ /* 0x000fe80000100800 */
[----:B------:R-:W-:Y:S04]  /*0210*/  STL [R1+0x33c], RZ ;  /* 0x00033cff01007387 */ /* 0x000fe80000100800 */
[----:B------:R-:W-:Y:S04]  /*0220*/  STL [R1+0x360], RZ ;  /* 0x000360ff01007387 */ /* 0x000fe80000100800 */
[----:B------:R-:W-:Y:S01]  /*0230*/  STL [R1+0x364], RZ ;  /* 0x000364ff01007387 */ /* 0x000fe20000100800 */
[----:B0-----:R-:W-:-:S03]  /*0240*/  VIADD R2, R0, 0xffffffe ;  /* 0x0ffffffe00027836 */ /* 0x001fc60000000000 */
[----:B------:R-:W-:Y:S01]  /*0250*/  STL [R1+0x368], RZ ;  /* 0x000368ff01007387 */ /* 0x000fe20000100800 */
[----:B------:R-:W-:Y:S01]  /*0260*/  IMAD.MOV R0, RZ, RZ, -R10 ;  /* 0x000000ffff007224 */ /* 0x000fe200078e0a0a */
[----:B------:R0:W1:Y:S02]  /*0270*/  F2I.FTZ.U32.TRUNC.NTZ R3, R2 ;  /* 0x0000000200037305 */ /* 0x000064000021f000 */
[----:B------:R-:W-:Y:S04]  /*0280*/  STL [R1+0x36c], RZ ;  /* 0x00036cff01007387 */ /* 0x000fe80000100800 */
[----:B------:R-:W-:Y:S04]  /*0290*/  STL [R1+0x370], RZ ;  /* 0x000370ff01007387 */ /* 0x000fe80000100800 */
[----:B------:R-:W-:Y:S01]  /*02a0*/  STL [R1+0x374], RZ ;  /* 0x000374ff01007387 */ /* 0x000fe20000100800 */
[----:B0-----:R-:W-:-:S03]  /*02b0*/  IMAD.MOV.U32 R2, RZ, RZ, RZ ;  /* 0x000000ffff027224 */ /* 0x001fc600078e00ff */
[----:B------:R-:W-:Y:S01]  /*02c0*/  STL [R1+0x378], RZ ;  /* 0x000378ff01007387 */ /* 0x000fe20000100800 */
[----:B-1----:R-:W-:-:S03]  /*02d0*/  IMAD.MOV R6, RZ, RZ, -R3 ;  /* 0x000000ffff067224 */ /* 0x002fc600078e0a03 */
[----:B------:R-:W-:Y:S01]  /*02e0*/  STL [R1+0x37c], RZ ;  /* 0x00037cff01007387 */ /* 0x000fe20000100800 */
[----:B------:R-:W-:-:S03]  /*02f0*/  IMAD R9, R6, R7, RZ ;  /* 0x0000000706097224 */ /* 0x000fc600078e02ff */
[----:B------:R-:W-:Y:S01]  /*0300*/  STL [R1+0x3a0], RZ ;  /* 0x0003a0ff01007387 */ /* 0x000fe20000100800 */
[----:B------:R-:W-:Y:S02]  /*0310*/  IMAD.MOV.U32 R6, RZ, RZ, R8 ;  /* 0x000000ffff067224 */ /* 0x000fe400078e0008 */
[----:B------:R-:W-:Y:S01]  /*0320*/  IMAD.HI.U32 R3, R3, R9, R2 ;  /* 0x0000000903037227 */ /* 0x000fe200078e0002 */
[----:B------:R-:W-:Y:S04]  /*0330*/  STL [R1+0x3a4], RZ ;  /* 0x0003a4ff01007387 */ /* 0x000fe80000100800 */
[----:B------:R-:W-:Y:S01]  /*0340*/  STL [R1+0x3a8], RZ ;  /* 0x0003a8ff01007387 */ /* 0x000fe20000100800 */
[----:B------:R-:W-:-:S03]  /*0350*/  IMAD.HI.U32 R3, R3, R6, RZ ;  /* 0x0000000603037227 */ /* 0x000fc600078e00ff */
[----:B------:R-:W-:Y:S01]  /*0360*/  STL [R1+0x3ac], RZ ;  /* 0x0003acff01007387 */ /* 0x000fe20000100800 */
[----:B------:R-:W-:-:S03]  /*0370*/  IMAD R0, R3, R0, R6 ;  /* 0x0000000003007224 */ /* 0x000fc600078e0206 */
[----:B------:R-:W-:Y:S02]  /*0380*/  STL [R1+0x3c0], RZ ;  /* 0x0003c0ff01007387 */ /* 0x000fe40000100800 */
[----:B------:R-:W-:Y:S02]  /*0390*/  ISETP.GT.U32.AND P1, PT, R7, R0, PT ;  /* 0x000000000700720c */ /* 0x000fe40003f24070 */
[----:B------:R-:W-:Y:S04]  /*03a0*/  STL [R1+0x3c4], RZ ;  /* 0x0003c4ff01007387 */ /* 0x000fe80000100800 */
[----:B------:R-:W-:Y:S04]  /*03b0*/  STL [R1+0x3c8], RZ ;  /* 0x0003c8ff01007387 */ /* 0x000fe80000100800 */
[----:B------:R-:W-:Y:S03]  /*03c0*/  STL [R1+0x3cc], RZ ;  /* 0x0003ccff01007387 */ /* 0x000fe60000100800 */
[----:B------:R-:W-:Y:S01]  /*03d0*/  @!P1 IMAD.IADD R0, R0, 0x1, -R7 ;  /* 0x0000000100009824 */ /* 0x000fe200078e0a07 */
[----:B------:R-:W-:Y:S01]  /*03e0*/  STL [R1+0x3e0], RZ ;  /* 0x0003e0ff01007387 */ /* 0x000fe20000100800 */
[----:B------:R-:W-:Y:S01]  /*03f0*/  @!P1 VIADD R3, R3, 0x1 ;  /* 0x0000000103039836 */ /* 0x000fe20000000000 */
[----:B------:R-:W-:-:S02]  /*0400*/  ISETP.NE.AND P1, PT, R4, RZ, PT ;  /* 0x000000ff0400720c */ /* 0x000fc40003f25270 */
[----:B------:R-:W-:Y:S01]  /*0410*/  STL [R1+0x3e4], RZ ;  /* 0x0003e4ff01007387 */ /* 0x000fe20000100800 */
[----:B------:R-:W-:Y:S02]  /*0420*/  ISETP.GE.U32.AND P0, PT, R0, R7, PT ;  /* 0x000000070000720c */ /* 0x000fe40003f06070 */
[----:B------:R-:W-:Y:S01]  /*0430*/  LOP3.LUT R0, R5, R4, RZ, 0x3c, !PT ;  /* 0x0000000405007212 */ /* 0x000fe200078e3cff */
[----:B------:R-:W-:Y:S03]  /*0440*/  STL [R1+0x3e8], RZ ;  /* 0x0003e8ff01007387 */ /* 0x000fe60000100800 */
[----:B------:R-:W-:Y:S01]  /*0450*/  ISETP.GE.AND P2, PT, R0, RZ, PT ;  /* 0x000000ff0000720c */ /* 0x000fe20003f46270 */
[----:B------:R-:W-:Y:S01]  /*0460*/  STL [R1+0x3ec], RZ ;  /* 0x0003ecff01007387 */ /* 0x000fe20000100800 */
[----:B------:R-:W-:-:S03]  /*0470*/  VIADD R0, R11, 0x7f ;  /* 0x0000007f0b007836 */ /* 0x000fc60000000000 */
[----:B------:R-:W-:Y:S02]  /*0480*/  STL [R1+0x400], RZ ;  /* 0x000400ff01007387 */ /* 0x000fe40000100800 */
[----:B------:R-:W-:Y:S02]  /*0490*/  @P0 VIADD R3, R3, 0x1 ;  /* 0x0000000103030836 */ /* 0x000fe40000000000 */
[----:B------:R-:W-:Y:S02]  /*04a0*/  STL [R1+0x404], RZ ;  /* 0x000404ff01007387 */ /* 0x000fe40000100800 */
[----:B------:R-:W-:Y:S01]  /*04b0*/  IMAD.MOV.U32 R2, RZ, RZ, R3 ;  /* 0x000000ffff027224 */ /* 0x000fe200078e0003 */
[----:B------:R-:W-:Y:S01]  /*04c0*/  SHF.R.S32.HI R3, RZ, 0x1f, R0 ;  /* 0x0000001fff037819 */ /* 0x000fe20000011400 */
[----:B------:R-:W-:Y:S02]  /*04d0*/  STL [R1+0x408], RZ ;  /* 0x000408ff01007387 */ /* 0x000fe40000100800 */
[----:B------:R-:W-:Y:S01]  /*04e0*/  @!P2 IMAD.MOV R2, RZ, RZ, -R2 ;  /* 0x000000ffff02a224 */ /* 0x000fe200078e0a02 */
[----:B------:R-:W-:Y:S01]  /*04f0*/  @!P1 LOP3.LUT R2, RZ, R4, RZ, 0x33, !PT ;  /* 0x00000004ff029212 */ /* 0x000fe200078e33ff */
[----:B------:R-:W-:Y:S01]  /*0500*/  STL [R1+0x40c], RZ ;  /* 0x00040cff01007387 */ /* 0x000fe20000100800 */
[----:B------:R-:W-:-:S03]  /*0510*/  LEA.HI R3, R3, R0, RZ, 0x7 ;  /* 0x0000000003037211 */ /* 0x000fc600078f38ff */
[----:B------:R-:W-:Y:S01]  /*0520*/  STL [R1+0x430], RZ ;  /* 0x000430ff01007387 */ /* 0x000fe20000100800 */
[----:B------:R-:W-:Y:S02]  /*0530*/  IMAD.SHL.U32 R6, R2, 0x8, RZ ;  /* 0x0000000802067824 */ /* 0x000fe400078e00ff */
[----:B------:R-:W-:Y:S01]  /*0540*/  IMAD.MOV R2, RZ, RZ, -R2 ;  /* 0x000000ffff027224 */ /* 0x000fe200078e0a02 */
[----:B------:R-:W-:Y:S02]  /*0550*/  STL [R1+0x434], RZ ;  /* 0x000434ff01007387 */ /* 0x000fe40000100800 */
[----:B------:R-:W-:Y:S01]  /*0560*/  LEA.HI.SX32 R3, R3, -R6, 0x19 ;  /* 0x8000000603037211 */ /* 0x000fe200078fcaff */
[----:B------:R-:W-:Y:S01]  /*0570*/  IMAD R4, R4, R2, R5 ;  /* 0x0000000204047224 */ /* 0x000fe200078e0205 */
[----:B------:R-:W-:Y:S02]  /*0580*/  STL [R1+0x438], RZ ;  /* 0x000438ff01007387 */ /* 0x000fe40000100800 */
[----:B------:R-:W-:-:S02]  /*0590*/  VIMNMX R11, R3, 0x8, PT ;  /* 0x00000008030b7848 */ /* 0x000fc40003fe0100 */
[----:B------:R-:W-:Y:S01]  /*05a0*/  STL [R1+0x43c], RZ ;  /* 0x00043cff01007387 */ /* 0x000fe20000100800 */
[----:B------:R-:W-:Y:S02]  /*05b0*/  IABS R9, R4 ;  /* 0x0000000400097213 */ /* 0x000fe40000000000 */
[----:B------:R-:W-:Y:S01]  /*05c0*/  IABS R7, R11 ;  /* 0x0000000b00077213 */ /* 0x000fe20000000000 */
[----:B------:R-:W-:Y:S03]  /*05d0*/  STL [R1+0x450], RZ ;  /* 0x000450ff01007387 */ /* 0x000fe60000100800 */
        /* <DEDUP_REMOVED lines=11> */
[----:B------:R-:W-:Y:S04]  /*0690*/  STL [R1+0x494], RZ ;  /* 0x000494ff01007387 */ /* 0x000fe80000100800 */
[----:B------:R-:W-:Y:S01]  /*06a0*/  STL [R1+0x498], RZ ;  /* 0x000498ff01007387 */ /* 0x000fe20000100800 */
[----:B------:R-:W0:Y:S03]  /*06b0*/  F2I.FTZ.U32.TRUNC.NTZ R3, R3 ;  /* 0x0000000300037305 */ /* 0x000e26000021f000 */
[----:B------:R-:W-:Y:S04]  /*06c0*/  STL [R1+0x49c], RZ ;  /* 0x00049cff01007387 */ /* 0x000fe80000100800 */
[----:B------:R-:W-:Y:S04]  /*06d0*/  STL [R1+0x4b0], RZ ;  /* 0x0004b0ff01007387 */ /* 0x000fe80000100800 */
[----:B------:R-:W-:Y:S04]  /*06e0*/  STL [R1+0x4b4], RZ ;  /* 0x0004b4ff01007387 */ /* 0x000fe80000100800 */
[----:B------:R-:W-:Y:S01]  /*06f0*/  STL [R1+0x4b8], RZ ;  /* 0x0004b8ff01007387 */ /* 0x000fe20000100800 */
[----:B0-----:R-:W-:-:S03]  /*0700*/  IMAD.MOV R8, RZ, RZ, -R3 ;  /* 0x000000ffff087224 */ /* 0x001fc600078e0a03 */
[----:B------:R-:W-:Y:S01]  /*0710*/  STL [R1+0x4bc], RZ ;  /* 0x0004bcff01007387 */ /* 0x000fe20000100800 */
[----:B------:R-:W-:Y:S01]  /*0720*/  IMAD.MOV.U32 R2, RZ, RZ, R8 ;  /* 0x000000ffff027224 */ /* 0x000fe200078e0008 */
[----:B------:R-:W-:Y:S02]  /*0730*/  IABS R8, R11 ;  /* 0x0000000b00087213 */ /* 0x000fe40000000000 */
[----:B------:R-:W-:Y:S01]  /*0740*/  STL [R1+0x4d0], RZ ;  /* 0x0004d0ff01007387 */ /* 0x000fe20000100800 */
[----:B------:R-:W-:Y:S02]  /*0750*/  IMAD R5, R2, R7, RZ ;  /* 0x0000000702057224 */ /* 0x000fe400078e02ff */
[----:B------:R-:W-:Y:S01]  /*0760*/  IMAD.MOV.U32 R2, RZ, RZ, RZ ;  /* 0x000000ffff027224 */ /* 0x000fe200078e00ff */
[----:B------:R-:W-:Y:S03]  /*0770*/  STL [R1+0x4d4], RZ ;  /* 0x0004d4ff01007387 */ /* 0x000fe60000100800 */
[----:B------:R-:W-:Y:S01]  /*0780*/  IMAD.HI.U32 R2, R3, R5, R2 ;  /* 0x0000000503027227 */ /* 0x000fe200078e0002 */
[----:B------:R-:W-:Y:S03]  /*0790*/  STL [R1+0x4d8], RZ ;  /* 0x0004d8ff01007387 */ /* 0x000fe60000100800 */
[----:B------:R-:W-:Y:S01]  /*07a0*/  IMAD.MOV R3, RZ, RZ, -R8 ;  /* 0x000000ffff037224 */ /* 0x000fe200078e0a08 */
[----:B------:R-:W-:Y:S01]  /*07b0*/  STL [R1+0x4dc], RZ ;  /* 0x0004dcff01007387 */ /* 0x000fe20000100800 */
[----:B------:R-:W-:-:S03]  /*07c0*/  IMAD.HI.U32 R0, R2, R9, RZ ;  /* 0x0000000902007227 */ /* 0x000fc600078e00ff */
[----:B------:R-:W-:Y:S01]  /*07d0*/  STL [R1+0x4e0], RZ ;  /* 0x0004e0ff01007387 */ /* 0x000fe20000100800 */
[----:B------:R-:W-:Y:S02]  /*07e0*/  IMAD R2, R0, R3, R9 ;  /* 0x0000000300027224 */ /* 0x000fe400078e0209 */
[----:B------:R-:W0:Y:S01]  /*07f0*/  LDC R3, c[0x0][0x230] ;  /* 0x00008c00ff037b82 */ /* 0x000e220000000800 */
        /* <DEDUP_REMOVED lines=11> */
[-C--:B------:R-:W-:Y:S01]  /*08b0*/  LOP3.LUT R2, R4, R11.reuse, RZ, 0x3c, !PT ;  /* 0x0000000b04027212 */ /* 0x080fe200078e3cff */
[----:B------:R-:W-:Y:S01]  /*08c0*/  STL [R1+0x4fc], RZ ;  /* 0x0004fcff01007387 */ /* 0x000fe20000100800 */
[----:B0-----:R-:W-:Y:S02]  /*08d0*/  VIADD R3, R3, 0x1f ;  /* 0x0000001f03037836 */ /* 0x001fe40000000000 */
[----:B------:R-:W-:Y:S01]  /*08e0*/  ISETP.GE.AND P2, PT, R2, RZ, PT ;  /* 0x000000ff0200720c */ /* 0x000fe20003f46270 */
[----:B------:R-:W-:Y:S04]  /*08f0*/  STL [R1+0x500], RZ ;  /* 0x000500ff01007387 */ /* 0x000fe80000100800 */
[----:B------:R-:W-:Y:S02]  /*0900*/  STL [R1+0x504], RZ ;  /* 0x000504ff01007387 */ /* 0x000fe40000100800 */
[----:B------:R-:W-:Y:S01]  /*0910*/  @P0 VIADD R0, R0, 0x1 ;  /* 0x0000000100000836 */ /* 0x000fe20000000000 */
[----:B------:R-:W-:Y:S01]  /*0920*/  ISETP.GE.AND P0, PT, R3, 0x20, PT ;  /* 0x000000200300780c */ /* 0x000fe20003f06270 */
[----:B------:R-:W-:Y:S04]  /*0930*/  STL [R1+0x508], RZ ;  /* 0x000508ff01007387 */ /* 0x000fe80000100800 */
[----:B------:R-:W-:Y:S01]  /*0940*/  STL [R1+0x50c], RZ ;  /* 0x00050cff01007387 */ /* 0x000fe20000100800 */
[----:B------:R-:W-:Y:S01]  /*0950*/  @!P2 IMAD.MOV R0, RZ, RZ, -R0 ;  /* 0x000000ffff00a224 */ /* 0x000fe200078e0a00 */
[----:B------:R-:W-:-:S02]  /*0960*/  @!P1 LOP3.LUT R0, RZ, R11, RZ, 0x33, !PT ;  /* 0x0000000bff009212 */ /* 0x000fc400078e33ff */
[----:B------:R-:W-:Y:S03]  /*0970*/  STL [R1+0x510], RZ ;  /* 0x000510ff01007387 */ /* 0x000fe60000100800 */
[----:B------:R-:W-:Y:S01]  /*0980*/  IMAD.MOV R2, RZ, RZ, -R0 ;  /* 0x000000ffff027224 */ /* 0x000fe200078e0a00 */
[----:B------:R-:W-:Y:S01]  /*0990*/  STL [R1+0x514], RZ ;  /* 0x000514ff01007387 */ /* 0x000fe20000100800 */
[----:B------:R-:W-:Y:S02]  /*09a0*/  IMAD.SHL.U32 R0, R0, 0x200, RZ ;  /* 0x0000020000007824 */ /* 0x000fe400078e00ff */
[----:B------:R-:W-:Y:S01]  /*09b0*/  IMAD R2, R11, R2, R4 ;  /* 0x000000020b027224 */ /* 0x000fe200078e0204 */
[----:B------:R-:W-:Y:S01]  /*09c0*/  STL [R1+0x518], RZ ;  /* 0x000518ff01007387 */ /* 0x000fe20000100800 */
[----:B------:R-:W-:Y:S02]  /*09d0*/  VIADD R5, R0, 0x2 ;  /* 0x0000000200057836 */ /* 0x000fe40000000000 */
[----:B------:R-:W-:Y:S01]  /*09e0*/  IMAD.IADD R2, R6, 0x1, R2 ;  /* 0x0000000106027824 */ /* 0x000fe200078e0202 */
[----:B------:R-:W-:Y:S01]  /*09f0*/  STL [R1+0x51c], RZ ;  /* 0x00051cff01007387 */ /* 0x000fe20000100800 */
[----:B------:R-:W-:-:S02]  /*0a00*/  VIADD R6, R0, 0x1 ;  /* 0x0000000100067836 */ /* 0x000fc40000000000 */
[C---:B------:R-:W-:Y:S01]  /*0a10*/  VIADD R3, R0.reuse, 0x3 ;  /* 0x0000000300037836 */ /* 0x040fe20000000000 */
[----:B------:R-:W-:Y:S01]  /*0a20*/  STL [R1+0x520], RZ ;  /* 0x000520ff01007387 */ /* 0x000fe20000100800 */
[C---:B------:R-:W-:Y:S02]  /*0a30*/  VIADD R50, R0.reuse, 0x22 ;  /* 0x0000002200327836 */ /* 0x040fe40000000000 */
[C---:B------:R-:W-:Y:S01]  /*0a40*/  VIADD R51, R0.reuse, 0x1ac ;  /* 0x000001ac00337836 */ /* 0x040fe20000000000 */
[----:B------:R-:W-:Y:S01]  /*0a50*/  STL [R1+0x524], RZ ;  /* 0x000524ff01007387 */ /* 0x000fe20000100800 */
[C---:B------:R-:W-:Y:S02]  /*0a60*/  VIADD R25, R0.reuse, 0x1ad ;  /* 0x000001ad00197836 */ /* 0x040fe40000000000 */
[C---:B------:R-:W-:Y:S01]  /*0a70*/  VIADD R52, R0.reuse, 0x1b2 ;  /* 0x000001b200347836 */ /* 0x040fe20000000000 */
[----:B------:R-:W-:Y:S01]  /*0a80*/  STL [R1+0x528], RZ ;  /* 0x000528ff01007387 */ /* 0x000fe20000100800 */
[----:B------:R-:W-:Y:S01]  /*0a90*/  ULDC.64 UR4, c[0x0][0x208] ;  /* 0x0000820000047ab9 */ /* 0x000fe20000000a00 */
[----:B------:R-:W-:-:S02]  /*0aa0*/  VIADD R61, R0, 0x1ca ;  /* 0x000001ca003d7836 */ /* 0x000fc40000000000 */
[----:B------:R-:W-:Y:S01]  /*0ab0*/  STL [R1+0x52c], RZ ;  /* 0x00052cff01007387 */ /* 0x000fe20000100800 */
[C---:B------:R-:W-:Y:S02]  /*0ac0*/  VIADD R60, R0.reuse, 0x1cb ;  /* 0x000001cb003c7836 */ /* 0x040fe40000000000 */
        /* <DEDUP_REMOVED lines=68> */
[----:B------:R-:W-:-:S03]  /*0f10*/  VIADD R7, R0, 0x1fa ;  /* 0x000001fa00077836 */ /* 0x000fc60000000000 */
[----:B------:R-:W-:Y:S04]  /*0f20*/  STL [R1+0x5bc], RZ ;  /* 0x0005bcff01007387 */ /* 0x000fe80000100800 */
        /* <DEDUP_REMOVED lines=1944> */
[----:B------:R-:W-:Y:S04]  /*88b0*/  STL [R1+0x138], R0 ;  /* 0x0001380001007387 */ /* 0x000fe80000100800 */
[----:B------:R0:W-:Y:S04]  /*88c0*/  STL [R1+0x53c4], R6 ;  /* 0x0053c40601007387 */ /* 0x0001e80000100800 */
[----:B------:R1:W-:Y:S04]  /*88d0*/  STL [R1+0x53c0], R5 ;  /* 0x0053c00501007387 */ /* 0x0003e80000100800 */
[----:B------:R2:W-:Y:S01]  /*88e0*/  STL [R1+0x53bc], R3 ;  /* 0x0053bc0301007387 */ /* 0x0005e20000100800 */
[C---:B0-----:R-:W-:Y:S01]  /*88f0*/  VIADD R6, R0.reuse, 0x4 ;  /* 0x0000000400067836 */ /* 0x041fe20000000000 */
[----:B------:R-:W0:Y:S01]  /*8900*/  S2R R10, SR_TID.X ;  /* 0x00000000000a7919 */ /* 0x000e220000002100 */
[----:B-1----:R-:W-:-:S03]  /*8910*/  VIADD R5, R0, 0x5 ;  /* 0x0000000500057836 */ /* 0x002fc60000000000 */
[----:B------:R1:W-:Y:S01]  /*8920*/  STL [R1+0x53b8], R6 ;  /* 0x0053b80601007387 */ /* 0x0003e20000100800 */
[----:B--2---:R-:W-:-:S03]  /*8930*/  VIADD R3, R0, 0x6 ;  /* 0x0000000600037836 */ /* 0x004fc60000000000 */
[----:B------:R2:W-:Y:S04]  /*8940*/  STL [R1+0x53b4], R5 ;  /* 0x0053b40501007387 */ /* 0x0005e80000100800 */
[----:B------:R3:W-:Y:S01]  /*8950*/  STL [R1+0x53b0], R3 ;  /* 0x0053b00301007387 */ /* 0x0007e20000100800 */
[C---:B-1----:R-:W-:Y:S02]  /*8960*/  VIADD R6, R0.reuse, 0x7 ;  /* 0x0000000700067836 */ /* 0x042fe40000000000 */
[----:B--2---:R-:W-:-:S03]  /*8970*/  VIADD R5, R0, 0x8 ;  /* 0x0000000800057836 */ /* 0x004fc60000000000 */
[----:B------:R1:W-:Y:S01]  /*8980*/  STL [R1+0x53ac], R6 ;  /* 0x0053ac0601007387 */ /* 0x0003e20000100800 */
[----:B---3--:R-:W-:-:S03]  /*8990*/  VIADD R3, R0, 0x9 ;  /* 0x0000000900037836 */ /* 0x008fc60000000000 */
[----:B------:R2:W-:Y:S04]  /*89a0*/  STL [R1+0x53a8], R5 ;  /* 0x0053a80501007387 */ /* 0x0005e80000100800 */
[----:B------:R3:W-:Y:S01]  /*89b0*/  STL [R1+0x53a4], R3 ;  /* 0x0053a40301007387 */ /* 0x0007e20000100800 */
[----:B-1----:R-:W-:Y:S01]  /*89c0*/  VIADD R6, R0, 0xa ;  /* 0x0000000a00067836 */ /* 0x002fe20000000000 */
[----:B0-----:R-:W-:Y:S01]  /*89d0*/  LOP3.LUT R4, R10, 0x1f, RZ, 0xc0, !PT ;  /* 0x0000001f0a047812 */ /* 0x001fe200078ec0ff */
[----:B--2---:R-:W-:-:S03]  /*89e0*/  VIADD R5, R0, 0xb ;  /* 0x0000000b00057836 */ /* 0x004fc60000000000 */
[----:B------:R0:W-:Y:S01]  /*89f0*/  STL [R1+0x53a0], R6 ;  /* 0x0053a00601007387 */ /* 0x0001e20000100800 */
[C---:B------:R-:W-:Y:S02]  /*8a00*/  VIADD R10, R0.reuse, 0x1f7 ;  /* 0x000001f7000a7836 */ /* 0x040fe40000000000 */
[----:B---3--:R-:W-:Y:S01]  /*8a10*/  VIADD R3, R0, 0xc ;  /* 0x0000000c00037836 */ /* 0x008fe20000000000 */
[----:B------:R1:W-:Y:S01]  /*8a20*/  STL [R1+0x539c], R5 ;  /* 0x00539c0501007387 */ /* 0x0003e20000100800 */
[----:B------:R-:W-:Y:S02]  /*8a30*/  IMAD R24, R2, 0x80, R4 ;  /* 0x0000008002187824 */ /* 0x000fe400078e0204 */
[C---:B------:R-:W-:Y:S01]  /*8a40*/  VIADD R4, R0.reuse, 0x168 ;  /* 0x0000016800047836 */ /* 0x040fe20000000000 */
[----:B------:R2:W-:Y:S01]  /*8a50*/  STL [R1+0x5398], R3 ;  /* 0x0053980301007387 */ /* 0x0005e20000100800 */
[C---:B------:R-:W-:Y:S02]  /*8a60*/  VIADD R2, R0.reuse, 0x16a ;  /* 0x0000016a00027836 */ /* 0x040fe40000000000 */
[----:B0-----:R-:W-:-:S02]  /*8a70*/  VIADD R6, R0, 0xd ;  /* 0x0000000d00067836 */ /* 0x001fc40000000000 */
[----:B------:R-:W-:Y:S02]  /*8a80*/  VIADD R55, R24, 0x20 ;  /* 0x0000002018377836 */ /* 0x000fe40000000000 */
[C---:B-1----:R-:W-:Y:S01]  /*8a90*/  VIADD R5, R0.reuse, 0xe ;  /* 0x0000000e00057836 */ /* 0x042fe20000000000 */
[----:B------:R0:W-:Y:S01]  /*8aa0*/  STL [R1+0x5394], R6 ;  /* 0x0053940601007387 */ /* 0x0001e20000100800 */
[----:B--2---:R-:W-:-:S03]  /*8ab0*/  VIADD R3, R0, 0xf ;  /* 0x0000000f00037836 */ /* 0x004fc60000000000 */
[----:B------:R1:W-:Y:S04]  /*8ac0*/  STL [R1+0x5390], R5 ;  /* 0x0053900501007387 */ /* 0x0003e80000100800 */
[----:B------:R2:W-:Y:S01]  /*8ad0*/  STL [R1+0x538c], R3 ;  /* 0x00538c0301007387 */ /* 0x0005e20000100800 */
[C---:B0-----:R-:W-:Y:S02]  /*8ae0*/  VIADD R6, R0.reuse, 0x10 ;  /* 0x0000001000067836 */ /* 0x041fe40000000000 */
[----:B-1----:R-:W-:-:S03]  /*8af0*/  VIADD R5, R0, 0x11 ;  /* 0x0000001100057836 */ /* 0x002fc60000000000 */
        /* <DEDUP_REMOVED lines=38> */
[----:B------:R-:W-:Y:S04]  /*8d60*/  STL [R1+0x5340], R50 ;  /* 0x0053403201007387 */ /* 0x000fe80000100800 */
[----:B------:R1:W-:Y:S01]  /*8d70*/  STL [R1+0x5338], R3 ;  /* 0x0053380301007387 */ /* 0x0003e20000100800 */
[----:B0-----:R-:W-:-:S03]  /*8d80*/  VIADD R6, R0, 0x27 ;  /* 0x0000002700067836 */ /* 0x001fc60000000000 */
[----:B------:R0:W-:Y:S01]  /*8d90*/  STL [R1+0x5334], R5 ;  /* 0x0053340501007387 */ /* 0x0001e20000100800 */
[C---:B-1----:R-:W-:Y:S02]  /*8da0*/  VIADD R3, R0.reuse, 0x26 ;  /* 0x0000002600037836 */ /* 0x042fe40000000000 */
[----:B0-----:R-:W-:-:S03]  /*8db0*/  VIADD R5, R0, 0x28 ;  /* 0x0000002800057836 */ /* 0x001fc60000000000 */
[----:B------:R0:W-:Y:S04]  /*8dc0*/  STL [R1+0x5330], R3 ;  /* 0x0053300301007387 */ /* 0x0001e80000100800 */
        /* <DEDUP_REMOVED lines=643> */
[----:B------:R-:W-:Y:S01]  /*b600*/  STL [R1+0x13c], R24 ;  /* 0x00013c1801007387 */ /* 0x000fe20000100800 */
[C---:B0-----:R-:W-:Y:S02]  /*b610*/  VIADD R3, R0.reuse, 0x169 ;  /* 0x0000016900037836 */ /* 0x041fe40000000000 */
[----:B-1----:R-:W-:-:S03]  /*b620*/  VIADD R4, R0, 0x16d ;  /* 0x0000016d00047836 */ /* 0x002fc60000000000 */
[----:B------:R0:W-:Y:S04]  /*b630*/  STL [R1+0x3ec4], R3 ;  /* 0x003ec40301007387 */ /* 0x0001e80000100800 */
[----:B------:R1:W-:Y:S01]  /*b640*/  STL [R1+0x3ec0], R2 ;  /* 0x003ec00201007387 */ /* 0x0003e20000100800 */
[C---:B0-----:R-:W-:Y:S02]  /*b650*/  VIADD R3, R0.reuse, 0x16b ;  /* 0x0000016b00037836 */ /* 0x041fe40000000000 */
[----:B-1----:R-:W-:-:S03]  /*b660*/  VIADD R2, R0, 0x16c ;  /* 0x0000016c00027836 */ /* 0x002fc60000000000 */
        /* <DEDUP_REMOVED lines=132> */
[----:B------:R1:W-:Y:S04]  /*beb0*/  STL [R1+0x2394], R2 ;  /* 0x0023940201007387 */ /* 0x0003e80000100800 */
[----:B------:R-:W-:Y:S01]  /*bec0*/  STL [R1+0x239c], R25 ;  /* 0x00239c1901007387 */ /* 0x000fe20000100800 */
[C---:B0-----:R-:W-:Y:S02]  /*bed0*/  VIADD R3, R0.reuse, 0x1b0 ;  /* 0x000001b000037836 */ /* 0x041fe40000000000 */
[----:B-1----:R-:W-:-:S03]  /*bee0*/  VIADD R2, R0, 0x1b1 ;  /* 0x000001b100027836 */ /* 0x002fc60000000000 */
[----:B------:R0:W-:Y:S04]  /*bef0*/  STL [R1+0x2390], R3 ;  /* 0x0023900301007387 */ /* 0x0001e80000100800 */
[----:B------:R-:W-:Y:S04]  /*bf00*/  STL [R1+0x238c], R2 ;  /* 0x00238c0201007387 */ /* 0x000fe80000100800 */
[----:B------:R1:W-:Y:S01]  /*bf10*/  STL [R1+0x2384], R4 ;  /* 0x0023840401007387 */ /* 0x0003e20000100800 */
[----:B0-----:R-:W-:-:S03]  /*bf20*/  VIADD R3, R0, 0x1b4 ;  /* 0x000001b400037836 */ /* 0x001fc60000000000 */
[----:B------:R-:W-:Y:S04]  /*bf30*/  STL [R1+0x2388], R52 ;  /* 0x0023883401007387 */ /* 0x000fe80000100800 */
[----:B------:R0:W-:Y:S01]  /*bf40*/  STL [R1+0x2380], R3 ;  /* 0x0023800301007387 */ /* 0x0001e20000100800 */
[----:B-1----:R-:W-:-:S03]  /*bf50*/  VIADD R4, R0, 0x1b6 ;  /* 0x000001b600047836 */ /* 0x002fc60000000000 */
        /* <DEDUP_REMOVED lines=40> */
[----:B------:R0:W-:Y:S01]  /*c1e0*/  STL [R1], R3 ;  /* 0x0000000301007387 */ /* 0x0001e20000100800 */
[----:B--2---:R-:W-:-:S03]  /*c1f0*/  VIADD R4, R0, 0x1fd ;  /* 0x000001fd00047836 */ /* 0x004fc60000000000 */
[----:B------:R1:W-:Y:S01]  /*c200*/  STL [R1+0x148], R55 ;  /* 0x0001483701007387 */ /* 0x0003e20000100800 */
[C---:B0-----:R-:W-:Y:S02]  /*c210*/  VIADD R3, R0.reuse, 0x1fe ;  /* 0x000001fe00037836 */ /* 0x041fe40000000000 */
[----:B------:R-:W-:Y:S02]  /*c220*/  VIADD R0, R0, 0x1ff ;  /* 0x000001ff00007836 */ /* 0x000fe40000000000 */
[C---:B-1----:R-:W-:Y:S02]  /*c230*/  VIADD R55, R24.reuse, 0x40 ;  /* 0x0000004018377836 */ /* 0x042fe40000000000 */
[----:B------:R-:W-:-:S03]  /*c240*/  VIADD R24, R24, 0x60 ;  /* 0x0000006018187836 */ /* 0x000fc60000000000 */
[----:B------:R0:W-:Y:S04]  /*c250*/  STL [R1+0x144], R55 ;  /* 0x0001443701007387 */ /* 0x0001e80000100800 */
[----:B0-----:R0:W5:Y:S04]  /*c260*/  LDL.LU R55, [R1+0x5698] ;  /* 0x0056980001377983 */ /* 0x0011680000300800 */
[----:B------:R1:W-:Y:S04]  /*c270*/  STL [R1+0x140], R24 ;  /* 0x0001401801007387 */ /* 0x0003e80000100800 */
[----:B-1----:R0:W5:Y:S01]  /*c280*/  LDL.LU R24, [R1+0x5694] ;  /* 0x0056940001187983 */ /* 0x0021620000300800 */
[----:B------:R-:W-:Y:S05]  /*c290*/  @!P0 BRA `(.L_x_0) ;  /* 0x0000095c00f08947 */ /* 0x000fea0003800000 */
[----:B------:R1:W-:Y:S01]  /*c2a0*/  STL [R1+0x5898], R43 ;  /* 0x0058982b01007387 */ /* 0x0003e20000100800 */
[----:B------:R-:W-:Y:S02]  /*c2b0*/  ISETP.GE.AND P2, PT, R0, RZ, PT ;  /* 0x000000ff0000720c */ /* 0x000fe40003f46270 */
[----:B-----5:R-:W-:Y:S01]  /*c2c0*/  IABS R55, R55 ;  /* 0x0000003700377213 */ /* 0x020fe20000000000 */
[----:B------:R-:W-:Y:S01]  /*c2d0*/  IMAD.MOV.U32 R24, RZ, RZ, RZ ;  /* 0x000000ffff187224 */ /* 0x000fe200078e00ff */
[----:B------:R-:W-:Y:S01]  /*c2e0*/  ISETP.GE.AND P3, PT, R5, RZ, PT ;  /* 0x000000ff0500720c */ /* 0x000fe20003f66270 */
[----:B------:R-:W-:Y:S01]  /*c2f0*/  ULDC UR7, c[0x0][0x23c] ;  /* 0x00008f0000077ab9 */ /* 0x000fe20000000800 */
[----:B------:R-:W-:Y:S01]  /*c300*/  ULDC.64 UR8, c[0x0][0x218] ;  /* 0x0000860000087ab9 */ /* 0x000fe20000000a00 */
[----:B------:R-:W-:Y:S01]  /*c310*/  ULDC.64 UR10, c[0x0][0x210] ;  /* 0x00008400000a7ab9 */ /* 0x000fe20000000a00 */
[----:B-1----:R-:W2:Y:S04]  /*c320*/  LDL R43, [R1+0x3d54] ;  /* 0x003d5400012b7983 */ /* 0x002ea80000100800 */
[----:B------:R1:W-:Y:S04]  /*c330*/  STL [R1+0x5894], R44 ;  /* 0x0058942c01007387 */ /* 0x0003e80000100800 */
[----:B-1----:R-:W3:Y:S04]  /*c340*/  LDL R44, [R1+0x2384] ;  /* 0x00238400012c7983 */ /* 0x002ee80000100800 */
[----:B------:R1:W-:Y:S04]  /*c350*/  STL [R1+0x5890], R45 ;  /* 0x0058902d01007387 */ /* 0x0003e80000100800 */
[----:B-1----:R-:W4:Y:S04]  /*c360*/  LDL R45, [R1+0x2378] ;  /* 0x00237800012d7983 */ /* 0x002f280000100800 */
[----:B------:R1:W-:Y:S04]  /*c370*/  STL [R1+0x588c], R46 ;  /* 0x00588c2e01007387 */ /* 0x0003e80000100800 */
        /* <DEDUP_REMOVED lines=12> */
[----:B-1----:R-:W4:Y:S04]  /*c440*/  LDL R56, [R1+0x5354] ;  /* 0x0053540001387983 */ /* 0x002f280000100800 */
[----:B------:R1:W-:Y:S04]  /*c450*/  STL [R1+0x5870], R57 ;  /* 0x0058703901007387 */ /* 0x0003e80000100800 */
[----:B------:R-:W-:Y:S04]  /*c460*/  STL [R1+0x586c], R58 ;  /* 0x00586c3a01007387 */ /* 0x000fe80000100800 */
[----:B------:R0:W-:Y:S01]  /*c470*/  STL [R1+0x5868], R59 ;  /* 0x0058683b01007387 */ /* 0x0001e20000100800 */
[----:B-1----:R-:W-:Y:S01]  /*c480*/  IMAD.MOV.U32 R57, RZ, RZ, R51 ;  /* 0x000000ffff397224 */ /* 0x002fe200078e0033 */
[----:B------:R-:W-:-:S02]  /*c490*/  IABS R51, R0 ;  /* 0x0000000000337213 */ /* 0x000fc40000000000 */
[----:B------:R2:W-:Y:S04]  /*c4a0*/  STL [R1+0x5864], R60 ;  /* 0x0058643c01007387 */ /* 0x0005e80000100800 */
[----:B------:R4:W-:Y:S01]  /*c4b0*/  STL [R1+0x5860], R61 ;  /* 0x0058603d01007387 */ /* 0x0009e20000100800 */
[----:B0-----:R-:W-:-:S03]  /*c4c0*/  IMAD.MOV.U32 R59, RZ, RZ, R2 ;  /* 0x000000ffff3b7224 */ /* 0x001fc600078e0002 */
[----:B------:R-:W4:Y:S01]  /*c4d0*/  LDL R0, [R1+0x10] ;  /* 0x0000100001007983 */ /* 0x000f220000100800 */
[----:B------:R-:W0:Y:S08]  /*c4e0*/  I2F.RP R2, R55 ;  /* 0x0000003700027306 */ /* 0x000e300000209400 */
[----:B0-----:R-:W0:Y:S02]  /*c4f0*/  MUFU.RCP R2, R2 ;  /* 0x0000000200027308 */ /* 0x001e240000001000 */
[----:B0-----:R-:W-:-:S02]  /*c500*/  VIADD R2, R2, 0xffffffe ;  /* 0x0ffffffe02027836 */ /* 0x001fc40000000000 */
[----:B--2---:R-:W-:Y:S02]  /*c510*/  IMAD.MOV.U32 R60, RZ, RZ, R49 ;  /* 0x000000ffff3c7224 */ /* 0x004fe400078e0031 */
[----:B------:R-:W-:Y:S02]  /*c520*/  IMAD.MOV.U32 R49, RZ, RZ, R46 ;  /* 0x000000ffff317224 */ /* 0x000fe400078e002e */
[----:B------:R-:W-:Y:S01]  /*c530*/  IMAD.MOV.U32 R46, RZ, RZ, R50 ;  /* 0x000000ffff2e7224 */ /* 0x000fe200078e0032 */
[----:B------:R-:W-:Y:S01]  /*c540*/  IABS R50, R3 ;  /* 0x0000000300327213 */ /* 0x000fe20000000000 */
[----:B---3--:R-:W-:Y:S02]  /*c550*/  IMAD.MOV.U32 R58, RZ, RZ, R53 ;  /* 0x000000ffff3a7224 */ /* 0x008fe400078e0035 */
[----:B------:R-:W-:Y:S02]  /*c560*/  IMAD.MOV.U32 R53, RZ, RZ, R25 ;  /* 0x000000ffff357224 */ /* 0x000fe400078e0019 */
[----:B------:R-:W0:Y:S01]  /*c570*/  F2I.FTZ.U32.TRUNC.NTZ R25, R2 ;  /* 0x0000000200197305 */ /* 0x000e22000021f000 */
[----:B----4-:R-:W-:-:S02]  /*c580*/  IMAD.MOV.U32 R61, RZ, RZ, R54 ;  /* 0x000000ffff3d7224 */ /* 0x010fc400078e0036 */
[----:B------:R-:W-:Y:S02]  /*c590*/  IMAD.MOV.U32 R54, RZ, RZ, R47 ;  /* 0x000000ffff367224 */ /* 0x000fe400078e002f */
[----:B------:R-:W-:Y:S02]  /*c5a0*/  IMAD.MOV.U32 R47, RZ, RZ, R52 ;  /* 0x000000ffff2f7224 */ /* 0x000fe400078e0034 */
[----:B0-----:R-:W-:-:S04]  /*c5b0*/  IMAD.MOV R2, RZ, RZ, -R25 ;  /* 0x000000ffff027224 */ /* 0x001fc800078e0a19 */
[----:B------:R-:W-:-:S04]  /*c5c0*/  IMAD R2, R2, R55, RZ ;  /* 0x0000003702027224 */ /* 0x000fc800078e02ff */
[----:B------:R-:W-:-:S04]  /*c5d0*/  IMAD.HI.U32 R2, R25, R2, R24 ;  /* 0x0000000219027227 */ /* 0x000fc800078e0018 */
[----:B------:R-:W-:Y:S02]  /*c5e0*/  IMAD.MOV.U32 R25, RZ, RZ, R51 ;  /* 0x000000ffff197224 */ /* 0x000fe400078e0033 */
[----:B------:R-:W-:Y:S02]  /*c5f0*/  IMAD.MOV.U32 R24, RZ, RZ, R50 ;  /* 0x000000ffff187224 */ /* 0x000fe400078e0032 */
[----:B------:R-:W-:-:S04]  /*c600*/  IMAD.HI.U32 R51, R2, R25, RZ ;  /* 0x0000001902337227 */ /* 0x000fc800078e00ff */
[----:B------:R-:W-:Y:S02]  /*c610*/  IMAD.MOV R51, RZ, RZ, -R51 ;  /* 0x000000ffff337224 */ /* 0x000fe400078e0a33 */
[----:B------:R-:W-:-:S04]  /*c620*/  IMAD.HI.U32 R50, R2, R24, RZ ;  /* 0x0000001802327227 */ /* 0x000fc800078e00ff */
[----:B------:R-:W-:Y:S01]  /*c630*/  IMAD R25, R55, R51, R25 ;  /* 0x0000003337197224 */ /* 0x000fe200078e0219 */
[----:B------:R-:W-:Y:S01]  /*c640*/  IABS R51, R5 ;  /* 0x0000000500337213 */ /* 0x000fe20000000000 */
[----:B------:R-:W-:-:S03]  /*c650*/  IMAD.MOV R50, RZ, RZ, -R50 ;  /* 0x000000ffff327224 */ /* 0x000fc600078e0a32 */
[C---:B------:R-:W-:Y:S01]  /*c660*/  ISETP.GT.U32.AND P0, PT, R55.reuse, R25, PT ;  /* 0x000000193700720c */ /* 0x040fe20003f04070 */
[----:B------:R-:W-:Y:S01]  /*c670*/  IMAD R24, R55, R50, R24 ;  /* 0x0000003237187224 */ /* 0x000fe200078e0218 */
[----:B------:R-:W-:-:S04]  /*c680*/  IABS R50, R4 ;  /* 0x0000000400327213 */ /* 0x000fc80000000000 */
[----:B------:R-:W-:Y:S01]  /*c690*/  ISETP.GT.U32.AND P1, PT, R55, R24, PT ;  /* 0x000000183700720c */ /* 0x000fe20003f24070 */
[----:B------:R-:W-:-:S04]  /*c6a0*/  IMAD.HI.U32 R52, R2, R50, RZ ;  /* 0x0000003202347227 */ /* 0x000fc800078e00ff */
[----:B------:R-:W-:Y:S02]  /*c6b0*/  IMAD.MOV R52, RZ, RZ, -R52 ;  /* 0x000000ffff347224 */ /* 0x000fe400078e0a34 */
[--C-:B------:R-:W-:Y:S02]  /*c6c0*/  @!P0 IMAD.IADD R25, R25, 0x1, -R55.reuse ;  /* 0x0000000119198824 */ /* 0x100fe400078e0a37 */
[C---:B------:R-:W-:Y:S02]  /*c6d0*/  IMAD R50, R55.reuse, R52, R50 ;  /* 0x0000003437327224 */ /* 0x040fe400078e0232 */
[----:B------:R-:W-:Y:S01]  /*c6e0*/  IMAD.HI.U32 R52, R2, R51, RZ ;  /* 0x0000003302347227 */ /* 0x000fe200078e00ff */
[C---:B------:R-:W-:Y:S02]  /*c6f0*/  ISETP.GT.U32.AND P5, PT, R55.reuse, R25, PT ;  /* 0x000000193700720c */ /* 0x040fe40003fa4070 */
[----:B------:R-:W-:Y:S01]  /*c700*/  ISETP.GT.U32.AND P6, PT, R55, R50, PT ;  /* 0x000000323700720c */ /* 0x000fe20003fc4070 */
[----:B------:R-:W-:Y:S01]  /*c710*/  @!P1 IMAD.IADD R24, R24, 0x1, -R55 ;  /* 0x0000000118189824 */ /* 0x000fe200078e0a37 */
[----:B------:R-:W-:Y:S01]  /*c720*/  ISETP.GE.AND P1, PT, R3, RZ, PT ;  /* 0x000000ff0300720c */ /* 0x000fe20003f26270 */
[----:B------:R-:W-:Y:S01]  /*c730*/  IMAD.MOV R52, RZ, RZ, -R52 ;  /* 0x000000ffff347224 */ /* 0x000fe200078e0a34 */
[----:B------:R-:W-:-:S02]  /*c740*/  IABS R3, R6 ;  /* 0x0000000600037213 */ /* 0x000fc40000000000 */
[----:B------:R-:W-:-:S05]  /*c750*/  ISETP.GT.U32.AND P4, PT, R55, R24, PT ;  /* 0x000000183700720c */ /* 0x000fca0003f84070 */
[----:B------:R-:W-:Y:S01]  /*c760*/  @!P5 IMAD.IADD R25, R25, 0x1, -R55 ;  /* 0x000000011919d824 */ /* 0x000fe200078e0a37 */
[----:B------:R-:W-:Y:S01]  /*c770*/  ISETP.GE.AND P5, PT, R6, RZ, PT ;  /* 0x000000ff0600720c */ /* 0x000fe20003fa6270 */
[----:B------:R-:W-:Y:S02]  /*c780*/  IMAD.MOV.U32 R6, RZ, RZ, R0 ;  /* 0x000000ffff067224 */ /* 0x000fe400078e0000 */
[C---:B------:R-:W-:Y:S02]  /*c790*/  IMAD R0, R55.reuse, R52, R51 ;  /* 0x0000003437007224 */ /* 0x040fe400078e0233 */
[----:B------:R-:W-:Y:S01]  /*c7a0*/  @!P6 IMAD.IADD R50, R50, 0x1, -R55 ;  /* 0x000000013232e824 */ /* 0x000fe200078e0a37 */
[----:B------:R-:W-:Y:S02]  /*c7b0*/  ISETP.GE.AND P0, PT, R4, RZ, PT ;  /* 0x000000ff0400720c */ /* 0x000fe40003f06270 */
[----:B------:R-:W-:Y:S01]  /*c7c0*/  ISETP.GT.U32.AND P6, PT, R55, R0, PT ;  /* 0x000000003700720c */ /* 0x000fe20003fc4070 */
[----:B------:R-:W-:-:S02]  /*c7d0*/  IMAD.MOV.U32 R4, RZ, RZ, R25 ;  /* 0x000000ffff047224 */ /* 0x000fc400078e0019 */
[--C-:B------:R-:W-:Y:S02]  /*c7e0*/  @!P4 IMAD.IADD R24, R24, 0x1, -R55.reuse ;  /* 0x000000011818c824 */ /* 0x100fe400078e0a37 */
[----:B------:R-:W-:Y:S01]  /*c7f0*/  @!P2 IMAD.MOV R4, RZ, RZ, -R4 ;  /* 0x000000ffff04a224 */ /* 0x000fe200078e0a04 */
[----:B------:R-:W-:Y:S01]  /*c800*/  ISETP.GT.U32.AND P2, PT, R55, R50, PT ;  /* 0x000000323700720c */ /* 0x000fe20003f44070 */
[----:B------:R-:W-:Y:S01]  /*c810*/  IMAD.HI.U32 R5, R2, R3, RZ ;  /* 0x0000000302057227 */ /* 0x000fe200078e00ff */
[----:B------:R-:W-:Y:S02]  /*c820*/  IABS R25, R7 ;  /* 0x0000000700197213 */ /* 0x000fe40000000000 */
[----:B------:R0:W-:Y:S01]  /*c830*/  STL [R1+0x7e4], R4 ;  /* 0x0007e40401007387 */ /* 0x0001e20000100800 */
[----:B------:R-:W-:Y:S02]  /*c840*/  @!P1 IMAD.MOV R24, RZ, RZ, -R24 ;  /* 0x000000ffff189224 */ /* 0x000fe400078e0a18 */
[----:B------:R-:W-:-:S02]  /*c850*/  @!P6 IMAD.IADD R0, R0, 0x1, -R55 ;  /* 0x000000010000e824 */ /* 0x000fc400078e0a37 */
[----:B------:R-:W-:Y:S01]  /*c860*/  IMAD.MOV R5, RZ, RZ, -R5 ;  /* 0x000000ffff057224 */ /* 0x000fe200078e0a05 */
[----:B------:R1:W-:Y:S01]  /*c870*/  STL [R1+0x7e0], R24 ;  /* 0x0007e01801007387 */ /* 0x0003e20000100800 */
[----:B0-----:R-:W-:Y:S02]  /*c880*/  IABS R4, R8 ;  /* 0x0000000800047213 */ /* 0x001fe40000000000 */
[----:B------:R-:W-:Y:S01]  /*c890*/  ISETP.GE.AND P1, PT, R8, RZ, PT ;  /* 0x000000ff0800720c */ /* 0x000fe20003f26270 */
[C---:B------:R-:W-:Y:S01]  /*c8a0*/  IMAD R8, R55.reuse, R5, R3 ;  /* 0x0000000537087224 */ /* 0x040fe200078e0203 */
[----:B------:R-:W-:Y:S01]  /*c8b0*/  ISETP.GT.U32.AND P6, PT, R55, R0, PT ;  /* 0x000000003700720c */ /* 0x000fe20003fc4070 */
[----:B-1----:R-:W-:Y:S02]  /*c8c0*/  IMAD.MOV.U32 R24, RZ, RZ, R4 ;  /* 0x000000ffff187224 */ /* 0x002fe400078e0004 */
[----:B------:R-:W-:Y:S01]  /*c8d0*/  IMAD.HI.U32 R4, R2, R25, RZ ;  /* 0x0000001902047227 */ /* 0x000fe200078e00ff */
[----:B------:R-:W-:-:S02]  /*c8e0*/  ISETP.GE.AND P4, PT, R7, RZ, PT ;  /* 0x000000ff0700720c */ /* 0x000fc40003f86270 */
[----:B------:R-:W-:Y:S01]  /*c8f0*/  IABS R7, R9 ;  /* 0x0000000900077213 */ /* 0x000fe20000000000 */
[----:B------:R-:W-:Y:S01]  /*c900*/  @!P2 IMAD.IADD R50, R50, 0x1, -R55 ;  /* 0x000000013232a824 */ /* 0x000fe200078e0a37 */
[C---:B------:R-:W-:Y:S01]  /*c910*/  ISETP.GT.U32.AND P2, PT, R55.reuse, R8, PT ;  /* 0x000000083700720c */ /* 0x040fe20003f44070 */
[----:B------:R-:W-:Y:S01]  /*c920*/  IMAD.MOV R4, RZ, RZ, -R4 ;  /* 0x000000ffff047224 */ /* 0x000fe200078e0a04 */
[----:B------:R-:W-:Y:S01]  /*c930*/  IABS R3, R10 ;  /* 0x0000000a00037213 */ /* 0x000fe20000000000 */
[----:B------:R-:W-:Y:S02]  /*c940*/  IMAD.MOV.U32 R52, RZ, RZ, R6 ;  /* 0x000000ffff347224 */ /* 0x000fe400078e0006 */
[----:B------:R-:W-:Y:S02]  /*c950*/  IMAD R25, R55, R4, R25 ;  /* 0x0000000437197224 */ /* 0x000fe400078e0219 */
[----:B------:R-:W-:-:S04]  /*c960*/  IMAD.HI.U32 R6, R2, R7, RZ ;  /* 0x0000000702067227 */ /* 0x000fc800078e00ff */
[----:B------:R-:W-:Y:S01]  /*c970*/  @!P6 IMAD.IADD R0, R0, 0x1, -R55 ;  /* 0x000000010000e824 */ /* 0x000fe200078e0a37 */
[----:B------:R-:W-:Y:S01]  /*c980*/  ISETP.GT.U32.AND P6, PT, R55, R25, PT ;  /* 0x000000193700720c */ /* 0x000fe20003fc4070 */
[----:B------:R-:W-:Y:S02]  /*c990*/  IMAD.MOV R6, RZ, RZ, -R6 ;  /* 0x000000ffff067224 */ /* 0x000fe400078e0a06 */
[----:B------:R-:W-:-:S04]  /*c9a0*/  IMAD.HI.U32 R5, R2, R3, RZ ;  /* 0x0000000302057227 */ /* 0x000fc800078e00ff */
[----:B------:R-:W-:Y:S02]  /*c9b0*/  IMAD R7, R55, R6, R7 ;  /* 0x0000000637077224 */ /* 0x000fe400078e0207 */
[----:B------:R-:W-:Y:S02]  /*c9c0*/  @!P2 IMAD.IADD R8, R8, 0x1, -R55 ;  /* 0x000000010808a824 */ /* 0x000fe400078e0a37 */
[----:B------:R-:W-:-:S03]  /*c9d0*/  IMAD.MOV R6, RZ, RZ, -R5 ;  /* 0x000000ffff067224 */ /* 0x000fc600078e0a05 */
[C---:B------:R-:W-:Y:S01]  /*c9e0*/  ISETP.GT.U32.AND P2, PT, R55.reuse, R8, PT ;  /* 0x000000083700720c */ /* 0x040fe20003f44070 */
[----:B------:R-:W-:Y:S02]  /*c9f0*/  IMAD R3, R55, R6, R3 ;  /* 0x0000000637037224 */ /* 0x000fe400078e0203 */
[----:B------:R-:W-:Y:S02]  /*ca00*/  @!P6 IMAD.IADD R25, R25, 0x1, -R55 ;  /* 0x000000011919e824 */ /* 0x000fe400078e0a37 */
[----:B------:R-:W-:Y:S01]  /*ca10*/  IMAD.HI.U32 R51, R2, R24, RZ ;  /* 0x0000001802337227 */ /* 0x000fe200078e00ff */
[----:B------:R-:W-:-:S03]  /*ca20*/  ISETP.GT.U32.AND P6, PT, R55, R3, PT ;  /* 0x000000033700720c */ /* 0x000fc60003fc4070 */
[----:B------:R-:W-:Y:S02]  /*ca30*/  IMAD.MOV R51, RZ, RZ, -R51 ;  /* 0x000000ffff337224 */ /* 0x000fe400078e0a33 */
[----:B------:R-:W-:Y:S02]  /*ca40*/  @!P0 IMAD.MOV R50, RZ, RZ, -R50 ;  /* 0x000000ffff328224 */ /* 0x000fe400078e0a32 */
[--C-:B------:R-:W-:Y:S02]  /*ca50*/  @!P2 IMAD.IADD R8, R8, 0x1, -R55.reuse ;  /* 0x000000010808a824 */ /* 0x100fe400078e0a37 */
[----:B------:R-:W-:Y:S02]  /*ca60*/  IMAD R24, R55, R51, R24 ;  /* 0x0000003337187224 */ /* 0x000fe400078e0218 */
[----:B------:R-:W2:Y:S02]  /*ca70*/  LDL R51, [R1+0x14c] ;  /* 0x00014c0001337983 */ /* 0x000ea40000100800 */
[----:B------:R-:W-:-:S02]  /*ca80*/  @!P6 IMAD.IADD R3, R3, 0x1, -R55 ;  /* 0x000000010303e824 */ /* 0x000fc400078e0a37 */
[----:B------:R0:W-:Y:S01]  /*ca90*/  STL [R1+0x718], R50 ;  /* 0x0007183201007387 */ /* 0x0001e20000100800 */
[----:B------:R-:W-:Y:S02]  /*caa0*/  ISETP.GE.AND P2, PT, R9, RZ, PT ;  /* 0x000000ff0900720c */ /* 0x000fe40003f46270 */
[----:B------:R-:W-:Y:S01]  /*cab0*/  IABS R9, R13 ;  /* 0x0000000d00097213 */ /* 0x000fe20000000000 */
[----:B0-----:R-:W-:-:S04]  /*cac0*/  IMAD.MOV.U32 R50, RZ, RZ, R8 ;  /* 0x000000ffff327224 */ /* 0x001fc800078e0008 */
[----:B------:R-:W-:Y:S01]  /*cad0*/  @!P5 IMAD.MOV R50, RZ, RZ, -R50 ;  /* 0x000000ffff32d224 */ /* 0x000fe200078e0a32 */
[----:B------:R-:W-:Y:S01]  /*cae0*/  ISETP.GT.U32.AND P5, PT, R55, R3, PT ;  /* 0x000000033700720c */ /* 0x000fe20003fa4070 */
[----:B------:R-:W-:Y:S02]  /*caf0*/  @!P3 IMAD.MOV R0, RZ, RZ, -R0 ;  /* 0x000000ffff00b224 */ /* 0x000fe400078e0a00 */
[----:B------:R-:W-:-:S03]  /*cb00*/  IMAD.MOV.U32 R8, RZ, RZ, R9 ;  /* 0x000000ffff087224 */ /* 0x000fc600078e0009 */
[----:B------:R-:W-:Y:S04]  /*cb10*/  STL [R1+0x7dc], R0 ;  /* 0x0007dc0001007387 */ /* 0x000fe80000100800 */
[----:B------:R0:W-:Y:S01]  /*cb20*/  STL [R1+0x7d0], R50 ;  /* 0x0007d03201007387 */ /* 0x0001e20000100800 */
[----:B------:R-:W-:Y:S02]  /*cb30*/  IABS R4, R11 ;  /* 0x0000000b00047213 */ /* 0x000fe40000000000 */
[----:B------:R-:W-:Y:S01]  /*cb40*/  @!P5 IMAD.IADD R3, R3, 0x1, -R55 ;  /* 0x000000010303d824 */ /* 0x000fe200078e0a37 */
[----:B------:R-:W-:Y:S01]  /*cb50*/  ISETP.GE.AND P5, PT, R11, RZ, PT ;  /* 0x000000ff0b00720c */ /* 0x000fe20003fa6270 */
[----:B0-----:R-:W-:-:S04]  /*cb60*/  IMAD.HI.U32 R50, R2, R8, RZ ;  /* 0x0000000802327227 */ /* 0x001fc800078e00ff */
[----:B------:R-:W-:Y:S01]  /*cb70*/  IMAD.MOV R11, RZ, RZ, -R50 ;  /* 0x000000ffff0b7224 */ /* 0x000fe200078e0a32 */
[C---:B------:R-:W-:Y:S01]  /*cb80*/  ISETP.GT.U32.AND P0, PT, R55.reuse, R24, PT ;  /* 0x000000183700720c */ /* 0x040fe20003f04070 */
[----:B------:R-:W-:Y:S01]  /*cb90*/  IMAD.HI.U32 R5, R2, R4, RZ ;  /* 0x0000000402057227 */ /* 0x000fe200078e00ff */
[C---:B------:R-:W-:Y:S01]  /*cba0*/  ISETP.GT.U32.AND P3, PT, R55.reuse, R7, PT ;  /* 0x000000073700720c */ /* 0x040fe20003f64070 */
[----:B------:R-:W3:Y:S02]  /*cbb0*/  LDL R50, [R1+0x2374] ;  /* 0x0023740001327983 */ /* 0x000ee40000100800 */
[----:B------:R-:W-:Y:S02]  /*cbc0*/  IMAD R8, R55, R11, R8 ;  /* 0x0000000b37087224 */ /* 0x000fe400078e0208 */
[----:B------:R-:W4:Y:S01]  /*cbd0*/  LDL R11, [R1+0x2380] ;  /* 0x00238000010b7983 */ /* 0x000f220000100800 */
[----:B------:R-:W-:-:S04]  /*cbe0*/  IMAD.MOV R5, RZ, RZ, -R5 ;  /* 0x000000ffff057224 */ /* 0x000fc800078e0a05 */
[C---:B------:R-:W-:Y:S01]  /*cbf0*/  IMAD R4, R55.reuse, R5, R4 ;  /* 0x0000000537047224 */ /* 0x040fe200078e0204 */
[----:B------:R-:W-:Y:S01]  /*cc00*/  IABS R5, R12 ;  /* 0x0000000c00057213 */ /* 0x000fe20000000000 */
[----:B------:R-:W-:Y:S01]  /*cc10*/  @!P0 IMAD.IADD R24, R24, 0x1, -R55 ;  /* 0x0000000118188824 */ /* 0x000fe200078e0a37 */
[----:B------:R-:W-:-:S03]  /*cc20*/  ISETP.GT.U32.AND P0, PT, R55, R25, PT ;  /* 0x000000193700720c */ /* 0x000fc60003f04070 */
[----:B------:R-:W-:Y:S01]  /*cc30*/  IMAD.HI.U32 R9, R2, R5, RZ ;  /* 0x0000000502097227 */ /* 0x000fe200078e00ff */
[----:B------:R-:W-:-:S03]  /*cc40*/  IABS R0, R15 ;  /* 0x0000000f00007213 */ /* 0x000fc60000000000 */
[----:B------:R-:W-:Y:S02]  /*cc50*/  IMAD.MOV R9, RZ, RZ, -R9 ;  /* 0x000000ffff097224 */ /* 0x000fe400078e0a09 */
[----:B------:R-:W-:Y:S01]  /*cc60*/  @!P3 IMAD.IADD R7, R7, 0x1, -R55 ;  /* 0x000000010707b824 */ /* 0x000fe200078e0a37 */
[C---:B------:R-:W-:Y:S01]  /*cc70*/  ISETP.GT.U32.AND P3, PT, R55.reuse, R24, PT ;  /* 0x000000183700720c */ /* 0x040fe20003f64070 */
[----:B------:R-:W-:Y:S02]  /*cc80*/  IMAD R5, R55, R9, R5 ;  /* 0x0000000937057224 */ /* 0x000fe400078e0205 */
[----:B------:R-:W-:-:S04]  /*cc90*/  IMAD.HI.U32 R9, R2, R0, RZ ;  /* 0x0000000002097227 */ /* 0x000fc800078e00ff */
[----:B------:R-:W-:Y:S01]  /*cca0*/  @!P0 IMAD.IADD R25, R25, 0x1, -R55 ;  /* 0x0000000119198824 */ /* 0x000fe200078e0a37 */
[C---:B------:R-:W-:Y:S01]  /*ccb0*/  ISETP.GT.U32.AND P0, PT, R55.reuse, R4, PT ;  /* 0x000000043700720c */ /* 0x040fe20003f04070 */
[----:B------:R-:W-:Y:S01]  /*ccc0*/  IMAD.MOV R9, RZ, RZ, -R9 ;  /* 0x000000ffff097224 */ /* 0x000fe200078e0a09 */
[----:B------:R-:W-:-:S03]  /*ccd0*/  ISETP.GT.U32.AND P6, PT, R55, R7, PT ;  /* 0x000000073700720c */ /* 0x000fc60003fc4070 */
[----:B------:R-:W-:Y:S02]  /*cce0*/  IMAD R0, R55, R9, R0 ;  /* 0x0000000937007224 */ /* 0x000fe400078e0200 */
[----:B------:R-:W-:Y:S02]  /*ccf0*/  IMAD.MOV.U32 R9, RZ, RZ, R43 ;  /* 0x000000ffff097224 */ /* 0x000fe400078e002b */
[----:B------:R-:W-:Y:S02]  /*cd00*/  IMAD.MOV.U32 R43, RZ, RZ, R25 ;  /* 0x000000ffff2b7224 */ /* 0x000fe400078e0019 */
[----:B------:R-:W-:Y:S02]  /*cd10*/  @!P3 IMAD.IADD R24, R24, 0x1, -R55 ;  /* 0x000000011818b824 */ /* 0x000fe400078e0a37 */
[----:B------:R-:W-:Y:S01]  /*cd20*/  @!P4 IMAD.MOV R43, RZ, RZ, -R43 ;  /* 0x000000ffff2bc224 */ /* 0x000fe200078e0a2b */
[----:B------:R-:W-:Y:S01]  /*cd30*/  ISETP.GE.AND P3, PT, R10, RZ, PT ;  /* 0x000000ff0a00720c */ /* 0x000fe20003f66270 */
[--C-:B------:R-:W-:Y:S01]  /*cd40*/  @!P0 IMAD.IADD R4, R4, 0x1, -R55.reuse ;  /* 0x0000000104048824 */ /* 0x100fe200078e0a37 */
[----:B------:R-:W-:Y:S01]  /*cd50*/  ISETP.GE.AND P0, PT, R12, RZ, PT ;  /* 0x000000ff0c00720c */ /* 0x000fe20003f06270 */
[----:B------:R-:W-:Y:S01]  /*cd60*/  @!P1 IMAD.MOV R24, RZ, RZ, -R24 ;  /* 0x000000ffff189224 */ /* 0x000fe200078e0a18 */
[----:B------:R-:W2:Y:S01]  /*cd70*/  LDL R12, [R1+0x2390] ;  /* 0x00239000010c7983 */ /* 0x000ea20000100800 */
[----:B------:R-:W-:-:S03]  /*cd80*/  @!P6 IMAD.IADD R7, R7, 0x1, -R55 ;  /* 0x000000010707e824 */ /* 0x000fc600078e0a37 */
[----:B------:R0:W-:Y:S04]  /*cd90*/  STL [R1+0x71c], R43 ;  /* 0x00071c2b01007387 */ /* 0x0001e80000100800 */
[----:B0-----:R-:W3:Y:S04]  /*cda0*/  LDL.LU R43, [R1+0x5898] ;  /* 0x00589800012b7983 */ /* 0x001ee80000300800 */
[----:B------:R4:W-:Y:S02]  /*cdb0*/  STL [R1+0x720], R24 ;  /* 0x0007201801007387 */ /* 0x0009e40000100800 */
[----:B----4-:R-:W-:-:S02]  /*cdc0*/  IMAD.MOV.U32 R24, RZ, RZ, R11 ;  /* 0x000000ffff187224 */ /* 0x010fc400078e000b */
[----:B------:R-:W-:Y:S02]  /*cdd0*/  IMAD.MOV.U32 R11, RZ, RZ, R44 ;  /* 0x000000ffff0b7224 */ /* 0x000fe400078e002c */
[----:B------:R-:W-:Y:S02]  /*cde0*/  IMAD.MOV.U32 R44, RZ, RZ, R7 ;  /* 0x000000ffff2c7224 */ /* 0x000fe400078e0007 */
[----:B------:R-:W-:Y:S02]  /*cdf0*/  IMAD.MOV.U32 R7, RZ, RZ, R45 ;  /* 0x000000ffff077224 */ /* 0x000fe400078e002d */
[----:B------:R-:W-:Y:S02]  /*ce00*/  IMAD.MOV.U32 R45, RZ, RZ, R3 ;  /* 0x000000ffff2d7224 */ /* 0x000fe400078e0003 */
[----:B------:R-:W-:Y:S02]  /*ce10*/  @!P2 IMAD.MOV R44, RZ, RZ, -R44 ;  /* 0x000000ffff2ca224 */ /* 0x000fe400078e0a2c */
[----:B------:R-:W-:-:S03]  /*ce20*/  @!P3 IMAD.MOV R45, RZ, RZ, -R45 ;  /* 0x000000ffff2db224 */ /* 0x000fc600078e0a2d */
[----:B------:R0:W-:Y:S01]  /*ce30*/  STL [R1+0x7cc], R44 ;  /* 0x0007cc2c01007387 */ /* 0x0001e20000100800 */
[----:B------:R-:W-:-:S03]  /*ce40*/  ISETP.GE.AND P3, PT, R13, RZ, PT ;  /* 0x000000ff0d00720c */ /* 0x000fc60003f66270 */
[----:B0-----:R-:W4:Y:S04]  /*ce50*/  LDL.LU R44, [R1+0x5894] ;  /* 0x00589400012c7983 */ /* 0x001f280000300800 */
[----:B------:R0:W-:Y:S04]  /*ce60*/  STL [R1+0x7d8], R45 ;  /* 0x0007d82d01007387 */ /* 0x0001e80000100800 */
[----:B0-----:R-:W4:Y:S04]  /*ce70*/  LDL.LU R45, [R1+0x5890] ;  /* 0x00589000012d7983 */ /* 0x001f280000300800 */
[----:B------:R-:W2:Y:S01]  /*ce80*/  LDL R13, [R1+0x3d68] ;  /* 0x003d6800010d7983 */ /* 0x000ea20000100800 */
[----:B------:R-:W-:-:S02]  /*ce90*/  ISETP.GT.U32.AND P6, PT, R55, R5, PT ;  /* 0x000000053700720c */ /* 0x000fc40003fc4070 */
[----:B------:R-:W-:-:S05]  /*cea0*/  IABS R6, R14 ;  /* 0x0000000e00067213 */ /* 0x000fca0000000000 */
[----:B------:R-:W-:-:S06]  /*ceb0*/  IMAD.HI.U32 R10, R2, R6, RZ ;  /* 0x00000006020a7227 */ /* 0x000fcc00078e00ff */
[----:B------:R-:W-:Y:S01]  /*cec0*/  @!P6 IMAD.IADD R5, R5, 0x1, -R55 ;  /* 0x000000010505e824 */ /* 0x000fe200078e0a37 */
[----:B------:R-:W-:Y:S01]  /*ced0*/  ISETP.GT.U32.AND P6, PT, R55, R4, PT ;  /* 0x000000043700720c */ /* 0x000fe20003fc4070 */
[----:B------:R-:W-:-:S03]  /*cee0*/  IMAD.MOV R10, RZ, RZ, -R10 ;  /* 0x000000ffff0a7224 */ /* 0x000fc600078e0a0a */
[C---:B------:R-:W-:Y:S01]  /*cef0*/  ISETP.GT.U32.AND P1, PT, R55.reuse, R5, PT ;  /* 0x000000053700720c */ /* 0x040fe20003f24070 */
[----:B------:R-:W-:Y:S01]  /*cf00*/  IMAD R6, R55, R10, R6 ;  /* 0x0000000a37067224 */ /* 0x000fe200078e0206 */
[----:B------:R-:W-:-:S07]  /*cf10*/  IABS R10, R16 ;  /* 0x00000010000a7213 */ /* 0x000fce0000000000 */
[----:B------:R-:W-:Y:S01]  /*cf20*/  @!P6 IMAD.IADD R4, R4, 0x1, -R55 ;  /* 0x000000010404e824 */ /* 0x000fe200078e0a37 */
[----:B------:R-:W-:Y:S01]  /*cf30*/  ISETP.GT.U32.AND P6, PT, R55, R0, PT ;  /* 0x000000003700720c */ /* 0x000fe20003fc4070 */
[----:B------:R-:W-:-:S04]  /*cf40*/  IMAD.HI.U32 R3, R2, R10, RZ ;  /* 0x0000000a02037227 */ /* 0x000fc800078e00ff */
[----:B------:R-:W-:Y:S02]  /*cf50*/  IMAD.MOV R3, RZ, RZ, -R3 ;  /* 0x000000ffff037224 */ /* 0x000fe400078e0a03 */
[----:B------:R-:W-:Y:S02]  /*cf60*/  @!P1 IMAD.IADD R5, R5, 0x1, -R55 ;  /* 0x0000000105059824 */ /* 0x000fe400078e0a37 */
[C---:B------:R-:W-:Y:S01]  /*cf70*/  IMAD R3, R55.reuse, R3, R10 ;  /* 0x0000000337037224 */ /* 0x040fe200078e020a */
[----:B------:R-:W-:-:S03]  /*cf80*/  ISETP.GT.U32.AND P4, PT, R55, R8, PT ;  /* 0x000000083700720c */ /* 0x000fc60003f84070 */
[----:B------:R-:W-:Y:S01]  /*cf90*/  @!P6 IMAD.IADD R0, R0, 0x1, -R55 ;  /* 0x000000010000e824 */ /* 0x000fe200078e0a37 */
[----:B------:R-:W-:Y:S01]  /*cfa0*/  ISETP.GE.AND P1, PT, R14, RZ, PT ;  /* 0x000000ff0e00720c */ /* 0x000fe20003f26270 */
[----:B------:R-:W-:Y:S01]  /*cfb0*/  @!P0 IMAD.MOV R5, RZ, RZ, -R5 ;  /* 0x000000ffff058224 */ /* 0x000fe200078e0a05 */
[C---:B------:R-:W-:Y:S02]  /*cfc0*/  ISETP.GT.U32.AND P0, PT, R55.reuse, R3, PT ;  /* 0x000000033700720c */ /* 0x040fe40003f04070 */
[----:B------:R-:W-:Y:S01]  /*cfd0*/  ISETP.GT.U32.AND P6, PT, R55, R0, PT ;  /* 0x000000003700720c */ /* 0x000fe20003fc4070 */
[----:B------:R-:W-:-:S04]  /*cfe0*/  IMAD.MOV.U32 R25, RZ, RZ, R9 ;  /* 0x000000ffff197224 */ /* 0x000fc800078e0009 */
[----:B------:R-:W-:Y:S01]  /*cff0*/  @!P4 IMAD.IADD R8, R8, 0x1, -R55 ;  /* 0x000000010808c824 */ /* 0x000fe200078e0a37 */
[----:B------:R-:W-:Y:S01]  /*d000*/  ISETP.GE.AND P4, PT, R15, RZ, PT ;  /* 0x000000ff0f00720c */ /* 0x000fe20003f86270 */
[----:B------:R-:W-:Y:S01]  /*d010*/  IMAD.MOV.U32 R15, RZ, RZ, R7 ;  /* 0x000000ffff0f7224 */ /* 0x000fe200078e0007 */
[----:B------:R-:W-:-:S03]  /*d020*/  IABS R7, R18 ;  /* 0x0000001200077213 */ /* 0x000fc60000000000 */
[--C-:B------:R-:W-:Y:S01]  /*d030*/  @!P0 IMAD.IADD R3, R3, 0x1, -R55.reuse ;  /* 0x0000000103038824 */ /* 0x100fe200078e0a37 */
[----:B------:R-:W-:Y:S01]  /*d040*/  ISETP.GE.AND P0, PT, R18, RZ, PT ;  /* 0x000000ff1200720c */ /* 0x000fe20003f06270 */
[----:B------:R-:W-:Y:S01]  /*d050*/  @!P6 IMAD.IADD R0, R0, 0x1, -R55 ;  /* 0x000000010000e824 */ /* 0x000fe200078e0a37 */
[----:B------:R-:W-:Y:S02]  /*d060*/  IABS R9, R17 ;  /* 0x0000001100097213 */ /* 0x000fe40000000000 */
[----:B------:R-:W-:Y:S01]  /*d070*/  ISETP.GE.AND P6, PT, R17, RZ, PT ;  /* 0x000000ff1100720c */ /* 0x000fe20003fc6270 */
[----:B--2---:R-:W-:Y:S02]  /*d080*/  IMAD.MOV.U32 R14, RZ, RZ, R13 ;  /* 0x000000ffff0e7224 */ /* 0x004fe400078e000d */
[----:B------:R-:W-:Y:S02]  /*d090*/  IMAD.MOV.U32 R13, RZ, RZ, R12 ;  /* 0x000000ffff0d7224 */ /* 0x000fe400078e000c */
[----:B------:R-:W-:-:S02]  /*d0a0*/  IMAD.MOV.U32 R12, RZ, RZ, R46 ;  /* 0x000000ffff0c7224 */ /* 0x000fc400078e002e */
[----:B------:R-:W-:-:S04]  /*d0b0*/  IMAD.MOV.U32 R46, RZ, RZ, R4 ;  /* 0x000000ffff2e7224 */ /* 0x000fc800078e0004 */
[----:B------:R-:W-:-:S05]  /*d0c0*/  @!P5 IMAD.MOV R46, RZ, RZ, -R46 ;  /* 0x000000ffff2ed224 */ /* 0x000fca00078e0a2e */
[----:B------:R0:W-:Y:S04]  /*d0d0*/  STL [R1+0x724], R46 ;  /* 0x0007242e01007387 */ /* 0x0001e80000100800 */
[----:B0-----:R-:W2:Y:S04]  /*d0e0*/  LDL.LU R46, [R1+0x588c] ;  /* 0x00588c00012e7983 */ /* 0x001ea80000300800 */
[----:B------:R0:W-:Y:S04]  /*d0f0*/  STL [R1+0x79c], R5 ;  /* 0x00079c0501007387 */ /* 0x0001e80000100800 */
[----:B------:R-:W3:Y:S04]  /*d100*/  LDL R18, [R1+0x2364] ;  /* 0x0023640001127983 */ /* 0x000ee80000100800 */
[----:B------:R-:W4:Y:S01]  /*d110*/  LDL R17, [R1+0x4] ;  /* 0x0000040001117983 */ /* 0x000f220000100800 */
[----:B------:R-:W-:Y:S01]  /*d120*/  ISETP.GT.U32.AND P2, PT, R55, R6, PT ;  /* 0x000000063700720c */ /* 0x000fe20003f44070 */
[----:B------:R-:W-:-:S12]  /*d130*/  IMAD.HI.U32 R10, R2, R9, RZ ;  /* 0x00000009020a7227 */ /* 0x000fd800078e00ff */
[----:B------:R-:W-:Y:S01]  /*d140*/  @!P2 IMAD.IADD R6, R6, 0x1, -R55 ;  /* 0x000000010606a824 */ /* 0x000fe200078e0a37 */
[----:B------:R-:W-:-:S04]  /*d150*/  ISETP.GT.U32.AND P2, PT, R55, R8, PT ;  /* 0x000000083700720c */ /* 0x000fc80003f44070 */
[----:B------:R-:W-:Y:S01]  /*d160*/  ISETP.GT.U32.AND P5, PT, R55, R6, PT ;  /* 0x000000063700720c */ /* 0x000fe20003fa4070 */
[----:B------:R-:W-:-:S04]  /*d170*/  IMAD.MOV R4, RZ, RZ, -R10 ;  /* 0x000000ffff047224 */ /* 0x000fc800078e0a0a */
[----:B------:R-:W-:-:S04]  /*d180*/  IMAD R4, R55, R4, R9 ;  /* 0x0000000437047224 */ /* 0x000fc800078e0209 */
[----:B------:R-:W-:Y:S01]  /*d190*/  @!P2 IMAD.IADD R8, R8, 0x1, -R55 ;  /* 0x000000010808a824 */ /* 0x000fe200078e0a37 */
[----:B------:R-:W-:Y:S01]  /*d1a0*/  ISETP.GE.AND P2, PT, R16, RZ, PT ;  /* 0x000000ff1000720c */ /* 0x000fe20003f46270 */
[----:B------:R-:W-:Y:S02]  /*d1b0*/  IMAD.MOV.U32 R16, RZ, RZ, R11 ;  /* 0x000000ffff107224 */ /* 0x000fe400078e000b */
[----:B------:R-:W-:Y:S01]  /*d1c0*/  IMAD.HI.U32 R11, R2, R7, RZ ;  /* 0x00000007020b7227 */ /* 0x000fe200078e00ff */
[----:B------:R-:W-:-:S03]  /*d1d0*/  IABS R10, R19 ;  /* 0x00000013000a7213 */ /* 0x000fc60000000000 */
[----:B------:R-:W-:Y:S02]  /*d1e0*/  IMAD.MOV R11, RZ, RZ, -R11 ;  /* 0x000000ffff0b7224 */ /* 0x000fe400078e0a0b */
[----:B------:R-:W-:Y:S01]  /*d1f0*/  @!P5 IMAD.IADD R6, R6, 0x1, -R55 ;  /* 0x000000010606d824 */ /* 0x000fe200078e0a37 */
[C---:B------:R-:W-:Y:S01]  /*d200*/  ISETP.GT.U32.AND P5, PT, R55.reuse, R4, PT ;  /* 0x000000043700720c */ /* 0x040fe20003fa4070 */
[----:B------:R-:W-:Y:S02]  /*d210*/  IMAD R7, R55, R11, R7 ;  /* 0x0000000b37077224 */ /* 0x000fe400078e0207 */
[----:B0-----:R-:W-:Y:S01]  /*d220*/  IMAD.HI.U32 R5, R2, R10, RZ ;  /* 0x0000000a02057227 */ /* 0x001fe200078e00ff */
[----:B------:R-:W-:-:S03]  /*d230*/  IABS R9, R20 ;  /* 0x0000001400097213 */ /* 0x000fc60000000000 */
[----:B------:R-:W-:-:S04]  /*d240*/  IMAD.MOV R5, RZ, RZ, -R5 ;  /* 0x000000ffff057224 */ /* 0x000fc800078e0a05 */
[C---:B------:R-:W-:Y:S02]  /*d250*/  IMAD R5, R55.reuse, R5, R10 ;  /* 0x0000000537057224 */ /* 0x040fe400078e020a */
[----:B------:R-:W-:Y:S01]  /*d260*/  @!P5 IMAD.IADD R4, R4, 0x1, -R55 ;  /* 0x000000010404d824 */ /* 0x000fe200078e0a37 */
[----:B------:R-:W-:Y:S01]  /*d270*/  ISETP.GT.U32.AND P5, PT, R55, R3, PT ;  /* 0x000000033700720c */ /* 0x000fe20003fa4070 */
[----:B------:R-:W-:-:S04]  /*d280*/  IMAD.MOV.U32 R10, RZ, RZ, R6 ;  /* 0x000000ffff0a7224 */ /* 0x000fc800078e0006 */
[----:B------:R-:W-:Y:S01]  /*d290*/  @!P1 IMAD.MOV R10, RZ, RZ, -R10 ;  /* 0x000000ffff0a9224 */ /* 0x000fe200078e0a0a */
[----:B------:R-:W-:-:S07]  /*d2a0*/  ISETP.GT.U32.AND P1, PT, R55, R7, PT ;  /* 0x000000073700720c */ /* 0x000fce0003f24070 */
[----:B------:R-:W-:Y:S01]  /*d2b0*/  @!P5 IMAD.IADD R3, R3, 0x1, -R55 ;  /* 0x000000010303d824 */ /* 0x000fe200078e0a37 */
[----:B------:R-:W-:-:S03]  /*d2c0*/  ISETP.GE.AND P5, PT, R19, RZ, PT ;  /* 0x000000ff1300720c */ /* 0x000fc60003fa6270 */
[----:B------:R-:W-:Y:S02]  /*d2d0*/  @!P2 IMAD.MOV R3, RZ, RZ, -R3 ;  /* 0x000000ffff03a224 */ /* 0x000fe400078e0a03 */
[----:B------:R-:W-:Y:S01]  /*d2e0*/  @!P1 IMAD.IADD R7, R7, 0x1, -R55 ;  /* 0x0000000107079824 */ /* 0x000fe200078e0a37 */
[----:B------:R-:W-:Y:S01]  /*d2f0*/  ISETP.GE.AND P1, PT, R20, RZ, PT ;  /* 0x000000ff1400720c */ /* 0x000fe20003f26270 */
[----:B------:R-:W-:Y:S02]  /*d300*/  IMAD.MOV.U32 R20, RZ, RZ, R12 ;  /* 0x000000ffff147224 */ /* 0x000fe400078e000c */
[----:B------:R-:W-:Y:S02]  /*d310*/  IMAD.MOV.U32 R12, RZ, RZ, R60 ;  /* 0x000000ffff0c7224 */ /* 0x000fe400078e003c */
[----:B------:R-:W-:Y:S02]  /*d320*/  IMAD.MOV.U32 R60, RZ, RZ, R48 ;  /* 0x000000ffff3c7224 */ /* 0x000fe400078e0030 */
[----:B---3--:R-:W-:-:S02]  /*d330*/  IMAD.MOV.U32 R11, RZ, RZ, R18 ;  /* 0x000000ffff0b7224 */ /* 0x008fc400078e0012 */
[----:B----4-:R-:W-:Y:S02]  /*d340*/  IMAD.MOV.U32 R18, RZ, RZ, R17 ;  /* 0x000000ffff127224 */ /* 0x010fe400078e0011 */
[----:B------:R-:W-:Y:S02]  /*d350*/  IMAD.MOV.U32 R17, RZ, RZ, R16 ;  /* 0x000000ffff117224 */ /* 0x000fe400078e0010 */
[----:B------:R-:W-:Y:S02]  /*d360*/  IMAD.MOV.U32 R16, RZ, RZ, R14 ;  /* 0x000000ffff107224 */ /* 0x000fe400078e000e */
[----:B------:R-:W-:Y:S02]  /*d370*/  IMAD.MOV.U32 R14, RZ, RZ, R13 ;  /* 0x000000ffff0e7224 */ /* 0x000fe400078e000d */
[----:B------:R-:W-:Y:S02]  /*d380*/  IMAD.MOV.U32 R13, RZ, RZ, R50 ;  /* 0x000000ffff0d7224 */ /* 0x000fe400078e0032 */
[----:B------:R-:W-:-:S02]  /*d390*/  IMAD.MOV.U32 R50, RZ, RZ, R49 ;  /* 0x000000ffff327224 */ /* 0x000fc400078e0031 */
[----:B------:R-:W-:Y:S02]  /*d3a0*/  IMAD.MOV.U32 R49, RZ, RZ, R47 ;  /* 0x000000ffff317224 */ /* 0x000fe400078e002f */
[----:B------:R-:W-:Y:S02]  /*d3b0*/  IMAD.MOV.U32 R47, RZ, RZ, R8 ;  /* 0x000000ffff2f7224 */ /* 0x000fe400078e0008 */
[----:B------:R-:W-:-:S04]  /*d3c0*/  IMAD.HI.U32 R8, R2, R9, RZ ;  /* 0x0000000902087227 */ /* 0x000fc800078e00ff */
[----:B------:R-:W-:Y:S01]  /*d3d0*/  @!P3 IMAD.MOV R47, RZ, RZ, -R47 ;  /* 0x000000ffff2fb224 */ /* 0x000fe200078e0a2f */
[----:B------:R-:W-:Y:S01]  /*d3e0*/  ISETP.GT.U32.AND P3, PT, R55, R4, PT ;  /* 0x000000043700720c */ /* 0x000fe20003f64070 */
[----:B------:R-:W-:-:S03]  /*d3f0*/  IMAD.MOV R8, RZ, RZ, -R8 ;  /* 0x000000ffff087224 */ /* 0x000fc600078e0a08 */
[----:B------:R0:W-:Y:S01]  /*d400*/  STL [R1+0x728], R47 ;  /* 0x0007282f01007387 */ /* 0x0001e20000100800 */
[----:B------:R-:W-:-:S03]  /*d410*/  IMAD.MOV.U32 R19, RZ, RZ, R11 ;  /* 0x000000ffff137224 */ /* 0x000fc600078e000b */
[----:B0-----:R-:W3:Y:S04]  /*d420*/  LDL.LU R47, [R1+0x5888] ;  /* 0x00588800012f7983 */ /* 0x001ee80000300800 */
[----:B------:R0:W-:Y:S02]  /*d430*/  STL [R1+0x72c], R10 ;  /* 0x00072c0a01007387 */ /* 0x0001e40000100800 */
[----:B0-----:R-:W-:Y:S02]  /*d440*/  IMAD.MOV.U32 R10, RZ, RZ, R0 ;  /* 0x000000ffff0a7224 */ /* 0x001fe400078e0000 */
[----:B------:R-:W-:Y:S01]  /*d450*/  IMAD R0, R55, R8, R9 ;  /* 0x0000000837007224 */ /* 0x000fe200078e0209 */
[----:B------:R-:W-:Y:S01]  /*d460*/  IABS R8, R22 ;  /* 0x0000001600087213 */ /* 0x000fe20000000000 */
[----:B------:R-:W-:-:S04]  /*d470*/  @!P4 IMAD.MOV R10, RZ, RZ, -R10 ;  /* 0x000000ffff0ac224 */ /* 0x000fc800078e0a0a */
[----:B------:R-:W-:-:S04]  /*d480*/  IMAD.HI.U32 R11, R2, R8, RZ ;  /* 0x00000008020b7227 */ /* 0x000fc800078e00ff */
[----:B------:R-:W-:Y:S02]  /*d490*/  @!P3 IMAD.IADD R4, R4, 0x1, -R55 ;  /* 0x000000010404b824 */ /* 0x000fe400078e0a37 */
[----:B------:R-:W-:Y:S01]  /*d4a0*/  IMAD.MOV R11, RZ, RZ, -R11 ;  /* 0x000000ffff0b7224 */ /* 0x000fe200078e0a0b */
[----:B------:R0:W-:Y:S01]  /*d4b0*/  STL [R1+0x794], R10 ;  /* 0x0007940a01007387 */ /* 0x0001e20000100800 */
[----:B------:R-:W-:Y:S02]  /*d4c0*/  IMAD.MOV.U32 R48, RZ, RZ, R4 ;  /* 0x000000ffff307224 */ /* 0x000fe400078e0004 */
[C---:B------:R-:W-:Y:S01]  /*d4d0*/  IMAD R4, R55.reuse, R11, R8 ;  /* 0x0000000b37047224 */ /* 0x040fe200078e0208 */
[----:B------:R1:W-:Y:S04]  /*d4e0*/  STL [R1+0x730], R3 ;  /* 0x0007300301007387 */ /* 0x0003e80000100800 */
[----:B------:R-:W4:Y:S04]  /*d4f0*/  LDL R8, [R1+0x88] ;  /* 0x0000880001087983 */ /* 0x000f280000100800 */
[----:B------:R-:W2:Y:S01]  /*d500*/  LDL R11, [R1+0x3d5c] ;  /* 0x003d5c00010b7983 */ /* 0x000ea20000100800 */
[----:B------:R-:W-:-:S02]  /*d510*/  ISETP.GT.U32.AND P3, PT, R55, R0, PT ;  /* 0x000000003700720c */ /* 0x000fc40003f64070 */
[----:B------:R-:W-:Y:S02]  /*d520*/  IABS R6, R21 ;  /* 0x0000001500067213 */ /* 0x000fe40000000000 */
[----:B------:R-:W-:-:S03]  /*d530*/  ISETP.GT.U32.AND P2, PT, R55, R7, PT ;  /* 0x000000073700720c */ /* 0x000fc60003f44070 */
[----:B------:R-:W-:-:S04]  /*d540*/  IMAD.HI.U32 R9, R2, R6, RZ ;  /* 0x0000000602097227 */ /* 0x000fc800078e00ff */
[----:B0-----:R-:W-:Y:S02]  /*d550*/  IMAD.MOV R10, RZ, RZ, -R9 ;  /* 0x000000ffff0a7224 */ /* 0x001fe400078e0a09 */
[----:B------:R-:W-:Y:S01]  /*d560*/  @!P3 IMAD.IADD R0, R0, 0x1, -R55 ;  /* 0x000000010000b824 */ /* 0x000fe200078e0a37 */
[----:B------:R-:W-:Y:S02]  /*d570*/  IABS R9, R23 ;  /* 0x0000001700097213 */ /* 0x000fe40000000000 */
[C---:B------:R-:W-:Y:S02]  /*d580*/  ISETP.GT.U32.AND P4, PT, R55.reuse, R5, PT ;  /* 0x000000053700720c */ /* 0x040fe40003f84070 */
[----:B------:R-:W-:Y:S01]  /*d590*/  ISETP.GT.U32.AND P3, PT, R55, R0, PT ;  /* 0x000000003700720c */ /* 0x000fe20003f64070 */
[----:B-1----:R-:W-:-:S04]  /*d5a0*/  IMAD.HI.U32 R3, R2, R9, RZ ;  /* 0x0000000902037227 */ /* 0x002fc800078e00ff */
[----:B------:R-:W-:Y:S01]  /*d5b0*/  IMAD R6, R55, R10, R6 ;  /* 0x0000000a37067224 */ /* 0x000fe200078e0206 */
[----:B------:R-:W-:Y:S01]  /*d5c0*/  IABS R10, R26 ;  /* 0x0000001a000a7213 */ /* 0x000fe20000000000 */
[----:B------:R-:W-:Y:S02]  /*d5d0*/  IMAD.MOV R3, RZ, RZ, -R3 ;  /* 0x000000ffff037224 */ /* 0x000fe400078e0a03 */
[----:B------:R-:W-:Y:S01]  /*d5e0*/  @!P2 IMAD.IADD R7, R7, 0x1, -R55 ;  /* 0x000000010707a824 */ /* 0x000fe200078e0a37 */
[----:B------:R-:W-:Y:S01]  /*d5f0*/  ISETP.GE.AND P2, PT, R21, RZ, PT ;  /* 0x000000ff1500720c */ /* 0x000fe20003f46270 */
[----:B------:R-:W-:Y:S01]  /*d600*/  IMAD R3, R55, R3, R9 ;  /* 0x0000000337037224 */ /* 0x000fe200078e0209 */
[----:B------:R-:W-:Y:S01]  /*d610*/  IABS R9, R27 ;  /* 0x0000001b00097213 */ /* 0x000fe20000000000 */
[--C-:B------:R-:W-:Y:S01]  /*d620*/  @!P3 IMAD.IADD R0, R0, 0x1, -R55.reuse ;  /* 0x000000010000b824 */ /* 0x100fe200078e0a37 */
[----:B------:R-:W-:Y:S01]  /*d630*/  ISETP.GE.AND P3, PT, R22, RZ, PT ;  /* 0x000000ff1600720c */ /* 0x000fe20003f66270 */
[----:B------:R-:W-:-:S05]  /*d640*/  @!P4 IMAD.IADD R5, R5, 0x1, -R55 ;  /* 0x000000010505c824 */ /* 0x000fca00078e0a37 */
[----:B------:R-:W-:Y:S01]  /*d650*/  ISETP.GT.U32.AND P4, PT, R55, R5, PT ;  /* 0x000000053700720c */ /* 0x000fe20003f84070 */
[----:B------:R-:W-:-:S05]  /*d660*/  @!P6 IMAD.MOV R48, RZ, RZ, -R48 ;  /* 0x000000ffff30e224 */ /* 0x000fca00078e0a30 */
[----:B------:R0:W-:Y:S07]  /*d670*/  STL [R1+0x790], R48 ;  /* 0x0007903001007387 */ /* 0x0001ee0000100800 */
[----:B------:R-:W-:Y:S01]  /*d680*/  @!P4 IMAD.IADD R5, R5, 0x1, -R55 ;  /* 0x000000010505c824 */ /* 0x000fe200078e0a37 */
[----:B0-----:R-:W3:Y:S01]  /*d690*/  LDL.LU R48, [R1+0x5884] ;  /* 0x0058840001307983 */ /* 0x001ee20000300800 */
[----:B----4-:R-:W-:Y:S02]  /*d6a0*/  IMAD.MOV.U32 R21, RZ, RZ, R8 ;  /* 0x000000ffff157224 */ /* 0x010fe400078e0008 */
[----:B------:R-:W-:-:S04]  /*d6b0*/  IMAD.HI.U32 R8, R2, R10, RZ ;  /* 0x0000000a02087227 */ /* 0x000fc800078e00ff */
[----:B--2---:R-:W-:Y:S02]  /*d6c0*/  IMAD.MOV.U32 R22, RZ, RZ, R11 ;  /* 0x000000ffff167224 */ /* 0x004fe400078e000b */
[----:B------:R-:W-:Y:S02]  /*d6d0*/  IMAD.MOV R11, RZ, RZ, -R8 ;  /* 0x000000ffff0b7224 */ /* 0x000fe400078e0a08 */
[----:B------:R-:W-:Y:S02]  /*d6e0*/  IMAD.MOV.U32 R8, RZ, RZ, R9 ;  /* 0x000000ffff087224 */ /* 0x000fe400078e0009 */
[----:B------:R-:W-:Y:S02]  /*d6f0*/  IMAD.MOV.U32 R9, RZ, RZ, R49 ;  /* 0x000000ffff097224 */ /* 0x000fe400078e0031 */
[----:B------:R-:W-:Y:S02]  /*d700*/  IMAD.MOV.U32 R49, RZ, RZ, R7 ;  /* 0x000000ffff317224 */ /* 0x000fe400078e0007 */
[----:B------:R-:W-:-:S02]  /*d710*/  IMAD R7, R55, R11, R10 ;  /* 0x0000000b37077224 */ /* 0x000fc400078e020a */
[----:B------:R-:W-:Y:S01]  /*d720*/  IMAD.MOV.U32 R11, RZ, RZ, R49 ;  /* 0x000000ffff0b7224 */ /* 0x000fe200078e0031 */
[----:B------:R0:W-:Y:S03]  /*d730*/  STL [R1+0x734], R49 ;  /* 0x0007343101007387 */ /* 0x0001e60000100800 */
[----:B------:R-:W-:Y:S01]  /*d740*/  @!P0 IMAD.MOV R11, RZ, RZ, -R11 ;  /* 0x000000ffff0b8224 */ /* 0x000fe200078e0a0b */
[----:B0-----:R-:W2:Y:S04]  /*d750*/  LDL.LU R49, [R1+0x5880] ;  /* 0x0058800001317983 */ /* 0x001ea80000300800 */
[----:B------:R0:W-:Y:S02]  /*d760*/  @!P0 STL [R1+0x734], R11 ;  /* 0x0007340b01008387 */ /* 0x0001e40000100800 */
[----:B0-----:R-:W-:-:S02]  /*d770*/  IMAD.MOV.U32 R11, RZ, RZ, R22 ;  /* 0x000000ffff0b7224 */ /* 0x001fc400078e0016 */
[----:B------:R-:W-:Y:S02]  /*d780*/  IMAD.MOV.U32 R22, RZ, RZ, R59 ;  /* 0x000000ffff167224 */ /* 0x000fe400078e003b */
[----:B------:R-:W-:Y:S02]  /*d790*/  IMAD.MOV.U32 R59, RZ, RZ, R53 ;  /* 0x000000ffff3b7224 */ /* 0x000fe400078e0035 */
[----:B------:R-:W-:Y:S02]  /*d7a0*/  IMAD.MOV.U32 R53, RZ, RZ, R5 ;  /* 0x000000ffff357224 */ /* 0x000fe400078e0005 */
[----:B------:R-:W-:Y:S02]  /*d7b0*/  IMAD.MOV.U32 R5, RZ, RZ, R54 ;  /* 0x000000ffff057224 */ /* 0x000fe400078e0036 */
[----:B------:R-:W-:Y:S02]  /*d7c0*/  IMAD.MOV.U32 R54, RZ, RZ, R0 ;  /* 0x000000ffff367224 */ /* 0x000fe400078e0000 */
[----:B------:R-:W4:Y:S01]  /*d7d0*/  LDL R0, [R1+0x5320] ;  /* 0x0053200001007983 */ /* 0x000f220000100800 */
[----:B------:R-:W-:Y:S01]  /*d7e0*/  ISETP.GT.U32.AND P6, PT, R55, R6, PT ;  /* 0x000000063700720c */ /* 0x000fe20003fc4070 */
[----:B------:R-:W-:-:S02]  /*d7f0*/  IMAD.MOV.U32 R10, RZ, RZ, R9 ;  /* 0x000000ffff0a7224 */ /* 0x000fc400078e0009 */
[----:B------:R-:W-:-:S10]  /*d800*/  IMAD.HI.U32 R9, R2, R8, RZ ;  /* 0x0000000802097227 */ /* 0x000fd400078e00ff */
[----:B------:R-:W-:Y:S01]  /*d810*/  @!P6 IMAD.IADD R6, R6, 0x1, -R55 ;  /* 0x000000010606e824 */ /* 0x000fe200078e0a37 */
[----:B------:R-:W-:Y:S01]  /*d820*/  ISETP.GT.U32.AND P6, PT, R55, R3, PT ;  /* 0x000000033700720c */ /* 0x000fe20003fc4070 */
[----:B------:R-:W-:Y:S02]  /*d830*/  @!P5 IMAD.MOV R53, RZ, RZ, -R53 ;  /* 0x000000ffff35d224 */ /* 0x000fe400078e0a35 */
[----:B------:R-:W-:Y:S02]  /*d840*/  @!P1 IMAD.MOV R54, RZ, RZ, -R54 ;  /* 0x000000ffff369224 */ /* 0x000fe400078e0a36 */
[----:B------:R-:W-:Y:S01]  /*d850*/  IMAD.MOV R9, RZ, RZ, -R9 ;  /* 0x000000ffff097224 */ /* 0x000fe200078e0a09 */
[----:B------:R0:W-:Y:S07]  /*d860*/  STL [R1+0x78c], R53 ;  /* 0x00078c3501007387 */ /* 0x0001ee0000100800 */
[----:B------:R-:W-:Y:S01]  /*d870*/  @!P6 IMAD.IADD R3, R3, 0x1, -R55 ;  /* 0x000000010303e824 */ /* 0x000fe200078e0a37 */
[----:B------:R-:W-:Y:S01]  /*d880*/  ISETP.GE.AND P6, PT, R23, RZ, PT ;  /* 0x000000ff1700720c */ /* 0x000fe20003fc6270 */
[----:B0-----:R-:W2:Y:S04]  /*d890*/  LDL.LU R53, [R1+0x587c] ;  /* 0x00587c0001357983 */ /* 0x001ea80000300800 */
[----:B------:R0:W-:Y:S04]  /*d8a0*/  STL [R1+0x7d4], R54 ;  /* 0x0007d43601007387 */ /* 0x0001e80000100800 */
[----:B0-----:R-:W2:Y:S01]  /*d8b0*/  LDL.LU R54, [R1+0x5878] ;  /* 0x0058780001367983 */ /* 0x001ea20000300800 */
[----:B----4-:R-:W-:-:S02]  /*d8c0*/  IMAD.MOV.U32 R23, RZ, RZ, R0 ;  /* 0x000000ffff177224 */ /* 0x010fc400078e0000 */
[C---:B------:R-:W-:Y:S02]  /*d8d0*/  IMAD R0, R55.reuse, R9, R8 ;  /* 0x0000000937007224 */ /* 0x040fe400078e0208 */
[----:B------:R-:W4:Y:S01]  /*d8e0*/  LDL R8, [R1+0x2370] ;  /* 0x0023700001087983 */ /* 0x000f220000100800 */
[C---:B------:R-:W-:Y:S02]  /*d8f0*/  ISETP.GT.U32.AND P4, PT, R55.reuse, R4, PT ;  /* 0x000000043700720c */ /* 0x040fe40003f84070 */
[----:B------:R-:W-:-:S11]  /*d900*/  ISETP.GT.U32.AND P0, PT, R55, R6, PT ;  /* 0x000000063700720c */ /* 0x000fd60003f04070 */
[----:B------:R-:W-:-:S05]  /*d910*/  @!P4 IMAD.IADD R4, R4, 0x1, -R55 ;  /* 0x000000010404c824 */ /* 0x000fca00078e0a37 */
[C---:B------:R-:W-:Y:S02]  /*d920*/  ISETP.GT.U32.AND P4, PT, R55.reuse, R4, PT ;  /* 0x000000043700720c */ /* 0x040fe40003f84070 */
[C---:B------:R-:W-:Y:S02]  /*d930*/  ISETP.GT.U32.AND P5, PT, R55.reuse, R7, PT ;  /* 0x000000073700720c */ /* 0x040fe40003fa4070 */
[----:B------:R-:W-:Y:S01]  /*d940*/  ISETP.GT.U32.AND P1, PT, R55, R3, PT ;  /* 0x000000033700720c */ /* 0x000fe20003f24070 */
[----:B------:R-:W-:Y:S01]  /*d950*/  IMAD.MOV.U32 R9, RZ, RZ, R5 ;  /* 0x000000ffff097224 */ /* 0x000fe200078e0005 */
[----:B------:R-:W-:Y:S01]  /*d960*/  IABS R5, R28 ;  /* 0x0000001c00057213 */ /* 0x000fe20000000000 */
[----:B------:R-:W-:-:S06]  /*d970*/  @!P0 IMAD.IADD R6, R6, 0x1, -R55 ;  /* 0x0000000106068824 */ /* 0x000fcc00078e0a37 */
[--C-:B------:R-:W-:Y:S01]  /*d980*/  @!P4 IMAD.IADD R4, R4, 0x1, -R55.reuse ;  /* 0x000000010404c824 */ /* 0x100fe200078e0a37 */
[----:B------:R-:W-:Y:S02]  /*d990*/  ISETP.GT.U32.AND P4, PT, R55, R0, PT ;  /* 0x000000003700720c */ /* 0x000fe40003f84070 */
[----:B------:R-:W-:Y:S01]  /*d9a0*/  ISETP.GE.AND P0, PT, R26, RZ, PT ;  /* 0x000000ff1a00720c */ /* 0x000fe20003f06270 */
[----:B------:R-:W-:Y:S02]  /*d9b0*/  IMAD.MOV.U32 R26, RZ, RZ, R56 ;  /* 0x000000ffff1a7224 */ /* 0x000fe400078e0038 */
[----:B------:R-:W-:Y:S02]  /*d9c0*/  IMAD.MOV.U32 R56, RZ, RZ, R6 ;  /* 0x000000ffff387224 */ /* 0x000fe400078e0006 */
[--C-:B------:R-:W-:Y:S01]  /*d9d0*/  @!P5 IMAD.IADD R7, R7, 0x1, -R55.reuse ;  /* 0x000000010707d824 */ /* 0x100fe200078e0a37 */
[----:B------:R-:W-:Y:S01]  /*d9e0*/  ISETP.GE.AND P5, PT, R27, RZ, PT ;  /* 0x000000ff1b00720c */ /* 0x000fe20003fa6270 */
[----:B------:R-:W-:Y:S01]  /*d9f0*/  @!P1 IMAD.IADD R3, R3, 0x1, -R55 ;  /* 0x0000000103039824 */ /* 0x000fe200078e0a37 */
[----:B------:R-:W-:Y:S01]  /*da00*/  ISETP.GE.AND P1, PT, R28, RZ, PT ;  /* 0x000000ff1c00720c */ /* 0x000fe20003f26270 */
[----:B------:R-:W-:-:S02]  /*da10*/  IMAD.MOV.U32 R28, RZ, RZ, R4 ;  /* 0x000000ffff1c7224 */ /* 0x000fc400078e0004 */
[--C-:B------:R-:W-:Y:S02]  /*da20*/  @!P4 IMAD.IADD R0, R0, 0x1, -R55.reuse ;  /* 0x000000010000c824 */ /* 0x100fe400078e0a37 */
[----:B------:R-:W-:Y:S01]  /*da30*/  @!P2 IMAD.MOV R56, RZ, RZ, -R56 ;  /* 0x000000ffff38a224 */ /* 0x000fe200078e0a38 */
[C---:B------:R-:W-:Y:S01]  /*da40*/  ISETP.GT.U32.AND P2, PT, R55.reuse, R7, PT ;  /* 0x000000073700720c */ /* 0x040fe20003f44070 */
[----:B------:R-:W-:Y:S01]  /*da50*/  @!P3 IMAD.MOV R28, RZ, RZ, -R28 ;  /* 0x000000ffff1cb224 */ /* 0x000fe200078e0a1c */
[----:B------:R-:W-:Y:S02]  /*da60*/  ISETP.GT.U32.AND P3, PT, R55, R0, PT ;  /* 0x000000003700720c */ /* 0x000fe40003f64070 */
[----:B------:R0:W-:Y:S09]  /*da70*/  STL [R1+0x76c], R56 ;  /* 0x00076c3801007387 */ /* 0x0001f20000100800 */
[--C-:B------:R-:W-:Y:S01]  /*da80*/  @!P2 IMAD.IADD R7, R7, 0x1, -R55.reuse ;  /* 0x000000010707a824 */ /* 0x100fe200078e0a37 */
[----:B0-----:R-:W2:Y:S01]  /*da90*/  LDL.LU R56, [R1+0x5874] ;  /* 0x0058740001387983 */ /* 0x001ea20000300800 */
[----:B------:R-:W-:-:S03]  /*daa0*/  @!P3 IMAD.IADD R0, R0, 0x1, -R55 ;  /* 0x000000010000b824 */ /* 0x000fc600078e0a37 */
[----:B------:R0:W-:Y:S02]  /*dab0*/  STL [R1+0x738], R28 ;  /* 0x0007381c01007387 */ /* 0x0001e40000100800 */
[----:B0-----:R-:W-:-:S04]  /*dac0*/  IMAD.MOV.U32 R28, RZ, RZ, R3 ;  /* 0x000000ffff1c7224 */ /* 0x001fc800078e0003 */
[----:B------:R-:W-:-:S05]  /*dad0*/  @!P6 IMAD.MOV R28, RZ, RZ, -R28 ;  /* 0x000000ffff1ce224 */ /* 0x000fca00078e0a1c */
[----:B------:R0:W-:Y:S01]  /*dae0*/  STL [R1+0x73c], R28 ;  /* 0x00073c1c01007387 */ /* 0x0001e20000100800 */
[----:B------:R-:W-:Y:S01]  /*daf0*/  IABS R3, R30 ;  /* 0x0000001e00037213 */ /* 0x000fe20000000000 */
[----:B0-----:R-:W-:Y:S02]  /*db00*/  IMAD.MOV.U32 R28, RZ, RZ, R26 ;  /* 0x000000ffff1c7224 */ /* 0x001fe400078e001a */
[----:B------:R-:W-:Y:S01]  /*db10*/  IMAD.MOV.U32 R26, RZ, RZ, R13 ;  /* 0x000000ffff1a7224 */ /* 0x000fe200078e000d */
[----:B------:R-:W-:Y:S02]  /*db20*/  IABS R13, R32 ;  /* 0x00000020000d7213 */ /* 0x000fe40000000000 */
[----:B------:R-:W-:Y:S02]  /*db30*/  ISETP.GE.AND P4, PT, R29, RZ, PT ;  /* 0x000000ff1d00720c */ /* 0x000fe40003f86270 */
[----:B------:R-:W-:Y:S01]  /*db40*/  ISETP.GE.AND P6, PT, R30, RZ, PT ;  /* 0x000000ff1e00720c */ /* 0x000fe20003fc6270 */
[----:B------:R-:W-:Y:S01]  /*db50*/  IMAD.MOV.U32 R30, RZ, RZ, R12 ;  /* 0x000000ffff1e7224 */ /* 0x000fe200078e000c */
[----:B------:R-:W-:Y:S01]  /*db60*/  IABS R12, R33 ;  /* 0x00000021000c7213 */ /* 0x000fe20000000000 */
[----:B----4-:R-:W-:-:S02]  /*db70*/  IMAD.MOV.U32 R6, RZ, RZ, R8 ;  /* 0x000000ffff067224 */ /* 0x010fc400078e0008 */
[----:B------:R-:W-:-:S04]  /*db80*/  IMAD.HI.U32 R8, R2, R5, RZ ;  /* 0x0000000502087227 */ /* 0x000fc800078e00ff */
[----:B------:R-:W-:Y:S01]  /*db90*/  IMAD.MOV.U32 R27, RZ, RZ, R6 ;  /* 0x000000ffff1b7224 */ /* 0x000fe200078e0006 */
[----:B------:R-:W-:Y:S01]  /*dba0*/  IABS R6, R29 ;  /* 0x0000001d00067213 */ /* 0x000fe20000000000 */
[----:B------:R-:W-:-:S04]  /*dbb0*/  IMAD.MOV R8, RZ, RZ, -R8 ;  /* 0x000000ffff087224 */ /* 0x000fc800078e0a08 */
[----:B------:R-:W-:Y:S02]  /*dbc0*/  IMAD R4, R55, R8, R5 ;  /* 0x0000000837047224 */ /* 0x000fe400078e0205 */
[----:B------:R-:W-:-:S04]  /*dbd0*/  IMAD.HI.U32 R5, R2, R6, RZ ;  /* 0x0000000602057227 */ /* 0x000fc800078e00ff */
[----:B------:R-:W-:-:S04]  /*dbe0*/  IMAD.MOV R5, RZ, RZ, -R5 ;  /* 0x000000ffff057224 */ /* 0x000fc800078e0a05 */
[----:B------:R-:W-:Y:S02]  /*dbf0*/  IMAD R5, R55, R5, R6 ;  /* 0x0000000537057224 */ /* 0x000fe400078e0206 */
[----:B------:R-:W-:-:S03]  /*dc00*/  IMAD.MOV.U32 R8, RZ, RZ, R7 ;  /* 0x000000ffff087224 */ /* 0x000fc600078e0007 */
[C---:B------:R-:W-:Y:S01]  /*dc10*/  ISETP.GT.U32.AND P3, PT, R55.reuse, R5, PT ;  /* 0x000000053700720c */ /* 0x040fe20003f64070 */
[----:B------:R-:W-:Y:S01]  /*dc20*/  @!P0 IMAD.MOV R8, RZ, RZ, -R8 ;  /* 0x000000ffff088224 */ /* 0x000fe200078e0a08 */
[----:B------:R-:W-:Y:S01]  /*dc30*/  ISETP.GT.U32.AND P2, PT, R55, R4, PT ;  /* 0x000000043700720c */ /* 0x000fe20003f44070 */
[----:B------:R-:W-:-:S03]  /*dc40*/  IMAD.MOV.U32 R7, RZ, RZ, R0 ;  /* 0x000000ffff077224 */ /* 0x000fc600078e0000 */
[----:B------:R0:W-:Y:S01]  /*dc50*/  STL [R1+0x740], R8 ;  /* 0x0007400801007387 */ /* 0x0001e20000100800 */
[----:B------:R-:W-:-:S06]  /*dc60*/  @!P5 IMAD.MOV R7, RZ, RZ, -R7 ;  /* 0x000000ffff07d224 */ /* 0x000fcc00078e0a07 */
[----:B------:R-:W-:Y:S02]  /*dc70*/  @!P3 IMAD.IADD R5, R5, 0x1, -R55 ;  /* 0x000000010505b824 */ /* 0x000fe400078e0a37 */
[----:B0-----:R-:W-:Y:S02]  /*dc80*/  IMAD.MOV.U32 R8, RZ, RZ, R27 ;  /* 0x000000ffff087224 */ /* 0x001fe400078e001b */
[----:B------:R-:W-:Y:S02]  /*dc90*/  IMAD.MOV.U32 R27, RZ, RZ, R23 ;  /* 0x000000ffff1b7224 */ /* 0x000fe400078e0017 */
[----:B------:R-:W-:Y:S02]  /*dca0*/  IMAD.MOV.U32 R23, RZ, RZ, R22 ;  /* 0x000000ffff177224 */ /* 0x000fe400078e0016 */
[----:B------:R-:W-:Y:S01]  /*dcb0*/  IMAD.MOV.U32 R22, RZ, RZ, R14 ;  /* 0x000000ffff167224 */ /* 0x000fe200078e000e */
[----:B------:R-:W-:Y:S01]  /*dcc0*/  IABS R14, R31 ;  /* 0x0000001f000e7213 */ /* 0x000fe20000000000 */
[----:B------:R-:W-:Y:S01]  /*dcd0*/  @!P2 IMAD.IADD R4, R4, 0x1, -R55 ;  /* 0x000000010404a824 */ /* 0x000fe200078e0a37 */
[----:B------:R0:W-:Y:S01]  /*dce0*/  STL [R1+0x744], R7 ;  /* 0x0007440701007387 */ /* 0x0001e20000100800 */
[----:B------:R-:W-:Y:S01]  /*dcf0*/  ISETP.GT.U32.AND P3, PT, R55, R5, PT ;  /* 0x000000053700720c */ /* 0x000fe20003f64070 */
[----:B------:R-:W-:-:S02]  /*dd00*/  IMAD.HI.U32 R6, R2, R3, RZ ;  /* 0x0000000302067227 */ /* 0x000fc400078e00ff */
[----:B------:R-:W-:Y:S02]  /*dd10*/  ISETP.GT.U32.AND P2, PT, R55, R4, PT ;  /* 0x000000043700720c */ /* 0x000fe40003f44070 */
[----:B0-----:R-:W-:-:S04]  /*dd20*/  IMAD.HI.U32 R7, R2, R14, RZ ;  /* 0x0000000e02077227 */ /* 0x001fc800078e00ff */
[----:B------:R-:W-:Y:S02]  /*dd30*/  IMAD.MOV R7, RZ, RZ, -R7 ;  /* 0x000000ffff077224 */ /* 0x000fe400078e0a07 */
[----:B------:R-:W-:Y:S02]  /*dd40*/  IMAD.MOV R6, RZ, RZ, -R6 ;  /* 0x000000ffff067224 */ /* 0x000fe400078e0a06 */
[----:B------:R-:W-:Y:S02]  /*dd50*/  IMAD R14, R55, R7, R14 ;  /* 0x00000007370e7224 */ /* 0x000fe400078e020e */
[----:B------:R-:W-:Y:S02]  /*dd60*/  @!P3 IMAD.IADD R5, R5, 0x1, -R55 ;  /* 0x000000010505b824 */ /* 0x000fe400078e0a37 */
[C---:B------:R-:W-:Y:S01]  /*dd70*/  IMAD R0, R55.reuse, R6, R3 ;  /* 0x0000000637007224 */ /* 0x040fe200078e0203 */
[----:B------:R-:W-:Y:S01]  /*dd80*/  ISETP.GT.U32.AND P3, PT, R55, R14, PT ;  /* 0x0000000e3700720c */ /* 0x000fe20003f64070 */
[----:B------:R-:W-:-:S03]  /*dd90*/  @!P2 IMAD.IADD R4, R4, 0x1, -R55 ;  /* 0x000000010404a824 */ /* 0x000fc600078e0a37 */
[----:B------:R-:W-:Y:S01]  /*dda0*/  ISETP.GT.U32.AND P2, PT, R55, R0, PT ;  /* 0x000000003700720c */ /* 0x000fe20003f44070 */
[----:B------:R-:W-:Y:S01]  /*ddb0*/  IMAD.HI.U32 R6, R2, R13, RZ ;  /* 0x0000000d02067227 */ /* 0x000fe200078e00ff */
[----:B------:R-:W-:Y:S02]  /*ddc0*/  IABS R3, R35 ;  /* 0x0000002300037213 */ /* 0x000fe40000000000 */
[----:B------:R-:W-:-:S05]  /*ddd0*/  ISETP.GE.AND P5, PT, R32, RZ, PT ;  /* 0x000000ff2000720c */ /* 0x000fca0003fa6270 */
[--C-:B------:R-:W-:Y:S02]  /*dde0*/  @!P3 IMAD.IADD R14, R14, 0x1, -R55.reuse ;  /* 0x000000010e0eb824 */ /* 0x100fe400078e0a37 */
[----:B------:R-:W-:Y:S02]  /*ddf0*/  IMAD.MOV R6, RZ, RZ, -R6 ;  /* 0x000000ffff067224 */ /* 0x000fe400078e0a06 */
[----:B------:R-:W-:Y:S01]  /*de00*/  @!P2 IMAD.IADD R0, R0, 0x1, -R55 ;  /* 0x000000010000a824 */ /* 0x000fe200078e0a37 */
[C---:B------:R-:W-:Y:S01]  /*de10*/  ISETP.GT.U32.AND P3, PT, R55.reuse, R14, PT ;  /* 0x0000000e3700720c */ /* 0x040fe20003f64070 */
[----:B------:R-:W-:Y:S02]  /*de20*/  IMAD.MOV.U32 R32, RZ, RZ, R4 ;  /* 0x000000ffff207224 */ /* 0x000fe400078e0004 */
[----:B------:R-:W-:Y:S01]  /*de30*/  IMAD.HI.U32 R4, R2, R3, RZ ;  /* 0x0000000302047227 */ /* 0x000fe200078e00ff */
[----:B------:R-:W-:-:S03]  /*de40*/  ISETP.GT.U32.AND P2, PT, R55, R0, PT ;  /* 0x000000003700720c */ /* 0x000fc60003f44070 */
[----:B------:R-:W-:Y:S01]  /*de50*/  IMAD R13, R55, R6, R13 ;  /* 0x00000006370d7224 */ /* 0x000fe200078e020d */
[----:B------:R-:W-:Y:S01]  /*de60*/  ISETP.GE.AND P0, PT, R31, RZ, PT ;  /* 0x000000ff1f00720c */ /* 0x000fe20003f06270 */
[----:B------:R-:W-:Y:S02]  /*de70*/  IMAD.MOV R4, RZ, RZ, -R4 ;  /* 0x000000ffff047224 */ /* 0x000fe400078e0a04 */
[----:B------:R-:W-:-:S04]  /*de80*/  IMAD.HI.U32 R6, R2, R12, RZ ;  /* 0x0000000c02067227 */ /* 0x000fc800078e00ff */
[----:B------:R-:W-:Y:S02]  /*de90*/  IMAD.MOV.U32 R31, RZ, RZ, R5 ;  /* 0x000000ffff1f7224 */ /* 0x000fe400078e0005 */
[----:B------:R-:W-:Y:S01]  /*dea0*/  @!P1 IMAD.MOV R32, RZ, RZ, -R32 ;  /* 0x000000ffff209224 */ /* 0x000fe200078e0a20 */
[C---:B------:R-:W-:Y:S01]  /*deb0*/  ISETP.GT.U32.AND P1, PT, R55.reuse, R13, PT ;  /* 0x0000000d3700720c */ /* 0x040fe20003f24070 */
[----:B------:R-:W-:Y:S02]  /*dec0*/  IMAD R3, R55, R4, R3 ;  /* 0x0000000437037224 */ /* 0x000fe400078e0203 */
[----:B------:R-:W-:Y:S02]  /*ded0*/  IMAD.MOV R6, RZ, RZ, -R6 ;  /* 0x000000ffff067224 */ /* 0x000fe400078e0a06 */
[----:B------:R-:W-:Y:S02]  /*dee0*/  @!P4 IMAD.MOV R31, RZ, RZ, -R31 ;  /* 0x000000ffff1fc224 */ /* 0x000fe400078e0a1f */
[----:B------:R-:W-:-:S02]  /*def0*/  IMAD.MOV.U32 R29, RZ, RZ, R11 ;  /* 0x000000ffff1d7224 */ /* 0x000fc400078e000b */
[--C-:B------:R-:W-:Y:S01]  /*df00*/  @!P3 IMAD.IADD R14, R14, 0x1, -R55.reuse ;  /* 0x000000010e0eb824 */ /* 0x100fe200078e0a37 */
[C---:B------:R-:W-:Y:S01]  /*df10*/  ISETP.GT.U32.AND P3, PT, R55.reuse, R3, PT ;  /* 0x000000033700720c */ /* 0x040fe20003f64070 */
[----:B------:R-:W-:Y:S01]  /*df20*/  IMAD R12, R55, R6, R12 ;  /* 0x00000006370c7224 */ /* 0x000fe200078e020c */
[----:B------:R-:W-:Y:S01]  /*df30*/  STL [R1+0x748], R32 ;  /* 0x0007482001007387 */ /* 0x000fe20000100800 */
[----:B------:R-:W-:-:S03]  /*df40*/  @!P2 IMAD.IADD R0, R0, 0x1, -R55 ;  /* 0x000000010000a824 */ /* 0x000fc600078e0a37 */
[----:B------:R0:W-:Y:S01]  /*df50*/  STL [R1+0x74c], R31 ;  /* 0x00074c1f01007387 */ /* 0x0001e20000100800 */
[----:B------:R-:W-:Y:S01]  /*df60*/  ISETP.GT.U32.AND P2, PT, R55, R12, PT ;  /* 0x0000000c3700720c */ /* 0x000fe20003f44070 */
[----:B------:R-:W-:Y:S02]  /*df70*/  @!P1 IMAD.IADD R13, R13, 0x1, -R55 ;  /* 0x000000010d0d9824 */ /* 0x000fe400078e0a37 */
[----:B------:R-:W-:Y:S02]  /*df80*/  IMAD.MOV.U32 R5, RZ, RZ, R0 ;  /* 0x000000ffff057224 */ /* 0x000fe400078e0000 */
[----:B0-----:R-:W-:Y:S02]  /*df90*/  IMAD.MOV.U32 R31, RZ, RZ, R29 ;  /* 0x000000ffff1f7224 */ /* 0x001fe400078e001d */
[----:B------:R-:W-:Y:S01]  /*dfa0*/  IMAD.MOV.U32 R29, RZ, RZ, R8 ;  /* 0x000000ffff1d7224 */ /* 0x000fe200078e0008 */
[----:B------:R-:W-:Y:S01]  /*dfb0*/  IABS R8, R36 ;  /* 0x0000002400087213 */ /* 0x000fe20000000000 */
[----:B------:R-:W-:Y:S01]  /*dfc0*/  @!P3 IMAD.IADD R3, R3, 0x1, -R55 ;  /* 0x000000010303b824 */ /* 0x000fe200078e0a37 */
[----:B------:R-:W-:-:S03]  /*dfd0*/  ISETP.GT.U32.AND P1, PT, R55, R13, PT ;  /* 0x0000000d3700720c */ /* 0x000fc60003f24070 */
[----:B------:R-:W-:Y:S01]  /*dfe0*/  IMAD.HI.U32 R0, R2, R8, RZ ;  /* 0x0000000802007227 */ /* 0x000fe200078e00ff */
[----:B------:R-:W-:-:S03]  /*dff0*/  IABS R6, R38 ;  /* 0x0000002600067213 */ /* 0x000fc60000000000 */
[----:B------:R-:W-:Y:S01]  /*e000*/  IMAD.MOV R0, RZ, RZ, -R0 ;  /* 0x000000ffff007224 */ /* 0x000fe200078e0a00 */
[C---:B------:R-:W-:Y:S01]  /*e010*/  ISETP.GT.U32.AND P3, PT, R55.reuse, R3, PT ;  /* 0x000000033700720c */ /* 0x040fe20003f64070 */
[----:B------:R-:W-:Y:S02]  /*e020*/  @!P2 IMAD.IADD R12, R12, 0x1, -R55 ;  /* 0x000000010c0ca824 */ /* 0x000fe400078e0a37 */
[----:B------:R-:W-:Y:S02]  /*e030*/  IMAD R8, R55, R0, R8 ;  /* 0x0000000037087224 */ /* 0x000fe400078e0208 */
[----:B------:R-:W-:Y:S01]  /*e040*/  IMAD.HI.U32 R0, R2, R6, RZ ;  /* 0x0000000602007227 */ /* 0x000fe200078e00ff */
[----:B------:R-:W-:-:S03]  /*e050*/  IABS R11, R34 ;  /* 0x00000022000b7213 */ /* 0x000fc60000000000 */
[----:B------:R-:W-:Y:S01]  /*e060*/  @!P6 IMAD.MOV R5, RZ, RZ, -R5 ;  /* 0x000000ffff05e224 */ /* 0x000fe200078e0a05 */
[----:B------:R-:W-:Y:S01]  /*e070*/  ISETP.GT.U32.AND P2, PT, R55, R12, PT ;  /* 0x0000000c3700720c */ /* 0x000fe20003f44070 */
[----:B------:R-:W-:Y:S02]  /*e080*/  IMAD.MOV R0, RZ, RZ, -R0 ;  /* 0x000000ffff007224 */ /* 0x000fe400078e0a00 */
[----:B------:R-:W-:Y:S01]  /*e090*/  @!P1 IMAD.IADD R13, R13, 0x1, -R55 ;  /* 0x000000010d0d9824 */ /* 0x000fe200078e0a37 */
[----:B------:R0:W-:Y:S01]  /*e0a0*/  STL [R1+0x750], R5 ;  /* 0x0007500501007387 */ /* 0x0001e20000100800 */
[----:B------:R-:W-:Y:S01]  /*e0b0*/  ISETP.GE.AND P1, PT, R34, RZ, PT ;  /* 0x000000ff2200720c */ /* 0x000fe20003f26270 */
[----:B------:R-:W-:Y:S02]  /*e0c0*/  IMAD R6, R55, R0, R6 ;  /* 0x0000000037067224 */ /* 0x000fe400078e0206 */
[----:B------:R-:W-:-:S04]  /*e0d0*/  IMAD.HI.U32 R7, R2, R11, RZ ;  /* 0x0000000b02077227 */ /* 0x000fc800078e00ff */
[----:B------:R-:W-:Y:S01]  /*e0e0*/  IMAD.MOV.U32 R34, RZ, RZ, R29 ;  /* 0x000000ffff227224 */ /* 0x000fe200078e001d */
[----:B0-----:R-:W-:Y:S01]  /*e0f0*/  IABS R5, R39 ;  /* 0x0000002700057213 */ /* 0x001fe20000000000 */
[----:B------:R-:W-:Y:S02]  /*e100*/  IMAD.MOV.U32 R29, RZ, RZ, R26 ;  /* 0x000000ffff1d7224 */ /* 0x000fe400078e001a */
[----:B------:R-:W-:Y:S02]  /*e110*/  IMAD.MOV.U32 R26, RZ, RZ, R9 ;  /* 0x000000ffff1a7224 */ /* 0x000fe400078e0009 */
[----:B------:R-:W-:-:S04]  /*e120*/  IMAD.HI.U32 R9, R2, R5, RZ ;  /* 0x0000000502097227 */ /* 0x000fc800078e00ff */
[----:B------:R-:W-:Y:S01]  /*e130*/  @!P3 IMAD.IADD R3, R3, 0x1, -R55 ;  /* 0x000000010303b824 */ /* 0x000fe200078e0a37 */
[C---:B------:R-:W-:Y:S01]  /*e140*/  ISETP.GT.U32.AND P3, PT, R55.reuse, R6, PT ;  /* 0x000000063700720c */ /* 0x040fe20003f64070 */
[----:B------:R-:W-:Y:S01]  /*e150*/  IMAD.MOV R7, RZ, RZ, -R7 ;  /* 0x000000ffff077224 */ /* 0x000fe200078e0a07 */
[----:B------:R-:W-:Y:S01]  /*e160*/  IABS R0, R41 ;  /* 0x0000002900007213 */ /* 0x000fe20000000000 */
[----:B------:R-:W-:Y:S02]  /*e170*/  IMAD.MOV R9, RZ, RZ, -R9 ;  /* 0x000000ffff097224 */ /* 0x000fe400078e0a09 */
[C---:B------:R-:W-:Y:S02]  /*e180*/  IMAD R11, R55.reuse, R7, R11 ;  /* 0x00000007370b7224 */ /* 0x040fe400078e020b */
[----:B------:R-:W-:Y:S01]  /*e190*/  @!P2 IMAD.IADD R12, R12, 0x1, -R55 ;  /* 0x000000010c0ca824 */ /* 0x000fe200078e0a37 */
[C---:B------:R-:W-:Y:S01]  /*e1a0*/  ISETP.GT.U32.AND P2, PT, R55.reuse, R8, PT ;  /* 0x000000083700720c */ /* 0x040fe20003f44070 */
[C---:B------:R-:W-:Y:S01]  /*e1b0*/  IMAD R5, R55.reuse, R9, R5 ;  /* 0x0000000937057224 */ /* 0x040fe200078e0205 */
[----:B------:R-:W-:Y:S01]  /*e1c0*/  ISETP.GT.U32.AND P6, PT, R55, R11, PT ;  /* 0x0000000b3700720c */ /* 0x000fe20003fc4070 */
[----:B------:R-:W-:-:S02]  /*e1d0*/  IMAD.MOV.U32 R32, RZ, RZ, R30 ;  /* 0x000000ffff207224 */ /* 0x000fc400078e001e */
[----:B------:R-:W-:Y:S01]  /*e1e0*/  IMAD.HI.U32 R9, R2, R0, RZ ;  /* 0x0000000002097227 */ /* 0x000fe200078e00ff */
[----:B------:R-:W-:-:S03]  /*e1f0*/  ISETP.GE.AND P4, PT, R33, RZ, PT ;  /* 0x000000ff2100720c */ /* 0x000fc60003f86270 */
[----:B------:R-:W-:Y:S02]  /*e200*/  IMAD.MOV.U32 R30, RZ, RZ, R26 ;  /* 0x000000ffff1e7224 */ /* 0x000fe400078e001a */
[----:B------:R-:W-:Y:S01]  /*e210*/  IMAD.MOV.U32 R26, RZ, RZ, R10 ;  /* 0x000000ffff1a7224 */ /* 0x000fe200078e000a */
[----:B------:R-:W-:Y:S01]  /*e220*/  IABS R10, R42 ;  /* 0x0000002a000a7213 */ /* 0x000fe20000000000 */
[----:B------:R-:W-:Y:S01]  /*e230*/  IMAD.MOV.U32 R33, RZ, RZ, R16 ;  /* 0x000000ffff217224 */ /* 0x000fe200078e0010 */
[----:B------:R-:W-:Y:S01]  /*e240*/  IABS R16, R43 ;  /* 0x0000002b00107213 */ /* 0x000fe20000000000 */
[----:B------:R-:W-:Y:S02]  /*e250*/  IMAD.MOV R9, RZ, RZ, -R9 ;  /* 0x000000ffff097224 */ /* 0x000fe400078e0a09 */
[----:B------:R-:W-:Y:S01]  /*e260*/  @!P3 IMAD.IADD R6, R6, 0x1, -R55 ;  /* 0x000000010606b824 */ /* 0x000fe200078e0a37 */
[----:B------:R-:W-:Y:S01]  /*e270*/  ISETP.GE.AND P3, PT, R36, RZ, PT ;  /* 0x000000ff2400720c */ /* 0x000fe20003f66270 */
[----:B------:R-:W-:Y:S01]  /*e280*/  IMAD.MOV.U32 R36, RZ, RZ, R15 ;  /* 0x000000ffff247224 */ /* 0x000fe200078e000f */
[----:B------:R-:W-:Y:S01]  /*e290*/  IABS R7, R37 ;  /* 0x0000002500077213 */ /* 0x000fe20000000000 */
[----:B------:R-:W-:-:S04]  /*e2a0*/  IMAD.HI.U32 R15, R2, R10, RZ ;  /* 0x0000000a020f7227 */ /* 0x000fc800078e00ff */
[----:B------:R-:W-:Y:S02]  /*e2b0*/  IMAD R0, R55, R9, R0 ;  /* 0x0000000937007224 */ /* 0x000fe400078e0200 */
[----:B------:R-:W-:Y:S02]  /*e2c0*/  IMAD.MOV.U32 R9, RZ, RZ, R16 ;  /* 0x000000ffff097224 */ /* 0x000fe400078e0010 */
[----:B------:R-:W-:Y:S01]  /*e2d0*/  @!P2 IMAD.IADD R8, R8, 0x1, -R55 ;  /* 0x000000010808a824 */ /* 0x000fe200078e0a37 */
[----:B------:R-:W-:Y:S01]  /*e2e0*/  ISETP.GE.AND P2, PT, R35, RZ, PT ;  /* 0x000000ff2300720c */ /* 0x000fe20003f46270 */
[----:B------:R-:W-:Y:S02]  /*e2f0*/  IMAD.MOV.U32 R16, RZ, RZ, R57 ;  /* 0x000000ffff107224 */ /* 0x000fe400078e0039 */
[----:B------:R-:W-:Y:S02]  /*e300*/  IMAD.MOV.U32 R57, RZ, RZ, R14 ;  /* 0x000000ffff397224 */ /* 0x000fe400078e000e */
[----:B------:R-:W-:-:S02]  /*e310*/  IMAD.MOV.U32 R35, RZ, RZ, R29 ;  /* 0x000000ffff237224 */ /* 0x000fc400078e001d */
[----:B------:R-:W-:Y:S02]  /*e320*/  IMAD.MOV R14, RZ, RZ, -R15 ;  /* 0x000000ffff0e7224 */ /* 0x000fe400078e0a0f */
[----:B------:R-:W-:Y:S02]  /*e330*/  IMAD.MOV.U32 R15, RZ, RZ, R58 ;  /* 0x000000ffff0f7224 */ /* 0x000fe400078e003a */
[----:B------:R-:W-:Y:S02]  /*e340*/  @!P6 IMAD.IADD R11, R11, 0x1, -R55 ;  /* 0x000000010b0be824 */ /* 0x000fe400078e0a37 */
[----:B------:R-:W-:-:S04]  /*e350*/  IMAD.HI.U32 R4, R2, R7, RZ ;  /* 0x0000000702047227 */ /* 0x000fc800078e00ff */
[----:B------:R-:W-:Y:S02]  /*e360*/  IMAD.MOV.U32 R58, RZ, RZ, R13 ;  /* 0x000000ffff3a7224 */ /* 0x000fe400078e000d */
[----:B------:R-:W-:Y:S02]  /*e370*/  IMAD.MOV.U32 R13, RZ, RZ, R36 ;  /* 0x000000ffff0d7224 */ /* 0x000fe400078e0024 */
[----:B------:R-:W-:Y:S02]  /*e380*/  IMAD.MOV.U32 R36, RZ, RZ, R35 ;  /* 0x000000ffff247224 */ /* 0x000fe400078e0023 */
[----:B------:R-:W-:Y:S01]  /*e390*/  IMAD.MOV.U32 R35, RZ, RZ, R34 ;  /* 0x000000ffff237224 */ /* 0x000fe200078e0022 */
[----:B------:R-:W-:Y:S01]  /*e3a0*/  ISETP.GT.U32.AND P6, PT, R55, R11, PT ;  /* 0x0000000b3700720c */ /* 0x000fe20003fc4070 */
[----:B------:R-:W-:Y:S02]  /*e3b0*/  IMAD.MOV R4, RZ, RZ, -R4 ;  /* 0x000000ffff047224 */ /* 0x000fe400078e0a04 */
[----:B------:R-:W-:-:S02]  /*e3c0*/  IMAD.MOV.U32 R34, RZ, RZ, R32 ;  /* 0x000000ffff227224 */ /* 0x000fc400078e0020 */
[----:B------:R-:W-:Y:S02]  /*e3d0*/  IMAD.MOV.U32 R32, RZ, RZ, R31 ;  /* 0x000000ffff207224 */ /* 0x000fe400078e001f */
[----:B------:R-:W-:Y:S02]  /*e3e0*/  IMAD.MOV.U32 R31, RZ, RZ, R27 ;  /* 0x000000ffff1f7224 */ /* 0x000fe400078e001b */
[----:B------:R-:W-:Y:S02]  /*e3f0*/  IMAD.MOV.U32 R27, RZ, RZ, R19 ;  /* 0x000000ffff1b7224 */ /* 0x000fe400078e0013 */
[----:B------:R-:W-:Y:S01]  /*e400*/  IMAD R7, R55, R4, R7 ;  /* 0x0000000437077224 */ /* 0x000fe200078e0207 */
[----:B------:R-:W-:Y:S01]  /*e410*/  IABS R4, R40 ;  /* 0x0000002800047213 */ /* 0x000fe20000000000 */
[----:B------:R-:W-:Y:S02]  /*e420*/  IMAD.MOV.U32 R19, RZ, RZ, R18 ;  /* 0x000000ffff137224 */ /* 0x000fe400078e0012 */
[----:B------:R-:W-:-:S02]  /*e430*/  IMAD.MOV.U32 R18, RZ, RZ, R61 ;  /* 0x000000ffff127224 */ /* 0x000fc400078e003d */
[----:B------:R-:W-:Y:S02]  /*e440*/  IMAD.MOV.U32 R61, RZ, RZ, R60 ;  /* 0x000000ffff3d7224 */ /* 0x000fe400078e003c */
[----:B------:R-:W-:Y:S02]  /*e450*/  IMAD.MOV.U32 R60, RZ, RZ, R59 ;  /* 0x000000ffff3c7224 */ /* 0x000fe400078e003b */
[----:B------:R-:W-:Y:S02]  /*e460*/  IMAD.MOV.U32 R59, RZ, RZ, R12 ;  /* 0x000000ffff3b7224 */ /* 0x000fe400078e000c */
[----:B------:R-:W-:Y:S02]  /*e470*/  IMAD.MOV.U32 R29, RZ, RZ, R17 ;  /* 0x000000ffff1d7224 */ /* 0x000fe400078e0011 */
[----:B------:R-:W-:Y:S02]  /*e480*/  IMAD.MOV.U32 R12, RZ, RZ, R36 ;  /* 0x000000ffff0c7224 */ /* 0x000fe400078e0024 */
[----:B------:R-:W-:-:S04]  /*e490*/  IMAD.HI.U32 R17, R2, R4, RZ ;  /* 0x0000000402117227 */ /* 0x000fc800078e00ff */
[----:B------:R-:W-:Y:S02]  /*e4a0*/  IMAD.MOV.U32 R36, RZ, RZ, R35 ;  /* 0x000000ffff247224 */ /* 0x000fe400078e0023 */
[----:B------:R-:W-:Y:S02]  /*e4b0*/  IMAD.MOV.U32 R35, RZ, RZ, R34 ;  /* 0x000000ffff237224 */ /* 0x000fe400078e0022 */
[----:B------:R-:W-:Y:S02]  /*e4c0*/  IMAD.MOV.U32 R34, RZ, RZ, R32 ;  /* 0x000000ffff227224 */ /* 0x000fe400078e0020 */
[----:B------:R-:W-:Y:S02]  /*e4d0*/  IMAD.MOV.U32 R32, RZ, RZ, R27 ;  /* 0x000000ffff207224 */ /* 0x000fe400078e001b */
[----:B------:R-:W-:Y:S02]  /*e4e0*/  @!P6 IMAD.IADD R11, R11, 0x1, -R55 ;  /* 0x000000010b0be824 */ /* 0x000fe400078e0a37 */
[----:B------:R-:W-:-:S02]  /*e4f0*/  IMAD.MOV R17, RZ, RZ, -R17 ;  /* 0x000000ffff117224 */ /* 0x000fc400078e0a11 */
[----:B------:R-:W-:Y:S02]  /*e500*/  IMAD.MOV.U32 R27, RZ, RZ, R19 ;  /* 0x000000ffff1b7224 */ /* 0x000fe400078e0013 */
[----:B------:R-:W-:Y:S02]  /*e510*/  IMAD.MOV.U32 R19, RZ, RZ, R18 ;  /* 0x000000ffff137224 */ /* 0x000fe400078e0012 */
[----:B------:R-:W-:Y:S02]  /*e520*/  @!P0 IMAD.MOV R57, RZ, RZ, -R57 ;  /* 0x000000ffff398224 */ /* 0x000fe400078e0a39 */
[----:B------:R-:W-:Y:S02]  /*e530*/  IMAD.MOV.U32 R18, RZ, RZ, R61 ;  /* 0x000000ffff127224 */ /* 0x000fe400078e003d */
[----:B------:R-:W-:Y:S02]  /*e540*/  IMAD.MOV.U32 R61, RZ, RZ, R60 ;  /* 0x000000ffff3d7224 */ /* 0x000fe400078e003c */
[----:B------:R-:W-:-:S02]  /*e550*/  @!P5 IMAD.MOV R58, RZ, RZ, -R58 ;  /* 0x000000ffff3ad224 */ /* 0x000fc400078e0a3a */
[----:B------:R-:W-:Y:S02]  /*e560*/  IMAD.MOV.U32 R60, RZ, RZ, R11 ;  /* 0x000000ffff3c7224 */ /* 0x000fe400078e000b */
[----:B------:R-:W-:Y:S02]  /*e570*/  IMAD R4, R55, R17, R4 ;  /* 0x0000001137047224 */ /* 0x000fe400078e0204 */
[----:B------:R-:W-:Y:S01]  /*e580*/  IMAD.MOV.U32 R11, RZ, RZ, R12 ;  /* 0x000000ffff0b7224 */ /* 0x000fe200078e000c */
[----:B------:R-:W4:Y:S01]  /*e590*/  LDL.LU R17, [R1] ;  /* 0x0000000001117983 */ /* 0x000f220000300800 */
[----:B------:R-:W-:Y:S02]  /*e5a0*/  @!P4 IMAD.MOV R59, RZ, RZ, -R59 ;  /* 0x000000ffff3bc224 */ /* 0x000fe400078e0a3b */
[----:B------:R-:W-:Y:S01]  /*e5b0*/  IMAD.MOV.U32 R12, RZ, RZ, R36 ;  /* 0x000000ffff0c7224 */ /* 0x000fe200078e0024 */
[----:B------:R0:W-:Y:S01]  /*e5c0*/  STL [R1+0x754], R57 ;  /* 0x0007543901007387 */ /* 0x0001e20000100800 */
[----:B------:R-:W-:-:S02]  /*e5d0*/  IMAD.MOV.U32 R36, RZ, RZ, R35 ;  /* 0x000000ffff247224 */ /* 0x000fc400078e0023 */
[----:B------:R-:W-:Y:S02]  /*e5e0*/  IMAD.MOV.U32 R35, RZ, RZ, R27 ;  /* 0x000000ffff237224 */ /* 0x000fe400078e001b */
[----:B------:R-:W-:Y:S02]  /*e5f0*/  IMAD.MOV.U32 R27, RZ, RZ, R19 ;  /* 0x000000ffff1b7224 */ /* 0x000fe400078e0013 */
[----:B------:R-:W-:Y:S01]  /*e600*/  IMAD.MOV.U32 R19, RZ, RZ, R18 ;  /* 0x000000ffff137224 */ /* 0x000fe200078e0012 */
[----:B0-----:R-:W4:Y:S01]  /*e610*/  LDL.LU R57, [R1+0x5870] ;  /* 0x0058700001397983 */ /* 0x001f220000300800 */
[----:B------:R-:W-:-:S03]  /*e620*/  IMAD.MOV.U32 R18, RZ, RZ, R61 ;  /* 0x000000ffff127224 */ /* 0x000fc600078e003d */
[----:B------:R0:W-:Y:S01]  /*e630*/  STL [R1+0x758], R58 ;  /* 0x0007583a01007387 */ /* 0x0001e20000100800 */
[----:B------:R-:W-:-:S03]  /*e640*/  IMAD.MOV.U32 R61, RZ, RZ, R3 ;  /* 0x000000ffff3d7224 */ /* 0x000fc600078e0003 */
[----:B0-----:R-:W4:Y:S04]  /*e650*/  LDL.LU R58, [R1+0x586c] ;  /* 0x00586c00013a7983 */ /* 0x001f280000300800 */
[----:B------:R0:W-:Y:S04]  /*e660*/  STL [R1+0x75c], R59 ;  /* 0x00075c3b01007387 */ /* 0x0001e80000100800 */
[----:B0-----:R-:W4:Y:S04]  /*e670*/  LDL.LU R59, [R1+0x5868] ;  /* 0x00586800013b7983 */ /* 0x001f280000300800 */
[----:B------:R-:W3:Y:S01]  /*e680*/  LDL.LU R3, [R1+0x84] ;  /* 0x0000840001037983 */ /* 0x000ee20000300800 */
[----:B------:R-:W-:Y:S01]  /*e690*/  ISETP.GT.U32.AND P0, PT, R55, R8, PT ;  /* 0x000000083700720c */ /* 0x000fe20003f04070 */
[----:B------:R-:W-:-:S02]  /*e6a0*/  @!P1 IMAD.MOV R60, RZ, RZ, -R60 ;  /* 0x000000ffff3c9224 */ /* 0x000fc400078e0a3c */
[----:B------:R-:W-:-:S03]  /*e6b0*/  @!P2 IMAD.MOV R61, RZ, RZ, -R61 ;  /* 0x000000ffff3da224 */ /* 0x000fc600078e0a3d */
[----:B------:R0:W-:Y:S07]  /*e6c0*/  STL [R1+0x7b4], R60 ;  /* 0x0007b43c01007387 */ /* 0x0001ee0000100800 */
[----:B------:R-:W-:Y:S01]  /*e6d0*/  @!P0 IMAD.IADD R8, R8, 0x1, -R55 ;  /* 0x0000000108088824 */ /* 0x000fe200078e0a37 */
[----:B------:R-:W-:Y:S01]  /*e6e0*/  ISETP.GE.AND P0, PT, R37, RZ, PT ;  /* 0x000000ff2500720c */ /* 0x000fe20003f06270 */
[----:B0-----:R-:W4:Y:S04]  /*e6f0*/  LDL.LU R60, [R1+0x5864] ;  /* 0x00586400013c7983 */ /* 0x001f280000300800 */
[----:B------:R0:W-:Y:S04]  /*e700*/  STL [R1+0x7bc], R61 ;  /* 0x0007bc3d01007387 */ /* 0x0001e80000100800 */
[----:B0-----:R-:W4:Y:S01]  /*e710*/  LDL.LU R61, [R1+0x5860] ;  /* 0x00586000013d7983 */ /* 0x001f220000300800 */
[----:B------:R-:W-:-:S13]  /*e720*/  ISETP.GT.U32.AND P6, PT, R55, R7, PT ;  /* 0x000000073700720c */ /* 0x000fda0003fc4070 */
[----:B------:R-:W-:Y:S01]  /*e730*/  @!P6 IMAD.IADD R7, R7, 0x1, -R55 ;  /* 0x000000010707e824 */ /* 0x000fe200078e0a37 */
[C---:B------:R-:W-:Y:S02]  /*e740*/  ISETP.GT.U32.AND P6, PT, R55.reuse, R5, PT ;  /* 0x000000053700720c */ /* 0x040fe40003fc4070 */
[----:B------:R-:W-:-:S11]  /*e750*/  ISETP.GT.U32.AND P5, PT, R55, R6, PT ;  /* 0x000000063700720c */ /* 0x000fd60003fa4070 */
[----:B------:R-:W-:Y:S01]  /*e760*/  @!P6 IMAD.IADD R5, R5, 0x1, -R55 ;  /* 0x000000010505e824 */ /* 0x000fe200078e0a37 */
[----:B------:R-:W-:-:S04]  /*e770*/  ISETP.GT.U32.AND P6, PT, R55, R7, PT ;  /* 0x000000073700720c */ /* 0x000fc80003fc4070 */
[C---:B------:R-:W-:Y:S01]  /*e780*/  ISETP.GT.U32.AND P4, PT, R55.reuse, R5, PT ;  /* 0x000000053700720c */ /* 0x040fe20003f84070 */
[----:B------:R-:W-:Y:S01]  /*e790*/  @!P5 IMAD.IADD R6, R6, 0x1, -R55 ;  /* 0x000000010606d824 */ /* 0x000fe200078e0a37 */
[----:B------:R-:W-:-:S07]  /*e7a0*/  ISETP.GT.U32.AND P1, PT, R55, R4, PT ;  /* 0x000000043700720c */ /* 0x000fce0003f24070 */
[----:B------:R-:W-:-:S04]  /*e7b0*/  @!P6 IMAD.IADD R7, R7, 0x1, -R55 ;  /* 0x000000010707e824 */ /* 0x000fc800078e0a37 */
[----:B------:R-:W-:Y:S01]  /*e7c0*/  @!P4 IMAD.IADD R5, R5, 0x1, -R55 ;  /* 0x000000010505c824 */ /* 0x000fe200078e0a37 */
[----:B------:R-:W-:Y:S01]  /*e7d0*/  ISETP.GE.AND P4, PT, R39, RZ, PT ;  /* 0x000000ff2700720c */ /* 0x000fe20003f86270 */
[----:B------:R-:W-:Y:S01]  /*e7e0*/  IMAD.MOV.U32 R39, RZ, RZ, R8 ;  /* 0x000000ffff277224 */ /* 0x000fe200078e0008 */
[----:B------:R-:W-:Y:S01]  /*e7f0*/  ISETP.GE.AND P6, PT, R38, RZ, PT ;  /* 0x000000ff2600720c */ /* 0x000fe20003fc6270 */
[----:B------:R-:W-:Y:S02]  /*e800*/  @!P0 IMAD.MOV R7, RZ, RZ, -R7 ;  /* 0x000000ffff078224 */ /* 0x000fe400078e0a07 */
[----:B------:R-:W-:Y:S01]  /*e810*/  @!P3 IMAD.MOV R39, RZ, RZ, -R39 ;  /* 0x000000ffff27b224 */ /* 0x000fe200078e0a27 */
[----:B------:R-:W-:Y:S01]  /*e820*/  ISETP.GT.U32.AND P2, PT, R55, R0, PT ;  /* 0x000000003700720c */ /* 0x000fe20003f44070 */
[----:B------:R-:W-:-:S05]  /*e830*/  @!P1 IMAD.IADD R4, R4, 0x1, -R55 ;  /* 0x0000000104049824 */ /* 0x000fca00078e0a37 */
[----:B------:R-:W-:Y:S01]  /*e840*/  ISETP.GT.U32.AND P3, PT, R55, R4, PT ;  /* 0x000000043700720c */ /* 0x000fe20003f64070 */
[----:B------:R-:W-:Y:S01]  /*e850*/  @!P4 IMAD.MOV R5, RZ, RZ, -R5 ;  /* 0x000000ffff05c224 */ /* 0x000fe200078e0a05 */
[----:B------:R-:W-:-:S05]  /*e860*/  ISETP.GE.AND P1, PT, R40, RZ, PT ;  /* 0x000000ff2800720c */ /* 0x000fca0003f26270 */
[----:B------:R-:W-:Y:S02]  /*e870*/  @!P2 IMAD.IADD R0, R0, 0x1, -R55 ;  /* 0x000000010000a824 */ /* 0x000fe400078e0a37 */
[----:B---3--:R-:W-:Y:S02]  /*e880*/  IMAD.MOV.U32 R37, RZ, RZ, R3 ;  /* 0x000000ffff257224 */ /* 0x008fe400078e0003 */
[C---:B------:R-:W-:Y:S02]  /*e890*/  IMAD R3, R55.reuse, R14, R10 ;  /* 0x0000000e37037224 */ /* 0x040fe400078e020a */
[----:B------:R-:W3:Y:S03]  /*e8a0*/  LDL.LU R14, [R1+0x80] ;  /* 0x00008000010e7983 */ /* 0x000ee60000300800 */
[----:B------:R-:W-:Y:S01]  /*e8b0*/  ISETP.GT.U32.AND P5, PT, R55, R3, PT ;  /* 0x000000033700720c */ /* 0x000fe20003fa4070 */
[----:B------:R-:W-:-:S02]  /*e8c0*/  IMAD.MOV.U32 R38, RZ, RZ, R37 ;  /* 0x000000ffff267224 */ /* 0x000fc400078e0025 */
[----:B------:R-:W-:Y:S01]  /*e8d0*/  IMAD.MOV.U32 R37, RZ, RZ, R11 ;  /* 0x000000ffff257224 */ /* 0x000fe200078e000b */
[----:B------:R-:W-:Y:S01]  /*e8e0*/  IABS R11, R44 ;  /* 0x0000002c000b7213 */ /* 0x000fe20000000000 */
[----:B------:R-:W-:Y:S01]  /*e8f0*/  STL [R1+0x760], R39 ;  /* 0x0007602701007387 */ /* 0x000fe20000100800 */
[----:B------:R-:W-:-:S03]  /*e900*/  IMAD.HI.U32 R10, R2, R9, RZ ;  /* 0x00000009020a7227 */ /* 0x000fc600078e00ff */
[----:B------:R0:W-:Y:S01]  /*e910*/  STL [R1+0x764], R7 ;  /* 0x0007640701007387 */ /* 0x0001e20000100800 */
[----:B------:R-:W-:-:S03]  /*e920*/  IMAD.MOV.U32 R8, RZ, RZ, R11 ;  /* 0x000000ffff087224 */ /* 0x000fc600078e000b */
[----:B------:R-:W-:Y:S02]  /*e930*/  @!P5 IMAD.IADD R3, R3, 0x1, -R55 ;  /* 0x000000010303d824 */ /* 0x000fe400078e0a37 */
[----:B------:R-:W-:Y:S02]  /*e940*/  IMAD.MOV R10, RZ, RZ, -R10 ;  /* 0x000000ffff0a7224 */ /* 0x000fe400078e0a0a */
[----:B0-----:R-:W-:Y:S01]  /*e950*/  IMAD.MOV.U32 R7, RZ, RZ, R6 ;  /* 0x000000ffff077224 */ /* 0x001fe200078e0006 */
[----:B------:R-:W-:Y:S01]  /*e960*/  ISETP.GT.U32.AND P0, PT, R55, R3, PT ;  /* 0x000000033700720c */ /* 0x000fe20003f04070 */
[----:B------:R-:W-:-:S04]  /*e970*/  IMAD.HI.U32 R6, R2, R8, RZ ;  /* 0x0000000802067227 */ /* 0x000fc800078e00ff */
[----:B------:R-:W-:Y:S02]  /*e980*/  @!P6 IMAD.MOV R7, RZ, RZ, -R7 ;  /* 0x000000ffff07e224 */ /* 0x000fe400078e0a07 */
[----:B------:R-:W-:Y:S02]  /*e990*/  IMAD R9, R55, R10, R9 ;  /* 0x0000000a37097224 */ /* 0x000fe400078e0209 */
[----:B------:R-:W-:Y:S01]  /*e9a0*/  IMAD.MOV R6, RZ, RZ, -R6 ;  /* 0x000000ffff067224 */ /* 0x000fe200078e0a06 */
[----:B------:R-:W-:Y:S01]  /*e9b0*/  STL [R1+0x768], R7 ;  /* 0x0007680701007387 */ /* 0x000fe20000100800 */
[----:B------:R-:W-:-:S03]  /*e9c0*/  IABS R10, R45 ;  /* 0x0000002d000a7213 */ /* 0x000fc60000000000 */
[----:B------:R0:W-:Y:S01]  /*e9d0*/  STL [R1+0x7b0], R5 ;  /* 0x0007b00501007387 */ /* 0x0001e20000100800 */
[----:B------:R-:W-:Y:S01]  /*e9e0*/  ISETP.GT.U32.AND P4, PT, R55, R9, PT ;  /* 0x000000093700720c */ /* 0x000fe20003f84070 */
[--C-:B------:R-:W-:Y:S01]  /*e9f0*/  @!P0 IMAD.IADD R3, R3, 0x1, -R55.reuse ;  /* 0x0000000103038824 */ /* 0x100fe200078e0a37 */
[C---:B------:R-:W-:Y:S02]  /*ea00*/  ISETP.GT.U32.AND P5, PT, R55.reuse, R0, PT ;  /* 0x000000003700720c */ /* 0x040fe40003fa4070 */
[----:B------:R-:W-:Y:S01]  /*ea10*/  ISETP.GE.AND P6, PT, R42, RZ, PT ;  /* 0x000000ff2a00720c */ /* 0x000fe20003fc6270 */
[C---:B0-----:R-:W-:Y:S02]  /*ea20*/  IMAD R5, R55.reuse, R6, R8 ;  /* 0x0000000637057224 */ /* 0x041fe400078e0208 */
[----:B------:R-:W-:Y:S01]  /*ea30*/  IMAD.HI.U32 R8, R2, R10, RZ ;  /* 0x0000000a02087227 */ /* 0x000fe200078e00ff */
[----:B------:R-:W-:Y:S02]  /*ea40*/  IABS R7, R46 ;  /* 0x0000002e00077213 */ /* 0x000fe40000000000 */
[----:B------:R-:W-:Y:S01]  /*ea50*/  ISETP.GT.U32.AND P0, PT, R55, R5, PT ;  /* 0x000000053700720c */ /* 0x000fe20003f04070 */
[----:B------:R-:W-:-:S02]  /*ea60*/  @!P3 IMAD.IADD R4, R4, 0x1, -R55 ;  /* 0x000000010404b824 */ /* 0x000fc400078e0a37 */
[----:B------:R-:W-:Y:S01]  /*ea70*/  IMAD.MOV R8, RZ, RZ, -R8 ;  /* 0x000000ffff087224 */ /* 0x000fe200078e0a08 */
[----:B------:R-:W-:Y:S01]  /*ea80*/  ISETP.GE.AND P2, PT, R41, RZ, PT ;  /* 0x000000ff2900720c */ /* 0x000fe20003f46270 */
[----:B------:R-:W-:Y:S02]  /*ea90*/  IMAD.MOV.U32 R11, RZ, RZ, R4 ;  /* 0x000000ffff0b7224 */ /* 0x000fe400078e0004 */
[----:B------:R-:W-:Y:S02]  /*eaa0*/  IMAD.MOV.U32 R4, RZ, RZ, R7 ;  /* 0x000000ffff047224 */ /* 0x000fe400078e0007 */
[----:B------:R-:W-:Y:S02]  /*eab0*/  IMAD R7, R55, R8, R10 ;  /* 0x0000000837077224 */ /* 0x000fe400078e020a */
[----:B------:R-:W-:Y:S02]  /*eac0*/  @!P4 IMAD.IADD R9, R9, 0x1, -R55 ;  /* 0x000000010909c824 */ /* 0x000fe400078e0a37 */
[----:B------:R-:W-:-:S02]  /*ead0*/  @!P1 IMAD.MOV R11, RZ, RZ, -R11 ;  /* 0x000000ffff0b9224 */ /* 0x000fc400078e0a0b */
[----:B------:R-:W-:Y:S02]  /*eae0*/  @!P5 IMAD.IADD R0, R0, 0x1, -R55 ;  /* 0x000000010000d824 */ /* 0x000fe400078e0a37 */
[----:B------:R-:W-:Y:S01]  /*eaf0*/  @!P6 IMAD.MOV R3, RZ, RZ, -R3 ;  /* 0x000000ffff03e224 */ /* 0x000fe200078e0a03 */
[----:B------:R-:W-:Y:S01]  /*eb00*/  ISETP.GT.U32.AND P6, PT, R55, R7, PT ;  /* 0x000000073700720c */ /* 0x000fe20003fc4070 */
[----:B------:R-:W-:Y:S01]  /*eb10*/  @!P0 IMAD.IADD R5, R5, 0x1, -R55 ;  /* 0x0000000105058824 */ /* 0x000fe200078e0a37 */
[----:B------:R0:W-:Y:S01]  /*eb20*/  STL [R1+0x770], R11 ;  /* 0x0007700b01007387 */ /* 0x0001e20000100800 */
[C---:B------:R-:W-:Y:S02]  /*eb30*/  ISETP.GT.U32.AND P1, PT, R55.reuse, R9, PT ;  /* 0x000000093700720c */ /* 0x040fe40003f24070 */
[----:B------:R-:W-:Y:S01]  /*eb40*/  IABS R6, R47 ;  /* 0x0000002f00067213 */ /* 0x000fe20000000000 */
[----:B------:R-:W-:Y:S01]  /*eb50*/  IMAD.HI.U32 R8, R2, R4, RZ ;  /* 0x0000000402087227 */ /* 0x000fe200078e00ff */
[----:B------:R-:W-:-:S03]  /*eb60*/  ISETP.GT.U32.AND P0, PT, R55, R5, PT ;  /* 0x000000053700720c */ /* 0x000fc60003f04070 */
[----:B0-----:R-:W-:-:S04]  /*eb70*/  IMAD.MOV.U32 R11, RZ, RZ, R0 ;  /* 0x000000ffff0b7224 */ /* 0x001fc800078e0000 */
[----:B------:R-:W-:Y:S01]  /*eb80*/  @!P2 IMAD.MOV R11, RZ, RZ, -R11 ;  /* 0x000000ffff0ba224 */ /* 0x000fe200078e0a0b */
[----:B------:R-:W-:Y:S01]  /*eb90*/  IABS R10, R48 ;  /* 0x00000030000a7213 */ /* 0x000fe20000000000 */
[----:B------:R-:W-:-:S03]  /*eba0*/  IMAD.HI.U32 R0, R2, R6, RZ ;  /* 0x0000000602007227 */ /* 0x000fc600078e00ff */
[----:B------:R-:W-:Y:S01]  /*ebb0*/  STL [R1+0x774], R11 ;  /* 0x0007740b01007387 */ /* 0x000fe20000100800 */
[----:B------:R-:W-:Y:S02]  /*ebc0*/  IMAD.MOV R8, RZ, RZ, -R8 ;  /* 0x000000ffff087224 */ /* 0x000fe400078e0a08 */
[--C-:B------:R-:W-:Y:S01]  /*ebd0*/  @!P6 IMAD.IADD R7, R7, 0x1, -R55.reuse ;  /* 0x000000010707e824 */ /* 0x100fe200078e0a37 */
[----:B------:R0:W-:Y:S01]  /*ebe0*/  STL [R1+0x778], R3 ;  /* 0x0007780301007387 */ /* 0x0001e20000100800 */
[--C-:B------:R-:W-:Y:S02]  /*ebf0*/  @!P1 IMAD.IADD R9, R9, 0x1, -R55.reuse ;  /* 0x0000000109099824 */ /* 0x100fe400078e0a37 */
[----:B------:R-:W-:Y:S01]  /*ec00*/  @!P0 IMAD.IADD R5, R5, 0x1, -R55 ;  /* 0x0000000105058824 */ /* 0x000fe200078e0a37 */
[C---:B------:R-:W-:Y:S01]  /*ec10*/  ISETP.GT.U32.AND P6, PT, R55.reuse, R7, PT ;  /* 0x000000073700720c */ /* 0x040fe20003fc4070 */
[----:B0-----:R-:W-:Y:S02]  /*ec20*/  IMAD.MOV R3, RZ, RZ, -R0 ;  /* 0x000000ffff037224 */ /* 0x001fe400078e0a00 */
[----:B------:R-:W-:-:S02]  /*ec30*/  IMAD R0, R55, R8, R4 ;  /* 0x0000000837007224 */ /* 0x000fc400078e0204 */
[----:B------:R-:W-:Y:S02]  /*ec40*/  IMAD.MOV.U32 R4, RZ, RZ, R10 ;  /* 0x000000ffff047224 */ /* 0x000fe400078e000a */
[----:B------:R-:W-:Y:S01]  /*ec50*/  IMAD.MOV.U32 R11, RZ, RZ, R9 ;  /* 0x000000ffff0b7224 */ /* 0x000fe200078e0009 */
[----:B------:R-:W-:Y:S01]  /*ec60*/  ISETP.GT.U32.AND P0, PT, R55, R0, PT ;  /* 0x000000003700720c */ /* 0x000fe20003f04070 */
[----:B------:R-:W-:Y:S01]  /*ec70*/  IMAD.HI.U32 R9, R2, R4, RZ ;  /* 0x0000000402097227 */ /* 0x000fe200078e00ff */
[----:B------:R-:W-:-:S03]  /*ec80*/  ISETP.GE.AND P3, PT, R43, RZ, PT ;  /* 0x000000ff2b00720c */ /* 0x000fc60003f66270 */
[----:B------:R-:W-:Y:S01]  /*ec90*/  IMAD.MOV R9, RZ, RZ, -R9 ;  /* 0x000000ffff097224 */ /* 0x000fe200078e0a09 */
[----:B------:R-:W-:Y:S02]  /*eca0*/  ISETP.GE.AND P5, PT, R44, RZ, PT ;  /* 0x000000ff2c00720c */ /* 0x000fe40003fa6270 */
[----:B--2---:R-:W-:Y:S01]  /*ecb0*/  IABS R8, R49 ;  /* 0x0000003100087213 */ /* 0x004fe20000000000 */
[C---:B------:R-:W-:Y:S02]  /*ecc0*/  IMAD R4, R55.reuse, R9, R4 ;  /* 0x0000000937047224 */ /* 0x040fe400078e0204 */
[----:B------:R-:W-:Y:S02]  /*ecd0*/  IMAD R6, R55, R3, R6 ;  /* 0x0000000337067224 */ /* 0x000fe400078e0206 */
[----:B------:R-:W-:Y:S01]  /*ece0*/  @!P6 IMAD.IADD R7, R7, 0x1, -R55 ;  /* 0x000000010707e824 */ /* 0x000fe200078e0a37 */
[----:B------:R-:W-:Y:S01]  /*ecf0*/  ISETP.GT.U32.AND P6, PT, R55, R4, PT ;  /* 0x000000043700720c */ /* 0x000fe20003fc4070 */
[----:B------:R-:W-:-:S02]  /*ed00*/  IMAD.MOV.U32 R10, RZ, RZ, R5 ;  /* 0x000000ffff0a7224 */ /* 0x000fc400078e0005 */
[----:B------:R-:W-:Y:S02]  /*ed10*/  @!P0 IMAD.IADD R0, R0, 0x1, -R55 ;  /* 0x0000000100008824 */ /* 0x000fe400078e0a37 */
[----:B------:R-:W-:Y:S01]  /*ed20*/  IMAD.HI.U32 R5, R2, R8, RZ ;  /* 0x0000000802057227 */ /* 0x000fe200078e00ff */
[----:B------:R-:W-:-:S03]  /*ed30*/  IABS R3, R53 ;  /* 0x0000003500037213 */ /* 0x000fc60000000000 */
[----:B------:R-:W-:Y:S01]  /*ed40*/  @!P3 IMAD.MOV R11, RZ, RZ, -R11 ;  /* 0x000000ffff0bb224 */ /* 0x000fe200078e0a0b */
[C---:B------:R-:W-:Y:S01]  /*ed50*/  ISETP.GT.U32.AND P3, PT, R55.reuse, R6, PT ;  /* 0x000000063700720c */ /* 0x040fe20003f64070 */
[----:B------:R-:W-:Y:S01]  /*ed60*/  IMAD.MOV R5, RZ, RZ, -R5 ;  /* 0x000000ffff057224 */ /* 0x000fe200078e0a05 */
[C---:B------:R-:W-:Y:S01]  /*ed70*/  ISETP.GT.U32.AND P0, PT, R55.reuse, R0, PT ;  /* 0x000000003700720c */ /* 0x040fe20003f04070 */
[----:B------:R-:W-:Y:S01]  /*ed80*/  @!P5 IMAD.MOV R10, RZ, RZ, -R10 ;  /* 0x000000ffff0ad224 */ /* 0x000fe200078e0a0a */
[----:B------:R-:W-:Y:S01]  /*ed90*/  IABS R9, R54 ;  /* 0x0000003600097213 */ /* 0x000fe20000000000 */
[----:B------:R-:W-:Y:S02]  /*eda0*/  IMAD R5, R55, R5, R8 ;  /* 0x0000000537057224 */ /* 0x000fe400078e0208 */
[----:B------:R-:W-:Y:S01]  /*edb0*/  IMAD.HI.U32 R8, R2, R3, RZ ;  /* 0x0000000302087227 */ /* 0x000fe200078e00ff */
[----:B------:R-:W-:Y:S01]  /*edc0*/  ISETP.GE.AND P4, PT, R45, RZ, PT ;  /* 0x000000ff2d00720c */ /* 0x000fe20003f86270 */
[----:B------:R-:W-:Y:S02]  /*edd0*/  STL [R1+0x77c], R11 ;  /* 0x00077c0b01007387 */ /* 0x000fe40000100800 */
[----:B------:R-:W-:-:S02]  /*ede0*/  @!P6 IMAD.IADD R4, R4, 0x1, -R55 ;  /* 0x000000010404e824 */ /* 0x000fc400078e0a37 */
[----:B------:R0:W-:Y:S01]  /*edf0*/  STL [R1+0x780], R10 ;  /* 0x0007800a01007387 */ /* 0x0001e20000100800 */
[----:B------:R-:W-:Y:S02]  /*ee00*/  IMAD.MOV R8, RZ, RZ, -R8 ;  /* 0x000000ffff087224 */ /* 0x000fe400078e0a08 */
[--C-:B------:R-:W-:Y:S01]  /*ee10*/  @!P3 IMAD.IADD R6, R6, 0x1, -R55.reuse ;  /* 0x000000010606b824 */ /* 0x100fe200078e0a37 */
[C---:B------:R-:W-:Y:S01]  /*ee20*/  ISETP.GT.U32.AND P6, PT, R55.reuse, R4, PT ;  /* 0x000000043700720c */ /* 0x040fe20003fc4070 */
[----:B------:R-:W-:Y:S02]  /*ee30*/  @!P0 IMAD.IADD R0, R0, 0x1, -R55 ;  /* 0x0000000100008824 */ /* 0x000fe400078e0a37 */
[----:B0-----:R-:W-:Y:S02]  /*ee40*/  IMAD.MOV.U32 R10, RZ, RZ, R7 ;  /* 0x000000ffff0a7224 */ /* 0x001fe400078e0007 */
[----:B------:R-:W-:Y:S02]  /*ee50*/  IMAD.MOV.U32 R7, RZ, RZ, R9 ;  /* 0x000000ffff077224 */ /* 0x000fe400078e0009 */
[----:B------:R-:W-:-:S02]  /*ee60*/  IMAD R3, R55, R8, R3 ;  /* 0x0000000837037224 */ /* 0x000fc400078e0203 */
[----:B------:R-:W-:Y:S01]  /*ee70*/  IMAD.HI.U32 R8, R2, R7, RZ ;  /* 0x0000000702087227 */ /* 0x000fe200078e00ff */
[----:B------:R-:W-:-:S03]  /*ee80*/  ISETP.GT.U32.AND P3, PT, R55, R6, PT ;  /* 0x000000063700720c */ /* 0x000fc60003f64070 */
[----:B------:R-:W-:Y:S02]  /*ee90*/  IMAD.MOV.U32 R9, RZ, RZ, R0 ;  /* 0x000000ffff097224 */ /* 0x000fe400078e0000 */
[----:B------:R-:W-:Y:S02]  /*eea0*/  IMAD.MOV R0, RZ, RZ, -R8 ;  /* 0x000000ffff007224 */ /* 0x000fe400078e0a08 */
[----:B------:R-:W-:Y:S01]  /*eeb0*/  @!P4 IMAD.MOV R10, RZ, RZ, -R10 ;  /* 0x000000ffff0ac224 */ /* 0x000fe200078e0a0a */
[C---:B------:R-:W-:Y:S01]  /*eec0*/  ISETP.GT.U32.AND P4, PT, R55.reuse, R5, PT ;  /* 0x000000053700720c */ /* 0x040fe20003f84070 */
[----:B------:R-:W-:Y:S01]  /*eed0*/  IMAD R0, R55, R0, R7 ;  /* 0x0000000037007224 */ /* 0x000fe200078e0207 */
[----:B------:R-:W-:Y:S01]  /*eee0*/  ISETP.GE.AND P2, PT, R46, RZ, PT ;  /* 0x000000ff2e00720c */ /* 0x000fe20003f46270 */
[----:B------:R-:W-:-:S03]  /*eef0*/  @!P6 IMAD.IADD R4, R4, 0x1, -R55 ;  /* 0x000000010404e824 */ /* 0x000fc600078e0a37 */
[C---:B------:R-:W-:Y:S01]  /*ef00*/  ISETP.GT.U32.AND P6, PT, R55.reuse, R0, PT ;  /* 0x000000003700720c */ /* 0x040fe20003fc4070 */
[----:B------:R-:W-:Y:S01]  /*ef10*/  @!P3 IMAD.IADD R6, R6, 0x1, -R55 ;  /* 0x000000010606b824 */ /* 0x000fe200078e0a37 */
[----:B------:R-:W-:-:S05]  /*ef20*/  ISETP.GT.U32.AND P3, PT, R55, R3, PT ;  /* 0x000000033700720c */ /* 0x000fca0003f64070 */
[----:B------:R-:W-:Y:S01]  /*ef30*/  @!P4 IMAD.IADD R5, R5, 0x1, -R55 ;  /* 0x000000010505c824 */ /* 0x000fe200078e0a37 */
[----:B------:R-:W-:Y:S01]  /*ef40*/  ISETP.GE.AND P1, PT, R47, RZ, PT ;  /* 0x000000ff2f00720c */ /* 0x000fe20003f26270 */
[----:B------:R-:W-:-:S03]  /*ef50*/  @!P2 IMAD.MOV R9, RZ, RZ, -R9 ;  /* 0x000000ffff09a224 */ /* 0x000fc600078e0a09 */
[----:B------:R-:W-:Y:S01]  /*ef60*/  ISETP.GT.U32.AND P2, PT, R55, R5, PT ;  /* 0x000000053700720c */ /* 0x000fe20003f44070 */
[--C-:B------:R-:W-:Y:S01]  /*ef70*/  @!P6 IMAD.IADD R0, R0, 0x1, -R55.reuse ;  /* 0x000000010000e824 */ /* 0x100fe200078e0a37 */
[----:B------:R-:W-:Y:S01]  /*ef80*/  ISETP.GE.AND P5, PT, R48, RZ, PT ;  /* 0x000000ff3000720c */ /* 0x000fe20003fa6270 */
[----:B------:R-:W-:Y:S01]  /*ef90*/  @!P3 IMAD.IADD R3, R3, 0x1, -R55 ;  /* 0x000000010303b824 */ /* 0x000fe200078e0a37 */
[----:B------:R-:W-:Y:S02]  /*efa0*/  ISETP.GE.AND P0, PT, R49, RZ, PT ;  /* 0x000000ff3100720c */ /* 0x000fe40003f06270 */
[C---:B------:R-:W-:Y:S02]  /*efb0*/  ISETP.GT.U32.AND P6, PT, R55.reuse, R0, PT ;  /* 0x000000003700720c */ /* 0x040fe40003fc4070 */
[----:B------:R-:W-:Y:S01]  /*efc0*/  ISETP.GT.U32.AND P3, PT, R55, R3, PT ;  /* 0x000000033700720c */ /* 0x000fe20003f64070 */
[----:B------:R-:W-:Y:S01]  /*efd0*/  @!P1 IMAD.MOV R6, RZ, RZ, -R6 ;  /* 0x000000ffff069224 */ /* 0x000fe200078e0a06 */
[----:B------:R-:W-:-:S02]  /*efe0*/  ISETP.GE.AND P4, PT, R53, RZ, PT ;  /* 0x000000ff3500720c */ /* 0x000fc40003f86270 */
[----:B------:R-:W-:Y:S01]  /*eff0*/  ISETP.GE.AND P1, PT, R54, RZ, PT ;  /* 0x000000ff3600720c */ /* 0x000fe20003f26270 */
[----:B------:R-:W-:Y:S02]  /*f000*/  @!P2 IMAD.IADD R5, R5, 0x1, -R55 ;  /* 0x000000010505a824 */ /* 0x000fe400078e0a37 */
[----:B------:R-:W-:Y:S01]  /*f010*/  @!P5 IMAD.MOV R4, RZ, RZ, -R4 ;  /* 0x000000ffff04d224 */ /* 0x000fe200078e0a04 */
[----:B------:R-:W-:Y:S01]  /*f020*/  STL [R1+0x784], R10 ;  /* 0x0007840a01007387 */ /* 0x000fe20000100800 */
[----:B------:R-:W-:Y:S02]  /*f030*/  @!P0 IMAD.MOV R5, RZ, RZ, -R5 ;  /* 0x000000ffff058224 */ /* 0x000fe400078e0a05 */
[--C-:B------:R-:W-:Y:S01]  /*f040*/  @!P6 IMAD.IADD R0, R0, 0x1, -R55.reuse ;  /* 0x000000010000e824 */ /* 0x100fe200078e0a37 */
[----:B------:R-:W-:Y:S01]  /*f050*/  STL [R1+0x788], R9 ;  /* 0x0007880901007387 */ /* 0x000fe20000100800 */
[----:B------:R-:W-:-:S03]  /*f060*/  @!P3 IMAD.IADD R3, R3, 0x1, -R55 ;  /* 0x000000010303b824 */ /* 0x000fc600078e0a37 */
[----:B------:R-:W-:Y:S04]  /*f070*/  STL [R1+0x7a0], R6 ;  /* 0x0007a00601007387 */ /* 0x000fe80000100800 */
[----:B------:R-:W-:Y:S04]  /*f080*/  STL [R1+0x7b8], R4 ;  /* 0x0007b80401007387 */ /* 0x000fe80000100800 */
[----:B------:R0:W-:Y:S01]  /*f090*/  STL [R1+0x7c0], R5 ;  /* 0x0007c00501007387 */ /* 0x0001e20000100800 */
[----:B------:R-:W-:Y:S02]  /*f0a0*/  @!P4 IMAD.MOV R3, RZ, RZ, -R3 ;  /* 0x000000ffff03c224 */ /* 0x000fe400078e0a03 */
[----:B0-----:R-:W-:-:S04]  /*f0b0*/  IMAD.MOV.U32 R5, RZ, RZ, R0 ;  /* 0x000000ffff057224 */ /* 0x001fc800078e0000 */
[----:B------:R-:W-:Y:S01]  /*f0c0*/  @!P1 IMAD.MOV R5, RZ, RZ, -R5 ;  /* 0x000000ffff059224 */ /* 0x000fe200078e0a05 */
[----:B------:R-:W-:Y:S04]  /*f0d0*/  STL [R1+0x7c4], R3 ;  /* 0x0007c40301007387 */ /* 0x000fe80000100800 */
[----:B------:R-:W-:Y:S01]  /*f0e0*/  STL [R1+0x7c8], R5 ;  /* 0x0007c80501007387 */ /* 0x000fe20000100800 */
[----:B---3--:R-:W-:-:S04]  /*f0f0*/  IMAD.MOV.U32 R39, RZ, RZ, R14 ;  /* 0x000000ffff277224 */ /* 0x008fc800078e000e */
[----:B------:R-:W-:Y:S02]  /*f100*/  IMAD.MOV.U32 R41, RZ, RZ, R39 ;  /* 0x000000ffff297224 */ /* 0x000fe400078e0027 */
[----:B------:R-:W-:Y:S02]  /*f110*/  IMAD.MOV.U32 R39, RZ, RZ, R38 ;  /* 0x000000ffff277224 */ /* 0x000fe400078e0026 */
[----:B------:R-:W-:Y:S02]  /*f120*/  IMAD.MOV.U32 R38, RZ, RZ, R13 ;  /* 0x000000ffff267224 */ /* 0x000fe400078e000d */
[----:B------:R-:W-:Y:S02]  /*f130*/  IMAD.MOV.U32 R42, RZ, RZ, R41 ;  /* 0x000000ffff2a7224 */ /* 0x000fe400078e0029 */
[----:B------:R-:W-:Y:S02]  /*f140*/  IMAD.MOV.U32 R41, RZ, RZ, R38 ;  /* 0x000000ffff297224 */ /* 0x000fe400078e0026 */
[----:B------:R-:W-:-:S02]  /*f150*/  IMAD.MOV.U32 R14, RZ, RZ, R35 ;  /* 0x000000ffff0e7224 */ /* 0x000fc400078e0023 */
[----:B------:R-:W-:Y:S02]  /*f160*/  IMAD.MOV.U32 R38, RZ, RZ, R37 ;  /* 0x000000ffff267224 */ /* 0x000fe400078e0025 */
[----:B------:R-:W-:Y:S02]  /*f170*/  IMAD.MOV.U32 R35, RZ, RZ, R18 ;  /* 0x000000ffff237224 */ /* 0x000fe400078e0012 */
[----:B------:R-:W-:Y:S02]  /*f180*/  IMAD.MOV.U32 R44, RZ, RZ, R42 ;  /* 0x000000ffff2c7224 */ /* 0x000fe400078e002a */
[----:B------:R-:W-:Y:S02]  /*f190*/  IMAD.MOV.U32 R42, RZ, RZ, R38 ;  /* 0x000000ffff2a7224 */ /* 0x000fe400078e0026 */
[----:B------:R-:W-:Y:S02]  /*f1a0*/  IMAD.MOV.U32 R38, RZ, RZ, R15 ;  /* 0x000000ffff267224 */ /* 0x000fe400078e000f */
[----:B------:R-:W-:-:S02]  /*f1b0*/  IMAD.MOV.U32 R15, RZ, RZ, R35 ;  /* 0x000000ffff0f7224 */ /* 0x000fc400078e0023 */
[----:B------:R-:W2:Y:S01]  /*f1c0*/  LDL R35, [R1+0x3d58] ;  /* 0x003d580001237983 */ /* 0x000ea20000100800 */
[----:B------:R-:W-:Y:S01]  /*f1d0*/  IMAD.MOV.U32 R37, RZ, RZ, R12 ;  /* 0x000000ffff257224 */ /* 0x000fe200078e000c */
[----:B----4-:R-:W-:Y:S01]  /*f1e0*/  IABS R13, R57 ;  /* 0x00000039000d7213 */ /* 0x010fe20000000000 */
[----:B------:R-:W-:Y:S02]  /*f1f0*/  IMAD.MOV.U32 R46, RZ, RZ, R15 ;  /* 0x000000ffff2e7224 */ /* 0x000fe400078e000f */
[----:B------:R-:W-:Y:S02]  /*f200*/  IMAD.MOV.U32 R43, RZ, RZ, R37 ;  /* 0x000000ffff2b7224 */ /* 0x000fe400078e0025 */
[----:B------:R-:W-:Y:S01]  /*f210*/  IMAD.MOV.U32 R37, RZ, RZ, R16 ;  /* 0x000000ffff257224 */ /* 0x000fe200078e0010 */
[----:B------:R-:W-:Y:S01]  /*f220*/  ISETP.GE.AND P3, PT, R57, RZ, PT ;  /* 0x000000ff3900720c */ /* 0x000fe20003f66270 */
[----:B------:R-:W-:Y:S01]  /*f230*/  IMAD.MOV.U32 R16, RZ, RZ, R19 ;  /* 0x000000ffff107224 */ /* 0x000fe200078e0013 */
[----:B------:R-:W-:Y:S01]  /*f240*/  ISETP.GE.AND P6, PT, R59, RZ, PT ;  /* 0x000000ff3b00720c */ /* 0x000fe20003fc6270 */
[----:B------:R-:W-:Y:S01]  /*f250*/  IMAD.MOV.U32 R40, RZ, RZ, R30 ;  /* 0x000000ffff287224 */ /* 0x000fe200078e001e */
[----:B------:R-:W-:Y:S01]  /*f260*/  IABS R11, R59 ;  /* 0x0000003b000b7213 */ /* 0x000fe20000000000 */
[----:B------:R-:W-:Y:S01]  /*f270*/  IMAD.MOV.U32 R15, RZ, RZ, R33 ;  /* 0x000000ffff0f7224 */ /* 0x000fe200078e0021 */
[----:B------:R-:W-:Y:S01]  /*f280*/  IABS R18, R56 ;  /* 0x0000003800127213 */ /* 0x000fe20000000000 */
[----:B------:R-:W-:Y:S01]  /*f290*/  IMAD.MOV.U32 R30, RZ, RZ, R24 ;  /* 0x000000ffff1e7224 */ /* 0x000fe200078e0018 */
[----:B------:R-:W-:Y:S01]  /*f2a0*/  ISETP.GE.AND P5, PT, R56, RZ, PT ;  /* 0x000000ff3800720c */ /* 0x000fe20003fa6270 */
[----:B------:R-:W3:Y:S01]  /*f2b0*/  LDL.LU R57, [R1+0x8] ;  /* 0x0000080001397983 */ /* 0x000ee20000300800 */
[----:B------:R-:W-:Y:S01]  /*f2c0*/  IMAD.MOV.U32 R59, RZ, RZ, R44 ;  /* 0x000000ffff3b7224 */ /* 0x000fe200078e002c */
[----:B------:R-:W-:Y:S01]  /*f2d0*/  IABS R24, R58 ;  /* 0x0000003a00187213 */ /* 0x000fe20000000000 */
[----:B------:R-:W-:Y:S01]  /*f2e0*/  IMAD.MOV.U32 R33, RZ, RZ, R52 ;  /* 0x000000ffff217224 */ /* 0x000fe200078e0034 */
[----:B------:R-:W-:Y:S01]  /*f2f0*/  ISETP.GE.AND P0, PT, R58, RZ, PT ;  /* 0x000000ff3a00720c */ /* 0x000fe20003f06270 */
[----:B------:R-:W4:Y:S01]  /*f300*/  LDL.LU R56, [R1+0xc] ;  /* 0x00000c0001387983 */ /* 0x000f220000300800 */
[----:B------:R-:W-:Y:S01]  /*f310*/  IMAD.MOV.U32 R44, RZ, RZ, R38 ;  /* 0x000000ffff2c7224 */ /* 0x000fe200078e0026 */
[----:B------:R-:W-:Y:S01]  /*f320*/  ISETP.GE.AND P1, PT, R61, RZ, PT ;  /* 0x000000ff3d00720c */ /* 0x000fe20003f26270 */
[----:B------:R-:W-:Y:S01]  /*f330*/  IMAD.MOV.U32 R45, RZ, RZ, R37 ;  /* 0x000000ffff2d7224 */ /* 0x000fe200078e0025 */
[----:B------:R-:W4:Y:S01]  /*f340*/  LDL.LU R58, [R1+0x7c] ;  /* 0x00007c00013a7983 */ /* 0x000f220000300800 */
[----:B------:R-:W-:Y:S01]  /*f350*/  IABS R19, R61 ;  /* 0x0000003d00137213 */ /* 0x000fe20000000000 */
[----:B------:R-:W-:-:S02]  /*f360*/  IMAD.MOV.U32 R47, RZ, RZ, R16 ;  /* 0x000000ffff2f7224 */ /* 0x000fc400078e0010 */
[----:B------:R-:W4:Y:S01]  /*f370*/  LDL.LU R61, [R1+0x78] ;  /* 0x00007800013d7983 */ /* 0x000f220000300800 */
[----:B------:R-:W-:Y:S02]  /*f380*/  IMAD.MOV.U32 R37, RZ, RZ, R34 ;  /* 0x000000ffff257224 */ /* 0x000fe400078e0022 */
[----:B------:R-:W-:Y:S01]  /*f390*/  IMAD.MOV.U32 R16, RZ, RZ, R29 ;  /* 0x000000ffff107224 */ /* 0x000fe200078e001d */
[----:B------:R-:W4:Y:S01]  /*f3a0*/  LDL R52, [R1+0x5350] ;  /* 0x0053500001347983 */ /* 0x000f220000100800 */
[----:B------:R-:W-:Y:S02]  /*f3b0*/  IMAD.MOV.U32 R34, RZ, RZ, R51 ;  /* 0x000000ffff227224 */ /* 0x000fe400078e0033 */
[----:B------:R-:W-:Y:S01]  /*f3c0*/  IMAD.MOV.U32 R9, RZ, RZ, R33 ;  /* 0x000000ffff097224 */ /* 0x000fe200078e0021 */
[----:B------:R-:W4:Y:S01]  /*f3d0*/  LDL R29, [R1+0x5334] ;  /* 0x00533400011d7983 */ /* 0x000f220000100800 */
[----:B--2---:R-:W-:Y:S02]  /*f3e0*/  IMAD.MOV.U32 R38, RZ, RZ, R35 ;  /* 0x000000ffff267224 */ /* 0x004fe400078e0023 */
[----:B------:R-:W-:-:S02]  /*f3f0*/  IMAD.MOV.U32 R35, RZ, RZ, R22 ;  /* 0x000000ffff237224 */ /* 0x000fc400078e0016 */
[----:B------:R-:W2:Y:S04]  /*f400*/  LDL R22, [R1+0x5330] ;  /* 0x0053300001167983 */ /* 0x000ea80000100800 */
[----:B------:R-:W2:Y:S04]  /*f410*/  LDL.LU R51, [R1+0x8c] ;  /* 0x00008c0001337983 */ /* 0x000ea80000300800 */
[----:B------:R-:W2:Y:S01]  /*f420*/  LDL R33, [R1+0x5338] ;  /* 0x0053380001217983 */ /* 0x000ea20000100800 */
[----:B------:R-:W-:Y:S01]  /*f430*/  IMAD.HI.U32 R4, R2, R24, RZ ;  /* 0x0000001802047227 */ /* 0x000fe200078e00ff */
[----:B------:R-:W-:-:S02]  /*f440*/  IABS R9, R9 ;  /* 0x0000000900097213 */ /* 0x000fc40000000000 */
[----:B------:R-:W2:Y:S01]  /*f450*/  LDL R53, [R1+0x2360] ;  /* 0x0023600001357983 */ /* 0x000ea20000100800 */
[----:B------:R-:W-:-:S04]  /*f460*/  IMAD.MOV R4, RZ, RZ, -R4 ;  /* 0x000000ffff047224 */ /* 0x000fc800078e0a04 */
[----:B------:R-:W-:Y:S02]  /*f470*/  IMAD R24, R55, R4, R24 ;  /* 0x0000000437187224 */ /* 0x000fe400078e0218 */
[----:B------:R-:W-:-:S04]  /*f480*/  IMAD.HI.U32 R4, R2, R19, RZ ;  /* 0x0000001302047227 */ /* 0x000fc800078e00ff */
[----:B------:R-:W-:-:S04]  /*f490*/  IMAD.MOV R4, RZ, RZ, -R4 ;  /* 0x000000ffff047224 */ /* 0x000fc800078e0a04 */
[----:B------:R-:W-:Y:S02]  /*f4a0*/  IMAD R19, R55, R4, R19 ;  /* 0x0000000437137224 */ /* 0x000fe400078e0213 */
[----:B------:R-:W-:-:S04]  /*f4b0*/  IMAD.HI.U32 R4, R2, R9, RZ ;  /* 0x0000000902047227 */ /* 0x000fc800078e00ff */
[----:B------:R-:W-:Y:S02]  /*f4c0*/  IMAD.MOV.U32 R49, RZ, RZ, R21 ;  /* 0x000000ffff317224 */ /* 0x000fe400078e0015 */
[----:B------:R-:W-:Y:S02]  /*f4d0*/  IMAD.MOV R4, RZ, RZ, -R4 ;  /* 0x000000ffff047224 */ /* 0x000fe400078e0a04 */
[----:B------:R-:W-:Y:S02]  /*f4e0*/  IMAD.MOV.U32 R48, RZ, RZ, R47 ;  /* 0x000000ffff307224 */ /* 0x000fe400078e002f */
[----:B------:R-:W-:Y:S02]  /*f4f0*/  IMAD.MOV.U32 R47, RZ, RZ, R38 ;  /* 0x000000ffff2f7224 */ /* 0x000fe400078e0026 */
[----:B------:R-:W-:Y:S02]  /*f500*/  IMAD.MOV.U32 R38, RZ, RZ, R37 ;  /* 0x000000ffff267224 */ /* 0x000fe400078e0025 */
[----:B------:R-:W-:-:S02]  /*f510*/  IMAD.MOV.U32 R37, RZ, RZ, R15 ;  /* 0x000000ffff257224 */ /* 0x000fc400078e000f */
[----:B------:R-:W-:Y:S01]  /*f520*/  IMAD R9, R55, R4, R9 ;  /* 0x0000000437097224 */ /* 0x000fe200078e0209 */
[----:B------:R-:W-:Y:S01]  /*f530*/  IABS R4, R49 ;  /* 0x0000003100047213 */ /* 0x000fe20000000000 */
[----:B------:R-:W-:Y:S02]  /*f540*/  IMAD.MOV.U32 R15, RZ, RZ, R16 ;  /* 0x000000ffff0f7224 */ /* 0x000fe400078e0010 */
[----:B------:R-:W-:Y:S02]  /*f550*/  IMAD.MOV.U32 R49, RZ, RZ, R47 ;  /* 0x000000ffff317224 */ /* 0x000fe400078e002f */
[----:B------:R-:W-:Y:S01]  /*f560*/  IMAD.MOV.U32 R47, RZ, RZ, R38 ;  /* 0x000000ffff2f7224 */ /* 0x000fe200078e0026 */
[----:B---3--:R-:W-:Y:S01]  /*f570*/  STL [R1+0x57b8], R57 ;  /* 0x0057b83901007387 */ /* 0x008fe20000100800 */
[----:B------:R-:W-:Y:S02]  /*f580*/  IMAD.MOV.U32 R38, RZ, RZ, R37 ;  /* 0x000000ffff267224 */ /* 0x000fe400078e0025 */
[----:B------:R-:W-:Y:S01]  /*f590*/  IMAD.MOV.U32 R37, RZ, RZ, R15 ;  /* 0x000000ffff257224 */ /* 0x000fe200078e000f */
[----:B----4-:R-:W-:Y:S01]  /*f5a0*/  STL [R1+0x57bc], R56 ;  /* 0x0057bc3801007387 */ /* 0x010fe20000100800 */
[----:B------:R-:W-:-:S02]  /*f5b0*/  IMAD.MOV.U32 R15, RZ, RZ, R35 ;  /* 0x000000ffff0f7224 */ /* 0x000fc400078e0023 */
[----:B------:R-:W-:Y:S01]  /*f5c0*/  IMAD.MOV.U32 R35, RZ, RZ, R34 ;  /* 0x000000ffff237224 */ /* 0x000fe200078e0022 */
[----:B------:R-:W3:Y:S01]  /*f5d0*/  LDL R21, [R1+0x5348] ;  /* 0x0053480001157983 */ /* 0x000ee20000100800 */
[----:B------:R-:W-:-:S03]  /*f5e0*/  IMAD.HI.U32 R8, R2, R18, RZ ;  /* 0x0000001202087227 */ /* 0x000fc600078e00ff */
[----:B------:R0:W-:Y:S01]  /*f5f0*/  STL [R1+0x57c0], R61 ;  /* 0x0057c03d01007387 */ /* 0x0001e20000100800 */
[----:B------:R-:W-:-:S03]  /*f600*/  IMAD.MOV R7, RZ, RZ, -R8 ;  /* 0x000000ffff077224 */ /* 0x000fc600078e0a08 */
[----:B------:R1:W-:Y:S01]  /*f610*/  STL [R1+0x57c4], R58 ;  /* 0x0057c43a01007387 */ /* 0x0003e20000100800 */
[----:B------:R-:W-:-:S03]  /*f620*/  IABS R8, R61 ;  /* 0x0000003d00087213 */ /* 0x000fc60000000000 */
[----:B------:R-:W-:Y:S04]  /*f630*/  STL [R1+0x57c8], R59 ;  /* 0x0057c83b01007387 */ /* 0x000fe80000100800 */
[----:B------:R4:W-:Y:S01]  /*f640*/  STL [R1+0x57cc], R39 ;  /* 0x0057cc2701007387 */ /* 0x0009e20000100800 */
[----:B--2---:R-:W-:Y:S02]  /*f650*/  IMAD.MOV.U32 R34, RZ, RZ, R33 ;  /* 0x000000ffff227224 */ /* 0x004fe400078e0021 */
[----:B------:R-:W-:Y:S02]  /*f660*/  IMAD.MOV.U32 R33, RZ, RZ, R32 ;  /* 0x000000ffff217224 */ /* 0x000fe400078e0020 */
[----:B------:R-:W-:Y:S02]  /*f670*/  IMAD.MOV.U32 R32, RZ, RZ, R29 ;  /* 0x000000ffff207224 */ /* 0x000fe400078e001d */
[----:B------:R-:W-:-:S02]  /*f680*/  IMAD.MOV.U32 R29, RZ, RZ, R22 ;  /* 0x000000ffff1d7224 */ /* 0x000fc400078e0016 */
[----:B------:R-:W2:Y:S04]  /*f690*/  LDL R22, [R1+0x5344] ;  /* 0x0053440001167983 */ /* 0x000ea80000100800 */
[----:B------:R3:W-:Y:S04]  /*f6a0*/  STL [R1+0x57d0], R51 ;  /* 0x0057d03301007387 */ /* 0x0007e80000100800 */
[----:B0-----:R-:W3:Y:S01]  /*f6b0*/  LDL R61, [R1+0x2394] ;  /* 0x00239400013d7983 */ /* 0x001ee20000100800 */
[----:B------:R-:W-:-:S05]  /*f6c0*/  IMAD R18, R55, R7, R18 ;  /* 0x0000000737127224 */ /* 0x000fca00078e0212 */
[----:B------:R-:W-:Y:S01]  /*f6d0*/  ISETP.GT.U32.AND P2, PT, R55, R18, PT ;  /* 0x000000123700720c */ /* 0x000fe20003f44070 */
[----:B------:R-:W-:-:S04]  /*f6e0*/  IMAD.HI.U32 R6, R2, R13, RZ ;  /* 0x0000000d02067227 */ /* 0x000fc800078e00ff */
[----:B------:R-:W-:-:S08]  /*f6f0*/  IMAD.MOV R6, RZ, RZ, -R6 ;  /* 0x000000ffff067224 */ /* 0x000fd000078e0a06 */
[----:B------:R-:W-:-:S05]  /*f700*/  @!P2 IMAD.IADD R18, R18, 0x1, -R55 ;  /* 0x000000011212a824 */ /* 0x000fca00078e0a37 */
[C---:B------:R-:W-:Y:S01]  /*f710*/  ISETP.GT.U32.AND P2, PT, R55.reuse, R18, PT ;  /* 0x000000123700720c */ /* 0x040fe20003f44070 */
[----:B------:R-:W-:Y:S02]  /*f720*/  IMAD R13, R55, R6, R13 ;  /* 0x00000006370d7224 */ /* 0x000fe400078e020d */
[C---:B------:R-:W-:Y:S01]  /*f730*/  IMAD.HI.U32 R6, R2.reuse, R11, RZ ;  /* 0x0000000b02067227 */ /* 0x040fe200078e00ff */
[----:B------:R-:W-:Y:S02]  /*f740*/  IABS R12, R60 ;  /* 0x0000003c000c7213 */ /* 0x000fe40000000000 */
[----:B------:R-:W-:Y:S01]  /*f750*/  IABS R16, R57 ;  /* 0x0000003900107213 */ /* 0x000fe20000000000 */
[----:B------:R-:W-:Y:S02]  /*f760*/  IMAD.MOV R6, RZ, RZ, -R6 ;  /* 0x000000ffff067224 */ /* 0x000fe400078e0a06 */
[----:B------:R-:W-:-:S04]  /*f770*/  IMAD.HI.U32 R5, R2, R12, RZ ;  /* 0x0000000c02057227 */ /* 0x000fc800078e00ff */
[----:B------:R-:W-:Y:S01]  /*f780*/  @!P2 IMAD.IADD R18, R18, 0x1, -R55 ;  /* 0x000000011212a824 */ /* 0x000fe200078e0a37 */
[----:B------:R-:W-:Y:S01]  /*f790*/  ISETP.GE.AND P2, PT, R17, RZ, PT ;  /* 0x000000ff1100720c */ /* 0x000fe20003f46270 */
[----:B------:R-:W-:Y:S01]  /*f7a0*/  IMAD R11, R55, R6, R11 ;  /* 0x00000006370b7224 */ /* 0x000fe200078e020b */
[----:B------:R-:W-:Y:S01]  /*f7b0*/  IABS R17, R17 ;  /* 0x0000001100117213 */ /* 0x000fe20000000000 */
[----:B------:R-:W-:Y:S01]  /*f7c0*/  IMAD.HI.U32 R6, R2, R16, RZ ;  /* 0x0000001002067227 */ /* 0x000fe200078e00ff */
[----:B------:R-:W-:-:S03]  /*f7d0*/  IABS R10, R56 ;  /* 0x00000038000a7213 */ /* 0x000fc60000000000 */
[----:B------:R-:W-:Y:S02]  /*f7e0*/  IMAD.MOV R5, RZ, RZ, -R5 ;  /* 0x000000ffff057224 */ /* 0x000fe400078e0a05 */
[----:B------:R-:W-:-:S04]  /*f7f0*/  IMAD.HI.U32 R3, R2, R17, RZ ;  /* 0x0000001102037227 */ /* 0x000fc800078e00ff */
[----:B------:R-:W-:Y:S02]  /*f800*/  IMAD.MOV R6, RZ, RZ, -R6 ;  /* 0x000000ffff067224 */ /* 0x000fe400078e0a06 */
[----:B------:R-:W-:Y:S02]  /*f810*/  IMAD R12, R55, R5, R12 ;  /* 0x00000005370c7224 */ /* 0x000fe400078e020c */
[----:B------:R-:W-:Y:S02]  /*f820*/  IMAD.MOV.U32 R57, RZ, RZ, R37 ;  /* 0x000000ffff397224 */ /* 0x000fe400078e0025 */
[----:B------:R-:W-:Y:S02]  /*f830*/  IMAD.MOV R3, RZ, RZ, -R3 ;  /* 0x000000ffff037224 */ /* 0x000fe400078e0a03 */
[----:B------:R-:W-:-:S04]  /*f840*/  IMAD.HI.U32 R5, R2, R10, RZ ;  /* 0x0000000a02057227 */ /* 0x000fc800078e00ff */
[C---:B------:R-:W-:Y:S01]  /*f850*/  IMAD R16, R55.reuse, R6, R16 ;  /* 0x0000000637107224 */ /* 0x040fe200078e0210 */
[----:B------:R-:W-:Y:S01]  /*f860*/  IABS R6, R59 ;  /* 0x0000003b00067213 */ /* 0x000fe20000000000 */
[----:B------:R-:W-:Y:S02]  /*f870*/  IMAD.MOV.U32 R54, RZ, RZ, R49 ;  /* 0x000000ffff367224 */ /* 0x000fe400078e0031 */
[----:B------:R-:W-:Y:S01]  /*f880*/  IMAD.MOV.U32 R56, RZ, RZ, R15 ;  /* 0x000000ffff387224 */ /* 0x000fe200078e000f */
[----:B------:R-:W-:Y:S01]  /*f890*/  IABS R7, R58 ;  /* 0x0000003a00077213 */ /* 0x000fe20000000000 */
[----:B------:R-:W-:Y:S02]  /*f8a0*/  IMAD R17, R55, R3, R17 ;  /* 0x0000000337117224 */ /* 0x000fe400078e0211 */
[----:B------:R-:W-:Y:S02]  /*f8b0*/  IMAD.MOV R5, RZ, RZ, -R5 ;  /* 0x000000ffff057224 */ /* 0x000fe400078e0a05 */
[----:B------:R-:W-:-:S04]  /*f8c0*/  IMAD.HI.U32 R3, R2, R8, RZ ;  /* 0x0000000802037227 */ /* 0x000fc800078e00ff */
[----:B-1----:R-:W-:Y:S02]  /*f8d0*/  IMAD.MOV.U32 R58, RZ, RZ, R56 ;  /* 0x000000ffff3a7224 */ /* 0x002fe400078e0038 */
[C---:B------:R-:W-:Y:S01]  /*f8e0*/  IMAD R10, R55.reuse, R5, R10 ;  /* 0x00000005370a7224 */ /* 0x040fe200078e020a */
[----:B------:R-:W-:Y:S01]  /*f8f0*/  IABS R5, R39 ;  /* 0x0000002700057213 */ /* 0x000fe20000000000 */
[----:B------:R-:W-:Y:S02]  /*f900*/  IMAD.MOV.U32 R56, RZ, RZ, R48 ;  /* 0x000000ffff387224 */ /* 0x000fe400078e0030 */
[----:B------:R-:W-:Y:S02]  /*f910*/  IMAD.MOV R3, RZ, RZ, -R3 ;  /* 0x000000ffff037224 */ /* 0x000fe400078e0a03 */
[----:B----4-:R-:W-:Y:S02]  /*f920*/  IMAD.MOV.U32 R39, RZ, RZ, R58 ;  /* 0x000000ffff277224 */ /* 0x010fe400078e003a */
[----:B------:R-:W-:Y:S01]  /*f930*/  IMAD R8, R55, R3, R8 ;  /* 0x0000000337087224 */ /* 0x000fe200078e0208 */
[----:B------:R-:W-:Y:S01]  /*f940*/  IABS R3, R51 ;  /* 0x0000003300037213 */ /* 0x000fe20000000000 */
[----:B---3--:R-:W-:-:S02]  /*f950*/  IMAD.MOV.U32 R59, RZ, RZ, R61 ;  /* 0x000000ffff3b7224 */ /* 0x008fc400078e003d */
        /* <DEDUP_REMOVED lines=11> */
[----:B------:R-:W-:Y:S01]  /*fa10*/  IMAD.MOV.U32 R61, RZ, RZ, R56 ;  /* 0x000000ffff3d7224 */ /* 0x000fe200078e0038 */
[----:B------:R-:W3:Y:S01]  /*fa20*/  LDL R30, [R1+0x534c] ;  /* 0x00534c00011e7983 */ /* 0x000ee20000100800 */
[----:B------:R-:W-:-:S02]  /*fa30*/  IMAD.MOV.U32 R56, RZ, RZ, R54 ;  /* 0x000000ffff387224 */ /* 0x000fc400078e0036 */
[----:B------:R-:W-:Y:S01]  /*fa40*/  IMAD.MOV.U32 R54, RZ, RZ, R46 ;  /* 0x000000ffff367224 */ /* 0x000fe200078e002e */
[----:B------:R0:W-:Y:S01]  /*fa50*/  STL [R1+0x57d4], R53 ;  /* 0x0057d43501007387 */ /* 0x0001e20000100800 */
[----:B------:R-:W-:Y:S02]  /*fa60*/  IMAD.MOV.U32 R51, RZ, RZ, R58 ;  /* 0x000000ffff337224 */ /* 0x000fe400078e003a */
[----:B------:R-:W-:Y:S01]  /*fa70*/  IMAD.MOV.U32 R58, RZ, RZ, R61 ;  /* 0x000000ffff3a7224 */ /* 0x000fe200078e003d */
[----:B------:R-:W4:Y:S01]  /*fa80*/  LDL R46, [R1+0x2368] ;  /* 0x00236800012e7983 */ /* 0x000f220000100800 */
[----:B------:R-:W-:Y:S02]  /*fa90*/  IMAD.MOV.U32 R61, RZ, RZ, R56 ;  /* 0x000000ffff3d7224 */ /* 0x000fe400078e0038 */
[----:B------:R-:W-:Y:S02]  /*faa0*/  IMAD.MOV.U32 R56, RZ, RZ, R54 ;  /* 0x000000ffff387224 */ /* 0x000fe400078e0036 */
[----:B------:R-:W-:-:S02]  /*fab0*/  IMAD.MOV.U32 R54, RZ, RZ, R45 ;  /* 0x000000ffff367224 */ /* 0x000fc400078e002d */
[----:B------:R-:W3:Y:S01]  /*fac0*/  LDL R45, [R1+0x236c] ;  /* 0x00236c00012d7983 */ /* 0x000ee20000100800 */
[----:B------:R-:W-:-:S05]  /*fad0*/  IABS R14, R14 ;  /* 0x0000000e000e7213 */ /* 0x000fca0000000000 */
[----:B------:R-:W-:-:S04]  /*fae0*/  IMAD.HI.U32 R0, R2, R14, RZ ;  /* 0x0000000e02007227 */ /* 0x000fc800078e00ff */
[----:B------:R-:W-:Y:S02]  /*faf0*/  IMAD.MOV R0, RZ, RZ, -R0 ;  /* 0x000000ffff007224 */ /* 0x000fe400078e0a00 */
[----:B------:R-:W-:Y:S02]  /*fb00*/  IMAD.MOV.U32 R37, RZ, RZ, R32 ;  /* 0x000000ffff257224 */ /* 0x000fe400078e0020 */
[----:B------:R-:W-:Y:S02]  /*fb10*/  IMAD R14, R55, R0, R14 ;  /* 0x00000000370e7224 */ /* 0x000fe400078e020e */
[----:B------:R-:W-:Y:S01]  /*fb20*/  IMAD.HI.U32 R0, R2, R7, RZ ;  /* 0x0000000702007227 */ /* 0x000fe200078e00ff */
[----:B------:R-:W-:-:S03]  /*fb30*/  ISETP.GE.AND P4, PT, R60, RZ, PT ;  /* 0x000000ff3c00720c */ /* 0x000fc60003f86270 */
[----:B------:R-:W-:Y:S01]  /*fb40*/  IMAD.MOV.U32 R32, RZ, RZ, R21 ;  /* 0x000000ffff207224 */ /* 0x000fe200078e0015 */
[----:B------:R-:W-:Y:S01]  /*fb50*/  IABS R50, R50 ;  /* 0x0000003200327213 */ /* 0x000fe20000000000 */
[----:B------:R-:W-:Y:S01]  /*fb60*/  IMAD.HI.U32 R21, R2, R5, RZ ;  /* 0x0000000502157227 */ /* 0x000fe200078e00ff */
[----:B------:R-:W-:-:S03]  /*fb70*/  IABS R48, R53 ;  /* 0x0000003500307213 */ /* 0x000fc60000000000 */
[----:B------:R-:W-:Y:S02]  /*fb80*/  IMAD.MOV R0, RZ, RZ, -R0 ;  /* 0x000000ffff007224 */ /* 0x000fe400078e0a00 */
[----:B------:R-:W-:-:S04]  /*fb90*/  IMAD.HI.U32 R15, R2, R3, RZ ;  /* 0x00000003020f7227 */ /* 0x000fc800078e00ff */
[----:B------:R-:W-:Y:S02]  /*fba0*/  IMAD.MOV.U32 R60, RZ, RZ, R47 ;  /* 0x000000ffff3c7224 */ /* 0x000fe400078e002f */
[----:B------:R-:W-:Y:S02]  /*fbb0*/  IMAD.MOV.U32 R49, RZ, RZ, R35 ;  /* 0x000000ffff317224 */ /* 0x000fe400078e0023 */
[----:B------:R-:W-:Y:S02]  /*fbc0*/  IMAD.MOV.U32 R35, RZ, RZ, R34 ;  /* 0x000000ffff237224 */ /* 0x000fe400078e0022 */
[----:B------:R-:W-:Y:S02]  /*fbd0*/  IMAD.MOV.U32 R47, RZ, RZ, R33 ;  /* 0x000000ffff2f7224 */ /* 0x000fe400078e0021 */
[----:B------:R-:W-:Y:S02]  /*fbe0*/  IMAD.MOV.U32 R34, RZ, RZ, R29 ;  /* 0x000000ffff227224 */ /* 0x000fe400078e001d */
[----:B--2---:R-:W-:-:S02]  /*fbf0*/  IMAD.MOV.U32 R33, RZ, RZ, R22 ;  /* 0x000000ffff217224 */ /* 0x004fc400078e0016 */
[----:B------:R-:W-:Y:S02]  /*fc00*/  IMAD.MOV R21, RZ, RZ, -R21 ;  /* 0x000000ffff157224 */ /* 0x000fe400078e0a15 */
[----:B------:R-:W-:Y:S02]  /*fc10*/  IMAD R7, R55, R0, R7 ;  /* 0x0000000037077224 */ /* 0x000fe400078e0207 */
[----:B------:R-:W-:Y:S02]  /*fc20*/  IMAD.MOV.U32 R29, RZ, RZ, R20 ;  /* 0x000000ffff1d7224 */ /* 0x000fe400078e0014 */
[----:B------:R-:W-:-:S04]  /*fc30*/  IMAD.HI.U32 R22, R2, R6, RZ ;  /* 0x0000000602167227 */ /* 0x000fc800078e00ff */
[----:B------:R-:W-:Y:S02]  /*fc40*/  IMAD.MOV R15, RZ, RZ, -R15 ;  /* 0x000000ffff0f7224 */ /* 0x000fe400078e0a0f */
[----:B------:R-:W-:Y:S01]  /*fc50*/  IMAD.HI.U32 R20, R2, R4, RZ ;  /* 0x0000000402147227 */ /* 0x000fe200078e00ff */
[----:B------:R-:W-:-:S03]  /*fc60*/  IABS R49, R49 ;  /* 0x0000003100317213 */ /* 0x000fc60000000000 */
[----:B------:R-:W-:Y:S01]  /*fc70*/  IMAD.HI.U32 R0, R2, R50, RZ ;  /* 0x0000003202007227 */ /* 0x000fe200078e00ff */
[----:B------:R-:W-:-:S03]  /*fc80*/  IABS R47, R47 ;  /* 0x0000002f002f7213 */ /* 0x000fc60000000000 */
[C---:B------:R-:W-:Y:S02]  /*fc90*/  IMAD R5, R55.reuse, R21, R5 ;  /* 0x0000001537057224 */ /* 0x040fe400078e0205 */
[----:B------:R-:W-:Y:S02]  /*fca0*/  IMAD.MOV R22, RZ, RZ, -R22 ;  /* 0x000000ffff167224 */ /* 0x000fe400078e0a16 */
[----:B------:R-:W-:Y:S02]  /*fcb0*/  IMAD R3, R55, R15, R3 ;  /* 0x0000000f37037224 */ /* 0x000fe400078e0203 */
[----:B------:R-:W-:Y:S01]  /*fcc0*/  IMAD.HI.U32 R21, R2, R48, RZ ;  /* 0x0000003002157227 */ /* 0x000fe200078e00ff */
[----:B------:R-:W-:-:S03]  /*fcd0*/  IABS R43, R43 ;  /* 0x0000002b002b7213 */ /* 0x000fc60000000000 */
[----:B------:R-:W-:Y:S02]  /*fce0*/  IMAD.MOV R20, RZ, RZ, -R20 ;  /* 0x000000ffff147224 */ /* 0x000fe400078e0a14 */
[----:B------:R-:W-:Y:S01]  /*fcf0*/  IMAD.MOV R0, RZ, RZ, -R0 ;  /* 0x000000ffff007224 */ /* 0x000fe200078e0a00 */
[----:B------:R-:W-:Y:S01]  /*fd00*/  IABS R41, R41 ;  /* 0x0000002900297213 */ /* 0x000fe20000000000 */
[C---:B------:R-:W-:Y:S02]  /*fd10*/  IMAD R6, R55.reuse, R22, R6 ;  /* 0x0000001637067224 */ /* 0x040fe400078e0206 */
[----:B------:R-:W-:Y:S02]  /*fd20*/  IMAD.MOV R21, RZ, RZ, -R21 ;  /* 0x000000ffff157224 */ /* 0x000fe400078e0a15 */
[C---:B------:R-:W-:Y:S02]  /*fd30*/  IMAD R4, R55.reuse, R20, R4 ;  /* 0x0000001437047224 */ /* 0x040fe400078e0204 */
[----:B------:R-:W-:-:S02]  /*fd40*/  IMAD R50, R55, R0, R50 ;  /* 0x0000000037327224 */ /* 0x000fc400078e0232 */
[----:B------:R-:W-:Y:S01]  /*fd50*/  IMAD.HI.U32 R22, R2, R49, RZ ;  /* 0x0000003102167227 */ /* 0x000fe200078e00ff */
[----:B------:R-:W-:-:S03]  /*fd60*/  IABS R44, R44 ;  /* 0x0000002c002c7213 */ /* 0x000fc60000000000 */
[----:B------:R-:W-:Y:S01]  /*fd70*/  IMAD.HI.U32 R20, R2, R47, RZ ;  /* 0x0000002f02147227 */ /* 0x000fe200078e00ff */
[----:B------:R-:W-:-:S03]  /*fd80*/  IABS R42, R42 ;  /* 0x0000002a002a7213 */ /* 0x000fc60000000000 */
[----:B------:R-:W-:Y:S01]  /*fd90*/  IMAD R48, R55, R21, R48 ;  /* 0x0000001537307224 */ /* 0x000fe200078e0230 */
[----:B------:R-:W-:Y:S01]  /*fda0*/  IABS R40, R40 ;  /* 0x0000002800287213 */ /* 0x000fe20000000000 */
[----:B------:R-:W-:Y:S02]  /*fdb0*/  IMAD.MOV R22, RZ, RZ, -R22 ;  /* 0x000000ffff167224 */ /* 0x000fe400078e0a16 */
[----:B------:R-:W-:-:S04]  /*fdc0*/  IMAD.HI.U32 R21, R2, R43, RZ ;  /* 0x0000002b02157227 */ /* 0x000fc800078e00ff */
[----:B------:R-:W-:Y:S02]  /*fdd0*/  IMAD.MOV R20, RZ, RZ, -R20 ;  /* 0x000000ffff147224 */ /* 0x000fe400078e0a14 */
[C---:B------:R-:W-:Y:S02]  /*fde0*/  IMAD R49, R55.reuse, R22, R49 ;  /* 0x0000001637317224 */ /* 0x040fe400078e0231 */
[----:B------:R-:W-:Y:S02]  /*fdf0*/  IMAD.MOV R21, RZ, RZ, -R21 ;  /* 0x000000ffff157224 */ /* 0x000fe400078e0a15 */
[----:B------:R-:W-:Y:S02]  /*fe00*/  IMAD R47, R55, R20, R47 ;  /* 0x00000014372f7224 */ /* 0x000fe400078e022f */
[----:B------:R-:W-:Y:S01]  /*fe10*/  IMAD.HI.U32 R22, R2, R44, RZ ;  /* 0x0000002c02167227 */ /* 0x000fe200078e00ff */
[----:B------:R-:W-:-:S03]  /*fe20*/  IABS R23, R23 ;  /* 0x0000001700177213 */ /* 0x000fc60000000000 */
[----:B------:R-:W-:-:S04]  /*fe30*/  IMAD.HI.U32 R20, R2, R42, RZ ;  /* 0x0000002a02147227 */ /* 0x000fc800078e00ff */
[C---:B------:R-:W-:Y:S01]  /*fe40*/  IMAD R43, R55.reuse, R21, R43 ;  /* 0x00000015372b7224 */ /* 0x040fe200078e022b */
[----:B------:R-:W-:Y:S01]  /*fe50*/  IABS R21, R39 ;  /* 0x0000002700157213 */ /* 0x000fe20000000000 */
[----:B------:R-:W-:Y:S02]  /*fe60*/  IMAD.MOV R22, RZ, RZ, -R22 ;  /* 0x000000ffff167224 */ /* 0x000fe400078e0a16 */
[----:B------:R-:W-:Y:S02]  /*fe70*/  IMAD.MOV R20, RZ, RZ, -R20 ;  /* 0x000000ffff147224 */ /* 0x000fe400078e0a14 */
[----:B------:R-:W-:Y:S02]  /*fe80*/  IMAD.MOV.U32 R39, RZ, RZ, R56 ;  /* 0x000000ffff277224 */ /* 0x000fe400078e0038 */
[----:B------:R-:W-:Y:S02]  /*fe90*/  IMAD.MOV.U32 R56, RZ, RZ, R25 ;  /* 0x000000ffff387224 */ /* 0x000fe400078e0019 */
[----:B------:R-:W-:-:S02]  /*fea0*/  IMAD R44, R55, R22, R44 ;  /* 0x00000016372c7224 */ /* 0x000fc400078e022c */
[----:B------:R-:W-:Y:S01]  /*feb0*/  IMAD.HI.U32 R25, R2, R23, RZ ;  /* 0x0000001702197227 */ /* 0x000fe200078e00ff */
[----:B------:R-:W-:-:S03]  /*fec0*/  IABS R26, R26 ;  /* 0x0000001a001a7213 */ /* 0x000fc60000000000 */
[----:B------:R-:W-:Y:S02]  /*fed0*/  IMAD R42, R55, R20, R42 ;  /* 0x00000014372a7224 */ /* 0x000fe400078e022a */
[----:B------:R-:W-:-:S04]  /*fee0*/  IMAD.HI.U32 R22, R2, R21, RZ ;  /* 0x0000001502167227 */ /* 0x000fc800078e00ff */
[----:B0-----:R-:W-:Y:S02]  /*fef0*/  IMAD.MOV.U32 R53, RZ, RZ, R58 ;  /* 0x000000ffff357224 */ /* 0x001fe400078e003a */
[----:B------:R-:W-:Y:S02]  /*ff00*/  IMAD.MOV R25, RZ, RZ, -R25 ;  /* 0x000000ffff197224 */ /* 0x000fe400078e0a19 */
[----:B------:R-:W-:Y:S02]  /*ff10*/  IMAD.MOV.U32 R58, RZ, RZ, R36 ;  /* 0x000000ffff3a7224 */ /* 0x000fe400078e0024 */
[----:B------:R-:W-:Y:S02]  /*ff20*/  IMAD.MOV R22, RZ, RZ, -R22 ;  /* 0x000000ffff167224 */ /* 0x000fe400078e0a16 */
[----:B------:R-:W-:Y:S02]  /*ff30*/  IMAD.MOV.U32 R36, RZ, RZ, R35 ;  /* 0x000000ffff247224 */ /* 0x000fe400078e0023 */
[----:B------:R-:W-:-:S02]  /*ff40*/  IMAD.MOV.U32 R35, RZ, RZ, R27 ;  /* 0x000000ffff237224 */ /* 0x000fc400078e001b */
[----:B------:R-:W-:-:S04]  /*ff50*/  IMAD.HI.U32 R27, R2, R26, RZ ;  /* 0x0000001a021b7227 */ /* 0x000fc800078e00ff */
[C---:B------:R-:W-:Y:S02]  /*ff60*/  IMAD R23, R55.reuse, R25, R23 ;  /* 0x0000001937177224 */ /* 0x040fe400078e0217 */
[----:B------:R-:W-:Y:S02]  /*ff70*/  IMAD R21, R55, R22, R21 ;  /* 0x0000001637157224 */ /* 0x000fe400078e0215 */
[----:B------:R-:W-:Y:S01]  /*ff80*/  IMAD.MOV R27, RZ, RZ, -R27 ;  /* 0x000000ffff1b7224 */ /* 0x000fe200078e0a1b */
[----:B------:R0:W-:Y:S04]  /*ff90*/  STL [R1+0x68], R23 ;  /* 0x0000681701007387 */ /* 0x0001e80000100800 */
[----:B------:R1:W-:Y:S01]  /*ffa0*/  STL [R1+0x64], R21 ;  /* 0x0000641501007387 */ /* 0x0003e20000100800 */
[----:B0-----:R-:W-:-:S05]  /*ffb0*/  IABS R23, R39 ;  /* 0x0000002700177213 */ /* 0x001fca0000000000 */
[----:B------:R-:W-:-:S04]  /*ffc0*/  IMAD.HI.U32 R25, R2, R23, RZ ;  /* 0x0000001702197227 */ /* 0x000fc800078e00ff */
[----:B------:R-:W-:-:S04]  /*ffd0*/  IMAD.MOV R25, RZ, RZ, -R25 ;  /* 0x000000ffff197224 */ /* 0x000fc800078e0a19 */
[----:B------:R-:W-:Y:S01]  /*ffe0*/  IMAD R23, R55, R25, R23 ;  /* 0x0000001937177224 */ /* 0x000fe200078e0217 */
[----:B----4-:R-:W-:-:S05]  /*fff0*/  IABS R46, R46 ;  /* 0x0000002e002e7213 */ /* 0x010fca0000000000 */
[----:B------:R-:W-:Y:S01]  /*10000*/  IMAD.HI.U32 R15, R2, R46, RZ ;  /* 0x0000002e020f7227 */ /* 0x000fe200078e00ff */
[----:B---3--:R-:W-:-:S03]  /*10010*/  IABS R45, R45 ;  /* 0x0000002d002d7213 */ /* 0x008fc60000000000 */
[----:B------:R-:W-:Y:S02]  /*10020*/  IMAD.MOV R15, RZ, RZ, -R15 ;  /* 0x000000ffff0f7224 */ /* 0x000fe400078e0a0f */
[----:B------:R-:W-:-:S04]  /*10030*/  IMAD.HI.U32 R0, R2, R45, RZ ;  /* 0x0000002d02007227 */ /* 0x000fc800078e00ff */
[----:B------:R-:W-:Y:S02]  /*10040*/  IMAD R46, R55, R15, R46 ;  /* 0x0000000f372e7224 */ /* 0x000fe400078e022e */
[----:B------:R-:W-:Y:S02]  /*10050*/  IMAD.MOV R0, RZ, RZ, -R0 ;  /* 0x000000ffff007224 */ /* 0x000fe400078e0a00 */
[----:B------:R-:W-:-:S04]  /*10060*/  IMAD.HI.U32 R15, R2, R41, RZ ;  /* 0x00000029020f7227 */ /* 0x000fc800078e00ff */
[----:B------:R-:W-:Y:S02]  /*10070*/  IMAD R45, R55, R0, R45 ;  /* 0x00000000372d7224 */ /* 0x000fe400078e022d */
[----:B------:R-:W-:Y:S02]  /*10080*/  IMAD.MOV R15, RZ, RZ, -R15 ;  /* 0x000000ffff0f7224 */ /* 0x000fe400078e0a0f */
[----:B------:R-:W-:-:S04]  /*10090*/  IMAD.HI.U32 R0, R2, R40, RZ ;  /* 0x0000002802007227 */ /* 0x000fc800078e00ff */
[C---:B------:R-:W-:Y:S01]  /*100a0*/  IMAD R41, R55.reuse, R15, R41 ;  /* 0x0000000f37297224 */ /* 0x040fe200078e0229 */
[----:B------:R-:W-:Y:S01]  /*100b0*/  IABS R15, R59 ;  /* 0x0000003b000f7213 */ /* 0x000fe20000000000 */
[----:B------:R-:W-:Y:S02]  /*100c0*/  IMAD.MOV R0, RZ, RZ, -R0 ;  /* 0x000000ffff007224 */ /* 0x000fe400078e0a00 */
[----:B------:R-:W-:Y:S02]  /*100d0*/  IMAD.MOV.U32 R59, RZ, RZ, R54 ;  /* 0x000000ffff3b7224 */ /* 0x000fe400078e0036 */
[----:B------:R-:W-:Y:S01]  /*100e0*/  IMAD R40, R55, R0, R40 ;  /* 0x0000000037287224 */ /* 0x000fe200078e0228 */
[----:B------:R-:W-:Y:S01]  /*100f0*/  IABS R0, R51 ;  /* 0x0000003300007213 */ /* 0x000fe20000000000 */
[----:B------:R-:W-:-:S04]  /*10100*/  IMAD.HI.U32 R20, R2, R15, RZ ;  /* 0x0000000f02147227 */ /* 0x000fc800078e00ff */
[----:B------:R-:W-:Y:S02]  /*10110*/  IMAD.MOV.U32 R54, RZ, RZ, R31 ;  /* 0x000000ffff367224 */ /* 0x000fe400078e001f */
[----:B------:R-:W-:Y:S02]  /*10120*/  IMAD.MOV.U32 R31, RZ, RZ, R30 ;  /* 0x000000ffff1f7224 */ /* 0x000fe400078e001e */
[----:B------:R-:W-:Y:S02]  /*10130*/  IMAD.MOV.U32 R30, RZ, RZ, R28 ;  /* 0x000000ffff1e7224 */ /* 0x000fe400078e001c */
[----:B------:R-:W-:Y:S02]  /*10140*/  IMAD.MOV R20, RZ, RZ, -R20 ;  /* 0x000000ffff147224 */ /* 0x000fe400078e0a14 */
[----:B------:R-:W-:-:S04]  /*10150*/  IMAD.HI.U32 R28, R2, R0, RZ ;  /* 0x00000000021c7227 */ /* 0x000fc800078e00ff */
[C---:B------:R-:W-:Y:S02]  /*10160*/  IMAD R15, R55.reuse, R20, R15 ;  /* 0x00000014370f7224 */ /* 0x040fe400078e020f */
[----:B------:R-:W-:Y:S02]  /*10170*/  IMAD.MOV R28, RZ, RZ, -R28 ;  /* 0x000000ffff1c7224 */ /* 0x000fe400078e0a1c */
[----:B------:R-:W-:Y:S01]  /*10180*/  IMAD.MOV.U32 R51, RZ, RZ, R61 ;  /* 0x000000ffff337224 */ /* 0x000fe200078e003d */
[----:B------:R0:W-:Y:S01]  /*10190*/  STL [R1+0x60], R15 ;  /* 0x0000600f01007387 */ /* 0x0001e20000100800 */
[C---:B------:R-:W-:Y:S01]  /*101a0*/  IMAD R0, R55.reuse, R28, R0 ;  /* 0x0000001c37007224 */ /* 0x040fe200078e0200 */
[----:B------:R-:W-:Y:S01]  /*101b0*/  IABS R28, R53 ;  /* 0x00000035001c7213 */ /* 0x000fe20000000000 */
[----:B------:R-:W-:Y:S01]  /*101c0*/  IMAD R61, R55, R27, R26 ;  /* 0x0000001b373d7224 */ /* 0x000fe200078e021a */
[----:B------:R-:W-:Y:S02]  /*101d0*/  IABS R26, R51 ;  /* 0x00000033001a7213 */ /* 0x000fe40000000000 */
[----:B-1----:R-:W-:Y:S01]  /*101e0*/  IABS R21, R59 ;  /* 0x0000003b00157213 */ /* 0x002fe20000000000 */
[----:B------:R-:W-:Y:S01]  /*101f0*/  IMAD.MOV.U32 R59, RZ, RZ, R56 ;  /* 0x000000ffff3b7224 */ /* 0x000fe200078e0038 */
[----:B0-----:R-:W-:Y:S01]  /*10200*/  IABS R15, R58 ;  /* 0x0000003a000f7213 */ /* 0x001fe20000000000 */
[----:B------:R-:W-:-:S02]  /*10210*/  IMAD.MOV.U32 R58, RZ, RZ, R57 ;  /* 0x000000ffff3a7224 */ /* 0x000fc400078e0039 */
[----:B------:R-:W-:Y:S02]  /*10220*/  IMAD.MOV.U32 R57, RZ, RZ, R38 ;  /* 0x000000ffff397224 */ /* 0x000fe400078e0026 */
[----:B------:R-:W-:Y:S02]  /*10230*/  IMAD.MOV.U32 R56, RZ, RZ, R60 ;  /* 0x000000ffff387224 */ /* 0x000fe400078e003c */
[----:B------:R-:W-:Y:S01]  /*10240*/  IMAD.MOV.U32 R38, RZ, RZ, R34 ;  /* 0x000000ffff267224 */ /* 0x000fe200078e0022 */
[----:B------:R-:W2:Y:S01]  /*10250*/  LDL R60, [R1+0x3d6c] ;  /* 0x003d6c00013c7983 */ /* 0x000ea20000100800 */
[----:B------:R-:W-:Y:S02]  /*10260*/  IMAD.MOV.U32 R34, RZ, RZ, R29 ;  /* 0x000000ffff227224 */ /* 0x000fe400078e001d */
[----:B------:R-:W-:-:S04]  /*10270*/  IMAD.HI.U32 R29, R2, R28, RZ ;  /* 0x0000001c021d7227 */ /* 0x000fc800078e00ff */
[----:B------:R-:W-:-:S04]  /*10280*/  IMAD.HI.U32 R27, R2, R26, RZ ;  /* 0x0000001a021b7227 */ /* 0x000fc800078e00ff */
[----:B------:R-:W-:-:S04]  /*10290*/  IMAD.HI.U32 R22, R2, R21, RZ ;  /* 0x0000001502167227 */ /* 0x000fc800078e00ff */
[----:B------:R-:W-:Y:S02]  /*102a0*/  IMAD.MOV R29, RZ, RZ, -R29 ;  /* 0x000000ffff1d7224 */ /* 0x000fe400078e0a1d */
[----:B------:R-:W-:Y:S02]  /*102b0*/  IMAD.MOV R27, RZ, RZ, -R27 ;  /* 0x000000ffff1b7224 */ /* 0x000fe400078e0a1b */
[----:B------:R-:W-:Y:S02]  /*102c0*/  IMAD.MOV R22, RZ, RZ, -R22 ;  /* 0x000000ffff167224 */ /* 0x000fe400078e0a16 */
[C---:B------:R-:W-:Y:S02]  /*102d0*/  IMAD R28, R55.reuse, R29, R28 ;  /* 0x0000001d371c7224 */ /* 0x040fe400078e021c */
[C---:B------:R-:W-:Y:S02]  /*102e0*/  IMAD R26, R55.reuse, R27, R26 ;  /* 0x0000001b371a7224 */ /* 0x040fe400078e021a */
[----:B------:R-:W-:Y:S01]  /*102f0*/  IMAD R21, R55, R22, R21 ;  /* 0x0000001637157224 */ /* 0x000fe200078e0215 */
[----:B------:R-:W-:Y:S04]  /*10300*/  STL [R1+0x5c], R28 ;  /* 0x00005c1c01007387 */ /* 0x000fe80000100800 */
[----:B------:R-:W-:Y:S04]  /*10310*/  STL [R1+0x58], R26 ;  /* 0x0000581a01007387 */ /* 0x000fe80000100800 */
[----:B------:R-:W-:Y:S04]  /*10320*/  STL [R1+0x54], R23 ;  /* 0x0000541701007387 */ /* 0x000fe80000100800 */
[----:B------:R0:W-:Y:S04]  /*10330*/  STL [R1+0x50], R21 ;  /* 0x0000501501007387 */ /* 0x0001e80000100800 */
[----:B------:R-:W3:Y:S04]  /*10340*/  LDL R53, [R1+0x3d70] ;  /* 0x003d700001357983 */ /* 0x000ee80000100800 */
[----:B------:R-:W4:Y:S01]  /*10350*/  LDL R51, [R1+0x3d74] ;  /* 0x003d740001337983 */ /* 0x000f220000100800 */
[----:B0-----:R-:W-:-:S03]  /*10360*/  IABS R21, R57 ;  /* 0x0000003900157213 */ /* 0x001fc60000000000 */
[----:B------:R-:W4:Y:S01]  /*10370*/  LDL R57, [R1+0x3d88] ;  /* 0x003d880001397983 */ /* 0x000f220000100800 */
[----:B------:R-:W-:-:S03]  /*10380*/  IABS R23, R56 ;  /* 0x0000003800177213 */ /* 0x000fc60000000000 */
[----:B------:R-:W4:Y:S01]  /*10390*/  LDL R56, [R1+0x3d7c] ;  /* 0x003d7c0001387983 */ /* 0x000f220000100800 */
[----:B------:R-:W-:Y:S01]  /*103a0*/  IMAD.HI.U32 R20, R2, R15, RZ ;  /* 0x0000000f02147227 */ /* 0x000fe200078e00ff */
[----:B------:R-:W-:-:S03]  /*103b0*/  IABS R28, R59 ;  /* 0x0000003b001c7213 */ /* 0x000fc60000000000 */
[----:B------:R-:W-:Y:S01]  /*103c0*/  IMAD.MOV R20, RZ, RZ, -R20 ;  /* 0x000000ffff147224 */ /* 0x000fe200078e0a14 */
[----:B------:R-:W-:Y:S02]  /*103d0*/  IABS R26, R58 ;  /* 0x0000003a001a7213 */ /* 0x000fe40000000000 */
[----:B------:R-:W4:Y:S01]  /*103e0*/  LDL R58, [R1+0x3d78] ;  /* 0x003d7800013a7983 */ /* 0x000f220000100800 */
[----:B------:R-:W-:Y:S02]  /*103f0*/  IMAD R39, R55, R20, R15 ;  /* 0x0000001437277224 */ /* 0x000fe400078e020f */
[----:B------:R-:W-:-:S04]  /*10400*/  IMAD.HI.U32 R29, R2, R28, RZ ;  /* 0x0000001c021d7227 */ /* 0x000fc800078e00ff */
[----:B------:R-:W-:-:S04]  /*10410*/  IMAD.HI.U32 R27, R2, R26, RZ ;  /* 0x0000001a021b7227 */ /* 0x000fc800078e00ff */
[----:B------:R-:W-:Y:S02]  /*10420*/  IMAD.MOV R29, RZ, RZ, -R29 ;  /* 0x000000ffff1d7224 */ /* 0x000fe400078e0a1d */
[----:B------:R-:W-:Y:S02]  /*10430*/  IMAD.MOV R27, RZ, RZ, -R27 ;  /* 0x000000ffff1b7224 */ /* 0x000fe400078e0a1b */
[C---:B------:R-:W-:Y:S02]  /*10440*/  IMAD R28, R55.reuse, R29, R28 ;  /* 0x0000001d371c7224 */ /* 0x040fe400078e021c */
[----:B------:R-:W-:-:S03]  /*10450*/  IMAD R26, R55, R27, R26 ;  /* 0x0000001b371a7224 */ /* 0x000fc600078e021a */
[----:B------:R3:W-:Y:S04]  /*10460*/  STL [R1+0x48], R28 ;  /* 0x0000481c01007387 */ /* 0x0007e80000100800 */
[----:B------:R4:W-:Y:S01]  /*10470*/  STL [R1+0x44], R26 ;  /* 0x0000441a01007387 */ /* 0x0009e20000100800 */
[----:B------:R-:W-:-:S04]  /*10480*/  IMAD.HI.U32 R22, R2, R21, RZ ;  /* 0x0000001502167227 */ /* 0x000fc800078e00ff */
[----:B------:R-:W-:-:S04]  /*10490*/  IMAD.MOV R22, RZ, RZ, -R22 ;  /* 0x000000ffff167224 */ /* 0x000fc800078e0a16 */
[----:B------:R-:W-:Y:S01]  /*104a0*/  IMAD R59, R55, R22, R21 ;  /* 0x00000016373b7224 */ /* 0x000fe200078e0215 */
[----:B--2---:R-:W-:-:S05]  /*104b0*/  IABS R15, R60 ;  /* 0x0000003c000f7213 */ /* 0x004fca0000000000 */
[----:B------:R-:W-:-:S04]  /*104c0*/  IMAD.HI.U32 R20, R2, R15, RZ ;  /* 0x0000000f02147227 */ /* 0x000fc800078e00ff */
[----:B------:R-:W-:-:S04]  /*104d0*/  IMAD.MOV R20, RZ, RZ, -R20 ;  /* 0x000000ffff147224 */ /* 0x000fc800078e0a14 */
[----:B------:R-:W-:-:S05]  /*104e0*/  IMAD R15, R55, R20, R15 ;  /* 0x00000014370f7224 */ /* 0x000fca00078e020f */
[----:B------:R0:W-:Y:S01]  /*104f0*/  STL [R1+0x654], R15 ;  /* 0x0006540f01007387 */ /* 0x0001e20000100800 */
[----:B---3--:R-:W-:-:S03]  /*10500*/  IABS R28, R53 ;  /* 0x00000035001c7213 */ /* 0x008fc60000000000 */
[----:B------:R-:W2:Y:S01]  /*10510*/  LDL R53, [R1+0x3d8c] ;  /* 0x003d8c0001357983 */ /* 0x000ea20000100800 */
[----:B----4-:R-:W-:-:S03]  /*10520*/  IABS R26, R51 ;  /* 0x00000033001a7213 */ /* 0x010fc60000000000 */
[----:B------:R-:W3:Y:S01]  /*10530*/  LDL R51, [R1+0x3d98] ;  /* 0x003d980001337983 */ /* 0x000ee20000100800 */
[----:B0-----:R-:W-:-:S03]  /*10540*/  IABS R15, R57 ;  /* 0x00000039000f7213 */ /* 0x001fc60000000000 */
[----:B------:R-:W4:Y:S01]  /*10550*/  LDL R57, [R1+0x3da4] ;  /* 0x003da40001397983 */ /* 0x000f220000100800 */
[----:B------:R-:W-:-:S03]  /*10560*/  IABS R21, R56 ;  /* 0x0000003800157213 */ /* 0x000fc60000000000 */
[----:B------:R-:W4:Y:S01]  /*10570*/  LDL R56, [R1+0x3da0] ;  /* 0x003da00001387983 */ /* 0x000f220000100800 */
[----:B------:R-:W-:-:S04]  /*10580*/  IMAD.HI.U32 R25, R2, R23, RZ ;  /* 0x0000001702197227 */ /* 0x000fc800078e00ff */
[----:B------:R-:W-:-:S04]  /*10590*/  IMAD.MOV R25, RZ, RZ, -R25 ;  /* 0x000000ffff197224 */ /* 0x000fc800078e0a19 */
[----:B------:R-:W-:Y:S01]  /*105a0*/  IMAD R60, R55, R25, R23 ;  /* 0x00000019373c7224 */ /* 0x000fe200078e0217 */
[----:B------:R-:W-:Y:S02]  /*105b0*/  IABS R23, R58 ;  /* 0x0000003a00177213 */ /* 0x000fe40000000000 */
[----:B------:R-:W4:Y:S01]  /*105c0*/  LDL R58, [R1+0x3d9c] ;  /* 0x003d9c00013a7983 */ /* 0x000f220000100800 */
[----:B------:R-:W-:-:S04]  /*105d0*/  IMAD.HI.U32 R29, R2, R28, RZ ;  /* 0x0000001c021d7227 */ /* 0x000fc800078e00ff */
[----:B------:R-:W-:-:S04]  /*105e0*/  IMAD.HI.U32 R27, R2, R26, RZ ;  /* 0x0000001a021b7227 */ /* 0x000fc800078e00ff */
[----:B------:R-:W-:-:S04]  /*105f0*/  IMAD.HI.U32 R25, R2, R23, RZ ;  /* 0x0000001702197227 */ /* 0x000fc800078e00ff */
[----:B------:R-:W-:-:S04]  /*10600*/  IMAD.HI.U32 R22, R2, R21, RZ ;  /* 0x0000001502167227 */ /* 0x000fc800078e00ff */
[----:B------:R-:W-:-:S04]  /*10610*/  IMAD.HI.U32 R20, R2, R15, RZ ;  /* 0x0000000f02147227 */ /* 0x000fc800078e00ff */
[----:B------:R-:W-:Y:S02]  /*10620*/  IMAD.MOV R29, RZ, RZ, -R29 ;  /* 0x000000ffff1d7224 */ /* 0x000fe400078e0a1d */
[----:B------:R-:W-:Y:S02]  /*10630*/  IMAD.MOV R27, RZ, RZ, -R27 ;  /* 0x000000ffff1b7224 */ /* 0x000fe400078e0a1b */
[----:B------:R-:W-:Y:S02]  /*10640*/  IMAD.MOV R25, RZ, RZ, -R25 ;  /* 0x000000ffff197224 */ /* 0x000fe400078e0a19 */
[----:B------:R-:W-:Y:S02]  /*10650*/  IMAD.MOV R22, RZ, RZ, -R22 ;  /* 0x000000ffff167224 */ /* 0x000fe400078e0a16 */
[----:B------:R-:W-:Y:S02]  /*10660*/  IMAD.MOV R20, RZ, RZ, -R20 ;  /* 0x000000ffff147224 */ /* 0x000fe400078e0a14 */
[----:B------:R-:W-:-:S02]  /*10670*/  IMAD R28, R55, R29, R28 ;  /* 0x0000001d371c7224 */ /* 0x000fc400078e021c */
[C---:B------:R-:W-:Y:S02]  /*10680*/  IMAD R26, R55.reuse, R27, R26 ;  /* 0x0000001b371a7224 */ /* 0x040fe400078e021a */
[C---:B------:R-:W-:Y:S02]  /*10690*/  IMAD R23, R55.reuse, R25, R23 ;  /* 0x0000001937177224 */ /* 0x040fe400078e0217 */
[C---:B------:R-:W-:Y:S01]  /*106a0*/  IMAD R21, R55.reuse, R22, R21 ;  /* 0x0000001637157224 */ /* 0x040fe200078e0215 */
[----:B------:R2:W-:Y:S01]  /*106b0*/  STL [R1+0x63c], R28 ;  /* 0x00063c1c01007387 */ /* 0x0005e20000100800 */
[----:B------:R-:W-:-:S03]  /*106c0*/  IMAD R15, R55, R20, R15 ;  /* 0x00000014370f7224 */ /* 0x000fc600078e020f */
[----:B------:R3:W-:Y:S04]  /*106d0*/  STL [R1+0x640], R26 ;  /* 0x0006401a01007387 */ /* 0x0007e80000100800 */
[----:B------:R-:W-:Y:S04]  /*106e0*/  STL [R1+0x644], R23 ;  /* 0x0006441701007387 */ /* 0x000fe80000100800 */
[----:B------:R-:W-:Y:S04]  /*106f0*/  STL [R1+0x648], R21 ;  /* 0x0006481501007387 */ /* 0x000fe80000100800 */
[----:B------:R4:W-:Y:S01]  /*10700*/  STL [R1+0x64c], R15 ;  /* 0x00064c0f01007387 */ /* 0x0009e20000100800 */
[----:B--2---:R-:W-:-:S03]  /*10710*/  IABS R28, R53 ;  /* 0x00000035001c7213 */ /* 0x004fc60000000000 */
[----:B------:R-:W2:Y:S01]  /*10720*/  LDL R53, [R1+0x3da8] ;  /* 0x003da80001357983 */ /* 0x000ea20000100800 */
[----:B---3--:R-:W-:-:S03]  /*10730*/  IABS R26, R51 ;  /* 0x00000033001a7213 */ /* 0x008fc60000000000 */
[----:B------:R-:W3:Y:S01]  /*10740*/  LDL R51, [R1+0x3dac] ;  /* 0x003dac0001337983 */ /* 0x000ee20000100800 */
[----:B----4-:R-:W-:-:S03]  /*10750*/  IABS R15, R57 ;  /* 0x00000039000f7213 */ /* 0x010fc60000000000 */
[----:B------:R-:W4:Y:S01]  /*10760*/  LDL R57, [R1+0x3dc8] ;  /* 0x003dc80001397983 */ /* 0x000f220000100800 */
[----:B------:R-:W-:-:S03]  /*10770*/  IABS R21, R56 ;  /* 0x0000003800157213 */ /* 0x000fc60000000000 */
[----:B------:R-:W4:Y:S01]  /*10780*/  LDL R56, [R1+0x3db4] ;  /* 0x003db40001387983 */ /* 0x000f220000100800 */
[----:B------:R-:W-:-:S04]  /*10790*/  IMAD.HI.U32 R29, R2, R28, RZ ;  /* 0x0000001c021d7227 */ /* 0x000fc800078e00ff */
[----:B------:R-:W-:Y:S01]  /*107a0*/  IMAD.HI.U32 R27, R2, R26, RZ ;  /* 0x0000001a021b7227 */ /* 0x000fe200078e00ff */
[----:B------:R-:W-:-:S03]  /*107b0*/  IABS R23, R58 ;  /* 0x0000003a00177213 */ /* 0x000fc60000000000 */
[C---:B------:R-:W-:Y:S01]  /*107c0*/  IMAD.HI.U32 R22, R2.reuse, R21, RZ ;  /* 0x0000001502167227 */ /* 0x040fe200078e00ff */
[----:B------:R-:W4:Y:S03]  /*107d0*/  LDL R58, [R1+0x3db0] ;  /* 0x003db000013a7983 */ /* 0x000f260000100800 */
        /* <DEDUP_REMOVED lines=24> */
[----:B------:R-:W3:Y:S01]  /*10960*/  LDL R56, [R1+0x3dd8] ;  /* 0x003dd80001387983 */ /* 0x000ee20000100800 */
[----:B------:R-:W-:-:S04]  /*10970*/  IMAD.HI.U32 R29, R2, R28, RZ ;  /* 0x0000001c021d7227 */ /* 0x000fc800078e00ff */
[----:B------:R-:W-:-:S04]  /*10980*/  IMAD.MOV R29, RZ, RZ, -R29 ;  /* 0x000000ffff1d7224 */ /* 0x000fc800078e0a1d */
[----:B------:R-:W-:Y:S01]  /*10990*/  IMAD R28, R55, R29, R28 ;  /* 0x0000001d371c7224 */ /* 0x000fe200078e021c */
[----:B------:R-:W-:Y:S01]  /*109a0*/  IABS R23, R58 ;  /* 0x0000003a00177213 */ /* 0x000fe20000000000 */
[C---:B------:R-:W-:Y:S01]  /*109b0*/  IMAD.HI.U32 R27, R2.reuse, R26, RZ ;  /* 0x0000001a021b7227 */ /* 0x040fe200078e00ff */
[----:B------:R-:W3:Y:S03]  /*109c0*/  LDL R58, [R1+0x3dd4] ;  /* 0x003dd400013a7983 */ /* 0x000ee60000100800 */
[C---:B------:R-:W-:Y:S01]  /*109d0*/  IMAD.HI.U32 R25, R2.reuse, R23, RZ ;  /* 0x0000001702197227 */ /* 0x040fe200078e00ff */
[----:B------:R2:W-:Y:S03]  /*109e0*/  STL [R1+0x614], R28 ;  /* 0x0006141c01007387 */ /* 0x0005e60000100800 */
[----:B------:R-:W-:-:S04]  /*109f0*/  IMAD.HI.U32 R22, R2, R21, RZ ;  /* 0x0000001502167227 */ /* 0x000fc800078e00ff */
[----:B------:R-:W-:-:S04]  /*10a00*/  IMAD.HI.U32 R20, R2, R15, RZ ;  /* 0x0000000f02147227 */ /* 0x000fc800078e00ff */
[----:B------:R-:W-:Y:S02]  /*10a10*/  IMAD.MOV R27, RZ, RZ, -R27 ;  /* 0x000000ffff1b7224 */ /* 0x000fe400078e0a1b */
[----:B------:R-:W-:Y:S02]  /*10a20*/  IMAD.MOV R25, RZ, RZ, -R25 ;  /* 0x000000ffff197224 */ /* 0x000fe400078e0a19 */
[----:B------:R-:W-:Y:S02]  /*10a30*/  IMAD.MOV R22, RZ, RZ, -R22 ;  /* 0x000000ffff167224 */ /* 0x000fe400078e0a16 */
[----:B------:R-:W-:Y:S02]  /*10a40*/  IMAD.MOV R20, RZ, RZ, -R20 ;  /* 0x000000ffff147224 */ /* 0x000fe400078e0a14 */
[C---:B------:R-:W-:Y:S02]  /*10a50*/  IMAD R26, R55.reuse, R27, R26 ;  /* 0x0000001b371a7224 */ /* 0x040fe400078e021a */
[----:B------:R-:W-:-:S02]  /*10a60*/  IMAD R23, R55, R25, R23 ;  /* 0x0000001937177224 */ /* 0x000fc400078e0217 */
[C---:B------:R-:W-:Y:S02]  /*10a70*/  IMAD R21, R55.reuse, R22, R21 ;  /* 0x0000001637157224 */ /* 0x040fe400078e0215 */
[----:B------:R-:W-:Y:S01]  /*10a80*/  IMAD R15, R55, R20, R15 ;  /* 0x00000014370f7224 */ /* 0x000fe200078e020f */
[----:B------:R-:W-:Y:S04]  /*10a90*/  STL [R1+0x618], R26 ;  /* 0x0006181a01007387 */ /* 0x000fe80000100800 */
[----:B------:R-:W-:Y:S04]  /*10aa0*/  STL [R1+0x61c], R23 ;  /* 0x00061c1701007387 */ /* 0x000fe80000100800 */
[----:B------:R-:W-:Y:S04]  /*10ab0*/  STL [R1+0x620], R21 ;  /* 0x0006201501007387 */ /* 0x000fe80000100800 */
[----:B------:R4:W-:Y:S01]  /*10ac0*/  STL [R1+0x624], R15 ;  /* 0x0006240f01007387 */ /* 0x0009e20000100800 */
[----:B--2---:R-:W-:-:S03]  /*10ad0*/  IABS R28, R53 ;  /* 0x00000035001c7213 */ /* 0x004fc60000000000 */
[----:B------:R-:W2:Y:S02]  /*10ae0*/  LDL R53, [R1+0x3dec] ;  /* 0x003dec0001357983 */ /* 0x000ea40000100800 */
[----:B------:R-:W-:-:S04]  /*10af0*/  IMAD.HI.U32 R29, R2, R28, RZ ;  /* 0x0000001c021d7227 */ /* 0x000fc800078e00ff */
[----:B------:R-:W-:-:S04]  /*10b00*/  IMAD.MOV R29, RZ, RZ, -R29 ;  /* 0x000000ffff1d7224 */ /* 0x000fc800078e0a1d */
[----:B------:R-:W-:Y:S02]  /*10b10*/  IMAD R29, R55, R29, R28 ;  /* 0x0000001d371d7224 */ /* 0x000fe400078e021c */
[----:B------:R-:W2:Y:S01]  /*10b20*/  LDL R28, [R1+0x3de8] ;  /* 0x003de800011c7983 */ /* 0x000ea20000100800 */
[----:B----4-:R-:W-:-:S03]  /*10b30*/  IABS R15, R57 ;  /* 0x00000039000f7213 */ /* 0x010fc60000000000 */
[----:B------:R-:W4:Y:S01]  /*10b40*/  LDL R57, [R1+0x3e00] ;  /* 0x003e000001397983 */ /* 0x000f220000100800 */
[----:B---3--:R-:W-:-:S03]  /*10b50*/  IABS R26, R51 ;  /* 0x00000033001a7213 */ /* 0x008fc60000000000 */
[----:B------:R-:W3:Y:S01]  /*10b60*/  LDL R51, [R1+0x3df8] ;  /* 0x003df80001337983 */ /* 0x000ee20000100800 */
[----:B------:R-:W-:-:S03]  /*10b70*/  IABS R21, R56 ;  /* 0x0000003800157213 */ /* 0x000fc60000000000 */
[----:B------:R-:W3:Y:S01]  /*10b80*/  LDL R56, [R1+0x3dfc] ;  /* 0x003dfc0001387983 */ /* 0x000ee20000100800 */
[----:B------:R-:W-:Y:S01]  /*10b90*/  IABS R23, R58 ;  /* 0x0000003a00177213 */ /* 0x000fe20000000000 */
[----:B------:R-:W-:-:S04]  /*10ba0*/  IMAD.HI.U32 R27, R2, R26, RZ ;  /* 0x0000001a021b7227 */ /* 0x000fc800078e00ff */
[----:B------:R-:W-:-:S04]  /*10bb0*/  IMAD.HI.U32 R25, R2, R23, RZ ;  /* 0x0000001702197227 */ /* 0x000fc800078e00ff */
[----:B------:R-:W-:Y:S01]  /*10bc0*/  IMAD.HI.U32 R20, R2, R15, RZ ;  /* 0x0000000f02147227 */ /* 0x000fe200078e00ff */
[----:B------:R0:W-:Y:S03]  /*10bd0*/  STL [R1+0x600], R29 ;  /* 0x0006001d01007387 */ /* 0x0001e60000100800 */
[----:B------:R-:W-:Y:S02]  /*10be0*/  IMAD.MOV R27, RZ, RZ, -R27 ;  /* 0x000000ffff1b7224 */ /* 0x000fe400078e0a1b */
[----:B------:R-:W-:Y:S02]  /*10bf0*/  IMAD.MOV R25, RZ, RZ, -R25 ;  /* 0x000000ffff197224 */ /* 0x000fe400078e0a19 */
[----:B------:R-:W-:Y:S02]  /*10c00*/  IMAD.MOV R20, RZ, RZ, -R20 ;  /* 0x000000ffff147224 */ /* 0x000fe400078e0a14 */
[----:B------:R-:W-:-:S02]  /*10c10*/  IMAD R26, R55, R27, R26 ;  /* 0x0000001b371a7224 */ /* 0x000fc400078e021a */
[C---:B------:R-:W-:Y:S02]  /*10c20*/  IMAD R23, R55.reuse, R25, R23 ;  /* 0x0000001937177224 */ /* 0x040fe400078e0217 */
[----:B------:R-:W-:Y:S01]  /*10c30*/  IMAD R15, R55, R20, R15 ;  /* 0x00000014370f7224 */ /* 0x000fe200078e020f */
[----:B------:R1:W-:Y:S04]  /*10c40*/  STL [R1+0x604], R26 ;  /* 0x0006041a01007387 */ /* 0x0003e80000100800 */
[----:B------:R-:W-:Y:S04]  /*10c50*/  STL [R1+0x608], R23 ;  /* 0x0006081701007387 */ /* 0x000fe80000100800 */
[----:B------:R4:W-:Y:S01]  /*10c60*/  STL [R1+0x610], R15 ;  /* 0x0006100f01007387 */ /* 0x0009e20000100800 */
[----:B------:R-:W-:-:S04]  /*10c70*/  IMAD.HI.U32 R22, R2, R21, RZ ;  /* 0x0000001502167227 */ /* 0x000fc800078e00ff */
[----:B------:R-:W-:-:S04]  /*10c80*/  IMAD.MOV R22, RZ, RZ, -R22 ;  /* 0x000000ffff167224 */ /* 0x000fc800078e0a16 */
[----:B------:R-:W-:Y:S01]  /*10c90*/  IMAD R58, R55, R22, R21 ;  /* 0x00000016373a7224 */ /* 0x000fe200078e0215 */
[----:B--2---:R-:W-:-:S05]  /*10ca0*/  IABS R28, R28 ;  /* 0x0000001c001c7213 */ /* 0x004fca0000000000 */
[----:B0-----:R-:W-:-:S04]  /*10cb0*/  IMAD.HI.U32 R29, R2, R28, RZ ;  /* 0x0000001c021d7227 */ /* 0x001fc800078e00ff */
[----:B------:R-:W-:-:S04]  /*10cc0*/  IMAD.MOV R29, RZ, RZ, -R29 ;  /* 0x000000ffff1d7224 */ /* 0x000fc800078e0a1d */
[----:B------:R-:W-:Y:S02]  /*10cd0*/  IMAD R29, R55, R29, R28 ;  /* 0x0000001d371d7224 */ /* 0x000fe400078e021c */
[----:B------:R-:W2:Y:S01]  /*10ce0*/  LDL R28, [R1+0x3e04] ;  /* 0x003e0400011c7983 */ /* 0x000ea20000100800 */
[----:B-1----:R-:W-:-:S03]  /*10cf0*/  IABS R26, R53 ;  /* 0x00000035001a7213 */ /* 0x002fc60000000000 */
[----:B------:R-:W2:Y:S01]  /*10d00*/  LDL R53, [R1+0x3e08] ;  /* 0x003e080001357983 */ /* 0x000ea20000100800 */
[----:B----4-:R-:W-:-:S03]  /*10d10*/  IABS R15, R57 ;  /* 0x00000039000f7213 */ /* 0x010fc60000000000 */
[----:B------:R-:W4:Y:S01]  /*10d20*/  LDL R57, [R1+0x3e1c] ;  /* 0x003e1c0001397983 */ /* 0x000f220000100800 */
[----:B---3--:R-:W-:-:S03]  /*10d30*/  IABS R23, R51 ;  /* 0x0000003300177213 */ /* 0x008fc60000000000 */
[----:B------:R-:W3:Y:S01]  /*10d40*/  LDL R51, [R1+0x3e0c] ;  /* 0x003e0c0001337983 */ /* 0x000ee20000100800 */
[----:B------:R-:W-:-:S03]  /*10d50*/  IABS R21, R56 ;  /* 0x0000003800157213 */ /* 0x000fc60000000000 */
[----:B------:R-:W3:Y:S01]  /*10d60*/  LDL R56, [R1+0x3e18] ;  /* 0x003e180001387983 */ /* 0x000ee20000100800 */
[----:B------:R-:W-:-:S04]  /*10d70*/  IMAD.HI.U32 R27, R2, R26, RZ ;  /* 0x0000001a021b7227 */ /* 0x000fc800078e00ff */
[----:B------:R-:W-:-:S04]  /*10d80*/  IMAD.HI.U32 R25, R2, R23, RZ ;  /* 0x0000001702197227 */ /* 0x000fc800078e00ff */
[----:B------:R-:W-:-:S04]  /*10d90*/  IMAD.HI.U32 R22, R2, R21, RZ ;  /* 0x0000001502167227 */ /* 0x000fc800078e00ff */
[----:B------:R-:W-:Y:S01]  /*10da0*/  IMAD.HI.U32 R20, R2, R15, RZ ;  /* 0x0000000f02147227 */ /* 0x000fe200078e00ff */
[----:B------:R0:W-:Y:S03]  /*10db0*/  STL [R1+0x5ec], R29 ;  /* 0x0005ec1d01007387 */ /* 0x0001e60000100800 */
[----:B------:R-:W-:Y:S02]  /*10dc0*/  IMAD.MOV R27, RZ, RZ, -R27 ;  /* 0x000000ffff1b7224 */ /* 0x000fe400078e0a1b */
[----:B------:R-:W-:Y:S02]  /*10dd0*/  IMAD.MOV R25, RZ, RZ, -R25 ;  /* 0x000000ffff197224 */ /* 0x000fe400078e0a19 */
[----:B------:R-:W-:Y:S02]  /*10de0*/  IMAD.MOV R22, RZ, RZ, -R22 ;  /* 0x000000ffff167224 */ /* 0x000fe400078e0a16 */
[----:B------:R-:W-:-:S02]  /*10df0*/  IMAD.MOV R20, RZ, RZ, -R20 ;  /* 0x000000ffff147224 */ /* 0x000fc400078e0a14 */
[C---:B------:R-:W-:Y:S02]  /*10e00*/  IMAD R26, R55.reuse, R27, R26 ;  /* 0x0000001b371a7224 */ /* 0x040fe400078e021a */
[C---:B------:R-:W-:Y:S02]  /*10e10*/  IMAD R23, R55.reuse, R25, R23 ;  /* 0x0000001937177224 */ /* 0x040fe400078e0217 */
[C---:B------:R-:W-:Y:S02]  /*10e20*/  IMAD R21, R55.reuse, R22, R21 ;  /* 0x0000001637157224 */ /* 0x040fe400078e0215 */
[----:B------:R-:W-:Y:S01]  /*10e30*/  IMAD R15, R55, R20, R15 ;  /* 0x00000014370f7224 */ /* 0x000fe200078e020f */
[----:B------:R1:W-:Y:S04]  /*10e40*/  STL [R1+0x5f0], R26 ;  /* 0x0005f01a01007387 */ /* 0x0003e80000100800 */
[----:B------:R-:W-:Y:S04]  /*10e50*/  STL [R1+0x5f4], R23 ;  /* 0x0005f41701007387 */ /* 0x000fe80000100800 */
[----:B------:R-:W-:Y:S04]  /*10e60*/  STL [R1+0x5f8], R21 ;  /* 0x0005f81501007387 */ /* 0x000fe80000100800 */
[----:B------:R4:W-:Y:S01]  /*10e70*/  STL [R1+0x5fc], R15 ;  /* 0x0005fc0f01007387 */ /* 0x0009e20000100800 */
        /* <DEDUP_REMOVED lines=104> */
[----:B------:R-:W-:Y:S02]  /*11500*/  IMAD.MOV R27, RZ, RZ, -R27 ;  /* 0x000000ffff1b7224 */ /* 0x000fe400078e0a1b */
[----:B------:R-:W-:-:S04]  /*11510*/  IMAD.HI.U32 R25, R2, R23, RZ ;  /* 0x0000001702197227 */ /* 0x000fc800078e00ff */
[----:B------:R-:W-:-:S04]  /*11520*/  IMAD.HI.U32 R22, R2, R21, RZ ;  /* 0x0000001502167227 */ /* 0x000fc800078e00ff */
[----:B------:R-:W-:Y:S02]  /*11530*/  IMAD R26, R55, R27, R26 ;  /* 0x0000001b371a7224 */ /* 0x000fe400078e021a */
[----:B------:R-:W-:Y:S01]  /*11540*/  IMAD.HI.U32 R20, R2, R15, RZ ;  /* 0x0000000f02147227 */ /* 0x000fe200078e00ff */
[----:B------:R-:W-:Y:S03]  /*11550*/  STL [R1+0x59c], R29 ;  /* 0x00059c1d01007387 */ /* 0x000fe60000100800 */
[----:B------:R-:W-:Y:S01]  /*11560*/  IMAD.MOV R25, RZ, RZ, -R25 ;  /* 0x000000ffff197224 */ /* 0x000fe200078e0a19 */
[----:B------:R0:W-:Y:S01]  /*11570*/  STL [R1+0x5a0], R26 ;  /* 0x0005a01a01007387 */ /* 0x0001e20000100800 */
[----:B------:R-:W-:Y:S02]  /*11580*/  IMAD.MOV R22, RZ, RZ, -R22 ;  /* 0x000000ffff167224 */ /* 0x000fe400078e0a16 */
[----:B------:R-:W-:-:S02]  /*11590*/  IMAD.MOV R20, RZ, RZ, -R20 ;  /* 0x000000ffff147224 */ /* 0x000fc400078e0a14 */
[C---:B------:R-:W-:Y:S02]  /*115a0*/  IMAD R23, R55.reuse, R25, R23 ;  /* 0x0000001937177224 */ /* 0x040fe400078e0217 */
[C---:B------:R-:W-:Y:S02]  /*115b0*/  IMAD R21, R55.reuse, R22, R21 ;  /* 0x0000001637157224 */ /* 0x040fe400078e0215 */
[----:B------:R-:W-:Y:S01]  /*115c0*/  IMAD R15, R55, R20, R15 ;  /* 0x00000014370f7224 */ /* 0x000fe200078e020f */
[----:B------:R-:W-:Y:S04]  /*115d0*/  STL [R1+0x5a4], R23 ;  /* 0x0005a41701007387 */ /* 0x000fe80000100800 */
[----:B------:R-:W-:Y:S04]  /*115e0*/  STL [R1+0x5a8], R21 ;  /* 0x0005a81501007387 */ /* 0x000fe80000100800 */
[----:B------:R4:W-:Y:S01]  /*115f0*/  STL [R1+0x5ac], R15 ;  /* 0x0005ac0f01007387 */ /* 0x0009e20000100800 */
[----:B--2---:R-:W-:-:S02]  /*11600*/  IABS R28, R28 ;  /* 0x0000001c001c7213 */ /* 0x004fc40000000000 */
[----:B0-----:R-:W-:-:S03]  /*11610*/  IABS R26, R53 ;  /* 0x00000035001a7213 */ /* 0x001fc60000000000 */
[----:B------:R-:W-:-:S04]  /*11620*/  IMAD.HI.U32 R29, R2, R28, RZ ;  /* 0x0000001c021d7227 */ /* 0x000fc800078e00ff */
[----:B------:R-:W-:-:S04]  /*11630*/  IMAD.HI.U32 R27, R2, R26, RZ ;  /* 0x0000001a021b7227 */ /* 0x000fc800078e00ff */
[----:B------:R-:W-:Y:S01]  /*11640*/  IMAD.MOV R29, RZ, RZ, -R29 ;  /* 0x000000ffff1d7224 */ /* 0x000fe200078e0a1d */
[----:B----4-:R-:W-:Y:S01]  /*11650*/  IABS R15, R57 ;  /* 0x00000039000f7213 */ /* 0x010fe20000000000 */
[----:B------:R-:W-:Y:S02]  /*11660*/  IMAD.MOV R27, RZ, RZ, -R27 ;  /* 0x000000ffff1b7224 */ /* 0x000fe400078e0a1b */
[C---:B------:R-:W-:Y:S02]  /*11670*/  IMAD R57, R55.reuse, R29, R28 ;  /* 0x0000001d37397224 */ /* 0x040fe400078e021c */
[----:B------:R-:W2:Y:S01]  /*11680*/  LDL R29, [R1+0x3e9c] ;  /* 0x003e9c00011d7983 */ /* 0x000ea20000100800 */
[----:B---3--:R-:W-:Y:S01]  /*11690*/  IABS R23, R51 ;  /* 0x0000003300177213 */ /* 0x008fe20000000000 */
[----:B------:R-:W-:Y:S02]  /*116a0*/  IMAD R53, R55, R27, R26 ;  /* 0x0000001b37357224 */ /* 0x000fe400078e021a */
[----:B------:R-:W3:Y:S04]  /*116b0*/  LDL R51, [R1+0x3ea4] ;  /* 0x003ea40001337983 */ /* 0x000ee80000100800 */
[----:B------:R-:W4:Y:S01]  /*116c0*/  LDL R26, [R1+0x3e98] ;  /* 0x003e9800011a7983 */ /* 0x000f220000100800 */
[----:B------:R-:W-:-:S03]  /*116d0*/  IABS R21, R56 ;  /* 0x0000003800157213 */ /* 0x000fc60000000000 */
[----:B------:R-:W4:Y:S04]  /*116e0*/  LDL R28, [R1+0x3ea0] ;  /* 0x003ea000011c7983 */ /* 0x000f280000100800 */
[----:B------:R-:W4:Y:S01]  /*116f0*/  LDL R56, [R1+0x3eb0] ;  /* 0x003eb00001387983 */ /* 0x000f220000100800 */
[----:B------:R-:W-:-:S04]  /*11700*/  IMAD.HI.U32 R25, R2, R23, RZ ;  /* 0x0000001702197227 */ /* 0x000fc800078e00ff */
[----:B------:R-:W-:-:S04]  /*11710*/  IMAD.HI.U32 R20, R2, R15, RZ ;  /* 0x0000000f02147227 */ /* 0x000fc800078e00ff */
[----:B------:R-:W-:Y:S02]  /*11720*/  IMAD.MOV R25, RZ, RZ, -R25 ;  /* 0x000000ffff197224 */ /* 0x000fe400078e0a19 */
[----:B------:R-:W-:-:S04]  /*11730*/  IMAD.HI.U32 R22, R2, R21, RZ ;  /* 0x0000001502167227 */ /* 0x000fc800078e00ff */
[----:B------:R-:W-:Y:S02]  /*11740*/  IMAD.MOV R20, RZ, RZ, -R20 ;  /* 0x000000ffff147224 */ /* 0x000fe400078e0a14 */
[C---:B------:R-:W-:Y:S02]  /*11750*/  IMAD R23, R55.reuse, R25, R23 ;  /* 0x0000001937177224 */ /* 0x040fe400078e0217 */
[----:B------:R-:W-:Y:S02]  /*11760*/  IMAD.MOV R22, RZ, RZ, -R22 ;  /* 0x000000ffff167224 */ /* 0x000fe400078e0a16 */
[C---:B------:R-:W-:Y:S02]  /*11770*/  IMAD R15, R55.reuse, R20, R15 ;  /* 0x00000014370f7224 */ /* 0x040fe400078e020f */
[----:B------:R-:W-:Y:S01]  /*11780*/  IMAD R21, R55, R22, R21 ;  /* 0x0000001637157224 */ /* 0x000fe200078e0215 */
[----:B------:R-:W-:Y:S04]  /*11790*/  STL [R1+0x590], R23 ;  /* 0x0005901701007387 */ /* 0x000fe80000100800 */
[----:B------:R-:W-:Y:S04]  /*117a0*/  STL [R1+0x594], R21 ;  /* 0x0005941501007387 */ /* 0x000fe80000100800 */
[----:B------:R0:W-:Y:S01]  /*117b0*/  STL [R1+0x598], R15 ;  /* 0x0005980f01007387 */ /* 0x0001e20000100800 */
[----:B--2---:R-:W-:-:S03]  /*117c0*/  IABS R25, R29 ;  /* 0x0000001d00197213 */ /* 0x004fc60000000000 */
[----:B------:R-:W2:Y:S01]  /*117d0*/  LDL R29, [R1+0x3ec0] ;  /* 0x003ec000011d7983 */ /* 0x000ea20000100800 */
[----:B---3--:R-:W-:Y:S01]  /*117e0*/  IABS R20, R51 ;  /* 0x0000003300147213 */ /* 0x008fe20000000000 */
[----:B------:R-:W-:Y:S01]  /*117f0*/  IMAD.MOV.U32 R51, RZ, RZ, R18 ;  /* 0x000000ffff337224 */ /* 0x000fe200078e0012 */
[----:B----4-:R-:W-:Y:S01]  /*11800*/  IABS R27, R26 ;  /* 0x0000001a001b7213 */ /* 0x010fe20000000000 */
[----:B------:R-:W-:Y:S01]  /*11810*/  IMAD.HI.U32 R26, R2, R25, RZ ;  /* 0x00000019021a7227 */ /* 0x000fe200078e00ff */
[----:B------:R-:W-:-:S03]  /*11820*/  IABS R22, R28 ;  /* 0x0000001c00167213 */ /* 0x000fc60000000000 */
[----:B------:R-:W-:-:S04]  /*11830*/  IMAD.HI.U32 R28, R2, R27, RZ ;  /* 0x0000001b021c7227 */ /* 0x000fc800078e00ff */
[----:B------:R-:W-:Y:S02]  /*11840*/  @!P5 IMAD.MOV R51, RZ, RZ, -R51 ;  /* 0x000000ffff33d224 */ /* 0x000fe400078e0a33 */
[----:B------:R-:W-:Y:S01]  /*11850*/  IMAD.MOV R26, RZ, RZ, -R26 ;  /* 0x000000ffff1a7224 */ /* 0x000fe200078e0a1a */
[----:B0-----:R-:W-:Y:S01]  /*11860*/  IABS R15, R56 ;  /* 0x00000038000f7213 */ /* 0x001fe20000000000 */
[----:B------:R-:W-:Y:S01]  /*11870*/  IMAD.MOV R28, RZ, RZ, -R28 ;  /* 0x000000ffff1c7224 */ /* 0x000fe200078e0a1c */
[----:B------:R-:W3:Y:S01]  /*11880*/  LDL R56, [R1+0x3ec4] ;  /* 0x003ec40001387983 */ /* 0x000ee20000100800 */
[----:B------:R-:W-:-:S03]  /*11890*/  IMAD R26, R55, R26, R25 ;  /* 0x0000001a371a7224 */ /* 0x000fc600078e0219 */
[----:B------:R0:W-:Y:S04]  /*118a0*/  STL [R1+0x7a4], R51 ;  /* 0x0007a43301007387 */ /* 0x0001e80000100800 */
[----:B------:R-:W4:Y:S01]  /*118b0*/  LDL R25, [R1+0x3eb4] ;  /* 0x003eb40001197983 */ /* 0x000f220000100800 */
[----:B0-----:R-:W-:-:S03]  /*118c0*/  IMAD R51, R55, R28, R27 ;  /* 0x0000001c37337224 */ /* 0x001fc600078e021b */
[----:B------:R-:W3:Y:S04]  /*118d0*/  LDL R28, [R1+0x3eb8] ;  /* 0x003eb800011c7983 */ /* 0x000ee80000100800 */
[----:B------:R-:W3:Y:S01]  /*118e0*/  LDL R27, [R1+0x3ebc] ;  /* 0x003ebc00011b7983 */ /* 0x000ee20000100800 */
[----:B------:R-:W-:-:S04]  /*118f0*/  IMAD.HI.U32 R18, R2, R15, RZ ;  /* 0x0000000f02127227 */ /* 0x000fc800078e00ff */
[----:B------:R-:W-:Y:S02]  /*11900*/  IMAD.MOV R18, RZ, RZ, -R18 ;  /* 0x000000ffff127224 */ /* 0x000fe400078e0a12 */
[----:B------:R-:W-:-:S04]  /*11910*/  IMAD.HI.U32 R23, R2, R22, RZ ;  /* 0x0000001602177227 */ /* 0x000fc800078e00ff */
[----:B------:R-:W-:-:S04]  /*11920*/  IMAD.HI.U32 R21, R2, R20, RZ ;  /* 0x0000001402157227 */ /* 0x000fc800078e00ff */
[C---:B------:R-:W-:Y:S02]  /*11930*/  IMAD R18, R55.reuse, R18, R15 ;  /* 0x0000001237127224 */ /* 0x040fe400078e020f */
[----:B------:R-:W-:Y:S02]  /*11940*/  IMAD.MOV R23, RZ, RZ, -R23 ;  /* 0x000000ffff177224 */ /* 0x000fe400078e0a17 */
[----:B------:R-:W-:Y:S01]  /*11950*/  IMAD.MOV R21, RZ, RZ, -R21 ;  /* 0x000000ffff157224 */ /* 0x000fe200078e0a15 */
[----:B------:R0:W-:Y:S01]  /*11960*/  STL [R1+0x57c], R26 ;  /* 0x00057c1a01007387 */ /* 0x0001e20000100800 */
[C---:B------:R-:W-:Y:S02]  /*11970*/  IMAD R22, R55.reuse, R23, R22 ;  /* 0x0000001737167224 */ /* 0x040fe400078e0216 */
[----:B------:R-:W-:-:S03]  /*11980*/  IMAD R20, R55, R21, R20 ;  /* 0x0000001537147224 */ /* 0x000fc600078e0214 */
[----:B------:R-:W-:Y:S04]  /*11990*/  STL [R1+0x580], R22 ;  /* 0x0005801601007387 */ /* 0x000fe80000100800 */
[----:B------:R-:W-:Y:S04]  /*119a0*/  STL [R1+0x584], R20 ;  /* 0x0005841401007387 */ /* 0x000fe80000100800 */
[----:B------:R1:W-:Y:S01]  /*119b0*/  STL [R1+0x588], R18 ;  /* 0x0005881201007387 */ /* 0x0003e20000100800 */
[----:B--2---:R-:W-:-:S03]  /*119c0*/  IABS R21, R29 ;  /* 0x0000001d00157213 */ /* 0x004fc60000000000 */
[----:B------:R-:W2:Y:S01]  /*119d0*/  LDL R29, [R1+0x3edc] ;  /* 0x003edc00011d7983 */ /* 0x000ea20000100800 */
[----:B----4-:R-:W-:Y:S02]  /*119e0*/  IABS R25, R25 ;  /* 0x0000001900197213 */ /* 0x010fe40000000000 */
[----:B---3--:R-:W-:-:S03]  /*119f0*/  IABS R15, R28 ;  /* 0x0000001c000f7213 */ /* 0x008fc60000000000 */
[----:B------:R-:W-:-:S04]  /*11a00*/  IMAD.HI.U32 R28, R2, R25, RZ ;  /* 0x00000019021c7227 */ /* 0x000fc800078e00ff */
[----:B------:R-:W-:Y:S02]  /*11a10*/  IMAD.MOV R28, RZ, RZ, -R28 ;  /* 0x000000ffff1c7224 */ /* 0x000fe400078e0a1c */
[----:B0-----:R-:W-:Y:S01]  /*11a20*/  IMAD.HI.U32 R26, R2, R15, RZ ;  /* 0x0000000f021a7227 */ /* 0x001fe200078e00ff */
[----:B-1----:R-:W-:Y:S02]  /*11a30*/  IABS R18, R56 ;  /* 0x0000003800127213 */ /* 0x002fe40000000000 */
[----:B------:R-:W3:Y:S01]  /*11a40*/  LDL R56, [R1+0x3ee0] ;  /* 0x003ee00001387983 */ /* 0x000ee20000100800 */
[C---:B------:R-:W-:Y:S02]  /*11a50*/  IMAD R25, R55.reuse, R28, R25 ;  /* 0x0000001c37197224 */ /* 0x040fe400078e0219 */
[----:B------:R-:W-:Y:S01]  /*11a60*/  IMAD.MOV R26, RZ, RZ, -R26 ;  /* 0x000000ffff1a7224 */ /* 0x000fe200078e0a1a */
[----:B------:R-:W4:Y:S03]  /*11a70*/  LDL R28, [R1+0x3ed8] ;  /* 0x003ed800011c7983 */ /* 0x000f260000100800 */
[----:B------:R-:W-:Y:S01]  /*11a80*/  IMAD R26, R55, R26, R15 ;  /* 0x0000001a371a7224 */ /* 0x000fe200078e020f */
[----:B------:R0:W-:Y:S04]  /*11a90*/  STL [R1+0x578], R25 ;  /* 0x0005781901007387 */ /* 0x0001e80000100800 */
[----:B------:R-:W2:Y:S01]  /*11aa0*/  LDL R15, [R1+0x3ed0] ;  /* 0x003ed000010f7983 */ /* 0x000ea20000100800 */
[----:B------:R-:W-:-:S05]  /*11ab0*/  IABS R23, R27 ;  /* 0x0000001b00177213 */ /* 0x000fca0000000000 */
[----:B------:R-:W-:-:S04]  /*11ac0*/  IMAD.HI.U32 R27, R2, R23, RZ ;  /* 0x00000017021b7227 */ /* 0x000fc800078e00ff */
[----:B0-----:R-:W-:Y:S02]  /*11ad0*/  IMAD.MOV R25, RZ, RZ, -R27 ;  /* 0x000000ffff197224 */ /* 0x001fe400078e0a1b */
[----:B------:R-:W3:Y:S01]  /*11ae0*/  LDL R27, [R1+0x3ed4] ;  /* 0x003ed400011b7983 */ /* 0x000ee20000100800 */
[----:B------:R-:W-:Y:S01]  /*11af0*/  ISETP.GT.U32.AND P5, PT, R55, R13, PT ;  /* 0x0000000d3700720c */ /* 0x000fe20003fa4070 */
[----:B------:R-:W-:-:S12]  /*11b00*/  IMAD.HI.U32 R20, R2, R18, RZ ;  /* 0x0000001202147227 */ /* 0x000fd800078e00ff */
[----:B------:R-:W-:-:S05]  /*11b10*/  @!P5 IMAD.IADD R13, R13, 0x1, -R55 ;  /* 0x000000010d0dd824 */ /* 0x000fca00078e0a37 */
[----:B------:R-:W-:Y:S01]  /*11b20*/  ISETP.GT.U32.AND P5, PT, R55, R13, PT ;  /* 0x0000000d3700720c */ /* 0x000fe20003fa4070 */
[----:B------:R-:W-:Y:S02]  /*11b30*/  IMAD.MOV R20, RZ, RZ, -R20 ;  /* 0x000000ffff147224 */ /* 0x000fe400078e0a14 */
[----:B------:R-:W-:-:S04]  /*11b40*/  IMAD.HI.U32 R22, R2, R21, RZ ;  /* 0x0000001502167227 */ /* 0x000fc800078e00ff */
[C---:B------:R-:W-:Y:S02]  /*11b50*/  IMAD R18, R55.reuse, R20, R18 ;  /* 0x0000001437127224 */ /* 0x040fe400078e0212 */
[----:B------:R-:W-:Y:S02]  /*11b60*/  IMAD.MOV R22, RZ, RZ, -R22 ;  /* 0x000000ffff167224 */ /* 0x000fe400078e0a16 */
[----:B------:R-:W-:Y:S02]  /*11b70*/  IMAD R23, R55, R25, R23 ;  /* 0x0000001937177224 */ /* 0x000fe400078e0217 */
[----:B------:R-:W-:Y:S02]  /*11b80*/  @!P5 IMAD.IADD R13, R13, 0x1, -R55 ;  /* 0x000000010d0dd824 */ /* 0x000fe400078e0a37 */
[----:B------:R-:W-:Y:S01]  /*11b90*/  IMAD R21, R55, R22, R21 ;  /* 0x0000001637157224 */ /* 0x000fe200078e0215 */
[----:B------:R-:W-:Y:S01]  /*11ba0*/  STL [R1+0x38], R26 ;  /* 0x0000381a01007387 */ /* 0x000fe20000100800 */
[----:B------:R-:W-:-:S03]  /*11bb0*/  @!P3 IMAD.MOV R13, RZ, RZ, -R13 ;  /* 0x000000ffff0db224 */ /* 0x000fc600078e0a0d */
[----:B------:R3:W-:Y:S04]  /*11bc0*/  STL [R1+0x34], R23 ;  /* 0x0000341701007387 */ /* 0x0007e80000100800 */
[----:B------:R-:W-:Y:S04]  /*11bd0*/  STL [R1+0x30], R21 ;  /* 0x0000301501007387 */ /* 0x000fe80000100800 */
[----:B------:R0:W-:Y:S04]  /*11be0*/  STL [R1+0x56c], R18 ;  /* 0x00056c1201007387 */ /* 0x0001e80000100800 */
[----:B------:R1:W-:Y:S01]  /*11bf0*/  STL [R1+0x7ac], R13 ;  /* 0x0007ac0d01007387 */ /* 0x0003e20000100800 */
[----:B--2---:R-:W-:-:S05]  /*11c00*/  IABS R15, R15 ;  /* 0x0000000f000f7213 */ /* 0x004fca0000000000 */
[----:B------:R-:W-:-:S04]  /*11c10*/  IMAD.HI.U32 R20, R2, R15, RZ ;  /* 0x0000000f02147227 */ /* 0x000fc800078e00ff */
[----:B------:R-:W-:-:S04]  /*11c20*/  IMAD.MOV R20, RZ, RZ, -R20 ;  /* 0x000000ffff147224 */ /* 0x000fc800078e0a14 */
[----:B------:R-:W-:Y:S01]  /*11c30*/  IMAD R15, R55, R20, R15 ;  /* 0x00000014370f7224 */ /* 0x000fe200078e020f */
[----:B---3--:R-:W-:-:S04]  /*11c40*/  IABS R23, R27 ;  /* 0x0000001b00177213 */ /* 0x008fc80000000000 */
[----:B------:R2:W-:Y:S04]  /*11c50*/  STL [R1+0x570], R15 ;  /* 0x0005700f01007387 */ /* 0x0005e80000100800 */
[----:B------:R-:W3:Y:S01]  /*11c60*/  LDL R27, [R1+0x3ee4] ;  /* 0x003ee400011b7983 */ /* 0x000ee20000100800 */
[C---:B------:R-:W-:Y:S02]  /*11c70*/  ISETP.GT.U32.AND P5, PT, R55.reuse, R24, PT ;  /* 0x000000183700720c */ /* 0x040fe40003fa4070 */
[----:B------:R-:W-:Y:S02]  /*11c80*/  ISETP.GT.U32.AND P3, PT, R55, R11, PT ;  /* 0x0000000b3700720c */ /* 0x000fe40003f64070 */
[----:B0-----:R-:W-:Y:S02]  /*11c90*/  IABS R18, R29 ;  /* 0x0000001d00127213 */ /* 0x001fe40000000000 */
[----:B-1----:R-:W-:Y:S01]  /*11ca0*/  IABS R13, R56 ;  /* 0x00000038000d7213 */ /* 0x002fe20000000000 */
[----:B------:R-:W4:Y:S04]  /*11cb0*/  LDL R29, [R1+0x3ee8] ;  /* 0x003ee800011d7983 */ /* 0x000f280000100800 */
[----:B------:R-:W4:Y:S02]  /*11cc0*/  LDL R56, [R1+0x3eec] ;  /* 0x003eec0001387983 */ /* 0x000f240000100800 */
[----:B------:R-:W-:-:S05]  /*11cd0*/  @!P5 IMAD.IADD R24, R24, 0x1, -R55 ;  /* 0x000000011818d824 */ /* 0x000fca00078e0a37 */
[----:B------:R-:W-:Y:S01]  /*11ce0*/  ISETP.GT.U32.AND P5, PT, R55, R24, PT ;  /* 0x000000183700720c */ /* 0x000fe20003fa4070 */
[----:B------:R-:W-:Y:S02]  /*11cf0*/  @!P3 IMAD.IADD R11, R11, 0x1, -R55 ;  /* 0x000000010b0bb824 */ /* 0x000fe400078e0a37 */
[----:B------:R-:W-:-:S03]  /*11d00*/  IMAD.HI.U32 R25, R2, R23, RZ ;  /* 0x0000001702197227 */ /* 0x000fc600078e00ff */
[----:B------:R-:W-:Y:S01]  /*11d10*/  ISETP.GT.U32.AND P3, PT, R55, R11, PT ;  /* 0x0000000b3700720c */ /* 0x000fe20003f64070 */
[----:B------:R-:W-:-:S06]  /*11d20*/  IMAD.HI.U32 R20, R2, R18, RZ ;  /* 0x0000001202147227 */ /* 0x000fcc00078e00ff */
[----:B------:R-:W-:Y:S02]  /*11d30*/  @!P5 IMAD.IADD R24, R24, 0x1, -R55 ;  /* 0x000000011818d824 */ /* 0x000fe400078e0a37 */
[----:B--2---:R-:W-:-:S04]  /*11d40*/  IMAD.HI.U32 R15, R2, R13, RZ ;  /* 0x0000000d020f7227 */ /* 0x004fc800078e00ff */
[----:B------:R-:W-:Y:S02]  /*11d50*/  IMAD.MOV.U32 R26, RZ, RZ, R24 ;  /* 0x000000ffff1a7224 */ /* 0x000fe400078e0018 */
[----:B------:R-:W-:Y:S02]  /*11d60*/  IMAD.MOV R24, RZ, RZ, -R25 ;  /* 0x000000ffff187224 */ /* 0x000fe400078e0a19 */
[----:B------:R-:W-:Y:S02]  /*11d70*/  IMAD.MOV R20, RZ, RZ, -R20 ;  /* 0x000000ffff147224 */ /* 0x000fe400078e0a14 */
[----:B------:R-:W-:Y:S02]  /*11d80*/  IMAD.MOV R15, RZ, RZ, -R15 ;  /* 0x000000ffff0f7224 */ /* 0x000fe400078e0a0f */
[----:B------:R-:W-:Y:S02]  /*11d90*/  @!P0 IMAD.MOV R26, RZ, RZ, -R26 ;  /* 0x000000ffff1a8224 */ /* 0x000fe400078e0a1a */
[----:B------:R-:W-:-:S02]  /*11da0*/  IMAD R23, R55, R24, R23 ;  /* 0x0000001837177224 */ /* 0x000fc400078e0217 */
[C---:B------:R-:W-:Y:S02]  /*11db0*/  IMAD R18, R55.reuse, R20, R18 ;  /* 0x0000001437127224 */ /* 0x040fe400078e0212 */
[----:B------:R-:W-:Y:S01]  /*11dc0*/  IMAD R13, R55, R15, R13 ;  /* 0x0000000f370d7224 */ /* 0x000fe200078e020d */
[----:B------:R-:W-:Y:S01]  /*11dd0*/  STL [R1+0x7a8], R26 ;  /* 0x0007a81a01007387 */ /* 0x000fe20000100800 */
[----:B------:R-:W-:-:S03]  /*11de0*/  @!P3 IMAD.IADD R11, R11, 0x1, -R55 ;  /* 0x000000010b0bb824 */ /* 0x000fc600078e0a37 */
[----:B------:R-:W-:Y:S04]  /*11df0*/  STL [R1+0x2c], R23 ;  /* 0x00002c1701007387 */ /* 0x000fe80000100800 */
[----:B------:R-:W-:Y:S04]  /*11e00*/  STL [R1+0x24], R18 ;  /* 0x0000241201007387 */ /* 0x000fe80000100800 */
[----:B------:R0:W-:Y:S02]  /*11e10*/  STL [R1+0x20], R13 ;  /* 0x0000200d01007387 */ /* 0x0001e40000100800 */
[----:B0-----:R-:W-:-:S04]  /*11e20*/  IMAD.MOV.U32 R13, RZ, RZ, R11 ;  /* 0x000000ffff0d7224 */ /* 0x001fc800078e000b */
[----:B------:R-:W-:-:S05]  /*11e30*/  @!P6 IMAD.MOV R13, RZ, RZ, -R13 ;  /* 0x000000ffff0de224 */ /* 0x000fca00078e0a0d */
[----:B------:R0:W-:Y:S01]  /*11e40*/  STL [R1+0x798], R13 ;  /* 0x0007980d01007387 */ /* 0x0001e20000100800 */
[----:B---3--:R-:W-:-:S03]  /*11e50*/  IABS R20, R27 ;  /* 0x0000001b00147213 */ /* 0x008fc60000000000 */
[----:B------:R-:W2:Y:S01]  /*11e60*/  LDL R27, [R1+0x3f00] ;  /* 0x003f0000011b7983 */ /* 0x000ea20000100800 */
[C---:B------:R-:W-:Y:S02]  /*11e70*/  ISETP.GT.U32.AND P5, PT, R55.reuse, R12, PT ;  /* 0x0000000c3700720c */ /* 0x040fe40003fa4070 */
[C---:B------:R-:W-:Y:S02]  /*11e80*/  ISETP.GT.U32.AND P0, PT, R55.reuse, R19, PT ;  /* 0x000000133700720c */ /* 0x040fe40003f04070 */
[----:B------:R-:W-:Y:S02]  /*11e90*/  ISETP.GT.U32.AND P3, PT, R55, R17, PT ;  /* 0x000000113700720c */ /* 0x000fe40003f64070 */
[----:B----4-:R-:W-:-:S07]  /*11ea0*/  IABS R21, R28 ;  /* 0x0000001c00157213 */ /* 0x010fce0000000000 */
[--C-:B------:R-:W-:Y:S02]  /*11eb0*/  @!P5 IMAD.IADD R12, R12, 0x1, -R55.reuse ;  /* 0x000000010c0cd824 */ /* 0x100fe400078e0a37 */
[----:B------:R-:W-:-:S03]  /*11ec0*/  @!P0 IMAD.IADD R19, R19, 0x1, -R55 ;  /* 0x0000000113138824 */ /* 0x000fc600078e0a37 */
[C---:B------:R-:W-:Y:S01]  /*11ed0*/  ISETP.GT.U32.AND P5, PT, R55.reuse, R12, PT ;  /* 0x0000000c3700720c */ /* 0x040fe20003fa4070 */
[----:B------:R-:W-:Y:S01]  /*11ee0*/  IMAD.HI.U32 R22, R2, R21, RZ ;  /* 0x0000001502167227 */ /* 0x000fe200078e00ff */
[----:B------:R-:W-:-:S03]  /*11ef0*/  ISETP.GT.U32.AND P0, PT, R55, R19, PT ;  /* 0x000000133700720c */ /* 0x000fc60003f04070 */
[----:B------:R-:W-:Y:S02]  /*11f00*/  IMAD.MOV R22, RZ, RZ, -R22 ;  /* 0x000000ffff167224 */ /* 0x000fe400078e0a16 */
[----:B------:R-:W-:Y:S02]  /*11f10*/  @!P3 IMAD.IADD R17, R17, 0x1, -R55 ;  /* 0x000000011111b824 */ /* 0x000fe400078e0a37 */
[C---:B------:R-:W-:Y:S01]  /*11f20*/  IMAD R28, R55.reuse, R22, R21 ;  /* 0x00000016371c7224 */ /* 0x040fe200078e0215 */
[----:B------:R-:W-:Y:S01]  /*11f30*/  IABS R15, R29 ;  /* 0x0000001d000f7213 */ /* 0x000fe20000000000 */
[----:B------:R-:W-:Y:S01]  /*11f40*/  IMAD.HI.U32 R21, R2, R20, RZ ;  /* 0x0000001402157227 */ /* 0x000fe200078e00ff */
[----:B------:R-:W-:Y:S01]  /*11f50*/  IABS R11, R56 ;  /* 0x00000038000b7213 */ /* 0x000fe20000000000 */
[----:B------:R-:W3:Y:S01]  /*11f60*/  LDL R29, [R1+0x3f04] ;  /* 0x003f0400011d7983 */ /* 0x000ee20000100800 */
[----:B------:R-:W-:Y:S01]  /*11f70*/  ISETP.GT.U32.AND P3, PT, R55, R17, PT ;  /* 0x000000113700720c */ /* 0x000fe20003f64070 */
[----:B------:R-:W-:-:S02]  /*11f80*/  @!P5 IMAD.IADD R12, R12, 0x1, -R55 ;  /* 0x000000010c0cd824 */ /* 0x000fc400078e0a37 */
[----:B------:R-:W4:Y:S01]  /*11f90*/  LDL R56, [R1+0x3f14] ;  /* 0x003f140001387983 */ /* 0x000f220000100800 */
[----:B------:R-:W-:Y:S02]  /*11fa0*/  IMAD.MOV R21, RZ, RZ, -R21 ;  /* 0x000000ffff157224 */ /* 0x000fe400078e0a15 */
[C---:B------:R-:W-:Y:S01]  /*11fb0*/  IMAD.HI.U32 R18, R2.reuse, R15, RZ ;  /* 0x0000000f02127227 */ /* 0x040fe200078e00ff */
[----:B------:R1:W-:Y:S03]  /*11fc0*/  STL [R1+0x57d8], R12 ;  /* 0x0057d80c01007387 */ /* 0x0003e60000100800 */
[----:B0-----:R-:W-:-:S04]  /*11fd0*/  IMAD.HI.U32 R13, R2, R11, RZ ;  /* 0x0000000b020d7227 */ /* 0x001fc800078e00ff */
[----:B------:R-:W-:Y:S02]  /*11fe0*/  @!P0 IMAD.IADD R19, R19, 0x1, -R55 ;  /* 0x0000000113138824 */ /* 0x000fe400078e0a37 */
[----:B-1----:R-:W-:Y:S02]  /*11ff0*/  IMAD R12, R55, R21, R20 ;  /* 0x00000015370c7224 */ /* 0x002fe400078e0214 */
[----:B------:R-:W-:Y:S01]  /*12000*/  IMAD.MOV R18, RZ, RZ, -R18 ;  /* 0x000000ffff127224 */ /* 0x000fe200078e0a12 */
[----:B------:R-:W-:Y:S01]  /*12010*/  STL [R1+0x57dc], R19 ;  /* 0x0057dc1301007387 */ /* 0x000fe20000100800 */
[----:B------:R-:W-:-:S03]  /*12020*/  IMAD.MOV R13, RZ, RZ, -R13 ;  /* 0x000000ffff0d7224 */ /* 0x000fc600078e0a0d */
[----:B------:R0:W-:Y:S01]  /*12030*/  STL [R1+0x560], R12 ;  /* 0x0005600c01007387 */ /* 0x0001e20000100800 */
[----:B------:R-:W-:Y:S02]  /*12040*/  IMAD R11, R55, R13, R11 ;  /* 0x0000000d370b7224 */ /* 0x000fe400078e020b */
[----:B------:R-:W-:Y:S02]  /*12050*/  @!P3 IMAD.IADD R17, R17, 0x1, -R55 ;  /* 0x000000011111b824 */ /* 0x000fe400078e0a37 */
[----:B0-----:R-:W-:-:S05]  /*12060*/  IMAD R12, R55, R18, R15 ;  /* 0x00000012370c7224 */ /* 0x001fca00078e020f */
[----:B------:R-:W-:Y:S04]  /*12070*/  STL [R1+0x564], R12 ;  /* 0x0005640c01007387 */ /* 0x000fe80000100800 */
[----:B------:R4:W-:Y:S04]  /*12080*/  STL [R1+0x568], R11 ;  /* 0x0005680b01007387 */ /* 0x0009e80000100800 */
[----:B------:R-:W-:Y:S04]  /*12090*/  STL [R1+0x57e0], R17 ;  /* 0x0057e01101007387 */ /* 0x000fe80000100800 */
[----:B------:R-:W4:Y:S01]  /*120a0*/  LDL R26, [R1+0x3f18] ;  /* 0x003f1800011a7983 */ /* 0x000f220000100800 */
[----:B--2---:R-:W-:-:S03]  /*120b0*/  IABS R20, R27 ;  /* 0x0000001b00147213 */ /* 0x004fc60000000000 */
[----:B------:R-:W2:Y:S01]  /*120c0*/  LDL R27, [R1+0x3f1c] ;  /* 0x003f1c00011b7983 */ /* 0x000ea20000100800 */
[C---:B------:R-:W-:Y:S02]  /*120d0*/  ISETP.GT.U32.AND P6, PT, R55.reuse, R14, PT ;  /* 0x0000000e3700720c */ /* 0x040fe40003fc4070 */
[C---:B------:R-:W-:Y:S02]  /*120e0*/  ISETP.GT.U32.AND P5, PT, R55.reuse, R16, PT ;  /* 0x000000103700720c */ /* 0x040fe40003fa4070 */
[C---:B------:R-:W-:Y:S02]  /*120f0*/  ISETP.GT.U32.AND P0, PT, R55.reuse, R10, PT ;  /* 0x0000000a3700720c */ /* 0x040fe40003f04070 */
[----:B------:R-:W-:-:S07]  /*12100*/  ISETP.GT.U32.AND P3, PT, R55, R9, PT ;  /* 0x000000093700720c */ /* 0x000fce0003f64070 */
[--C-:B------:R-:W-:Y:S02]  /*12110*/  @!P6 IMAD.IADD R14, R14, 0x1, -R55.reuse ;  /* 0x000000010e0ee824 */ /* 0x100fe400078e0a37 */
[--C-:B------:R-:W-:Y:S02]  /*12120*/  @!P5 IMAD.IADD R16, R16, 0x1, -R55.reuse ;  /* 0x000000011010d824 */ /* 0x100fe400078e0a37 */
[--C-:B------:R-:W-:Y:S01]  /*12130*/  @!P0 IMAD.IADD R10, R10, 0x1, -R55.reuse ;  /* 0x000000010a0a8824 */ /* 0x100fe200078e0a37 */
[C---:B------:R-:W-:Y:S02]  /*12140*/  ISETP.GT.U32.AND P6, PT, R55.reuse, R14, PT ;  /* 0x0000000e3700720c */ /* 0x040fe40003fc4070 */
[C---:B------:R-:W-:Y:S02]  /*12150*/  ISETP.GT.U32.AND P5, PT, R55.reuse, R16, PT ;  /* 0x000000103700720c */ /* 0x040fe40003fa4070 */
[----:B------:R-:W-:Y:S01]  /*12160*/  ISETP.GT.U32.AND P0, PT, R55, R10, PT ;  /* 0x0000000a3700720c */ /* 0x000fe20003f04070 */
[----:B------:R-:W-:-:S02]  /*12170*/  @!P3 IMAD.IADD R9, R9, 0x1, -R55 ;  /* 0x000000010909b824 */ /* 0x000fc400078e0a37 */
[----:B------:R-:W-:-:S03]  /*12180*/  IMAD.HI.U32 R21, R2, R20, RZ ;  /* 0x0000001402157227 */ /* 0x000fc600078e00ff */
[----:B------:R-:W-:Y:S02]  /*12190*/  ISETP.GT.U32.AND P3, PT, R55, R9, PT ;  /* 0x000000093700720c */ /* 0x000fe40003f64070 */
[----:B---3--:R-:W-:Y:S01]  /*121a0*/  IABS R15, R29 ;  /* 0x0000001d000f7213 */ /* 0x008fe20000000000 */
[--C-:B------:R-:W-:Y:S01]  /*121b0*/  @!P6 IMAD.IADD R14, R14, 0x1, -R55.reuse ;  /* 0x000000010e0ee824 */ /* 0x100fe200078e0a37 */
[----:B----4-:R-:W-:Y:S01]  /*121c0*/  IABS R11, R56 ;  /* 0x00000038000b7213 */ /* 0x010fe20000000000 */
[--C-:B------:R-:W-:Y:S01]  /*121d0*/  @!P5 IMAD.IADD R16, R16, 0x1, -R55.reuse ;  /* 0x000000011010d824 */ /* 0x100fe200078e0a37 */
[----:B------:R-:W3:Y:S01]  /*121e0*/  LDL R56, [R1+0x3f20] ;  /* 0x003f200001387983 */ /* 0x000ee20000100800 */
[----:B------:R-:W-:Y:S02]  /*121f0*/  @!P0 IMAD.IADD R10, R10, 0x1, -R55 ;  /* 0x000000010a0a8824 */ /* 0x000fe400078e0a37 */
[----:B------:R-:W-:Y:S01]  /*12200*/  IMAD.MOV R21, RZ, RZ, -R21 ;  /* 0x000000ffff157224 */ /* 0x000fe200078e0a15 */
[----:B------:R-:W-:Y:S01]  /*12210*/  STL [R1+0x57e4], R14 ;  /* 0x0057e40e01007387 */ /* 0x000fe20000100800 */
[----:B------:R-:W-:-:S03]  /*12220*/  IMAD.HI.U32 R13, R2, R11, RZ ;  /* 0x0000000b020d7227 */ /* 0x000fc600078e00ff */
[----:B------:R-:W-:Y:S01]  /*12230*/  STL [R1+0x57e8], R16 ;  /* 0x0057e81001007387 */ /* 0x000fe20000100800 */
[----:B------:R-:W-:-:S03]  /*12240*/  IMAD.HI.U32 R18, R2, R15, RZ ;  /* 0x0000000f02127227 */ /* 0x000fc600078e00ff */
[----:B------:R0:W-:Y:S01]  /*12250*/  STL [R1+0x57ec], R10 ;  /* 0x0057ec0a01007387 */ /* 0x0001e20000100800 */
[----:B------:R-:W-:Y:S02]  /*12260*/  IMAD.MOV R13, RZ, RZ, -R13 ;  /* 0x000000ffff0d7224 */ /* 0x000fe400078e0a0d */
[----:B------:R-:W-:Y:S02]  /*12270*/  IMAD.MOV R18, RZ, RZ, -R18 ;  /* 0x000000ffff127224 */ /* 0x000fe400078e0a12 */
[C---:B------:R-:W-:Y:S02]  /*12280*/  IMAD R29, R55.reuse, R13, R11 ;  /* 0x0000000d371d7224 */ /* 0x040fe400078e020b */
[----:B0-----:R-:W-:Y:S02]  /*12290*/  IMAD R10, R55, R21, R20 ;  /* 0x00000015370a7224 */ /* 0x001fe400078e0214 */
[----:B------:R-:W-:-:S03]  /*122a0*/  @!P3 IMAD.IADD R9, R9, 0x1, -R55 ;  /* 0x000000010909b824 */ /* 0x000fc600078e0a37 */
[----:B------:R0:W-:Y:S04]  /*122b0*/  STL [R1+0x554], R10 ;  /* 0x0005540a01007387 */ /* 0x0001e80000100800 */
[----:B------:R-:W-:Y:S01]  /*122c0*/  STL [R1+0x585c], R29 ;  /* 0x00585c1d01007387 */ /* 0x000fe20000100800 */
[----:B0-----:R-:W-:-:S05]  /*122d0*/  IMAD R10, R55, R18, R15 ;  /* 0x00000012370a7224 */ /* 0x001fca00078e020f */
[----:B------:R-:W-:Y:S01]  /*122e0*/  STL [R1+0x558], R10 ;  /* 0x0005580a01007387 */ /* 0x000fe20000100800 */
[----:B------:R-:W-:-:S03]  /*122f0*/  IABS R20, R26 ;  /* 0x0000001a00147213 */ /* 0x000fc60000000000 */
[----:B------:R-:W-:Y:S04]  /*12300*/  STL [R1+0x57f0], R9 ;  /* 0x0057f00901007387 */ /* 0x000fe80000100800 */
[----:B------:R-:W4:Y:S04]  /*12310*/  LDL R25, [R1+0x3f24] ;  /* 0x003f240001197983 */ /* 0x000f280000100800 */
[----:B------:R-:W3:Y:S01]  /*12320*/  LDL R26, [R1+0x3f30] ;  /* 0x003f3000011a7983 */ /* 0x000ee20000100800 */
        /* <DEDUP_REMOVED lines=14> */
[----:B------:R-:W-:-:S03]  /*12410*/  ISETP.GT.U32.AND P3, PT, R55, R5, PT ;  /* 0x000000053700720c */ /* 0x000fc60003f64070 */
[--C-:B------:R-:W-:Y:S02]  /*12420*/  @!P6 IMAD.IADD R8, R8, 0x1, -R55.reuse ;  /* 0x000000010808e824 */ /* 0x100fe400078e0a37 */
[--C-:B------:R-:W-:Y:S02]  /*12430*/  @!P5 IMAD.IADD R7, R7, 0x1, -R55.reuse ;  /* 0x000000010707d824 */ /* 0x100fe400078e0a37 */
[----:B------:R-:W-:Y:S01]  /*12440*/  @!P0 IMAD.IADD R6, R6, 0x1, -R55 ;  /* 0x0000000106068824 */ /* 0x000fe200078e0a37 */
[----:B------:R-:W-:Y:S01]  /*12450*/  STL [R1+0x57f4], R8 ;  /* 0x0057f40801007387 */ /* 0x000fe20000100800 */
[----:B------:R-:W-:Y:S02]  /*12460*/  IMAD.MOV R21, RZ, RZ, -R21 ;  /* 0x000000ffff157224 */ /* 0x000fe400078e0a15 */
[----:B------:R-:W-:Y:S01]  /*12470*/  IMAD.HI.U32 R18, R2, R15, RZ ;  /* 0x0000000f02127227 */ /* 0x000fe200078e00ff */
[----:B------:R-:W-:Y:S04]  /*12480*/  STL [R1+0x57f8], R7 ;  /* 0x0057f80701007387 */ /* 0x000fe80000100800 */
[----:B------:R0:W-:Y:S01]  /*12490*/  STL [R1+0x57fc], R6 ;  /* 0x0057fc0601007387 */ /* 0x0001e20000100800 */
[----:B------:R-:W-:-:S02]  /*124a0*/  IMAD.MOV R18, RZ, RZ, -R18 ;  /* 0x000000ffff127224 */ /* 0x000fc400078e0a12 */
[----:B------:R-:W-:Y:S02]  /*124b0*/  @!P3 IMAD.IADD R5, R5, 0x1, -R55 ;  /* 0x000000010505b824 */ /* 0x000fe400078e0a37 */
[----:B0-----:R-:W-:-:S05]  /*124c0*/  IMAD R6, R55, R21, R20 ;  /* 0x0000001537067224 */ /* 0x001fca00078e0214 */
[----:B------:R0:W-:Y:S02]  /*124d0*/  STL [R1+0x548], R6 ;  /* 0x0005480601007387 */ /* 0x0001e40000100800 */
[----:B0-----:R-:W-:-:S05]  /*124e0*/  IMAD R6, R55, R18, R15 ;  /* 0x0000001237067224 */ /* 0x001fca00078e020f */
[----:B------:R-:W-:Y:S04]  /*124f0*/  STL [R1+0x54c], R6 ;  /* 0x00054c0601007387 */ /* 0x000fe80000100800 */
[----:B------:R-:W-:Y:S01]  /*12500*/  STL [R1+0x5800], R5 ;  /* 0x0058000501007387 */ /* 0x000fe20000100800 */
[----:B----4-:R-:W-:-:S03]  /*12510*/  IABS R20, R25 ;  /* 0x0000001900147213 */ /* 0x010fc60000000000 */
[----:B------:R-:W4:Y:S01]  /*12520*/  LDL R25, [R1+0x3f40] ;  /* 0x003f400001197983 */ /* 0x000f220000100800 */
[----:B---3--:R-:W-:-:S03]  /*12530*/  IABS R15, R26 ;  /* 0x0000001a000f7213 */ /* 0x008fc60000000000 */
[----:B------:R-:W3:Y:S01]  /*12540*/  LDL R26, [R1+0x3f44] ;  /* 0x003f4400011a7983 */ /* 0x000ee20000100800 */
[----:B------:R-:W-:-:S05]  /*12550*/  IABS R11, R56 ;  /* 0x00000038000b7213 */ /* 0x000fca0000000000 */
[----:B------:R-:W-:-:S04]  /*12560*/  IMAD.HI.U32 R13, R2, R11, RZ ;  /* 0x0000000b020d7227 */ /* 0x000fc800078e00ff */
[----:B------:R-:W-:-:S04]  /*12570*/  IMAD.MOV R13, RZ, RZ, -R13 ;  /* 0x000000ffff0d7224 */ /* 0x000fc800078e0a0d */
[C---:B------:R-:W-:Y:S01]  /*12580*/  IMAD R56, R55.reuse, R13, R11 ;  /* 0x0000000d37387224 */ /* 0x040fe200078e020b */
[----:B--2---:R-:W-:Y:S02]  /*12590*/  IABS R11, R27 ;  /* 0x0000001b000b7213 */ /* 0x004fe40000000000 */
        /* <DEDUP_REMOVED lines=9> */
[----:B------:R-:W-:Y:S01]  /*12630*/  ISETP.GT.U32.AND P5, PT, R55, R3, PT ;  /* 0x000000033700720c */ /* 0x000fe20003fa4070 */
[----:B------:R-:W-:Y:S01]  /*12640*/  @!P3 IMAD.IADD R49, R49, 0x1, -R55 ;  /* 0x000000013131b824 */ /* 0x000fe200078e0a37 */
[----:B------:R-:W-:Y:S01]  /*12650*/  ISETP.GT.U32.AND P0, PT, R55, R50, PT ;  /* 0x000000323700720c */ /* 0x000fe20003f04070 */
[----:B------:R-:W-:-:S03]  /*12660*/  IMAD.HI.U32 R18, R2, R15, RZ ;  /* 0x0000000f02127227 */ /* 0x000fc600078e00ff */
[----:B------:R-:W-:Y:S01]  /*12670*/  ISETP.GT.U32.AND P3, PT, R55, R49, PT ;  /* 0x000000313700720c */ /* 0x000fe20003f64070 */
[----:B------:R-:W-:-:S04]  /*12680*/  IMAD.HI.U32 R13, R2, R11, RZ ;  /* 0x0000000b020d7227 */ /* 0x000fc800078e00ff */
[--C-:B------:R-:W-:Y:S02]  /*12690*/  @!P6 IMAD.IADD R4, R4, 0x1, -R55.reuse ;  /* 0x000000010404e824 */ /* 0x100fe400078e0a37 */
[----:B------:R-:W-:Y:S02]  /*126a0*/  @!P5 IMAD.IADD R3, R3, 0x1, -R55 ;  /* 0x000000010303d824 */ /* 0x000fe400078e0a37 */
[----:B------:R-:W-:Y:S02]  /*126b0*/  IMAD.MOV R18, RZ, RZ, -R18 ;  /* 0x000000ffff127224 */ /* 0x000fe400078e0a12 */
[----:B------:R-:W-:Y:S01]  /*126c0*/  IMAD.MOV R13, RZ, RZ, -R13 ;  /* 0x000000ffff0d7224 */ /* 0x000fe200078e0a0d */
[----:B------:R0:W-:Y:S01]  /*126d0*/  STL [R1+0x5804], R4 ;  /* 0x0058040401007387 */ /* 0x0001e20000100800 */
[----:B------:R-:W-:-:S03]  /*126e0*/  IMAD.HI.U32 R21, R2, R20, RZ ;  /* 0x0000001402157227 */ /* 0x000fc600078e00ff */
[----:B------:R1:W-:Y:S01]  /*126f0*/  STL [R1+0x5808], R3 ;  /* 0x0058080301007387 */ /* 0x0003e20000100800 */
[----:B------:R-:W-:Y:S02]  /*12700*/  @!P0 IMAD.IADD R50, R50, 0x1, -R55 ;  /* 0x0000000132328824 */ /* 0x000fe400078e0a37 */
[----:B------:R-:W-:Y:S02]  /*12710*/  IMAD.MOV R21, RZ, RZ, -R21 ;  /* 0x000000ffff157224 */ /* 0x000fe400078e0a15 */
[----:B0-----:R-:W-:Y:S02]  /*12720*/  IMAD R4, R55, R18, R15 ;  /* 0x0000001237047224 */ /* 0x001fe400078e020f */
[----:B------:R-:W-:Y:S02]  /*12730*/  @!P3 IMAD.IADD R49, R49, 0x1, -R55 ;  /* 0x000000013131b824 */ /* 0x000fe400078e0a37 */
[C---:B-1----:R-:W-:Y:S01]  /*12740*/  IMAD R3, R55.reuse, R13, R11 ;  /* 0x0000000d37037224 */ /* 0x042fe200078e020b */
[----:B------:R-:W-:Y:S01]  /*12750*/  STL [R1+0x580c], R50 ;  /* 0x00580c3201007387 */ /* 0x000fe20000100800 */
[----:B------:R-:W-:-:S03]  /*12760*/  IMAD R16, R55, R21, R20 ;  /* 0x0000001537107224 */ /* 0x000fc600078e0214 */
[----:B------:R0:W-:Y:S01]  /*12770*/  STL [R1+0x540], R4 ;  /* 0x0005400401007387 */ /* 0x0001e20000100800 */
[----:B------:R-:W-:-:S03]  /*12780*/  ISETP.GT.U32.AND P6, PT, R55, R48, PT ;  /* 0x000000303700720c */ /* 0x000fc60003fc4070 */
[----:B------:R-:W-:Y:S01]  /*12790*/  STL [R1+0x544], R3 ;  /* 0x0005440301007387 */ /* 0x000fe20000100800 */
[----:B------:R-:W-:-:S03]  /*127a0*/  ISETP.GT.U32.AND P5, PT, R55, R47, PT ;  /* 0x0000002f3700720c */ /* 0x000fc60003fa4070 */
[----:B------:R-:W-:Y:S01]  /*127b0*/  STL [R1+0x5810], R49 ;  /* 0x0058103101007387 */ /* 0x000fe20000100800 */
[C---:B------:R-:W-:Y:S02]  /*127c0*/  ISETP.GT.U32.AND P0, PT, R55.reuse, R46, PT ;  /* 0x0000002e3700720c */ /* 0x040fe40003f04070 */
[----:B------:R-:W-:Y:S02]  /*127d0*/  ISETP.GT.U32.AND P3, PT, R55, R45, PT ;  /* 0x0000002d3700720c */ /* 0x000fe40003f64070 */
[----:B----4-:R-:W-:Y:S02]  /*127e0*/  IABS R20, R25 ;  /* 0x0000001900147213 */ /* 0x010fe40000000000 */
[----:B------:R-:W4:Y:S01]  /*127f0*/  LDL R25, [R1+0x3f54] ;  /* 0x003f540001197983 */ /* 0x000f220000100800 */
[----:B---3--:R-:W-:-:S03]  /*12800*/  IABS R15, R26 ;  /* 0x0000001a000f7213 */ /* 0x008fc60000000000 */
[----:B------:R-:W3:Y:S01]  /*12810*/  LDL R26, [R1+0x3f4c] ;  /* 0x003f4c00011a7983 */ /* 0x000ee20000100800 */
[--C-:B------:R-:W-:Y:S02]  /*12820*/  @!P6 IMAD.IADD R48, R48, 0x1, -R55.reuse ;  /* 0x000000013030e824 */ /* 0x100fe400078e0a37 */
[--C-:B------:R-:W-:Y:S02]  /*12830*/  @!P5 IMAD.IADD R47, R47, 0x1, -R55.reuse ;  /* 0x000000012f2fd824 */ /* 0x100fe400078e0a37 */
[--C-:B------:R-:W-:Y:S01]  /*12840*/  @!P0 IMAD.IADD R46, R46, 0x1, -R55.reuse ;  /* 0x000000012e2e8824 */ /* 0x100fe200078e0a37 */
[----:B------:R-:W-:Y:S01]  /*12850*/  ISETP.GT.U32.AND P6, PT, R55, R48, PT ;  /* 0x000000303700720c */ /* 0x000fe20003fc4070 */
[----:B------:R-:W-:Y:S01]  /*12860*/  @!P3 IMAD.IADD R45, R45, 0x1, -R55 ;  /* 0x000000012d2db824 */ /* 0x000fe200078e0a37 */
[C---:B------:R-:W-:Y:S02]  /*12870*/  ISETP.GT.U32.AND P5, PT, R55.reuse, R47, PT ;  /* 0x0000002f3700720c */ /* 0x040fe40003fa4070 */
[----:B------:R-:W-:-:S02]  /*12880*/  ISETP.GT.U32.AND P0, PT, R55, R46, PT ;  /* 0x0000002e3700720c */ /* 0x000fc40003f04070 */
[----:B------:R-:W-:-:S07]  /*12890*/  ISETP.GT.U32.AND P3, PT, R55, R45, PT ;  /* 0x0000002d3700720c */ /* 0x000fce0003f64070 */
[--C-:B------:R-:W-:Y:S02]  /*128a0*/  @!P6 IMAD.IADD R48, R48, 0x1, -R55.reuse ;  /* 0x000000013030e824 */ /* 0x100fe400078e0a37 */
[--C-:B------:R-:W-:Y:S02]  /*128b0*/  @!P5 IMAD.IADD R47, R47, 0x1, -R55.reuse ;  /* 0x000000012f2fd824 */ /* 0x100fe400078e0a37 */
[--C-:B------:R-:W-:Y:S02]  /*128c0*/  @!P0 IMAD.IADD R46, R46, 0x1, -R55.reuse ;  /* 0x000000012e2e8824 */ /* 0x100fe400078e0a37 */
[----:B------:R-:W-:Y:S01]  /*128d0*/  @!P3 IMAD.IADD R45, R45, 0x1, -R55 ;  /* 0x000000012d2db824 */ /* 0x000fe200078e0a37 */
[----:B--2---:R-:W-:Y:S02]  /*128e0*/  IABS R11, R27 ;  /* 0x0000001b000b7213 */ /* 0x004fe40000000000 */
[----:B------:R-:W2:Y:S03]  /*128f0*/  LDL R27, [R1+0x3f50] ;  /* 0x003f5000011b7983 */ /* 0x000ea60000100800 */
[----:B------:R-:W-:-:S04]  /*12900*/  IMAD.HI.U32 R13, R2, R11, RZ ;  /* 0x0000000b020d7227 */ /* 0x000fc800078e00ff */
[----:B------:R-:W-:Y:S01]  /*12910*/  IMAD.MOV R13, RZ, RZ, -R13 ;  /* 0x000000ffff0d7224 */ /* 0x000fe200078e0a0d */
[----:B------:R-:W-:Y:S03]  /*12920*/  STL [R1+0x57b4], R48 ;  /* 0x0057b43001007387 */ /* 0x000fe60000100800 */
[----:B0-----:R-:W-:Y:S01]  /*12930*/  IMAD R4, R55, R13, R11 ;  /* 0x0000000d37047224 */ /* 0x001fe200078e020b */
[----:B------:R-:W-:Y:S04]  /*12940*/  STL [R1+0x57ac], R47 ;  /* 0x0057ac2f01007387 */ /* 0x000fe80000100800 */
[----:B------:R0:W-:Y:S04]  /*12950*/  STL [R1+0x57b0], R46 ;  /* 0x0057b02e01007387 */ /* 0x0001e80000100800 */
[----:B------:R1:W-:Y:S04]  /*12960*/  STL [R1+0x538], R4 ;  /* 0x0005380401007387 */ /* 0x0003e80000100800 */
[----:B------:R-:W-:Y:S04]  /*12970*/  STL [R1+0x5814], R45 ;  /* 0x0058142d01007387 */ /* 0x000fe80000100800 */
[----:B------:R-:W2:Y:S01]  /*12980*/  LDL R22, [R1+0x3f60] ;  /* 0x003f600001167983 */ /* 0x000ea20000100800 */
[----:B------:R-:W-:-:S04]  /*12990*/  IMAD.HI.U32 R21, R2, R20, RZ ;  /* 0x0000001402157227 */ /* 0x000fc800078e00ff */
[----:B------:R-:W-:Y:S01]  /*129a0*/  IMAD.HI.U32 R18, R2, R15, RZ ;  /* 0x0000000f02127227 */ /* 0x000fe200078e00ff */
[----:B------:R-:W-:-:S03]  /*129b0*/  ISETP.GT.U32.AND P6, PT, R55, R44, PT ;  /* 0x0000002c3700720c */ /* 0x000fc60003fc4070 */
[----:B------:R-:W-:Y:S02]  /*129c0*/  IMAD.MOV R21, RZ, RZ, -R21 ;  /* 0x000000ffff157224 */ /* 0x000fe400078e0a15 */
[----:B------:R-:W-:Y:S01]  /*129d0*/  IMAD.MOV R18, RZ, RZ, -R18 ;  /* 0x000000ffff127224 */ /* 0x000fe200078e0a12 */
[C---:B------:R-:W-:Y:S01]  /*129e0*/  ISETP.GT.U32.AND P5, PT, R55.reuse, R43, PT ;  /* 0x0000002b3700720c */ /* 0x040fe20003fa4070 */
[C---:B0-----:R-:W-:Y:S01]  /*129f0*/  IMAD R46, R55.reuse, R21, R20 ;  /* 0x00000015372e7224 */ /* 0x041fe200078e0214 */
[C---:B------:R-:W-:Y:S01]  /*12a00*/  ISETP.GT.U32.AND P0, PT, R55.reuse, R42, PT ;  /* 0x0000002a3700720c */ /* 0x040fe20003f04070 */
[C---:B------:R-:W-:Y:S01]  /*12a10*/  IMAD R3, R55.reuse, R18, R15 ;  /* 0x0000001237037224 */ /* 0x040fe200078e020f */
[----:B------:R-:W-:-:S03]  /*12a20*/  ISETP.GT.U32.AND P3, PT, R55, R41, PT ;  /* 0x000000293700720c */ /* 0x000fc60003f64070 */
[----:B------:R-:W-:-:S06]  /*12a30*/  @!P6 IMAD.IADD R44, R44, 0x1, -R55 ;  /* 0x000000012c2ce824 */ /* 0x000fcc00078e0a37 */
[--C-:B------:R-:W-:Y:S02]  /*12a40*/  @!P5 IMAD.IADD R43, R43, 0x1, -R55.reuse ;  /* 0x000000012b2bd824 */ /* 0x100fe400078e0a37 */
[--C-:B------:R-:W-:Y:S01]  /*12a50*/  @!P0 IMAD.IADD R42, R42, 0x1, -R55.reuse ;  /* 0x000000012a2a8824 */ /* 0x100fe200078e0a37 */
[----:B------:R-:W-:Y:S01]  /*12a60*/  ISETP.GT.U32.AND P6, PT, R55, R44, PT ;  /* 0x0000002c3700720c */ /* 0x000fe20003fc4070 */
[----:B------:R-:W-:Y:S01]  /*12a70*/  @!P3 IMAD.IADD R41, R41, 0x1, -R55 ;  /* 0x000000012929b824 */ /* 0x000fe200078e0a37 */
[C---:B------:R-:W-:Y:S02]  /*12a80*/  ISETP.GT.U32.AND P5, PT, R55.reuse, R43, PT ;  /* 0x0000002b3700720c */ /* 0x040fe40003fa4070 */
[C---:B------:R-:W-:Y:S02]  /*12a90*/  ISETP.GT.U32.AND P0, PT, R55.reuse, R42, PT ;  /* 0x0000002a3700720c */ /* 0x040fe40003f04070 */
[----:B------:R-:W-:Y:S02]  /*12aa0*/  ISETP.GT.U32.AND P3, PT, R55, R41, PT ;  /* 0x000000293700720c */ /* 0x000fe40003f64070 */
[----:B----4-:R-:W-:-:S02]  /*12ab0*/  IABS R20, R25 ;  /* 0x0000001900147213 */ /* 0x010fc40000000000 */
[----:B------:R-:W4:Y:S01]  /*12ac0*/  LDL R25, [R1+0x3f64] ;  /* 0x003f640001197983 */ /* 0x000f220000100800 */
[----:B---3--:R-:W-:-:S03]  /*12ad0*/  IABS R15, R26 ;  /* 0x0000001a000f7213 */ /* 0x008fc60000000000 */
[----:B------:R-:W3:Y:S04]  /*12ae0*/  LDL R26, [R1+0x3f68] ;  /* 0x003f6800011a7983 */ /* 0x000ee80000100800 */
[----:B------:R-:W3:Y:S04]  /*12af0*/  LDL.LU R19, [R1+0x68] ;  /* 0x0000680001137983 */ /* 0x000ee80000300800 */
[----:B------:R-:W3:Y:S04]  /*12b00*/  LDL.LU R24, [R1+0x64] ;  /* 0x0000640001187983 */ /* 0x000ee80000300800 */
[----:B------:R-:W3:Y:S01]  /*12b10*/  LDL.LU R23, [R1+0x60] ;  /* 0x0000600001177983 */ /* 0x000ee20000300800 */
[----:B------:R-:W-:-:S04]  /*12b20*/  IMAD.HI.U32 R21, R2, R20, RZ ;  /* 0x0000001402157227 */ /* 0x000fc800078e00ff */
[----:B------:R-:W-:-:S04]  /*12b30*/  IMAD.HI.U32 R18, R2, R15, RZ ;  /* 0x0000000f02127227 */ /* 0x000fc800078e00ff */
[----:B------:R-:W-:Y:S02]  /*12b40*/  @!P6 IMAD.IADD R44, R44, 0x1, -R55 ;  /* 0x000000012c2ce824 */ /* 0x000fe400078e0a37 */
[----:B------:R-:W-:Y:S02]  /*12b50*/  IMAD.MOV R21, RZ, RZ, -R21 ;  /* 0x000000ffff157224 */ /* 0x000fe400078e0a15 */
[--C-:B------:R-:W-:Y:S02]  /*12b60*/  @!P5 IMAD.IADD R43, R43, 0x1, -R55.reuse ;  /* 0x000000012b2bd824 */ /* 0x100fe400078e0a37 */
[----:B------:R-:W-:Y:S02]  /*12b70*/  IMAD.MOV R18, RZ, RZ, -R18 ;  /* 0x000000ffff127224 */ /* 0x000fe400078e0a12 */
[----:B------:R-:W-:Y:S01]  /*12b80*/  @!P0 IMAD.IADD R42, R42, 0x1, -R55 ;  /* 0x000000012a2a8824 */ /* 0x000fe200078e0a37 */
[----:B------:R-:W-:Y:S01]  /*12b90*/  STL [R1+0x57a4], R44 ;  /* 0x0057a42c01007387 */ /* 0x000fe20000100800 */
[----:B-1----:R-:W-:-:S02]  /*12ba0*/  IMAD R4, R55, R21, R20 ;  /* 0x0000001537047224 */ /* 0x002fc400078e0214 */
[----:B------:R-:W-:Y:S01]  /*12bb0*/  IMAD R48, R55, R18, R15 ;  /* 0x0000001237307224 */ /* 0x000fe200078e020f */
[----:B------:R-:W-:Y:S01]  /*12bc0*/  STL [R1+0x57a8], R43 ;  /* 0x0057a82b01007387 */ /* 0x000fe20000100800 */
[----:B------:R-:W-:-:S03]  /*12bd0*/  @!P3 IMAD.IADD R41, R41, 0x1, -R55 ;  /* 0x000000012929b824 */ /* 0x000fc600078e0a37 */
[----:B------:R-:W-:Y:S04]  /*12be0*/  STL [R1+0x5818], R42 ;  /* 0x0058182a01007387 */ /* 0x000fe80000100800 */
[----:B------:R-:W3:Y:S04]  /*12bf0*/  LDL.LU R14, [R1+0x5c] ;  /* 0x00005c00010e7983 */ /* 0x000ee80000300800 */
[----:B------:R-:W-:Y:S04]  /*12c00*/  STL [R1+0x524], R4 ;  /* 0x0005240401007387 */ /* 0x000fe80000100800 */
[----:B------:R-:W-:Y:S04]  /*12c10*/  STL [R1+0x5858], R48 ;  /* 0x0058583001007387 */ /* 0x000fe80000100800 */
[----:B------:R-:W-:Y:S04]  /*12c20*/  STL [R1+0x581c], R41 ;  /* 0x00581c2901007387 */ /* 0x000fe80000100800 */
[----:B------:R-:W3:Y:S01]  /*12c30*/  LDL R17, [R1+0x3f70] ;  /* 0x003f700001117983 */ /* 0x000ee20000100800 */
[----:B------:R-:W-:-:S02]  /*12c40*/  ISETP.GT.U32.AND P6, PT, R55, R40, PT ;  /* 0x000000283700720c */ /* 0x000fc40003fc4070 */
[----:B------:R-:W-:Y:S01]  /*12c50*/  ISETP.GT.U32.AND P5, PT, R55, R0, PT ;  /* 0x000000003700720c */ /* 0x000fe20003fa4070 */
[----:B------:R-:W3:Y:S01]  /*12c60*/  LDL R10, [R1+0x3f6c] ;  /* 0x003f6c00010a7983 */ /* 0x000ee20000100800 */
[----:B--2---:R-:W-:-:S03]  /*12c70*/  IABS R20, R22 ;  /* 0x0000001600147213 */ /* 0x004fc60000000000 */
[----:B------:R-:W2:Y:S06]  /*12c80*/  LDL R22, [R1+0x3f74] ;  /* 0x003f740001167983 */ /* 0x000eac0000100800 */
[--C-:B------:R-:W-:Y:S02]  /*12c90*/  @!P6 IMAD.IADD R40, R40, 0x1, -R55.reuse ;  /* 0x000000012828e824 */ /* 0x100fe400078e0a37 */
[----:B------:R-:W-:Y:S01]  /*12ca0*/  @!P5 IMAD.IADD R0, R0, 0x1, -R55 ;  /* 0x000000010000d824 */ /* 0x000fe200078e0a37 */
[C---:B------:R-:W-:Y:S01]  /*12cb0*/  ISETP.GT.U32.AND P0, PT, R55.reuse, R61, PT ;  /* 0x0000003d3700720c */ /* 0x040fe20003f04070 */
[----:B------:R-:W2:Y:S01]  /*12cc0*/  LDL.LU R12, [R1+0x58] ;  /* 0x00005800010c7983 */ /* 0x000ea20000300800 */
[----:B------:R-:W-:-:S02]  /*12cd0*/  ISETP.GT.U32.AND P6, PT, R55, R40, PT ;  /* 0x000000283700720c */ /* 0x000fc40003fc4070 */
[----:B------:R-:W-:Y:S02]  /*12ce0*/  ISETP.GT.U32.AND P5, PT, R55, R0, PT ;  /* 0x000000003700720c */ /* 0x000fe40003fa4070 */
[----:B------:R-:W-:-:S05]  /*12cf0*/  IABS R11, R27 ;  /* 0x0000001b000b7213 */ /* 0x000fca0000000000 */
[----:B------:R-:W-:-:S04]  /*12d00*/  IMAD.HI.U32 R13, R2, R11, RZ ;  /* 0x0000000b020d7227 */ /* 0x000fc800078e00ff */
[--C-:B------:R-:W-:Y:S02]  /*12d10*/  @!P6 IMAD.IADD R40, R40, 0x1, -R55.reuse ;  /* 0x000000012828e824 */ /* 0x100fe400078e0a37 */
[--C-:B------:R-:W-:Y:S02]  /*12d20*/  @!P0 IMAD.IADD R61, R61, 0x1, -R55.reuse ;  /* 0x000000013d3d8824 */ /* 0x100fe400078e0a37 */
[----:B------:R-:W-:Y:S02]  /*12d30*/  @!P5 IMAD.IADD R0, R0, 0x1, -R55 ;  /* 0x000000010000d824 */ /* 0x000fe400078e0a37 */
[----:B------:R-:W-:Y:S01]  /*12d40*/  IMAD.MOV R13, RZ, RZ, -R13 ;  /* 0x000000ffff0d7224 */ /* 0x000fe200078e0a0d */
[----:B------:R-:W-:-:S03]  /*12d50*/  ISETP.GT.U32.AND P0, PT, R55, R61, PT ;  /* 0x0000003d3700720c */ /* 0x000fc60003f04070 */
[----:B------:R-:W-:Y:S02]  /*12d60*/  IMAD R27, R55, R13, R11 ;  /* 0x0000000d371b7224 */ /* 0x000fe400078e020b */
[----:B------:R-:W-:-:S04]  /*12d70*/  IMAD.HI.U32 R21, R2, R20, RZ ;  /* 0x0000001402157227 */ /* 0x000fc800078e00ff */
[----:B------:R-:W-:-:S04]  /*12d80*/  IMAD.MOV R21, RZ, RZ, -R21 ;  /* 0x000000ffff157224 */ /* 0x000fc800078e0a15 */
[----:B------:R-:W-:Y:S01]  /*12d90*/  @!P0 IMAD.IADD R61, R61, 0x1, -R55 ;  /* 0x000000013d3d8824 */ /* 0x000fe200078e0a37 */
[----:B----4-:R-:W-:Y:S02]  /*12da0*/  IABS R15, R25 ;  /* 0x00000019000f7213 */ /* 0x010fe40000000000 */
[----:B------:R-:W4:Y:S01]  /*12db0*/  LDL.LU R25, [R1+0x54] ;  /* 0x0000540001197983 */ /* 0x000f220000300800 */
[C---:B---3--:R-:W-:Y:S02]  /*12dc0*/  ISETP.GT.U32.AND P3, PT, R55.reuse, R19, PT ;  /* 0x000000133700720c */ /* 0x048fe40003f64070 */
[C---:B------:R-:W-:Y:S02]  /*12dd0*/  ISETP.GT.U32.AND P6, PT, R55.reuse, R24, PT ;  /* 0x000000183700720c */ /* 0x040fe40003fc4070 */
[----:B------:R-:W-:Y:S02]  /*12de0*/  ISETP.GT.U32.AND P5, PT, R55, R23, PT ;  /* 0x000000173700720c */ /* 0x000fe40003fa4070 */
[----:B------:R-:W-:-:S02]  /*12df0*/  IABS R11, R26 ;  /* 0x0000001a000b7213 */ /* 0x000fc40000000000 */
[----:B------:R-:W3:Y:S05]  /*12e00*/  LDL.LU R26, [R1+0x50] ;  /* 0x00005000011a7983 */ /* 0x000eea0000300800 */
[--C-:B------:R-:W-:Y:S02]  /*12e10*/  @!P3 IMAD.IADD R19, R19, 0x1, -R55.reuse ;  /* 0x000000011313b824 */ /* 0x100fe400078e0a37 */
[----:B------:R-:W-:-:S03]  /*12e20*/  @!P6 IMAD.IADD R24, R24, 0x1, -R55 ;  /* 0x000000011818e824 */ /* 0x000fc600078e0a37 */
[C---:B------:R-:W-:Y:S01]  /*12e30*/  ISETP.GT.U32.AND P3, PT, R55.reuse, R19, PT ;  /* 0x000000133700720c */ /* 0x040fe20003f64070 */
[C---:B------:R-:W-:Y:S01]  /*12e40*/  IMAD.HI.U32 R13, R2.reuse, R11, RZ ;  /* 0x0000000b020d7227 */ /* 0x040fe200078e00ff */
[----:B------:R-:W-:Y:S01]  /*12e50*/  STL [R1+0x5820], R40 ;  /* 0x0058202801007387 */ /* 0x000fe20000100800 */
[----:B------:R-:W-:Y:S02]  /*12e60*/  ISETP.GT.U32.AND P6, PT, R55, R24, PT ;  /* 0x000000183700720c */ /* 0x000fe40003fc4070 */
[----:B------:R-:W-:Y:S01]  /*12e70*/  @!P5 IMAD.IADD R23, R23, 0x1, -R55 ;  /* 0x000000011717d824 */ /* 0x000fe200078e0a37 */
[----:B------:R0:W-:Y:S01]  /*12e80*/  STL [R1+0x5824], R0 ;  /* 0x0058240001007387 */ /* 0x0001e20000100800 */
[----:B------:R-:W-:-:S03]  /*12e90*/  IMAD.HI.U32 R18, R2, R15, RZ ;  /* 0x0000000f02127227 */ /* 0x000fc600078e00ff */
[C---:B------:R-:W-:Y:S01]  /*12ea0*/  ISETP.GT.U32.AND P5, PT, R55.reuse, R23, PT ;  /* 0x000000173700720c */ /* 0x040fe20003fa4070 */
[----:B------:R-:W-:Y:S02]  /*12eb0*/  IMAD.MOV R13, RZ, RZ, -R13 ;  /* 0x000000ffff0d7224 */ /* 0x000fe400078e0a0d */
[----:B------:R-:W-:Y:S02]  /*12ec0*/  IMAD.MOV R18, RZ, RZ, -R18 ;  /* 0x000000ffff127224 */ /* 0x000fe400078e0a12 */
[----:B0-----:R-:W-:Y:S01]  /*12ed0*/  IMAD R0, R55, R21, R20 ;  /* 0x0000001537007224 */ /* 0x001fe200078e0214 */
[----:B------:R0:W-:Y:S01]  /*12ee0*/  STL [R1+0x6c], R61 ;  /* 0x00006c3d01007387 */ /* 0x0001e20000100800 */
[----:B------:R-:W-:-:S03]  /*12ef0*/  @!P3 IMAD.IADD R19, R19, 0x1, -R55 ;  /* 0x000000011313b824 */ /* 0x000fc600078e0a37 */
[----:B------:R1:W-:Y:S01]  /*12f00*/  STL [R1+0x518], R0 ;  /* 0x0005180001007387 */ /* 0x0003e20000100800 */
[----:B------:R-:W-:Y:S02]  /*12f10*/  @!P6 IMAD.IADD R24, R24, 0x1, -R55 ;  /* 0x000000011818e824 */ /* 0x000fe400078e0a37 */
[C---:B0-----:R-:W-:Y:S02]  /*12f20*/  IMAD R61, R55.reuse, R13, R11 ;  /* 0x0000000d373d7224 */ /* 0x041fe400078e020b */
[----:B-1----:R-:W-:-:S03]  /*12f30*/  IMAD R0, R55, R18, R15 ;  /* 0x0000001237007224 */ /* 0x002fc600078e020f */
[----:B------:R-:W-:Y:S01]  /*12f40*/  STL [R1+0x5854], R61 ;  /* 0x0058543d01007387 */ /* 0x000fe20000100800 */
[----:B------:R-:W-:-:S03]  /*12f50*/  @!P5 IMAD.IADD R23, R23, 0x1, -R55 ;  /* 0x000000011717d824 */ /* 0x000fc600078e0a37 */
[----:B------:R-:W-:Y:S01]  /*12f60*/  STL [R1+0x51c], R0 ;  /* 0x00051c0001007387 */ /* 0x000fe20000100800 */
[----:B------:R-:W-:-:S03]  /*12f70*/  IABS R15, R17 ;  /* 0x00000011000f7213 */ /* 0x000fc60000000000 */
[----:B------:R0:W-:Y:S04]  /*12f80*/  STL [R1+0x68], R19 ;  /* 0x0000681301007387 */ /* 0x0001e80000100800 */
[----:B0-----:R-:W3:Y:S04]  /*12f90*/  LDL.LU R19, [R1+0x48] ;  /* 0x0000480001137983 */ /* 0x001ee80000300800 */
[----:B------:R0:W-:Y:S04]  /*12fa0*/  STL [R1+0x64], R24 ;  /* 0x0000641801007387 */ /* 0x0001e80000100800 */
[----:B------:R-:W3:Y:S04]  /*12fb0*/  LDL R17, [R1+0x3f78] ;  /* 0x003f780001117983 */ /* 0x000ee80000100800 */
[----:B0-----:R-:W3:Y:S01]  /*12fc0*/  LDL.LU R24, [R1+0x44] ;  /* 0x0000440001187983 */ /* 0x001ee20000300800 */
[----:B--2---:R-:W-:-:S03]  /*12fd0*/  IABS R11, R22 ;  /* 0x00000016000b7213 */ /* 0x004fc60000000000 */
[----:B------:R-:W2:Y:S04]  /*12fe0*/  LDL R22, [R1+0x3f7c] ;  /* 0x003f7c0001167983 */ /* 0x000ea80000100800 */
[----:B------:R0:W-:Y:S04]  /*12ff0*/  STL [R1+0x60], R23 ;  /* 0x0000601701007387 */ /* 0x0001e80000100800 */
[----:B0-----:R-:W2:Y:S01]  /*13000*/  LDL R23, [R1+0x3f90] ;  /* 0x003f900001177983 */ /* 0x001ea20000100800 */
[C---:B------:R-:W-:Y:S02]  /*13010*/  ISETP.GT.U32.AND P0, PT, R55.reuse, R14, PT ;  /* 0x0000000e3700720c */ /* 0x040fe40003f04070 */
[----:B------:R-:W-:-:S11]  /*13020*/  ISETP.GT.U32.AND P3, PT, R55, R12, PT ;  /* 0x0000000c3700720c */ /* 0x000fd60003f64070 */
[--C-:B------:R-:W-:Y:S02]  /*13030*/  @!P0 IMAD.IADD R14, R14, 0x1, -R55.reuse ;  /* 0x000000010e0e8824 */ /* 0x100fe400078e0a37 */
[----:B------:R-:W-:-:S03]  /*13040*/  @!P3 IMAD.IADD R12, R12, 0x1, -R55 ;  /* 0x000000010c0cb824 */ /* 0x000fc600078e0a37 */
[C---:B------:R-:W-:Y:S02]  /*13050*/  ISETP.GT.U32.AND P0, PT, R55.reuse, R14, PT ;  /* 0x0000000e3700720c */ /* 0x040fe40003f04070 */
[C---:B------:R-:W-:Y:S01]  /*13060*/  ISETP.GT.U32.AND P3, PT, R55.reuse, R12, PT ;  /* 0x0000000c3700720c */ /* 0x040fe20003f64070 */
[----:B------:R-:W-:Y:S01]  /*13070*/  IMAD.HI.U32 R18, R2, R15, RZ ;  /* 0x0000000f02127227 */ /* 0x000fe200078e00ff */
[----:B----4-:R-:W-:-:S03]  /*13080*/  ISETP.GT.U32.AND P6, PT, R55, R25, PT ;  /* 0x000000193700720c */ /* 0x010fc60003fc4070 */
[----:B------:R-:W-:Y:S01]  /*13090*/  IMAD.HI.U32 R13, R2, R11, RZ ;  /* 0x0000000b020d7227 */ /* 0x000fe200078e00ff */
[----:B---3--:R-:W-:-:S09]  /*130a0*/  ISETP.GT.U32.AND P5, PT, R55, R26, PT ;  /* 0x0000001a3700720c */ /* 0x008fd20003fa4070 */
[----:B------:R-:W-:Y:S01]  /*130b0*/  @!P6 IMAD.IADD R25, R25, 0x1, -R55 ;  /* 0x000000011919e824 */ /* 0x000fe200078e0a37 */
[----:B------:R-:W-:-:S04]  /*130c0*/  IABS R20, R10 ;  /* 0x0000000a00147213 */ /* 0x000fc80000000000 */
[----:B------:R-:W-:Y:S01]  /*130d0*/  ISETP.GT.U32.AND P6, PT, R55, R25, PT ;  /* 0x000000193700720c */ /* 0x000fe20003fc4070 */
[----:B------:R-:W-:Y:S02]  /*130e0*/  IMAD.MOV R18, RZ, RZ, -R18 ;  /* 0x000000ffff127224 */ /* 0x000fe400078e0a12 */
[----:B------:R-:W-:Y:S02]  /*130f0*/  @!P5 IMAD.IADD R26, R26, 0x1, -R55 ;  /* 0x000000011a1ad824 */ /* 0x000fe400078e0a37 */
[----:B------:R-:W-:-:S03]  /*13100*/  IMAD.MOV R13, RZ, RZ, -R13 ;  /* 0x000000ffff0d7224 */ /* 0x000fc600078e0a0d */
[C---:B------:R-:W-:Y:S01]  /*13110*/  ISETP.GT.U32.AND P5, PT, R55.reuse, R26, PT ;  /* 0x0000001a3700720c */ /* 0x040fe20003fa4070 */
[----:B------:R-:W-:Y:S02]  /*13120*/  @!P0 IMAD.IADD R14, R14, 0x1, -R55 ;  /* 0x000000010e0e8824 */ /* 0x000fe400078e0a37 */
[C---:B------:R-:W-:Y:S02]  /*13130*/  IMAD R5, R55.reuse, R18, R15 ;  /* 0x0000001237057224 */ /* 0x040fe400078e020f */
[----:B------:R-:W-:Y:S01]  /*13140*/  IMAD.HI.U32 R21, R2, R20, RZ ;  /* 0x0000001402157227 */ /* 0x000fe200078e00ff */
[----:B------:R-:W-:Y:S03]  /*13150*/  STL [R1+0x5c], R14 ;  /* 0x00005c0e01007387 */ /* 0x000fe60000100800 */
[C---:B------:R-:W-:Y:S02]  /*13160*/  IMAD R0, R55.reuse, R13, R11 ;  /* 0x0000000d37007224 */ /* 0x040fe400078e020b */
[----:B------:R-:W-:Y:S01]  /*13170*/  @!P3 IMAD.IADD R12, R12, 0x1, -R55 ;  /* 0x000000010c0cb824 */ /* 0x000fe200078e0a37 */
[----:B------:R-:W-:Y:S01]  /*13180*/  ISETP.GT.U32.AND P0, PT, R55, R39, PT ;  /* 0x000000273700720c */ /* 0x000fe20003f04070 */
[----:B------:R-:W-:Y:S01]  /*13190*/  IMAD.MOV R21, RZ, RZ, -R21 ;  /* 0x000000ffff157224 */ /* 0x000fe200078e0a15 */
[----:B------:R-:W-:Y:S01]  /*131a0*/  STL [R1+0x510], R5 ;  /* 0x0005100501007387 */ /* 0x000fe20000100800 */
[----:B------:R-:W-:-:S03]  /*131b0*/  @!P6 IMAD.IADD R25, R25, 0x1, -R55 ;  /* 0x000000011919e824 */ /* 0x000fc600078e0a37 */
[----:B------:R-:W-:Y:S01]  /*131c0*/  STL [R1+0x514], R0 ;  /* 0x0005140001007387 */ /* 0x000fe20000100800 */
[----:B------:R-:W-:-:S03]  /*131d0*/  @!P5 IMAD.IADD R26, R26, 0x1, -R55 ;  /* 0x000000011a1ad824 */ /* 0x000fc600078e0a37 */
[----:B------:R0:W-:Y:S01]  /*131e0*/  STL [R1+0x58], R12 ;  /* 0x0000580c01007387 */ /* 0x0001e20000100800 */
[----:B------:R-:W-:-:S03]  /*131f0*/  IMAD R4, R55, R21, R20 ;  /* 0x0000001537047224 */ /* 0x000fc600078e0214 */
[----:B------:R-:W3:Y:S01]  /*13200*/  LDL.LU R10, [R1+0x654] ;  /* 0x00065400010a7983 */ /* 0x000ee20000300800 */
[----:B------:R-:W-:Y:S01]  /*13210*/  @!P0 IMAD.IADD R39, R39, 0x1, -R55 ;  /* 0x0000000127278824 */ /* 0x000fe200078e0a37 */
[C---:B------:R-:W-:Y:S02]  /*13220*/  ISETP.GT.U32.AND P3, PT, R55.reuse, R19, PT ;  /* 0x000000133700720c */ /* 0x040fe40003f64070 */
[----:B------:R-:W-:Y:S02]  /*13230*/  IABS R20, R17 ;  /* 0x0000001100147213 */ /* 0x000fe40000000000 */
[----:B------:R-:W-:-:S09]  /*13240*/  ISETP.GT.U32.AND P6, PT, R55, R24, PT ;  /* 0x000000183700720c */ /* 0x000fd20003fc4070 */
[----:B------:R-:W-:Y:S01]  /*13250*/  @!P3 IMAD.IADD R19, R19, 0x1, -R55 ;  /* 0x000000011313b824 */ /* 0x000fe200078e0a37 */
[----:B------:R-:W-:-:S04]  /*13260*/  ISETP.GT.U32.AND P0, PT, R55, R39, PT ;  /* 0x000000273700720c */ /* 0x000fc80003f04070 */
[----:B------:R-:W-:Y:S01]  /*13270*/  ISETP.GT.U32.AND P3, PT, R55, R19, PT ;  /* 0x000000133700720c */ /* 0x000fe20003f64070 */
[----:B------:R-:W-:-:S05]  /*13280*/  @!P6 IMAD.IADD R24, R24, 0x1, -R55 ;  /* 0x000000011818e824 */ /* 0x000fca00078e0a37 */
[----:B------:R-:W-:-:S03]  /*13290*/  ISETP.GT.U32.AND P6, PT, R55, R24, PT ;  /* 0x000000183700720c */ /* 0x000fc60003fc4070 */
[----:B------:R-:W-:-:S04]  /*132a0*/  @!P0 IMAD.IADD R39, R39, 0x1, -R55 ;  /* 0x0000000127278824 */ /* 0x000fc800078e0a37 */
[----:B------:R-:W-:-:S06]  /*132b0*/  @!P3 IMAD.IADD R19, R19, 0x1, -R55 ;  /* 0x000000011313b824 */ /* 0x000fcc00078e0a37 */
[----:B------:R-:W-:Y:S01]  /*132c0*/  @!P6 IMAD.IADD R24, R24, 0x1, -R55 ;  /* 0x000000011818e824 */ /* 0x000fe200078e0a37 */
[----:B--2---:R-:W-:Y:S02]  /*132d0*/  IABS R11, R23 ;  /* 0x00000017000b7213 */ /* 0x004fe40000000000 */
[----:B------:R-:W2:Y:S04]  /*132e0*/  LDL.LU R23, [R1+0x63c] ;  /* 0x00063c0001177983 */ /* 0x000ea80000300800 */
[----:B------:R1:W-:Y:S04]  /*132f0*/  STL [R1+0x54], R25 ;  /* 0x0000541901007387 */ /* 0x0003e80000100800 */
[----:B------:R-:W4:Y:S04]  /*13300*/  LDL R17, [R1+0x3f94] ;  /* 0x003f940001117983 */ /* 0x000f280000100800 */
[----:B------:R1:W-:Y:S04]  /*13310*/  STL [R1+0x50], R26 ;  /* 0x0000501a01007387 */ /* 0x0003e80000100800 */
[----:B0-----:R-:W4:Y:S01]  /*13320*/  LDL R12, [R1+0x3fa0] ;  /* 0x003fa000010c7983 */ /* 0x001f220000100800 */
[----:B------:R-:W-:Y:S01]  /*13330*/  IMAD.HI.U32 R13, R2, R11, RZ ;  /* 0x0000000b020d7227 */ /* 0x000fe200078e00ff */
[----:B------:R-:W-:-:S02]  /*13340*/  IABS R15, R22 ;  /* 0x00000016000f7213 */ /* 0x000fc40000000000 */
[----:B------:R-:W4:Y:S01]  /*13350*/  LDL R22, [R1+0x3fa4] ;  /* 0x003fa40001167983 */ /* 0x000f220000100800 */
[----:B------:R-:W-:-:S03]  /*13360*/  IMAD.MOV R13, RZ, RZ, -R13 ;  /* 0x000000ffff0d7224 */ /* 0x000fc600078e0a0d */
[----:B-1----:R-:W4:Y:S01]  /*13370*/  LDL.LU R25, [R1+0x640] ;  /* 0x0006400001197983 */ /* 0x002f220000300800 */
[----:B------:R-:W-:-:S03]  /*13380*/  IMAD R0, R55, R13, R11 ;  /* 0x0000000d37007224 */ /* 0x000fc600078e020b */
[----:B------:R-:W4:Y:S04]  /*13390*/  LDL.LU R26, [R1+0x644] ;  /* 0x00064400011a7983 */ /* 0x000f280000300800 */
[----:B------:R-:W-:Y:S04]  /*133a0*/  STL [R1+0x4c], R39 ;  /* 0x00004c2701007387 */ /* 0x000fe80000100800 */
[----:B------:R-:W-:Y:S04]  /*133b0*/  STL [R1+0x508], R0 ;  /* 0x0005080001007387 */ /* 0x000fe80000100800 */
[----:B------:R-:W-:Y:S04]  /*133c0*/  STL [R1+0x48], R19 ;  /* 0x0000481301007387 */ /* 0x000fe80000100800 */
[----:B------:R-:W4:Y:S04]  /*133d0*/  LDL.LU R29, [R1+0x648] ;  /* 0x00064800011d7983 */ /* 0x000f280000300800 */
[----:B------:R0:W-:Y:S04]  /*133e0*/  STL [R1+0x44], R24 ;  /* 0x0000441801007387 */ /* 0x0001e80000100800 */
[----:B------:R-:W4:Y:S04]  /*133f0*/  LDL R9, [R1+0x3fa8] ;  /* 0x003fa80001097983 */ /* 0x000f280000100800 */
[----:B0-----:R-:W4:Y:S01]  /*13400*/  LDL R24, [R1+0x3fb0] ;  /* 0x003fb00001187983 */ /* 0x001f220000100800 */
[----:B------:R-:W-:Y:S01]  /*13410*/  ISETP.GT.U32.AND P5, PT, R55, R60, PT ;  /* 0x0000003c3700720c */ /* 0x000fe20003fa4070 */
[----:B------:R-:W-:-:S12]  /*13420*/  IMAD.HI.U32 R21, R2, R20, RZ ;  /* 0x0000001402157227 */ /* 0x000fd800078e00ff */
[----:B------:R-:W-:-:S05]  /*13430*/  @!P5 IMAD.IADD R60, R60, 0x1, -R55 ;  /* 0x000000013c3cd824 */ /* 0x000fca00078e0a37 */
[C---:B------:R-:W-:Y:S01]  /*13440*/  ISETP.GT.U32.AND P5, PT, R55.reuse, R60, PT ;  /* 0x0000003c3700720c */ /* 0x040fe20003fa4070 */
[----:B------:R-:W-:Y:S01]  /*13450*/  IMAD.HI.U32 R18, R2, R15, RZ ;  /* 0x0000000f02127227 */ /* 0x000fe200078e00ff */
[----:B------:R-:W-:-:S03]  /*13460*/  ISETP.GT.U32.AND P0, PT, R55, R59, PT ;  /* 0x0000003b3700720c */ /* 0x000fc60003f04070 */
[----:B------:R-:W-:Y:S02]  /*13470*/  IMAD.MOV R21, RZ, RZ, -R21 ;  /* 0x000000ffff157224 */ /* 0x000fe400078e0a15 */
[----:B------:R-:W-:Y:S02]  /*13480*/  IMAD.MOV R18, RZ, RZ, -R18 ;  /* 0x000000ffff127224 */ /* 0x000fe400078e0a12 */
[----:B------:R-:W-:-:S04]  /*13490*/  IMAD R39, R55, R21, R20 ;  /* 0x0000001537277224 */ /* 0x000fc800078e0214 */
[----:B------:R-:W-:Y:S02]  /*134a0*/  @!P5 IMAD.IADD R60, R60, 0x1, -R55 ;  /* 0x000000013c3cd824 */ /* 0x000fe400078e0a37 */
[C---:B------:R-:W-:Y:S01]  /*134b0*/  IMAD R14, R55.reuse, R18, R15 ;  /* 0x00000012370e7224 */ /* 0x040fe200078e020f */
[----:B---3--:R-:W-:Y:S01]  /*134c0*/  ISETP.GT.U32.AND P3, PT, R55, R10, PT ;  /* 0x0000000a3700720c */ /* 0x008fe20003f64070 */
[----:B------:R-:W-:-:S05]  /*134d0*/  @!P0 IMAD.IADD R59, R59, 0x1, -R55 ;  /* 0x000000013b3b8824 */ /* 0x000fca00078e0a37 */
[----:B------:R-:W-:-:S07]  /*134e0*/  ISETP.GT.U32.AND P0, PT, R55, R59, PT ;  /* 0x0000003b3700720c */ /* 0x000fce0003f04070 */
[----:B------:R-:W-:-:S05]  /*134f0*/  @!P3 IMAD.IADD R10, R10, 0x1, -R55 ;  /* 0x000000010a0ab824 */ /* 0x000fca00078e0a37 */
[----:B------:R-:W-:Y:S01]  /*13500*/  ISETP.GT.U32.AND P3, PT, R55, R10, PT ;  /* 0x0000000a3700720c */ /* 0x000fe20003f64070 */
[----:B------:R-:W-:-:S12]  /*13510*/  @!P0 IMAD.IADD R59, R59, 0x1, -R55 ;  /* 0x000000013b3b8824 */ /* 0x000fd800078e0a37 */
[----:B------:R-:W-:Y:S01]  /*13520*/  @!P3 IMAD.IADD R10, R10, 0x1, -R55 ;  /* 0x000000010a0ab824 */ /* 0x000fe200078e0a37 */
[----:B--2---:R-:W-:Y:S02]  /*13530*/  ISETP.GT.U32.AND P6, PT, R55, R23, PT ;  /* 0x000000173700720c */ /* 0x004fe40003fc4070 */
[----:B----4-:R-:W-:Y:S02]  /*13540*/  IABS R20, R17 ;  /* 0x0000001100147213 */ /* 0x010fe40000000000 */
[----:B------:R-:W2:Y:S04]  /*13550*/  LDL R17, [R1+0x3fac] ;  /* 0x003fac0001117983 */ /* 0x000ea80000100800 */
[----:B------:R0:W-:Y:S01]  /*13560*/  STL [R1+0x40], R60 ;  /* 0x0000403c01007387 */ /* 0x0001e20000100800 */
[----:B------:R-:W-:-:S03]  /*13570*/  IABS R15, R12 ;  /* 0x0000000c000f7213 */ /* 0x000fc60000000000 */
[----:B------:R-:W3:Y:S04]  /*13580*/  LDL.LU R19, [R1+0x64c] ;  /* 0x00064c0001137983 */ /* 0x000ee80000300800 */
[----:B------:R-:W4:Y:S01]  /*13590*/  LDL.LU R12, [R1+0x628] ;  /* 0x00062800010c7983 */ /* 0x000f220000300800 */
[----:B------:R-:W-:Y:S01]  /*135a0*/  @!P6 IMAD.IADD R23, R23, 0x1, -R55 ;  /* 0x000000011717e824 */ /* 0x000fe200078e0a37 */
[----:B------:R-:W-:-:S04]  /*135b0*/  IABS R11, R22 ;  /* 0x00000016000b7213 */ /* 0x000fc80000000000 */
[----:B------:R-:W-:Y:S01]  /*135c0*/  ISETP.GT.U32.AND P6, PT, R55, R23, PT ;  /* 0x000000173700720c */ /* 0x000fe20003fc4070 */
[----:B------:R-:W-:-:S04]  /*135d0*/  IMAD.HI.U32 R13, R2, R11, RZ ;  /* 0x0000000b020d7227 */ /* 0x000fc800078e00ff */
[----:B------:R-:W-:Y:S01]  /*135e0*/  IMAD.HI.U32 R21, R2, R20, RZ ;  /* 0x0000001402157227 */ /* 0x000fe200078e00ff */
[----:B------:R-:W-:Y:S03]  /*135f0*/  STL [R1+0x650], R59 ;  /* 0x0006503b01007387 */ /* 0x000fe60000100800 */
[----:B------:R-:W-:Y:S01]  /*13600*/  IMAD.MOV R13, RZ, RZ, -R13 ;  /* 0x000000ffff0d7224 */ /* 0x000fe200078e0a0d */
[----:B------:R-:W2:Y:S01]  /*13610*/  LDL.LU R22, [R1+0x62c] ;  /* 0x00062c0001167983 */ /* 0x000ea20000300800 */
[----:B------:R-:W-:Y:S02]  /*13620*/  IMAD.MOV R21, RZ, RZ, -R21 ;  /* 0x000000ffff157224 */ /* 0x000fe400078e0a15 */
[----:B------:R-:W-:Y:S01]  /*13630*/  @!P6 IMAD.IADD R23, R23, 0x1, -R55 ;  /* 0x000000011717e824 */ /* 0x000fe200078e0a37 */
[----:B------:R1:W-:Y:S01]  /*13640*/  STL [R1+0x654], R10 ;  /* 0x0006540a01007387 */ /* 0x0003e20000100800 */
[----:B------:R-:W-:-:S02]  /*13650*/  IMAD R5, R55, R13, R11 ;  /* 0x0000000d37057224 */ /* 0x000fc400078e020b */
[C---:B0-----:R-:W-:Y:S01]  /*13660*/  IMAD R60, R55.reuse, R21, R20 ;  /* 0x00000015373c7224 */ /* 0x041fe200078e0214 */
[----:B------:R-:W2:Y:S04]  /*13670*/  LDL.LU R8, [R1+0x630] ;  /* 0x0006300001087983 */ /* 0x000ea80000300800 */
[----:B------:R0:W-:Y:S01]  /*13680*/  STL [R1+0x63c], R23 ;  /* 0x00063c1701007387 */ /* 0x0001e20000100800 */
[----:B------:R-:W-:Y:S02]  /*13690*/  IABS R20, R9 ;  /* 0x0000000900147213 */ /* 0x000fe40000000000 */
[----:B------:R-:W-:Y:S02]  /*136a0*/  IABS R11, R24 ;  /* 0x00000018000b7213 */ /* 0x000fe40000000000 */
[----:B------:R-:W2:Y:S04]  /*136b0*/  LDL.LU R24, [R1+0x634] ;  /* 0x0006340001187983 */ /* 0x000ea80000300800 */
[----:B------:R-:W2:Y:S01]  /*136c0*/  LDL R9, [R1+0x3fb4] ;  /* 0x003fb40001097983 */ /* 0x000ea20000100800 */
[----:B------:R-:W-:-:S02]  /*136d0*/  ISETP.GT.U32.AND P5, PT, R55, R25, PT ;  /* 0x000000193700720c */ /* 0x000fc40003fa4070 */
[----:B------:R-:W-:-:S11]  /*136e0*/  ISETP.GT.U32.AND P0, PT, R55, R26, PT ;  /* 0x0000001a3700720c */ /* 0x000fd60003f04070 */
[----:B------:R-:W-:-:S05]  /*136f0*/  @!P5 IMAD.IADD R25, R25, 0x1, -R55 ;  /* 0x000000011919d824 */ /* 0x000fca00078e0a37 */
[C---:B------:R-:W-:Y:S02]  /*13700*/  ISETP.GT.U32.AND P5, PT, R55.reuse, R25, PT ;  /* 0x000000193700720c */ /* 0x040fe40003fa4070 */
[----:B------:R-:W-:Y:S01]  /*13710*/  ISETP.GT.U32.AND P3, PT, R55, R29, PT ;  /* 0x0000001d3700720c */ /* 0x000fe20003f64070 */
[----:B------:R-:W-:-:S10]  /*13720*/  @!P0 IMAD.IADD R26, R26, 0x1, -R55 ;  /* 0x000000011a1a8824 */ /* 0x000fd400078e0a37 */
[----:B------:R-:W-:-:S05]  /*13730*/  @!P5 IMAD.IADD R25, R25, 0x1, -R55 ;  /* 0x000000011919d824 */ /* 0x000fca00078e0a37 */
[----:B------:R-:W-:Y:S01]  /*13740*/  STL [R1+0x640], R25 ;  /* 0x0006401901007387 */ /* 0x000fe20000100800 */
[----:B------:R-:W-:-:S03]  /*13750*/  IMAD.HI.U32 R18, R2, R15, RZ ;  /* 0x0000000f02127227 */ /* 0x000fc600078e00ff */
[----:B-1----:R-:W2:Y:S01]  /*13760*/  LDL R10, [R1+0x3fc0] ;  /* 0x003fc000010a7983 */ /* 0x002ea20000100800 */
[----:B------:R-:W-:Y:S01]  /*13770*/  ISETP.GT.U32.AND P0, PT, R55, R26, PT ;  /* 0x0000001a3700720c */ /* 0x000fe20003f04070 */
[----:B------:R-:W-:Y:S02]  /*13780*/  IMAD.MOV R18, RZ, RZ, -R18 ;  /* 0x000000ffff127224 */ /* 0x000fe400078e0a12 */
[----:B------:R-:W-:Y:S02]  /*13790*/  @!P3 IMAD.IADD R29, R29, 0x1, -R55 ;  /* 0x000000011d1db824 */ /* 0x000fe400078e0a37 */
[C---:B------:R-:W-:Y:S02]  /*137a0*/  IMAD R59, R55.reuse, R18, R15 ;  /* 0x00000012373b7224 */ /* 0x040fe400078e020f */
[----:B------:R-:W-:Y:S01]  /*137b0*/  IMAD.HI.U32 R21, R2, R20, RZ ;  /* 0x0000001402157227 */ /* 0x000fe200078e00ff */
[----:B------:R-:W-:-:S03]  /*137c0*/  ISETP.GT.U32.AND P3, PT, R55, R29, PT ;  /* 0x0000001d3700720c */ /* 0x000fc60003f64070 */
[----:B------:R-:W-:Y:S02]  /*137d0*/  IMAD.MOV R21, RZ, RZ, -R21 ;  /* 0x000000ffff157224 */ /* 0x000fe400078e0a15 */
[----:B------:R-:W-:Y:S02]  /*137e0*/  @!P0 IMAD.IADD R26, R26, 0x1, -R55 ;  /* 0x000000011a1a8824 */ /* 0x000fe400078e0a37 */
[----:B------:R-:W-:-:S06]  /*137f0*/  IMAD R0, R55, R21, R20 ;  /* 0x0000001537007224 */ /* 0x000fcc00078e0214 */
[--C-:B------:R-:W-:Y:S01]  /*13800*/  @!P3 IMAD.IADD R29, R29, 0x1, -R55.reuse ;  /* 0x000000011d1db824 */ /* 0x100fe200078e0a37 */
[C---:B---3--:R-:W-:Y:S02]  /*13810*/  ISETP.GT.U32.AND P6, PT, R55.reuse, R19, PT ;  /* 0x000000133700720c */ /* 0x048fe40003fc4070 */
[----:B----4-:R-:W-:Y:S02]  /*13820*/  ISETP.GT.U32.AND P5, PT, R55, R12, PT ;  /* 0x0000000c3700720c */ /* 0x010fe40003fa4070 */
[----:B--2---:R-:W-:Y:S02]  /*13830*/  IABS R15, R17 ;  /* 0x00000011000f7213 */ /* 0x004fe40000000000 */
[----:B------:R-:W2:Y:S07]  /*13840*/  LDL R17, [R1+0x3fc4] ;  /* 0x003fc40001117983 */ /* 0x000eae0000100800 */
[--C-:B------:R-:W-:Y:S01]  /*13850*/  @!P6 IMAD.IADD R19, R19, 0x1, -R55.reuse ;  /* 0x000000011313e824 */ /* 0x100fe200078e0a37 */
[----:B0-----:R-:W3:Y:S01]  /*13860*/  LDL.LU R23, [R1+0x638] ;  /* 0x0006380001177983 */ /* 0x001ee20000300800 */
[----:B------:R-:W-:-:S03]  /*13870*/  @!P5 IMAD.IADD R12, R12, 0x1, -R55 ;  /* 0x000000010c0cd824 */ /* 0x000fc600078e0a37 */
[C---:B------:R-:W-:Y:S01]  /*13880*/  ISETP.GT.U32.AND P6, PT, R55.reuse, R19, PT ;  /* 0x000000133700720c */ /* 0x040fe20003fc4070 */
[----:B------:R-:W-:Y:S01]  /*13890*/  IMAD.HI.U32 R18, R2, R15, RZ ;  /* 0x0000000f02127227 */ /* 0x000fe200078e00ff */
[----:B------:R-:W-:-:S03]  /*138a0*/  ISETP.GT.U32.AND P5, PT, R55, R12, PT ;  /* 0x0000000c3700720c */ /* 0x000fc60003fa4070 */
[----:B------:R-:W-:Y:S01]  /*138b0*/  IMAD.MOV R18, RZ, RZ, -R18 ;  /* 0x000000ffff127224 */ /* 0x000fe200078e0a12 */
[----:B------:R0:W-:Y:S04]  /*138c0*/  STL [R1+0x644], R26 ;  /* 0x0006441a01007387 */ /* 0x0001e80000100800 */
[----:B------:R1:W-:Y:S03]  /*138d0*/  STL [R1+0x4e8], R0 ;  /* 0x0004e80001007387 */ /* 0x0003e60000100800 */
[----:B------:R-:W-:Y:S01]  /*138e0*/  @!P6 IMAD.IADD R19, R19, 0x1, -R55 ;  /* 0x000000011313e824 */ /* 0x000fe200078e0a37 */
[----:B0-----:R-:W4:Y:S01]  /*138f0*/  LDL.LU R26, [R1+0x614] ;  /* 0x00061400011a7983 */ /* 0x001f220000300800 */
[----:B-1----:R-:W-:-:S02]  /*13900*/  IMAD R0, R55, R18, R15 ;  /* 0x0000001237007224 */ /* 0x002fc400078e020f */
[----:B------:R-:W-:-:S03]  /*13910*/  @!P5 IMAD.IADD R12, R12, 0x1, -R55 ;  /* 0x000000010c0cd824 */ /* 0x000fc600078e0a37 */
[----:B------:R-:W-:Y:S01]  /*13920*/  STL [R1+0x4ec], R0 ;  /* 0x0004ec0001007387 */ /* 0x000fe20000100800 */
[----:B------:R-:W-:-:S03]  /*13930*/  IABS R20, R9 ;  /* 0x0000000900147213 */ /* 0x000fc60000000000 */
[----:B------:R0:W-:Y:S04]  /*13940*/  STL [R1+0x648], R29 ;  /* 0x0006481d01007387 */ /* 0x0001e80000100800 */
[----:B------:R-:W4:Y:S04]  /*13950*/  LDL.LU R9, [R1+0x618] ;  /* 0x0006180001097983 */ /* 0x000f280000300800 */
[----:B------:R1:W-:Y:S04]  /*13960*/  STL [R1+0x64c], R19 ;  /* 0x00064c1301007387 */ /* 0x0003e80000100800 */
[----:B------:R1:W-:Y:S04]  /*13970*/  STL [R1+0x628], R12 ;  /* 0x0006280c01007387 */ /* 0x0003e80000100800 */
[----:B------:R-:W3:Y:S01]  /*13980*/  LDL R7, [R1+0x3fd0] ;  /* 0x003fd00001077983 */ /* 0x000ee20000100800 */
[----:B------:R-:W-:-:S02]  /*13990*/  ISETP.GT.U32.AND P0, PT, R55, R22, PT ;  /* 0x000000163700720c */ /* 0x000fc40003f04070 */
[C---:B------:R-:W-:Y:S01]  /*139a0*/  ISETP.GT.U32.AND P3, PT, R55.reuse, R8, PT ;  /* 0x000000083700720c */ /* 0x040fe20003f64070 */
[----:B0-----:R-:W4:Y:S01]  /*139b0*/  LDL R29, [R1+0x3fd4] ;  /* 0x003fd400011d7983 */ /* 0x001f220000100800 */
[----:B------:R-:W-:Y:S01]  /*139c0*/  ISETP.GT.U32.AND P6, PT, R55, R24, PT ;  /* 0x000000183700720c */ /* 0x000fe20003fc4070 */
[----:B------:R-:W-:-:S04]  /*139d0*/  IMAD.HI.U32 R13, R2, R11, RZ ;  /* 0x0000000b020d7227 */ /* 0x000fc800078e00ff */
[----:B------:R-:W-:-:S04]  /*139e0*/  IMAD.MOV R13, RZ, RZ, -R13 ;  /* 0x000000ffff0d7224 */ /* 0x000fc800078e0a0d */
[--C-:B------:R-:W-:Y:S01]  /*139f0*/  @!P0 IMAD.IADD R22, R22, 0x1, -R55.reuse ;  /* 0x0000000116168824 */ /* 0x100fe200078e0a37 */
[----:B------:R-:W-:Y:S02]  /*13a00*/  IABS R15, R10 ;  /* 0x0000000a000f7213 */ /* 0x000fe40000000000 */
[----:B------:R-:W4:Y:S04]  /*13a10*/  LDL R10, [R1+0x3fd8] ;  /* 0x003fd800010a7983 */ /* 0x000f280000100800 */
[----:B-1----:R-:W4:Y:S04]  /*13a20*/  LDL.LU R19, [R1+0x61c] ;  /* 0x00061c0001137983 */ /* 0x002f280000300800 */
[----:B------:R-:W4:Y:S01]  /*13a30*/  LDL.LU R12, [R1+0x620] ;  /* 0x00062000010c7983 */ /* 0x000f220000300800 */
[--C-:B------:R-:W-:Y:S01]  /*13a40*/  @!P3 IMAD.IADD R8, R8, 0x1, -R55.reuse ;  /* 0x000000010808b824 */ /* 0x100fe200078e0a37 */
[----:B------:R-:W-:Y:S01]  /*13a50*/  ISETP.GT.U32.AND P0, PT, R55, R22, PT ;  /* 0x000000163700720c */ /* 0x000fe20003f04070 */
[----:B------:R-:W-:-:S02]  /*13a60*/  @!P6 IMAD.IADD R24, R24, 0x1, -R55 ;  /* 0x000000011818e824 */ /* 0x000fc400078e0a37 */
[C---:B------:R-:W-:Y:S01]  /*13a70*/  IMAD R25, R55.reuse, R13, R11 ;  /* 0x0000000d37197224 */ /* 0x040fe200078e020b */
[C---:B------:R-:W-:Y:S01]  /*13a80*/  ISETP.GT.U32.AND P3, PT, R55.reuse, R8, PT ;  /* 0x000000083700720c */ /* 0x040fe20003f64070 */
[----:B------:R-:W-:Y:S01]  /*13a90*/  IMAD.HI.U32 R18, R2, R15, RZ ;  /* 0x0000000f02127227 */ /* 0x000fe200078e00ff */
[----:B------:R-:W-:-:S03]  /*13aa0*/  ISETP.GT.U32.AND P6, PT, R55, R24, PT ;  /* 0x000000183700720c */ /* 0x000fc60003fc4070 */
[----:B------:R-:W-:-:S04]  /*13ab0*/  IMAD.MOV R18, RZ, RZ, -R18 ;  /* 0x000000ffff127224 */ /* 0x000fc800078e0a12 */
[----:B------:R-:W-:Y:S02]  /*13ac0*/  @!P0 IMAD.IADD R22, R22, 0x1, -R55 ;  /* 0x0000000116168824 */ /* 0x000fe400078e0a37 */
[----:B------:R-:W-:Y:S02]  /*13ad0*/  IMAD R6, R55, R18, R15 ;  /* 0x0000001237067224 */ /* 0x000fe400078e020f */
[----:B------:R-:W-:Y:S01]  /*13ae0*/  IMAD.HI.U32 R21, R2, R20, RZ ;  /* 0x0000001402157227 */ /* 0x000fe200078e00ff */
[----:B------:R0:W-:Y:S03]  /*13af0*/  STL [R1+0x62c], R22 ;  /* 0x00062c1601007387 */ /* 0x0001e60000100800 */
[--C-:B------:R-:W-:Y:S02]  /*13b00*/  @!P3 IMAD.IADD R8, R8, 0x1, -R55.reuse ;  /* 0x000000010808b824 */ /* 0x100fe400078e0a37 */
[----:B------:R-:W-:-:S02]  /*13b10*/  @!P6 IMAD.IADD R24, R24, 0x1, -R55 ;  /* 0x000000011818e824 */ /* 0x000fc400078e0a37 */
[----:B------:R-:W-:Y:S01]  /*13b20*/  IMAD.MOV R21, RZ, RZ, -R21 ;  /* 0x000000ffff157224 */ /* 0x000fe200078e0a15 */
[----:B0-----:R-:W4:Y:S04]  /*13b30*/  LDL.LU R22, [R1+0x624] ;  /* 0x0006240001167983 */ /* 0x001f280000300800 */
[----:B------:R-:W-:Y:S01]  /*13b40*/  STL [R1+0x4e0], R6 ;  /* 0x0004e00601007387 */ /* 0x000fe20000100800 */
[----:B--2---:R-:W-:-:S05]  /*13b50*/  IABS R11, R17 ;  /* 0x00000011000b7213 */ /* 0x004fca0000000000 */
[----:B------:R-:W-:-:S04]  /*13b60*/  IMAD.HI.U32 R13, R2, R11, RZ ;  /* 0x0000000b020d7227 */ /* 0x000fc800078e00ff */
[----:B------:R-:W-:-:S04]  /*13b70*/  IMAD.MOV R13, RZ, RZ, -R13 ;  /* 0x000000ffff0d7224 */ /* 0x000fc800078e0a0d */
[C---:B------:R-:W-:Y:S02]  /*13b80*/  IMAD R0, R55.reuse, R13, R11 ;  /* 0x0000000d37007224 */ /* 0x040fe400078e020b */
[----:B------:R-:W-:-:S03]  /*13b90*/  IMAD R17, R55, R21, R20 ;  /* 0x0000001537117224 */ /* 0x000fc600078e0214 */
[----:B------:R-:W-:Y:S04]  /*13ba0*/  STL [R1+0x4e4], R0 ;  /* 0x0004e40001007387 */ /* 0x000fe80000100800 */
[----:B------:R0:W-:Y:S04]  /*13bb0*/  STL [R1+0x630], R8 ;  /* 0x0006300801007387 */ /* 0x0001e80000100800 */
[----:B0-----:R-:W2:Y:S04]  /*13bc0*/  LDL.LU R8, [R1+0x600] ;  /* 0x0006000001087983 */ /* 0x001ea80000300800 */
[----:B------:R0:W-:Y:S04]  /*13bd0*/  STL [R1+0x634], R24 ;  /* 0x0006341801007387 */ /* 0x0001e80000100800 */
[----:B0-----:R-:W2:Y:S01]  /*13be0*/  LDL.LU R24, [R1+0x604] ;  /* 0x0006040001187983 */ /* 0x001ea20000300800 */
[----:B---3--:R-:W-:-:S03]  /*13bf0*/  IABS R20, R7 ;  /* 0x0000000700147213 */ /* 0x008fc60000000000 */
[----:B------:R-:W3:Y:S01]  /*13c00*/  LDL R7, [R1+0x3fdc] ;  /* 0x003fdc0001077983 */ /* 0x000ee20000100800 */
[C---:B------:R-:W-:Y:S02]  /*13c10*/  ISETP.GT.U32.AND P5, PT, R55.reuse, R23, PT ;  /* 0x000000173700720c */ /* 0x040fe40003fa4070 */
[----:B----4-:R-:W-:-:S11]  /*13c20*/  ISETP.GT.U32.AND P0, PT, R55, R26, PT ;  /* 0x0000001a3700720c */ /* 0x010fd60003f04070 */
[----:B------:R-:W-:-:S05]  /*13c30*/  @!P5 IMAD.IADD R23, R23, 0x1, -R55 ;  /* 0x000000011717d824 */ /* 0x000fca00078e0a37 */
[C---:B------:R-:W-:Y:S02]  /*13c40*/  ISETP.GT.U32.AND P5, PT, R55.reuse, R23, PT ;  /* 0x000000173700720c */ /* 0x040fe40003fa4070 */
[C---:B------:R-:W-:Y:S01]  /*13c50*/  ISETP.GT.U32.AND P3, PT, R55.reuse, R9, PT ;  /* 0x000000093700720c */ /* 0x040fe20003f64070 */
[----:B------:R-:W-:Y:S01]  /*13c60*/  @!P0 IMAD.IADD R26, R26, 0x1, -R55 ;  /* 0x000000011a1a8824 */ /* 0x000fe200078e0a37 */
[----:B------:R-:W-:Y:S02]  /*13c70*/  IABS R15, R29 ;  /* 0x0000001d000f7213 */ /* 0x000fe40000000000 */
[----:B------:R-:W-:-:S07]  /*13c80*/  ISETP.GT.U32.AND P6, PT, R55, R19, PT ;  /* 0x000000133700720c */ /* 0x000fce0003fc4070 */
[----:B------:R-:W-:Y:S01]  /*13c90*/  @!P5 IMAD.IADD R23, R23, 0x1, -R55 ;  /* 0x000000011717d824 */ /* 0x000fe200078e0a37 */
[C---:B------:R-:W-:Y:S02]  /*13ca0*/  ISETP.GT.U32.AND P5, PT, R55.reuse, R12, PT ;  /* 0x0000000c3700720c */ /* 0x040fe40003fa4070 */
[----:B------:R-:W-:Y:S02]  /*13cb0*/  IABS R11, R10 ;  /* 0x0000000a000b7213 */ /* 0x000fe40000000000 */
[----:B------:R0:W-:Y:S01]  /*13cc0*/  STL [R1+0x638], R23 ;  /* 0x0006381701007387 */ /* 0x0001e20000100800 */
[----:B------:R-:W-:-:S03]  /*13cd0*/  ISETP.GT.U32.AND P0, PT, R55, R26, PT ;  /* 0x0000001a3700720c */ /* 0x000fc60003f04070 */
[----:B------:R-:W4:Y:S01]  /*13ce0*/  LDL R29, [R1+0x3fe0] ;  /* 0x003fe000011d7983 */ /* 0x000f220000100800 */
[----:B------:R-:W-:-:S03]  /*13cf0*/  @!P3 IMAD.IADD R9, R9, 0x1, -R55 ;  /* 0x000000010909b824 */ /* 0x000fc600078e0a37 */
[----:B------:R-:W4:Y:S01]  /*13d00*/  LDL R10, [R1+0x3fe4] ;  /* 0x003fe400010a7983 */ /* 0x000f220000100800 */
[--C-:B------:R-:W-:Y:S01]  /*13d10*/  @!P6 IMAD.IADD R19, R19, 0x1, -R55.reuse ;  /* 0x000000011313e824 */ /* 0x100fe200078e0a37 */
[C---:B------:R-:W-:Y:S01]  /*13d20*/  ISETP.GT.U32.AND P3, PT, R55.reuse, R9, PT ;  /* 0x000000093700720c */ /* 0x040fe20003f64070 */
[----:B------:R-:W-:Y:S01]  /*13d30*/  @!P5 IMAD.IADD R12, R12, 0x1, -R55 ;  /* 0x000000010c0cd824 */ /* 0x000fe200078e0a37 */
[----:B0-----:R-:W4:Y:S01]  /*13d40*/  LDL.LU R23, [R1+0x608] ;  /* 0x0006080001177983 */ /* 0x001f220000300800 */
[C---:B------:R-:W-:Y:S01]  /*13d50*/  IMAD.HI.U32 R21, R2.reuse, R20, RZ ;  /* 0x0000001402157227 */ /* 0x040fe200078e00ff */
[C---:B------:R-:W-:Y:S02]  /*13d60*/  ISETP.GT.U32.AND P6, PT, R55.reuse, R19, PT ;  /* 0x000000133700720c */ /* 0x040fe40003fc4070 */
[----:B------:R-:W-:Y:S01]  /*13d70*/  ISETP.GT.U32.AND P5, PT, R55, R12, PT ;  /* 0x0000000c3700720c */ /* 0x000fe20003fa4070 */
[----:B------:R-:W-:-:S04]  /*13d80*/  IMAD.HI.U32 R13, R2, R11, RZ ;  /* 0x0000000b020d7227 */ /* 0x000fc800078e00ff */
[----:B------:R-:W-:Y:S02]  /*13d90*/  @!P0 IMAD.IADD R26, R26, 0x1, -R55 ;  /* 0x000000011a1a8824 */ /* 0x000fe400078e0a37 */
[----:B------:R-:W-:Y:S02]  /*13da0*/  IMAD.MOV R21, RZ, RZ, -R21 ;  /* 0x000000ffff157224 */ /* 0x000fe400078e0a15 */
[----:B------:R-:W-:Y:S01]  /*13db0*/  IMAD.MOV R13, RZ, RZ, -R13 ;  /* 0x000000ffff0d7224 */ /* 0x000fe200078e0a0d */
[----:B------:R0:W-:Y:S01]  /*13dc0*/  STL [R1+0x614], R26 ;  /* 0x0006141a01007387 */ /* 0x0001e20000100800 */
[----:B------:R-:W-:Y:S02]  /*13dd0*/  @!P3 IMAD.IADD R9, R9, 0x1, -R55 ;  /* 0x000000010909b824 */ /* 0x000fe400078e0a37 */
[----:B------:R-:W-:Y:S02]  /*13de0*/  IMAD R6, R55, R13, R11 ;  /* 0x0000000d37067224 */ /* 0x000fe400078e020b */
[----:B------:R-:W-:-:S02]  /*13df0*/  @!P6 IMAD.IADD R19, R19, 0x1, -R55 ;  /* 0x000000011313e824 */ /* 0x000fc400078e0a37 */
[----:B0-----:R-:W-:Y:S02]  /*13e00*/  IMAD R26, R55, R21, R20 ;  /* 0x00000015371a7224 */ /* 0x001fe400078e0214 */
[----:B------:R-:W-:-:S03]  /*13e10*/  @!P5 IMAD.IADD R12, R12, 0x1, -R55 ;  /* 0x000000010c0cd824 */ /* 0x000fc600078e0a37 */
[----:B------:R-:W-:Y:S04]  /*13e20*/  STL [R1+0x5850], R26 ;  /* 0x0058501a01007387 */ /* 0x000fe80000100800 */
[----:B------:R-:W-:Y:S04]  /*13e30*/  STL [R1+0x4d8], R6 ;  /* 0x0004d80601007387 */ /* 0x000fe80000100800 */
[----:B------:R0:W-:Y:S01]  /*13e40*/  STL [R1+0x618], R9 ;  /* 0x0006180901007387 */ /* 0x0001e20000100800 */
[----:B---3--:R-:W-:-:S03]  /*13e50*/  IABS R20, R7 ;  /* 0x0000000700147213 */ /* 0x008fc60000000000 */
[----:B------:R-:W3:Y:S04]  /*13e60*/  LDL.LU R7, [R1+0x610] ;  /* 0x0006100001077983 */ /* 0x000ee80000300800 */
[----:B------:R-:W-:Y:S04]  /*13e70*/  STL [R1+0x61c], R19 ;  /* 0x00061c1301007387 */ /* 0x000fe80000100800 */
[----:B------:R-:W3:Y:S04]  /*13e80*/  LDL R50, [R1+0x3ff0] ;  /* 0x003ff00001327983 */ /* 0x000ee80000100800 */
[----:B0-----:R-:W3:Y:S04]  /*13e90*/  LDL R9, [R1+0x3ff4] ;  /* 0x003ff40001097983 */ /* 0x001ee80000100800 */
[----:B------:R0:W-:Y:S04]  /*13ea0*/  STL [R1+0x620], R12 ;  /* 0x0006200c01007387 */ /* 0x0001e80000100800 */
[----:B0-----:R-:W3:Y:S01]  /*13eb0*/  LDL R12, [R1+0x3ff8] ;  /* 0x003ff800010c7983 */ /* 0x001ee20000100800 */
[C---:B------:R-:W-:Y:S01]  /*13ec0*/  ISETP.GT.U32.AND P0, PT, R55.reuse, R22, PT ;  /* 0x000000163700720c */ /* 0x040fe20003f04070 */
[----:B------:R-:W-:Y:S01]  /*13ed0*/  IMAD.HI.U32 R18, R2, R15, RZ ;  /* 0x0000000f02127227 */ /* 0x000fe200078e00ff */
[----:B--2---:R-:W-:-:S03]  /*13ee0*/  ISETP.GT.U32.AND P3, PT, R55, R8, PT ;  /* 0x000000083700720c */ /* 0x004fc60003f64070 */
[----:B------:R-:W-:Y:S01]  /*13ef0*/  IMAD.MOV R18, RZ, RZ, -R18 ;  /* 0x000000ffff127224 */ /* 0x000fe200078e0a12 */
[----:B------:R-:W-:-:S03]  /*13f00*/  ISETP.GT.U32.AND P6, PT, R55, R24, PT ;  /* 0x000000183700720c */ /* 0x000fc60003fc4070 */
[----:B------:R-:W-:Y:S01]  /*13f10*/  IMAD R0, R55, R18, R15 ;  /* 0x0000001237007224 */ /* 0x000fe200078e020f */
[----:B----4-:R-:W-:-:S03]  /*13f20*/  IABS R15, R29 ;  /* 0x0000001d000f7213 */ /* 0x010fc60000000000 */
[----:B------:R-:W-:Y:S01]  /*13f30*/  @!P0 IMAD.IADD R22, R22, 0x1, -R55 ;  /* 0x0000000116168824 */ /* 0x000fe200078e0a37 */
[----:B------:R-:W2:Y:S01]  /*13f40*/  LDL.LU R29, [R1+0x5ec] ;  /* 0x0005ec00011d7983 */ /* 0x000ea20000300800 */
[----:B------:R-:W-:-:S03]  /*13f50*/  IABS R11, R10 ;  /* 0x0000000a000b7213 */ /* 0x000fc60000000000 */
[----:B------:R-:W4:Y:S01]  /*13f60*/  LDL.LU R10, [R1+0x5f0] ;  /* 0x0005f000010a7983 */ /* 0x000f220000300800 */
[----:B------:R-:W-:Y:S01]  /*13f70*/  ISETP.GT.U32.AND P0, PT, R55, R22, PT ;  /* 0x000000163700720c */ /* 0x000fe20003f04070 */
[--C-:B------:R-:W-:Y:S02]  /*13f80*/  @!P3 IMAD.IADD R8, R8, 0x1, -R55.reuse ;  /* 0x000000010808b824 */ /* 0x100fe400078e0a37 */
[----:B------:R-:W-:-:S03]  /*13f90*/  @!P6 IMAD.IADD R24, R24, 0x1, -R55 ;  /* 0x000000011818e824 */ /* 0x000fc600078e0a37 */
[C---:B------:R-:W-:Y:S01]  /*13fa0*/  ISETP.GT.U32.AND P3, PT, R55.reuse, R8, PT ;  /* 0x000000083700720c */ /* 0x040fe20003f64070 */
[----:B------:R-:W-:Y:S01]  /*13fb0*/  IMAD.HI.U32 R21, R2, R20, RZ ;  /* 0x0000001402157227 */ /* 0x000fe200078e00ff */
[----:B------:R-:W-:-:S03]  /*13fc0*/  ISETP.GT.U32.AND P6, PT, R55, R24, PT ;  /* 0x000000183700720c */ /* 0x000fc60003fc4070 */
[----:B------:R-:W-:-:S04]  /*13fd0*/  IMAD.HI.U32 R18, R2, R15, RZ ;  /* 0x0000000f02127227 */ /* 0x000fc800078e00ff */
[----:B------:R-:W-:Y:S02]  /*13fe0*/  IMAD.MOV R21, RZ, RZ, -R21 ;  /* 0x000000ffff157224 */ /* 0x000fe400078e0a15 */
[----:B------:R-:W-:Y:S02]  /*13ff0*/  @!P0 IMAD.IADD R22, R22, 0x1, -R55 ;  /* 0x0000000116168824 */ /* 0x000fe400078e0a37 */
[----:B------:R-:W-:Y:S02]  /*14000*/  IMAD.MOV R18, RZ, RZ, -R18 ;  /* 0x000000ffff127224 */ /* 0x000fe400078e0a12 */
[----:B------:R-:W-:Y:S01]  /*14010*/  IMAD R6, R55, R21, R20 ;  /* 0x0000001537067224 */ /* 0x000fe200078e0214 */
[----:B------:R0:W-:Y:S01]  /*14020*/  STL [R1+0x624], R22 ;  /* 0x0006241601007387 */ /* 0x0001e20000100800 */
[----:B------:R-:W-:-:S04]  /*14030*/  IMAD.HI.U32 R13, R2, R11, RZ ;  /* 0x0000000b020d7227 */ /* 0x000fc800078e00ff */
[----:B------:R-:W-:Y:S01]  /*14040*/  @!P3 IMAD.IADD R8, R8, 0x1, -R55 ;  /* 0x000000010808b824 */ /* 0x000fe200078e0a37 */
[----:B------:R1:W-:Y:S01]  /*14050*/  STL [R1+0x4c4], R6 ;  /* 0x0004c40601007387 */ /* 0x0003e20000100800 */
[----:B------:R-:W-:Y:S02]  /*14060*/  IMAD.MOV R13, RZ, RZ, -R13 ;  /* 0x000000ffff0d7224 */ /* 0x000fe400078e0a0d */
[----:B0-----:R-:W-:Y:S01]  /*14070*/  IMAD R22, R55, R18, R15 ;  /* 0x0000001237167224 */ /* 0x001fe200078e020f */
[----:B------:R-:W4:Y:S01]  /*14080*/  LDL.LU R19, [R1+0x5f4] ;  /* 0x0005f40001137983 */ /* 0x000f220000300800 */
[----:B------:R-:W-:-:S03]  /*14090*/  @!P6 IMAD.IADD R24, R24, 0x1, -R55 ;  /* 0x000000011818e824 */ /* 0x000fc600078e0a37 */
[----:B------:R-:W-:Y:S01]  /*140a0*/  STL [R1+0x584c], R22 ;  /* 0x00584c1601007387 */ /* 0x000fe20000100800 */
[----:B-1----:R-:W-:-:S03]  /*140b0*/  IMAD R6, R55, R13, R11 ;  /* 0x0000000d37067224 */ /* 0x002fc600078e020b */
[----:B------:R0:W-:Y:S01]  /*140c0*/  STL [R1+0x600], R8 ;  /* 0x0006000801007387 */ /* 0x0001e20000100800 */
[----:B---3--:R-:W-:-:S03]  /*140d0*/  IABS R20, R50 ;  /* 0x0000003200147213 */ /* 0x008fc60000000000 */
[----:B------:R-:W3:Y:S04]  /*140e0*/  LDL.LU R50, [R1+0x5f8] ;  /* 0x0005f80001327983 */ /* 0x000ee80000300800 */
[----:B------:R1:W-:Y:S01]  /*140f0*/  STL [R1+0x604], R24 ;  /* 0x0006041801007387 */ /* 0x0003e20000100800 */
[----:B------:R-:W-:-:S03]  /*14100*/  IABS R11, R12 ;  /* 0x0000000c000b7213 */ /* 0x000fc60000000000 */
[----:B------:R-:W3:Y:S04]  /*14110*/  LDL.LU R12, [R1+0x5fc] ;  /* 0x0005fc00010c7983 */ /* 0x000ee80000300800 */
[----:B------:R-:W3:Y:S01]  /*14120*/  LDL R49, [R1+0x3ffc] ;  /* 0x003ffc0001317983 */ /* 0x000ee20000100800 */
[----:B------:R-:W-:-:S13]  /*14130*/  ISETP.GT.U32.AND P5, PT, R55, R23, PT ;  /* 0x000000173700720c */ /* 0x000fda0003fa4070 */
[----:B------:R-:W-:-:S05]  /*14140*/  @!P5 IMAD.IADD R23, R23, 0x1, -R55 ;  /* 0x000000011717d824 */ /* 0x000fca00078e0a37 */
[C---:B------:R-:W-:Y:S02]  /*14150*/  ISETP.GT.U32.AND P5, PT, R55.reuse, R23, PT ;  /* 0x000000173700720c */ /* 0x040fe40003fa4070 */
[C---:B------:R-:W-:Y:S02]  /*14160*/  ISETP.GT.U32.AND P0, PT, R55.reuse, R58, PT ;  /* 0x0000003a3700720c */ /* 0x040fe40003f04070 */
[C---:B------:R-:W-:Y:S02]  /*14170*/  ISETP.GT.U32.AND P3, PT, R55.reuse, R7, PT ;  /* 0x000000073700720c */ /* 0x040fe40003f64070 */
[----:B--2---:R-:W-:Y:S02]  /*14180*/  ISETP.GT.U32.AND P6, PT, R55, R29, PT ;  /* 0x0000001d3700720c */ /* 0x004fe40003fc4070 */
[----:B------:R-:W-:-:S05]  /*14190*/  IABS R15, R9 ;  /* 0x00000009000f7213 */ /* 0x000fca0000000000 */
[--C-:B------:R-:W-:Y:S01]  /*141a0*/  @!P5 IMAD.IADD R23, R23, 0x1, -R55.reuse ;  /* 0x000000011717d824 */ /* 0x100fe200078e0a37 */
[----:B----4-:R-:W-:Y:S01]  /*141b0*/  ISETP.GT.U32.AND P5, PT, R55, R10, PT ;  /* 0x0000000a3700720c */ /* 0x010fe20003fa4070 */
[----:B------:R-:W-:-:S03]  /*141c0*/  @!P0 IMAD.IADD R58, R58, 0x1, -R55 ;  /* 0x000000013a3a8824 */ /* 0x000fc600078e0a37 */
[----:B------:R2:W-:Y:S04]  /*141d0*/  STL [R1+0x608], R23 ;  /* 0x0006081701007387 */ /* 0x0005e80000100800 */
[----:B------:R-:W4:Y:S01]  /*141e0*/  LDL R9, [R1+0x4004] ;  /* 0x0040040001097983 */ /* 0x000f220000100800 */
[--C-:B------:R-:W-:Y:S01]  /*141f0*/  @!P3 IMAD.IADD R7, R7, 0x1, -R55.reuse ;  /* 0x000000010707b824 */ /* 0x100fe200078e0a37 */
[----:B------:R-:W-:Y:S01]  /*14200*/  ISETP.GT.U32.AND P0, PT, R55, R58, PT ;  /* 0x0000003a3700720c */ /* 0x000fe20003f04070 */
[--C-:B------:R-:W-:Y:S01]  /*14210*/  @!P6 IMAD.IADD R29, R29, 0x1, -R55.reuse ;  /* 0x000000011d1de824 */ /* 0x100fe200078e0a37 */
[----:B0-----:R-:W4:Y:S01]  /*14220*/  LDL R8, [R1+0x4000] ;  /* 0x0040000001087983 */ /* 0x001f220000100800 */
[----:B------:R-:W-:Y:S01]  /*14230*/  @!P5 IMAD.IADD R10, R10, 0x1, -R55 ;  /* 0x000000010a0ad824 */ /* 0x000fe200078e0a37 */
[C---:B------:R-:W-:Y:S01]  /*14240*/  ISETP.GT.U32.AND P3, PT, R55.reuse, R7, PT ;  /* 0x000000073700720c */ /* 0x040fe20003f64070 */
[----:B------:R-:W-:Y:S01]  /*14250*/  IMAD.HI.U32 R21, R2, R20, RZ ;  /* 0x0000001402157227 */ /* 0x000fe200078e00ff */
[C---:B------:R-:W-:Y:S01]  /*14260*/  ISETP.GT.U32.AND P6, PT, R55.reuse, R29, PT ;  /* 0x0000001d3700720c */ /* 0x040fe20003fc4070 */
[----:B-1----:R-:W4:Y:S01]  /*14270*/  LDL.LU R24, [R1+0x5d8] ;  /* 0x0005d80001187983 */ /* 0x002f220000300800 */
[----:B------:R-:W-:Y:S01]  /*14280*/  ISETP.GT.U32.AND P5, PT, R55, R10, PT ;  /* 0x0000000a3700720c */ /* 0x000fe20003fa4070 */
[----:B------:R-:W-:-:S04]  /*14290*/  IMAD.MOV R21, RZ, RZ, -R21 ;  /* 0x000000ffff157224 */ /* 0x000fc800078e0a15 */
[--C-:B------:R-:W-:Y:S02]  /*142a0*/  @!P0 IMAD.IADD R58, R58, 0x1, -R55.reuse ;  /* 0x000000013a3a8824 */ /* 0x100fe400078e0a37 */
[----:B------:R-:W-:Y:S02]  /*142b0*/  IMAD R20, R55, R21, R20 ;  /* 0x0000001537147224 */ /* 0x000fe400078e0214 */
[--C-:B------:R-:W-:Y:S01]  /*142c0*/  @!P3 IMAD.IADD R7, R7, 0x1, -R55.reuse ;  /* 0x000000010707b824 */ /* 0x100fe200078e0a37 */
[----:B------:R-:W-:Y:S01]  /*142d0*/  STL [R1+0x60c], R58 ;  /* 0x00060c3a01007387 */ /* 0x000fe20000100800 */
[--C-:B------:R-:W-:Y:S02]  /*142e0*/  @!P6 IMAD.IADD R29, R29, 0x1, -R55.reuse ;  /* 0x000000011d1de824 */ /* 0x100fe400078e0a37 */
[----:B------:R-:W-:Y:S01]  /*142f0*/  @!P5 IMAD.IADD R10, R10, 0x1, -R55 ;  /* 0x000000010a0ad824 */ /* 0x000fe200078e0a37 */
[----:B------:R3:W-:Y:S04]  /*14300*/  STL [R1+0x4b8], R20 ;  /* 0x0004b81401007387 */ /* 0x0007e80000100800 */
[----:B--2---:R-:W2:Y:S04]  /*14310*/  LDL.LU R23, [R1+0x5dc] ;  /* 0x0005dc0001177983 */ /* 0x004ea80000300800 */
[----:B------:R-:W-:Y:S01]  /*14320*/  STL [R1+0x610], R7 ;  /* 0x0006100701007387 */ /* 0x000fe20000100800 */
[----:B---3--:R-:W-:-:S03]  /*14330*/  IABS R20, R49 ;  /* 0x0000003100147213 */ /* 0x008fc60000000000 */
[----:B------:R-:W3:Y:S04]  /*14340*/  LDL.LU R49, [R1+0x5e0] ;  /* 0x0005e00001317983 */ /* 0x000ee80000300800 */
[----:B------:R0:W-:Y:S04]  /*14350*/  STL [R1+0x5ec], R29 ;  /* 0x0005ec1d01007387 */ /* 0x0001e80000100800 */
[----:B------:R-:W2:Y:S04]  /*14360*/  LDL R47, [R1+0x4008] ;  /* 0x00400800012f7983 */ /* 0x000ea80000100800 */
[----:B------:R1:W-:Y:S04]  /*14370*/  STL [R1+0x5f0], R10 ;  /* 0x0005f00a01007387 */ /* 0x0003e80000100800 */
[----:B0-----:R-:W3:Y:S01]  /*14380*/  LDL R29, [R1+0x4020] ;  /* 0x00402000011d7983 */ /* 0x001ee20000100800 */
[----:B------:R-:W-:Y:S01]  /*14390*/  IMAD.HI.U32 R13, R2, R11, RZ ;  /* 0x0000000b020d7227 */ /* 0x000fe200078e00ff */
[----:B------:R-:W-:-:S02]  /*143a0*/  ISETP.GT.U32.AND P0, PT, R55, R19, PT ;  /* 0x000000133700720c */ /* 0x000fc40003f04070 */
[C---:B------:R-:W-:Y:S01]  /*143b0*/  ISETP.GT.U32.AND P3, PT, R55.reuse, R50, PT ;  /* 0x000000323700720c */ /* 0x040fe20003f64070 */
[----:B------:R-:W-:Y:S01]  /*143c0*/  IMAD.MOV R13, RZ, RZ, -R13 ;  /* 0x000000ffff0d7224 */ /* 0x000fe200078e0a0d */
[C---:B------:R-:W-:Y:S01]  /*143d0*/  ISETP.GT.U32.AND P6, PT, R55.reuse, R12, PT ;  /* 0x0000000c3700720c */ /* 0x040fe20003fc4070 */
[----:B------:R-:W3:Y:S02]  /*143e0*/  LDL R7, [R1+0x400c] ;  /* 0x00400c0001077983 */ /* 0x000ee40000100800 */
[----:B------:R-:W-:Y:S02]  /*143f0*/  IMAD R40, R55, R13, R11 ;  /* 0x0000000d37287224 */ /* 0x000fe400078e020b */
[----:B------:R-:W-:-:S04]  /*14400*/  IMAD.HI.U32 R18, R2, R15, RZ ;  /* 0x0000000f02127227 */ /* 0x000fc800078e00ff */
[--C-:B------:R-:W-:Y:S02]  /*14410*/  @!P0 IMAD.IADD R19, R19, 0x1, -R55.reuse ;  /* 0x0000000113138824 */ /* 0x100fe400078e0a37 */
[----:B------:R-:W-:Y:S01]  /*14420*/  IMAD.MOV R18, RZ, RZ, -R18 ;  /* 0x000000ffff127224 */ /* 0x000fe200078e0a12 */
[----:B----4-:R-:W-:Y:S02]  /*14430*/  IABS R11, R9 ;  /* 0x00000009000b7213 */ /* 0x010fe40000000000 */
[----:B------:R-:W4:Y:S01]  /*14440*/  LDL.LU R9, [R1+0x5e4] ;  /* 0x0005e40001097983 */ /* 0x000f220000300800 */
[----:B------:R-:W-:Y:S01]  /*14450*/  @!P3 IMAD.IADD R50, R50, 0x1, -R55 ;  /* 0x000000013232b824 */ /* 0x000fe200078e0a37 */
[C---:B------:R-:W-:Y:S01]  /*14460*/  ISETP.GT.U32.AND P0, PT, R55.reuse, R19, PT ;  /* 0x000000133700720c */ /* 0x040fe20003f04070 */
[C---:B------:R-:W-:Y:S01]  /*14470*/  IMAD R58, R55.reuse, R18, R15 ;  /* 0x00000012373a7224 */ /* 0x040fe200078e020f */
[----:B------:R-:W-:Y:S01]  /*14480*/  IABS R15, R8 ;  /* 0x00000008000f7213 */ /* 0x000fe20000000000 */
[----:B------:R-:W-:Y:S01]  /*14490*/  @!P6 IMAD.IADD R12, R12, 0x1, -R55 ;  /* 0x000000010c0ce824 */ /* 0x000fe200078e0a37 */
[C---:B------:R-:W-:Y:S01]  /*144a0*/  ISETP.GT.U32.AND P3, PT, R55.reuse, R50, PT ;  /* 0x000000323700720c */ /* 0x040fe20003f64070 */
[C---:B------:R-:W-:Y:S01]  /*144b0*/  IMAD.HI.U32 R13, R2.reuse, R11, RZ ;  /* 0x0000000b020d7227 */ /* 0x040fe200078e00ff */
[----:B-1----:R-:W4:Y:S02]  /*144c0*/  LDL.LU R10, [R1+0x5e8] ;  /* 0x0005e800010a7983 */ /* 0x002f240000300800 */
[----:B------:R-:W-:Y:S01]  /*144d0*/  ISETP.GT.U32.AND P6, PT, R55, R12, PT ;  /* 0x0000000c3700720c */ /* 0x000fe20003fc4070 */
[----:B------:R-:W-:-:S04]  /*144e0*/  IMAD.HI.U32 R18, R2, R15, RZ ;  /* 0x0000000f02127227 */ /* 0x000fc800078e00ff */
[----:B------:R-:W-:Y:S02]  /*144f0*/  IMAD.MOV R18, RZ, RZ, -R18 ;  /* 0x000000ffff127224 */ /* 0x000fe400078e0a12 */
[----:B------:R-:W-:Y:S02]  /*14500*/  IMAD.MOV R13, RZ, RZ, -R13 ;  /* 0x000000ffff0d7224 */ /* 0x000fe400078e0a0d */
[----:B------:R-:W-:-:S04]  /*14510*/  IMAD.HI.U32 R21, R2, R20, RZ ;  /* 0x0000001402157227 */ /* 0x000fc800078e00ff */
[----:B------:R-:W-:Y:S02]  /*14520*/  @!P0 IMAD.IADD R19, R19, 0x1, -R55 ;  /* 0x0000000113138824 */ /* 0x000fe400078e0a37 */
[C---:B------:R-:W-:Y:S02]  /*14530*/  IMAD R15, R55.reuse, R18, R15 ;  /* 0x00000012370f7224 */ /* 0x040fe400078e020f */
[----:B------:R-:W-:Y:S01]  /*14540*/  IMAD R11, R55, R13, R11 ;  /* 0x0000000d370b7224 */ /* 0x000fe200078e020b */
[----:B------:R0:W-:Y:S01]  /*14550*/  STL [R1+0x5f4], R19 ;  /* 0x0005f41301007387 */ /* 0x0001e20000100800 */
[----:B------:R-:W-:Y:S02]  /*14560*/  IMAD.MOV R21, RZ, RZ, -R21 ;  /* 0x000000ffff157224 */ /* 0x000fe400078e0a15 */
[--C-:B------:R-:W-:Y:S01]  /*14570*/  @!P3 IMAD.IADD R50, R50, 0x1, -R55.reuse ;  /* 0x000000013232b824 */ /* 0x100fe200078e0a37 */
[----:B------:R-:W4:Y:S01]  /*14580*/  LDL.LU R8, [R1+0x5c4] ;  /* 0x0005c40001087983 */ /* 0x000f220000300800 */
[----:B------:R-:W-:-:S03]  /*14590*/  @!P6 IMAD.IADD R12, R12, 0x1, -R55 ;  /* 0x000000010c0ce824 */ /* 0x000fc600078e0a37 */
[----:B------:R-:W-:Y:S01]  /*145a0*/  STL [R1+0x4b0], R15 ;  /* 0x0004b00f01007387 */ /* 0x000fe20000100800 */
[----:B0-----:R-:W-:-:S03]  /*145b0*/  IMAD R19, R55, R21, R20 ;  /* 0x0000001537137224 */ /* 0x001fc600078e0214 */
[----:B------:R3:W-:Y:S04]  /*145c0*/  STL [R1+0x4b4], R11 ;  /* 0x0004b40b01007387 */ /* 0x0007e80000100800 */
[----:B------:R0:W-:Y:S01]  /*145d0*/  STL [R1+0x5f8], R50 ;  /* 0x0005f83201007387 */ /* 0x0001e20000100800 */
[----:B--2---:R-:W-:-:S03]  /*145e0*/  IABS R20, R47 ;  /* 0x0000002f00147213 */ /* 0x004fc60000000000 */
[----:B------:R-:W2:Y:S01]  /*145f0*/  LDL.LU R47, [R1+0x5c8] ;  /* 0x0005c800012f7983 */ /* 0x000ea20000300800 */
[----:B---3--:R-:W-:-:S03]  /*14600*/  IABS R11, R29 ;  /* 0x0000001d000b7213 */ /* 0x008fc60000000000 */
[----:B------:R-:W3:Y:S04]  /*14610*/  LDL.LU R29, [R1+0x5cc] ;  /* 0x0005cc00011d7983 */ /* 0x000ee80000300800 */
[----:B------:R1:W-:Y:S04]  /*14620*/  STL [R1+0x5fc], R12 ;  /* 0x0005fc0c01007387 */ /* 0x0003e80000100800 */
[----:B------:R-:W2:Y:S01]  /*14630*/  LDL R45, [R1+0x4024] ;  /* 0x00402400012d7983 */ /* 0x000ea20000100800 */
[----:B------:R-:W-:-:S13]  /*14640*/  ISETP.GT.U32.AND P5, PT, R55, R24, PT ;  /* 0x000000183700720c */ /* 0x000fda0003fa4070 */
[----:B------:R-:W-:-:S05]  /*14650*/  @!P5 IMAD.IADD R24, R24, 0x1, -R55 ;  /* 0x000000011818d824 */ /* 0x000fca00078e0a37 */
[C---:B------:R-:W-:Y:S02]  /*14660*/  ISETP.GT.U32.AND P5, PT, R55.reuse, R24, PT ;  /* 0x000000183700720c */ /* 0x040fe40003fa4070 */
[C---:B------:R-:W-:Y:S02]  /*14670*/  ISETP.GT.U32.AND P0, PT, R55.reuse, R23, PT ;  /* 0x000000173700720c */ /* 0x040fe40003f04070 */
[C---:B------:R-:W-:Y:S02]  /*14680*/  ISETP.GT.U32.AND P3, PT, R55.reuse, R49, PT ;  /* 0x000000313700720c */ /* 0x040fe40003f64070 */
[----:B----4-:R-:W-:Y:S02]  /*14690*/  ISETP.GT.U32.AND P6, PT, R55, R9, PT ;  /* 0x000000093700720c */ /* 0x010fe40003fc4070 */
[----:B------:R-:W-:-:S05]  /*146a0*/  IABS R15, R7 ;  /* 0x00000007000f7213 */ /* 0x000fca0000000000 */
[----:B------:R-:W-:-:S05]  /*146b0*/  @!P5 IMAD.IADD R24, R24, 0x1, -R55 ;  /* 0x000000011818d824 */ /* 0x000fca00078e0a37 */
[----:B------:R-:W-:Y:S04]  /*146c0*/  STL [R1+0x5d8], R24 ;  /* 0x0005d81801007387 */ /* 0x000fe80000100800 */
[----:B0-----:R-:W4:Y:S04]  /*146d0*/  LDL R50, [R1+0x4030] ;  /* 0x0040300001327983 */ /* 0x001f280000100800 */
[----:B------:R-:W4:Y:S04]  /*146e0*/  LDL R7, [R1+0x4034] ;  /* 0x0040340001077983 */ /* 0x000f280000100800 */
[----:B-1----:R-:W4:Y:S01]  /*146f0*/  LDL.LU R12, [R1+0x5d0] ;  /* 0x0005d000010c7983 */ /* 0x002f220000300800 */
[----:B------:R-:W-:-:S02]  /*14700*/  @!P0 IMAD.IADD R23, R23, 0x1, -R55 ;  /* 0x0000000117178824 */ /* 0x000fc400078e0a37 */
[--C-:B------:R-:W-:Y:S02]  /*14710*/  @!P3 IMAD.IADD R49, R49, 0x1, -R55.reuse ;  /* 0x000000013131b824 */ /* 0x100fe400078e0a37 */
[----:B------:R-:W-:Y:S01]  /*14720*/  @!P6 IMAD.IADD R9, R9, 0x1, -R55 ;  /* 0x000000010909e824 */ /* 0x000fe200078e0a37 */
[C---:B------:R-:W-:Y:S02]  /*14730*/  ISETP.GT.U32.AND P0, PT, R55.reuse, R23, PT ;  /* 0x000000173700720c */ /* 0x040fe40003f04070 */
[C---:B------:R-:W-:Y:S02]  /*14740*/  ISETP.GT.U32.AND P3, PT, R55.reuse, R49, PT ;  /* 0x000000313700720c */ /* 0x040fe40003f64070 */
[----:B------:R-:W-:Y:S01]  /*14750*/  ISETP.GT.U32.AND P6, PT, R55, R9, PT ;  /* 0x000000093700720c */ /* 0x000fe20003fc4070 */
[----:B------:R-:W-:-:S04]  /*14760*/  IMAD.HI.U32 R13, R2, R11, RZ ;  /* 0x0000000b020d7227 */ /* 0x000fc800078e00ff */
[----:B------:R-:W-:Y:S02]  /*14770*/  IMAD.MOV R13, RZ, RZ, -R13 ;  /* 0x000000ffff0d7224 */ /* 0x000fe400078e0a0d */
[----:B------:R-:W-:-:S04]  /*14780*/  IMAD.HI.U32 R21, R2, R20, RZ ;  /* 0x0000001402157227 */ /* 0x000fc800078e00ff */
[----:B------:R-:W-:Y:S02]  /*14790*/  @!P0 IMAD.IADD R23, R23, 0x1, -R55 ;  /* 0x0000000117178824 */ /* 0x000fe400078e0a37 */
[----:B------:R-:W-:Y:S02]  /*147a0*/  IMAD R11, R55, R13, R11 ;  /* 0x0000000d370b7224 */ /* 0x000fe400078e020b */
[----:B------:R-:W-:Y:S02]  /*147b0*/  IMAD.MOV R21, RZ, RZ, -R21 ;  /* 0x000000ffff157224 */ /* 0x000fe400078e0a15 */
[--C-:B------:R-:W-:Y:S01]  /*147c0*/  @!P3 IMAD.IADD R49, R49, 0x1, -R55.reuse ;  /* 0x000000013131b824 */ /* 0x100fe200078e0a37 */
[----:B------:R0:W-:Y:S01]  /*147d0*/  STL [R1+0x5dc], R23 ;  /* 0x0005dc1701007387 */ /* 0x0001e20000100800 */
[----:B------:R-:W-:Y:S02]  /*147e0*/  @!P6 IMAD.IADD R9, R9, 0x1, -R55 ;  /* 0x000000010909e824 */ /* 0x000fe400078e0a37 */
[----:B------:R-:W-:Y:S01]  /*147f0*/  IMAD R41, R55, R21, R20 ;  /* 0x0000001537297224 */ /* 0x000fe200078e0214 */
[----:B0-----:R-:W4:Y:S04]  /*14800*/  LDL.LU R23, [R1+0x5d4] ;  /* 0x0005d40001177983 */ /* 0x001f280000300800 */
[----:B------:R-:W-:Y:S04]  /*14810*/  STL [R1+0x4a8], R11 ;  /* 0x0004a80b01007387 */ /* 0x000fe80000100800 */
[----:B------:R0:W-:Y:S01]  /*14820*/  STL [R1+0x5e0], R49 ;  /* 0x0005e03101007387 */ /* 0x0001e20000100800 */
[----:B--2---:R-:W-:-:S03]  /*14830*/  IABS R20, R45 ;  /* 0x0000002d00147213 */ /* 0x004fc60000000000 */
[----:B------:R-:W2:Y:S04]  /*14840*/  LDL.LU R45, [R1+0x5b0] ;  /* 0x0005b000012d7983 */ /* 0x000ea80000300800 */
[----:B------:R1:W-:Y:S04]  /*14850*/  STL [R1+0x5e4], R9 ;  /* 0x0005e40901007387 */ /* 0x0003e80000100800 */
[----:B------:R-:W2:Y:S04]  /*14860*/  LDL R44, [R1+0x4038] ;  /* 0x00403800012c7983 */ /* 0x000ea80000100800 */
[----:B0-----:R-:W2:Y:S01]  /*14870*/  LDL R49, [R1+0x403c] ;  /* 0x00403c0001317983 */ /* 0x001ea20000100800 */
[----:B------:R-:W-:-:S02]  /*14880*/  ISETP.GT.U32.AND P5, PT, R55, R10, PT ;  /* 0x0000000a3700720c */ /* 0x000fc40003fa4070 */
[C---:B------:R-:W-:Y:S01]  /*14890*/  ISETP.GT.U32.AND P0, PT, R55.reuse, R8, PT ;  /* 0x000000083700720c */ /* 0x040fe20003f04070 */
[----:B------:R-:W-:Y:S01]  /*148a0*/  IMAD.HI.U32 R18, R2, R15, RZ ;  /* 0x0000000f02127227 */ /* 0x000fe200078e00ff */
[----:B------:R-:W-:Y:S01]  /*148b0*/  ISETP.GT.U32.AND P3, PT, R55, R47, PT ;  /* 0x0000002f3700720c */ /* 0x000fe20003f64070 */
[----:B-1----:R-:W2:Y:S08]  /*148c0*/  LDL R9, [R1+0x4040] ;  /* 0x0040400001097983 */ /* 0x002eb00000100800 */
[----:B------:R-:W-:-:S05]  /*148d0*/  @!P5 IMAD.IADD R10, R10, 0x1, -R55 ;  /* 0x000000010a0ad824 */ /* 0x000fca00078e0a37 */
[C---:B------:R-:W-:Y:S01]  /*148e0*/  ISETP.GT.U32.AND P5, PT, R55.reuse, R10, PT ;  /* 0x0000000a3700720c */ /* 0x040fe20003fa4070 */
[----:B------:R-:W-:Y:S01]  /*148f0*/  IMAD.MOV R18, RZ, RZ, -R18 ;  /* 0x000000ffff127224 */ /* 0x000fe200078e0a12 */
[----:B---3--:R-:W-:-:S03]  /*14900*/  ISETP.GT.U32.AND P6, PT, R55, R29, PT ;  /* 0x0000001d3700720c */ /* 0x008fc60003fc4070 */
[----:B------:R-:W-:-:S08]  /*14910*/  IMAD R24, R55, R18, R15 ;  /* 0x0000001237187224 */ /* 0x000fd000078e020f */
[----:B------:R-:W-:Y:S01]  /*14920*/  @!P5 IMAD.IADD R10, R10, 0x1, -R55 ;  /* 0x000000010a0ad824 */ /* 0x000fe200078e0a37 */
[----:B----4-:R-:W-:-:S04]  /*14930*/  ISETP.GT.U32.AND P5, PT, R55, R12, PT ;  /* 0x0000000c3700720c */ /* 0x010fc80003fa4070 */
[----:B------:R0:W-:Y:S01]  /*14940*/  STL [R1+0x5e8], R10 ;  /* 0x0005e80a01007387 */ /* 0x0001e20000100800 */
[----:B------:R-:W-:Y:S01]  /*14950*/  IABS R15, R50 ;  /* 0x00000032000f7213 */ /* 0x000fe20000000000 */
[--C-:B------:R-:W-:Y:S02]  /*14960*/  @!P0 IMAD.IADD R8, R8, 0x1, -R55.reuse ;  /* 0x0000000108088824 */ /* 0x100fe400078e0a37 */
[----:B0-----:R-:W3:Y:S04]  /*14970*/  LDL.LU R10, [R1+0x5b4] ;  /* 0x0005b400010a7983 */ /* 0x001ee80000300800 */
[----:B------:R-:W4:Y:S01]  /*14980*/  LDL.LU R50, [R1+0x5b8] ;  /* 0x0005b80001327983 */ /* 0x000f220000300800 */
[--C-:B------:R-:W-:Y:S01]  /*14990*/  @!P3 IMAD.IADD R47, R47, 0x1, -R55.reuse ;  /* 0x000000012f2fb824 */ /* 0x100fe200078e0a37 */
[----:B------:R-:W-:Y:S01]  /*149a0*/  ISETP.GT.U32.AND P0, PT, R55, R8, PT ;  /* 0x000000083700720c */ /* 0x000fe20003f04070 */
[----:B------:R-:W-:-:S02]  /*149b0*/  @!P6 IMAD.IADD R29, R29, 0x1, -R55 ;  /* 0x000000011d1de824 */ /* 0x000fc400078e0a37 */
[----:B------:R-:W-:Y:S01]  /*149c0*/  @!P5 IMAD.IADD R12, R12, 0x1, -R55 ;  /* 0x000000010c0cd824 */ /* 0x000fe200078e0a37 */
[C---:B------:R-:W-:Y:S01]  /*149d0*/  ISETP.GT.U32.AND P3, PT, R55.reuse, R47, PT ;  /* 0x0000002f3700720c */ /* 0x040fe20003f64070 */
[C---:B------:R-:W-:Y:S01]  /*149e0*/  IMAD.HI.U32 R21, R2.reuse, R20, RZ ;  /* 0x0000001402157227 */ /* 0x040fe200078e00ff */
[C---:B------:R-:W-:Y:S02]  /*149f0*/  ISETP.GT.U32.AND P6, PT, R55.reuse, R29, PT ;  /* 0x0000001d3700720c */ /* 0x040fe40003fc4070 */
[----:B------:R-:W-:Y:S01]  /*14a00*/  ISETP.GT.U32.AND P5, PT, R55, R12, PT ;  /* 0x0000000c3700720c */ /* 0x000fe20003fa4070 */
[----:B------:R-:W-:Y:S01]  /*14a10*/  IMAD.HI.U32 R18, R2, R15, RZ ;  /* 0x0000000f02127227 */ /* 0x000fe200078e00ff */
[----:B------:R-:W-:-:S03]  /*14a20*/  IABS R11, R7 ;  /* 0x00000007000b7213 */ /* 0x000fc60000000000 */
[----:B------:R-:W-:Y:S02]  /*14a30*/  IMAD.MOV R21, RZ, RZ, -R21 ;  /* 0x000000ffff157224 */ /* 0x000fe400078e0a15 */
[----:B------:R-:W-:Y:S02]  /*14a40*/  IMAD.MOV R18, RZ, RZ, -R18 ;  /* 0x000000ffff127224 */ /* 0x000fe400078e0a12 */
[----:B------:R-:W-:Y:S02]  /*14a50*/  @!P0 IMAD.IADD R8, R8, 0x1, -R55 ;  /* 0x0000000108088824 */ /* 0x000fe400078e0a37 */
[C---:B------:R-:W-:Y:S02]  /*14a60*/  IMAD R7, R55.reuse, R21, R20 ;  /* 0x0000001537077224 */ /* 0x040fe400078e0214 */
[----:B------:R-:W-:Y:S01]  /*14a70*/  IMAD R42, R55, R18, R15 ;  /* 0x00000012372a7224 */ /* 0x000fe200078e020f */
[----:B------:R0:W-:Y:S01]  /*14a80*/  STL [R1+0x5c4], R8 ;  /* 0x0005c40801007387 */ /* 0x0001e20000100800 */
[----:B------:R-:W-:-:S02]  /*14a90*/  @!P3 IMAD.IADD R47, R47, 0x1, -R55 ;  /* 0x000000012f2fb824 */ /* 0x000fc400078e0a37 */
[--C-:B------:R-:W-:Y:S01]  /*14aa0*/  @!P6 IMAD.IADD R29, R29, 0x1, -R55.reuse ;  /* 0x000000011d1de824 */ /* 0x100fe200078e0a37 */
[----:B------:R-:W-:Y:S01]  /*14ab0*/  STL [R1+0x494], R7 ;  /* 0x0004940701007387 */ /* 0x000fe20000100800 */
[----:B------:R-:W-:-:S03]  /*14ac0*/  @!P5 IMAD.IADD R12, R12, 0x1, -R55 ;  /* 0x000000010c0cd824 */ /* 0x000fc600078e0a37 */
[----:B0-----:R-:W4:Y:S04]  /*14ad0*/  LDL.LU R8, [R1+0x5bc] ;  /* 0x0005bc0001087983 */ /* 0x001f280000300800 */
[----:B------:R-:W-:Y:S04]  /*14ae0*/  STL [R1+0x5848], R42 ;  /* 0x0058482a01007387 */ /* 0x000fe80000100800 */
[----:B------:R0:W-:Y:S01]  /*14af0*/  STL [R1+0x5c8], R47 ;  /* 0x0005c82f01007387 */ /* 0x0001e20000100800 */
[----:B--2---:R-:W-:-:S03]  /*14b00*/  IABS R20, R44 ;  /* 0x0000002c00147213 */ /* 0x004fc60000000000 */
[----:B------:R-:W2:Y:S04]  /*14b10*/  LDL.LU R44, [R1+0x5c0] ;  /* 0x0005c000012c7983 */ /* 0x000ea80000300800 */
[----:B------:R1:W-:Y:S04]  /*14b20*/  STL [R1+0x5cc], R29 ;  /* 0x0005cc1d01007387 */ /* 0x0003e80000100800 */
[----:B------:R4:W-:Y:S04]  /*14b30*/  STL [R1+0x5d0], R12 ;  /* 0x0005d00c01007387 */ /* 0x0009e80000100800 */
[----:B------:R-:W2:Y:S01]  /*14b40*/  LDL R43, [R1+0x4044] ;  /* 0x00404400012b7983 */ /* 0x000ea20000100800 */
[----:B------:R-:W-:-:S03]  /*14b50*/  IABS R15, R49 ;  /* 0x00000031000f7213 */ /* 0x000fc60000000000 */
[----:B------:R-:W2:Y:S01]  /*14b60*/  LDL R49, [R1+0x4054] ;  /* 0x0040540001317983 */ /* 0x000ea20000100800 */
[C---:B------:R-:W-:Y:S01]  /*14b70*/  ISETP.GT.U32.AND P0, PT, R55.reuse, R23, PT ;  /* 0x000000173700720c */ /* 0x040fe20003f04070 */
[----:B------:R-:W-:Y:S01]  /*14b80*/  IMAD.HI.U32 R13, R2, R11, RZ ;  /* 0x0000000b020d7227 */ /* 0x000fe200078e00ff */
[----:B------:R-:W-:Y:S01]  /*14b90*/  ISETP.GT.U32.AND P3, PT, R55, R45, PT ;  /* 0x0000002d3700720c */ /* 0x000fe20003f64070 */
[----:B0-----:R-:W2:Y:S02]  /*14ba0*/  LDL R47, [R1+0x4050] ;  /* 0x00405000012f7983 */ /* 0x001ea40000100800 */
[----:B------:R-:W-:-:S04]  /*14bb0*/  IMAD.MOV R13, RZ, RZ, -R13 ;  /* 0x000000ffff0d7224 */ /* 0x000fc800078e0a0d */
[----:B------:R-:W-:Y:S01]  /*14bc0*/  IMAD R7, R55, R13, R11 ;  /* 0x0000000d37077224 */ /* 0x000fe200078e020b */
[----:B------:R-:W-:Y:S02]  /*14bd0*/  IABS R11, R9 ;  /* 0x00000009000b7213 */ /* 0x000fe40000000000 */
[----:B------:R-:W2:Y:S01]  /*14be0*/  LDL.LU R9, [R1+0x59c] ;  /* 0x00059c0001097983 */ /* 0x000ea20000300800 */
[----:B------:R-:W-:-:S03]  /*14bf0*/  @!P0 IMAD.IADD R23, R23, 0x1, -R55 ;  /* 0x0000000117178824 */ /* 0x000fc600078e0a37 */
[----:B-1----:R-:W2:Y:S01]  /*14c00*/  LDL.LU R29, [R1+0x5a0] ;  /* 0x0005a000011d7983 */ /* 0x002ea20000300800 */
[--C-:B------:R-:W-:Y:S01]  /*14c10*/  @!P3 IMAD.IADD R45, R45, 0x1, -R55.reuse ;  /* 0x000000012d2db824 */ /* 0x100fe200078e0a37 */
[C---:B------:R-:W-:Y:S02]  /*14c20*/  ISETP.GT.U32.AND P0, PT, R55.reuse, R23, PT ;  /* 0x000000173700720c */ /* 0x040fe40003f04070 */
[C---:B---3--:R-:W-:Y:S02]  /*14c30*/  ISETP.GT.U32.AND P6, PT, R55.reuse, R10, PT ;  /* 0x0000000a3700720c */ /* 0x048fe40003fc4070 */
[C---:B----4-:R-:W-:Y:S01]  /*14c40*/  ISETP.GT.U32.AND P5, PT, R55.reuse, R50, PT ;  /* 0x000000323700720c */ /* 0x050fe20003fa4070 */
[----:B------:R-:W-:Y:S01]  /*14c50*/  IMAD.HI.U32 R21, R2, R20, RZ ;  /* 0x0000001402157227 */ /* 0x000fe200078e00ff */
[----:B------:R-:W-:Y:S01]  /*14c60*/  ISETP.GT.U32.AND P3, PT, R55, R45, PT ;  /* 0x0000002d3700720c */ /* 0x000fe20003f64070 */
[----:B------:R-:W3:Y:S08]  /*14c70*/  LDL.LU R12, [R1+0x5a4] ;  /* 0x0005a400010c7983 */ /* 0x000ef00000300800 */
[----:B------:R-:W-:-:S02]  /*14c80*/  @!P6 IMAD.IADD R10, R10, 0x1, -R55 ;  /* 0x000000010a0ae824 */ /* 0x000fc400078e0a37 */
[----:B------:R-:W-:-:S03]  /*14c90*/  @!P5 IMAD.IADD R50, R50, 0x1, -R55 ;  /* 0x000000013232d824 */ /* 0x000fc600078e0a37 */
[C---:B------:R-:W-:Y:S01]  /*14ca0*/  ISETP.GT.U32.AND P6, PT, R55.reuse, R10, PT ;  /* 0x0000000a3700720c */ /* 0x040fe20003fc4070 */
[----:B------:R-:W-:Y:S01]  /*14cb0*/  IMAD.HI.U32 R18, R2, R15, RZ ;  /* 0x0000000f02127227 */ /* 0x000fe200078e00ff */
[----:B------:R-:W-:-:S03]  /*14cc0*/  ISETP.GT.U32.AND P5, PT, R55, R50, PT ;  /* 0x000000323700720c */ /* 0x000fc60003fa4070 */
[----:B------:R-:W-:Y:S02]  /*14cd0*/  IMAD.MOV R21, RZ, RZ, -R21 ;  /* 0x000000ffff157224 */ /* 0x000fe400078e0a15 */
[----:B------:R-:W-:Y:S02]  /*14ce0*/  IMAD.MOV R18, RZ, RZ, -R18 ;  /* 0x000000ffff127224 */ /* 0x000fe400078e0a12 */
[----:B------:R-:W-:Y:S02]  /*14cf0*/  @!P0 IMAD.IADD R23, R23, 0x1, -R55 ;  /* 0x0000000117178824 */ /* 0x000fe400078e0a37 */
[C---:B------:R-:W-:Y:S02]  /*14d00*/  IMAD R20, R55.reuse, R21, R20 ;  /* 0x0000001537147224 */ /* 0x040fe400078e0214 */
[----:B------:R-:W-:Y:S02]  /*14d10*/  IMAD R15, R55, R18, R15 ;  /* 0x00000012370f7224 */ /* 0x000fe400078e020f */
[----:B------:R-:W-:Y:S01]  /*14d20*/  @!P3 IMAD.IADD R45, R45, 0x1, -R55 ;  /* 0x000000012d2db824 */ /* 0x000fe200078e0a37 */
[----:B------:R0:W-:Y:S01]  /*14d30*/  STL [R1+0x5d4], R23 ;  /* 0x0005d41701007387 */ /* 0x0001e20000100800 */
[----:B------:R-:W-:-:S03]  /*14d40*/  IMAD.HI.U32 R13, R2, R11, RZ ;  /* 0x0000000b020d7227 */ /* 0x000fc600078e00ff */
[----:B------:R-:W-:Y:S01]  /*14d50*/  STL [R1+0x488], R20 ;  /* 0x0004881401007387 */ /* 0x000fe20000100800 */
[--C-:B------:R-:W-:Y:S02]  /*14d60*/  @!P6 IMAD.IADD R10, R10, 0x1, -R55.reuse ;  /* 0x000000010a0ae824 */ /* 0x100fe400078e0a37 */
[----:B------:R-:W-:Y:S01]  /*14d70*/  @!P5 IMAD.IADD R50, R50, 0x1, -R55 ;  /* 0x000000013232d824 */ /* 0x000fe200078e0a37 */
[----:B------:R-:W-:Y:S01]  /*14d80*/  STL [R1+0x48c], R15 ;  /* 0x00048c0f01007387 */ /* 0x000fe20000100800 */
[----:B------:R-:W-:-:S03]  /*14d90*/  IMAD.MOV R13, RZ, RZ, -R13 ;  /* 0x000000ffff0d7224 */ /* 0x000fc600078e0a0d */
[----:B------:R1:W-:Y:S01]  /*14da0*/  STL [R1+0x5b0], R45 ;  /* 0x0005b02d01007387 */ /* 0x0003e20000100800 */
[----:B0-----:R-:W-:-:S03]  /*14db0*/  IMAD R23, R55, R13, R11 ;  /* 0x0000000d37177224 */ /* 0x001fc600078e020b */
[----:B-1----:R-:W4:Y:S01]  /*14dc0*/  LDL.LU R45, [R1+0x5a8] ;  /* 0x0005a800012d7983 */ /* 0x002f220000300800 */
[----:B--2---:R-:W-:-:S03]  /*14dd0*/  IABS R20, R43 ;  /* 0x0000002b00147213 */ /* 0x004fc60000000000 */
[----:B------:R-:W2:Y:S04]  /*14de0*/  LDL R43, [R1+0x4068] ;  /* 0x00406800012b7983 */ /* 0x000ea80000100800 */
[----:B------:R0:W-:Y:S01]  /*14df0*/  STL [R1+0x5b4], R10 ;  /* 0x0005b40a01007387 */ /* 0x0001e20000100800 */
[----:B------:R-:W-:-:S03]  /*14e00*/  IABS R11, R49 ;  /* 0x00000031000b7213 */ /* 0x000fc60000000000 */
[----:B0-----:R-:W4:Y:S04]  /*14e10*/  LDL.LU R10, [R1+0x5ac] ;  /* 0x0005ac00010a7983 */ /* 0x001f280000300800 */
[----:B------:R0:W-:Y:S04]  /*14e20*/  STL [R1+0x5b8], R50 ;  /* 0x0005b83201007387 */ /* 0x0001e80000100800 */
[----:B------:R-:W3:Y:S04]  /*14e30*/  LDL R49, [R1+0x406c] ;  /* 0x00406c0001317983 */ /* 0x000ee80000100800 */
[----:B0-----:R-:W4:Y:S01]  /*14e40*/  LDL R50, [R1+0x4070] ;  /* 0x0040700001327983 */ /* 0x001f220000100800 */
[----:B------:R-:W-:-:S02]  /*14e50*/  ISETP.GT.U32.AND P0, PT, R55, R8, PT ;  /* 0x000000083700720c */ /* 0x000fc40003f04070 */
[C---:B------:R-:W-:Y:S02]  /*14e60*/  ISETP.GT.U32.AND P3, PT, R55.reuse, R44, PT ;  /* 0x0000002c3700720c */ /* 0x040fe40003f64070 */
[C---:B------:R-:W-:Y:S02]  /*14e70*/  ISETP.GT.U32.AND P6, PT, R55.reuse, R9, PT ;  /* 0x000000093700720c */ /* 0x040fe40003fc4070 */
[----:B------:R-:W-:-:S07]  /*14e80*/  ISETP.GT.U32.AND P5, PT, R55, R29, PT ;  /* 0x0000001d3700720c */ /* 0x000fce0003fa4070 */
[--C-:B------:R-:W-:Y:S02]  /*14e90*/  @!P0 IMAD.IADD R8, R8, 0x1, -R55.reuse ;  /* 0x0000000108088824 */ /* 0x100fe400078e0a37 */
[--C-:B------:R-:W-:Y:S01]  /*14ea0*/  @!P3 IMAD.IADD R44, R44, 0x1, -R55.reuse ;  /* 0x000000012c2cb824 */ /* 0x100fe200078e0a37 */
[----:B------:R-:W-:Y:S01]  /*14eb0*/  IABS R15, R47 ;  /* 0x0000002f000f7213 */ /* 0x000fe20000000000 */
[--C-:B------:R-:W-:Y:S01]  /*14ec0*/  @!P6 IMAD.IADD R9, R9, 0x1, -R55.reuse ;  /* 0x000000010909e824 */ /* 0x100fe200078e0a37 */
[----:B------:R-:W-:Y:S01]  /*14ed0*/  ISETP.GT.U32.AND P0, PT, R55, R8, PT ;  /* 0x000000083700720c */ /* 0x000fe20003f04070 */
[----:B------:R-:W-:Y:S01]  /*14ee0*/  @!P5 IMAD.IADD R29, R29, 0x1, -R55 ;  /* 0x000000011d1dd824 */ /* 0x000fe200078e0a37 */
[C---:B------:R-:W-:Y:S01]  /*14ef0*/  ISETP.GT.U32.AND P3, PT, R55.reuse, R44, PT ;  /* 0x0000002c3700720c */ /* 0x040fe20003f64070 */
[----:B------:R-:W-:Y:S01]  /*14f00*/  IMAD.HI.U32 R18, R2, R15, RZ ;  /* 0x0000000f02127227 */ /* 0x000fe200078e00ff */
[C---:B------:R-:W-:Y:S02]  /*14f10*/  ISETP.GT.U32.AND P6, PT, R55.reuse, R9, PT ;  /* 0x000000093700720c */ /* 0x040fe40003fc4070 */
[----:B------:R-:W-:Y:S01]  /*14f20*/  ISETP.GT.U32.AND P5, PT, R55, R29, PT ;  /* 0x0000001d3700720c */ /* 0x000fe20003fa4070 */
[----:B------:R-:W-:-:S02]  /*14f30*/  IMAD.MOV R18, RZ, RZ, -R18 ;  /* 0x000000ffff127224 */ /* 0x000fc400078e0a12 */
[----:B------:R-:W-:-:S04]  /*14f40*/  IMAD.HI.U32 R13, R2, R11, RZ ;  /* 0x0000000b020d7227 */ /* 0x000fc800078e00ff */
[----:B------:R-:W-:Y:S02]  /*14f50*/  @!P0 IMAD.IADD R8, R8, 0x1, -R55 ;  /* 0x0000000108088824 */ /* 0x000fe400078e0a37 */
[----:B------:R-:W-:-:S04]  /*14f60*/  IMAD.HI.U32 R21, R2, R20, RZ ;  /* 0x0000001402157227 */ /* 0x000fc800078e00ff */
[----:B------:R-:W-:Y:S02]  /*14f70*/  IMAD R15, R55, R18, R15 ;  /* 0x00000012370f7224 */ /* 0x000fe400078e020f */
[----:B------:R-:W-:Y:S02]  /*14f80*/  @!P3 IMAD.IADD R44, R44, 0x1, -R55 ;  /* 0x000000012c2cb824 */ /* 0x000fe400078e0a37 */
[----:B------:R-:W-:Y:S01]  /*14f90*/  IMAD.MOV R13, RZ, RZ, -R13 ;  /* 0x000000ffff0d7224 */ /* 0x000fe200078e0a0d */
[----:B------:R0:W-:Y:S01]  /*14fa0*/  STL [R1+0x5bc], R8 ;  /* 0x0005bc0801007387 */ /* 0x0001e20000100800 */
[----:B------:R-:W-:Y:S02]  /*14fb0*/  IMAD.MOV R21, RZ, RZ, -R21 ;  /* 0x000000ffff157224 */ /* 0x000fe400078e0a15 */
[----:B------:R-:W-:Y:S01]  /*14fc0*/  @!P6 IMAD.IADD R9, R9, 0x1, -R55 ;  /* 0x000000010909e824 */ /* 0x000fe200078e0a37 */
[----:B------:R3:W-:Y:S01]  /*14fd0*/  STL [R1+0x480], R15 ;  /* 0x0004800f01007387 */ /* 0x0007e20000100800 */
[----:B------:R-:W-:-:S02]  /*14fe0*/  IMAD R47, R55, R13, R11 ;  /* 0x0000000d372f7224 */ /* 0x000fc400078e020b */
[----:B------:R-:W-:Y:S01]  /*14ff0*/  @!P5 IMAD.IADD R29, R29, 0x1, -R55 ;  /* 0x000000011d1dd824 */ /* 0x000fe200078e0a37 */
[----:B------:R-:W-:Y:S01]  /*15000*/  STL [R1+0x5c0], R44 ;  /* 0x0005c02c01007387 */ /* 0x000fe20000100800 */
[----:B0-----:R-:W-:-:S03]  /*15010*/  IMAD R8, R55, R21, R20 ;  /* 0x0000001537087224 */ /* 0x001fc600078e0214 */
[----:B------:R-:W4:Y:S01]  /*15020*/  LDL.LU R48, [R1+0x590] ;  /* 0x0005900001307983 */ /* 0x000f220000300800 */
[----:B--2---:R-:W-:Y:S02]  /*15030*/  IABS R20, R43 ;  /* 0x0000002b00147213 */ /* 0x004fe40000000000 */
[----:B---3--:R-:W-:Y:S02]  /*15040*/  IABS R15, R49 ;  /* 0x00000031000f7213 */ /* 0x008fe40000000000 */
[----:B----4-:R-:W-:Y:S02]  /*15050*/  IABS R11, R50 ;  /* 0x00000032000b7213 */ /* 0x010fe40000000000 */
[----:B------:R-:W2:Y:S04]  /*15060*/  LDL.LU R50, [R1+0x594] ;  /* 0x0005940001327983 */ /* 0x000ea80000300800 */
[----:B------:R-:W-:Y:S04]  /*15070*/  STL [R1+0x59c], R9 ;  /* 0x00059c0901007387 */ /* 0x000fe80000100800 */
[----:B------:R-:W3:Y:S04]  /*15080*/  LDL R43, [R1+0x4074] ;  /* 0x00407400012b7983 */ /* 0x000ee80000100800 */
[----:B------:R-:W4:Y:S04]  /*15090*/  LDL R49, [R1+0x4078] ;  /* 0x0040780001317983 */ /* 0x000f280000100800 */
[----:B------:R0:W-:Y:S04]  /*150a0*/  STL [R1+0x5a0], R29 ;  /* 0x0005a01d01007387 */ /* 0x0001e80000100800 */
[----:B0-----:R-:W2:Y:S01]  /*150b0*/  LDL R29, [R1+0x407c] ;  /* 0x00407c00011d7983 */ /* 0x001ea20000100800 */
[----:B------:R-:W-:-:S02]  /*150c0*/  ISETP.GT.U32.AND P0, PT, R55, R12, PT ;  /* 0x0000000c3700720c */ /* 0x000fc40003f04070 */
[C---:B------:R-:W-:Y:S01]  /*150d0*/  ISETP.GT.U32.AND P3, PT, R55.reuse, R45, PT ;  /* 0x0000002d3700720c */ /* 0x040fe20003f64070 */
[----:B------:R-:W3:Y:S01]  /*150e0*/  LDL.LU R9, [R1+0x598] ;  /* 0x0005980001097983 */ /* 0x000ee20000300800 */
[----:B------:R-:W-:-:S09]  /*150f0*/  ISETP.GT.U32.AND P6, PT, R55, R10, PT ;  /* 0x0000000a3700720c */ /* 0x000fd20003fc4070 */
[--C-:B------:R-:W-:Y:S02]  /*15100*/  @!P0 IMAD.IADD R12, R12, 0x1, -R55.reuse ;  /* 0x000000010c0c8824 */ /* 0x100fe400078e0a37 */
[--C-:B------:R-:W-:Y:S02]  /*15110*/  @!P3 IMAD.IADD R45, R45, 0x1, -R55.reuse ;  /* 0x000000012d2db824 */ /* 0x100fe400078e0a37 */
[----:B------:R-:W-:Y:S01]  /*15120*/  @!P6 IMAD.IADD R10, R10, 0x1, -R55 ;  /* 0x000000010a0ae824 */ /* 0x000fe200078e0a37 */
[C---:B------:R-:W-:Y:S02]  /*15130*/  ISETP.GT.U32.AND P0, PT, R55.reuse, R12, PT ;  /* 0x0000000c3700720c */ /* 0x040fe40003f04070 */
[C---:B------:R-:W-:Y:S02]  /*15140*/  ISETP.GT.U32.AND P3, PT, R55.reuse, R45, PT ;  /* 0x0000002d3700720c */ /* 0x040fe40003f64070 */
[----:B------:R-:W-:Y:S01]  /*15150*/  ISETP.GT.U32.AND P6, PT, R55, R10, PT ;  /* 0x0000000a3700720c */ /* 0x000fe20003fc4070 */
[----:B------:R-:W-:-:S04]  /*15160*/  IMAD.HI.U32 R13, R2, R11, RZ ;  /* 0x0000000b020d7227 */ /* 0x000fc800078e00ff */
[----:B------:R-:W-:-:S04]  /*15170*/  IMAD.MOV R13, RZ, RZ, -R13 ;  /* 0x000000ffff0d7224 */ /* 0x000fc800078e0a0d */
[----:B------:R-:W-:Y:S02]  /*15180*/  @!P0 IMAD.IADD R12, R12, 0x1, -R55 ;  /* 0x000000010c0c8824 */ /* 0x000fe400078e0a37 */
[----:B------:R-:W-:Y:S02]  /*15190*/  IMAD R11, R55, R13, R11 ;  /* 0x0000000d370b7224 */ /* 0x000fe400078e020b */
[--C-:B------:R-:W-:Y:S01]  /*151a0*/  @!P3 IMAD.IADD R45, R45, 0x1, -R55.reuse ;  /* 0x000000012d2db824 */ /* 0x100fe200078e0a37 */
[----:B------:R-:W-:Y:S01]  /*151b0*/  STL [R1+0x5a4], R12 ;  /* 0x0005a40c01007387 */ /* 0x000fe20000100800 */
[----:B------:R-:W-:-:S03]  /*151c0*/  @!P6 IMAD.IADD R10, R10, 0x1, -R55 ;  /* 0x000000010a0ae824 */ /* 0x000fc600078e0a37 */
[----:B------:R2:W-:Y:S04]  /*151d0*/  STL [R1+0x478], R11 ;  /* 0x0004780b01007387 */ /* 0x0005e80000100800 */
[----:B------:R-:W-:Y:S04]  /*151e0*/  STL [R1+0x5a8], R45 ;  /* 0x0005a82d01007387 */ /* 0x000fe80000100800 */
[----:B------:R-:W4:Y:S04]  /*151f0*/  LDL.LU R26, [R1+0x57c] ;  /* 0x00057c00011a7983 */ /* 0x000f280000300800 */
[----:B------:R0:W-:Y:S01]  /*15200*/  STL [R1+0x5ac], R10 ;  /* 0x0005ac0a01007387 */ /* 0x0001e20000100800 */
[----:B------:R-:W-:-:S02]  /*15210*/  ISETP.GT.U32.AND P5, PT, R55, R57, PT ;  /* 0x000000393700720c */ /* 0x000fc40003fa4070 */
[----:B--2---:R-:W-:Y:S02]  /*15220*/  IABS R11, R29 ;  /* 0x0000001d000b7213 */ /* 0x004fe40000000000 */
[----:B------:R-:W2:Y:S04]  /*15230*/  LDL.LU R29, [R1+0x580] ;  /* 0x00058000011d7983 */ /* 0x000ea80000300800 */
[----:B------:R-:W2:Y:S05]  /*15240*/  LDL R61, [R1+0x4080] ;  /* 0x00408000013d7983 */ /* 0x000eaa0000100800 */
[----:B------:R-:W-:-:S05]  /*15250*/  @!P5 IMAD.IADD R57, R57, 0x1, -R55 ;  /* 0x000000013939d824 */ /* 0x000fca00078e0a37 */
[C---:B------:R-:W-:Y:S01]  /*15260*/  ISETP.GT.U32.AND P5, PT, R55.reuse, R57, PT ;  /* 0x000000393700720c */ /* 0x040fe20003fa4070 */
[C---:B------:R-:W-:Y:S01]  /*15270*/  IMAD.HI.U32 R21, R2.reuse, R20, RZ ;  /* 0x0000001402157227 */ /* 0x040fe200078e00ff */
[C---:B------:R-:W-:Y:S02]  /*15280*/  ISETP.GT.U32.AND P0, PT, R55.reuse, R53, PT ;  /* 0x000000353700720c */ /* 0x040fe40003f04070 */
[C---:B------:R-:W-:Y:S01]  /*15290*/  ISETP.GT.U32.AND P3, PT, R55.reuse, R48, PT ;  /* 0x000000303700720c */ /* 0x040fe20003f64070 */
[----:B------:R-:W-:Y:S01]  /*152a0*/  IMAD.HI.U32 R18, R2, R15, RZ ;  /* 0x0000000f02127227 */ /* 0x000fe200078e00ff */
[----:B------:R-:W-:-:S03]  /*152b0*/  ISETP.GT.U32.AND P6, PT, R55, R50, PT ;  /* 0x000000323700720c */ /* 0x000fc60003fc4070 */
[----:B------:R-:W-:Y:S02]  /*152c0*/  IMAD.MOV R21, RZ, RZ, -R21 ;  /* 0x000000ffff157224 */ /* 0x000fe400078e0a15 */
[----:B------:R-:W-:Y:S02]  /*152d0*/  IMAD.MOV R18, RZ, RZ, -R18 ;  /* 0x000000ffff127224 */ /* 0x000fe400078e0a12 */
[----:B------:R-:W-:Y:S01]  /*152e0*/  @!P5 IMAD.IADD R57, R57, 0x1, -R55 ;  /* 0x000000013939d824 */ /* 0x000fe200078e0a37 */
[C---:B---3--:R-:W-:Y:S01]  /*152f0*/  ISETP.GT.U32.AND P5, PT, R55.reuse, R9, PT ;  /* 0x000000093700720c */ /* 0x048fe20003fa4070 */
[C---:B------:R-:W-:Y:S01]  /*15300*/  IMAD R44, R55.reuse, R21, R20 ;  /* 0x00000015372c7224 */ /* 0x040fe200078e0214 */
[----:B------:R-:W-:Y:S01]  /*15310*/  IABS R20, R43 ;  /* 0x0000002b00147213 */ /* 0x000fe20000000000 */
[----:B------:R-:W-:Y:S01]  /*15320*/  IMAD R12, R55, R18, R15 ;  /* 0x00000012370c7224 */ /* 0x000fe200078e020f */
[----:B------:R-:W3:Y:S01]  /*15330*/  LDL R43, [R1+0x4084] ;  /* 0x00408400012b7983 */ /* 0x000ee20000100800 */
[----:B----4-:R-:W-:Y:S01]  /*15340*/  IABS R15, R49 ;  /* 0x00000031000f7213 */ /* 0x010fe20000000000 */
[----:B------:R-:W-:-:S02]  /*15350*/  @!P0 IMAD.IADD R53, R53, 0x1, -R55 ;  /* 0x0000000135358824 */ /* 0x000fc400078e0a37 */
[----:B------:R-:W4:Y:S01]  /*15360*/  LDL R49, [R1+0x4098] ;  /* 0x0040980001317983 */ /* 0x000f220000100800 */
[--C-:B------:R-:W-:Y:S02]  /*15370*/  @!P3 IMAD.IADD R48, R48, 0x1, -R55.reuse ;  /* 0x000000013030b824 */ /* 0x100fe400078e0a37 */
[--C-:B------:R-:W-:Y:S01]  /*15380*/  @!P6 IMAD.IADD R50, R50, 0x1, -R55.reuse ;  /* 0x000000013232e824 */ /* 0x100fe200078e0a37 */
[----:B------:R-:W-:Y:S01]  /*15390*/  ISETP.GT.U32.AND P0, PT, R55, R53, PT ;  /* 0x000000353700720c */ /* 0x000fe20003f04070 */
[----:B------:R-:W-:Y:S01]  /*153a0*/  @!P5 IMAD.IADD R9, R9, 0x1, -R55 ;  /* 0x000000010909d824 */ /* 0x000fe200078e0a37 */
[C---:B------:R-:W-:Y:S02]  /*153b0*/  ISETP.GT.U32.AND P3, PT, R55.reuse, R48, PT ;  /* 0x000000303700720c */ /* 0x040fe40003f64070 */
[C---:B------:R-:W-:Y:S01]  /*153c0*/  ISETP.GT.U32.AND P6, PT, R55.reuse, R50, PT ;  /* 0x000000323700720c */ /* 0x040fe20003fc4070 */
[----:B------:R-:W-:Y:S01]  /*153d0*/  IMAD.HI.U32 R21, R2, R20, RZ ;  /* 0x0000001402157227 */ /* 0x000fe200078e00ff */
[----:B------:R-:W-:-:S03]  /*153e0*/  ISETP.GT.U32.AND P5, PT, R55, R9, PT ;  /* 0x000000093700720c */ /* 0x000fc60003fa4070 */
[----:B------:R-:W-:Y:S01]  /*153f0*/  IMAD.MOV R21, RZ, RZ, -R21 ;  /* 0x000000ffff157224 */ /* 0x000fe200078e0a15 */
[----:B------:R-:W-:Y:S03]  /*15400*/  STL [R1+0x3c], R57 ;  /* 0x00003c3901007387 */ /* 0x000fe60000100800 */
[--C-:B------:R-:W-:Y:S01]  /*15410*/  @!P0 IMAD.IADD R53, R53, 0x1, -R55.reuse ;  /* 0x0000000135358824 */ /* 0x100fe200078e0a37 */
[----:B0-----:R-:W4:Y:S01]  /*15420*/  LDL.LU R10, [R1+0x584] ;  /* 0x00058400010a7983 */ /* 0x001f220000300800 */
[----:B------:R-:W-:Y:S02]  /*15430*/  IMAD R20, R55, R21, R20 ;  /* 0x0000001537147224 */ /* 0x000fe400078e0214 */
[--C-:B------:R-:W-:Y:S01]  /*15440*/  @!P3 IMAD.IADD R48, R48, 0x1, -R55.reuse ;  /* 0x000000013030b824 */ /* 0x100fe200078e0a37 */
[----:B------:R-:W4:Y:S01]  /*15450*/  LDL.LU R45, [R1+0x588] ;  /* 0x00058800012d7983 */ /* 0x000f220000300800 */
[----:B------:R-:W-:-:S02]  /*15460*/  @!P6 IMAD.IADD R50, R50, 0x1, -R55 ;  /* 0x000000013232e824 */ /* 0x000fc400078e0a37 */
[----:B------:R-:W-:Y:S01]  /*15470*/  @!P5 IMAD.IADD R9, R9, 0x1, -R55 ;  /* 0x000000010909d824 */ /* 0x000fe200078e0a37 */
[----:B------:R-:W-:Y:S04]  /*15480*/  STL [R1+0x58c], R53 ;  /* 0x00058c3501007387 */ /* 0x000fe80000100800 */
[----:B------:R2:W-:Y:S04]  /*15490*/  STL [R1+0x464], R20 ;  /* 0x0004641401007387 */ /* 0x0005e80000100800 */
[----:B------:R0:W-:Y:S01]  /*154a0*/  STL [R1+0x590], R48 ;  /* 0x0005903001007387 */ /* 0x0001e20000100800 */
[----:B--2---:R-:W-:-:S03]  /*154b0*/  IABS R20, R61 ;  /* 0x0000003d00147213 */ /* 0x004fc60000000000 */
[----:B------:R-:W2:Y:S04]  /*154c0*/  LDL.LU R61, [R1+0x578] ;  /* 0x00057800013d7983 */ /* 0x000ea80000300800 */
[----:B------:R1:W-:Y:S04]  /*154d0*/  STL [R1+0x594], R50 ;  /* 0x0005943201007387 */ /* 0x0003e80000100800 */
[----:B------:R4:W-:Y:S04]  /*154e0*/  STL [R1+0x598], R9 ;  /* 0x0005980901007387 */ /* 0x0009e80000100800 */
[----:B0-----:R-:W2:Y:S04]  /*154f0*/  LDL R48, [R1+0x40a0] ;  /* 0x0040a00001307983 */ /* 0x001ea80000100800 */
[----:B-1----:R-:W2:Y:S01]  /*15500*/  LDL R50, [R1+0x40a4] ;  /* 0x0040a40001327983 */ /* 0x002ea20000100800 */
[C---:B------:R-:W-:Y:S01]  /*15510*/  ISETP.GT.U32.AND P0, PT, R55.reuse, R51, PT ;  /* 0x000000333700720c */ /* 0x040fe20003f04070 */
[C---:B------:R-:W-:Y:S01]  /*15520*/  IMAD.HI.U32 R18, R2.reuse, R15, RZ ;  /* 0x0000000f02127227 */ /* 0x040fe200078e00ff */
[C---:B------:R-:W-:Y:S01]  /*15530*/  ISETP.GT.U32.AND P3, PT, R55.reuse, R26, PT ;  /* 0x0000001a3700720c */ /* 0x040fe20003f64070 */
[----:B------:R-:W2:Y:S02]  /*15540*/  LDL R22, [R1+0x409c] ;  /* 0x00409c0001167983 */ /* 0x000ea40000100800 */
[----:B------:R-:W-:Y:S01]  /*15550*/  IMAD.HI.U32 R13, R2, R11, RZ ;  /* 0x0000000b020d7227 */ /* 0x000fe200078e00ff */
[----:B------:R-:W-:-:S03]  /*15560*/  ISETP.GT.U32.AND P6, PT, R55, R29, PT ;  /* 0x0000001d3700720c */ /* 0x000fc60003fc4070 */
[----:B------:R-:W-:Y:S02]  /*15570*/  IMAD.MOV R18, RZ, RZ, -R18 ;  /* 0x000000ffff127224 */ /* 0x000fe400078e0a12 */
[----:B------:R-:W-:Y:S02]  /*15580*/  IMAD.MOV R13, RZ, RZ, -R13 ;  /* 0x000000ffff0d7224 */ /* 0x000fe400078e0a0d */
[----:B------:R-:W-:Y:S01]  /*15590*/  IMAD R57, R55, R18, R15 ;  /* 0x0000001237397224 */ /* 0x000fe200078e020f */
[----:B---3--:R-:W-:Y:S01]  /*155a0*/  IABS R15, R43 ;  /* 0x0000002b000f7213 */ /* 0x008fe20000000000 */
[----:B------:R-:W-:Y:S01]  /*155b0*/  @!P0 IMAD.IADD R51, R51, 0x1, -R55 ;  /* 0x0000000133338824 */ /* 0x000fe200078e0a37 */
[----:B------:R-:W3:Y:S01]  /*155c0*/  LDL.LU R43, [R1+0x38] ;  /* 0x00003800012b7983 */ /* 0x000ee20000300800 */
[C---:B------:R-:W-:Y:S01]  /*155d0*/  IMAD R53, R55.reuse, R13, R11 ;  /* 0x0000000d37357224 */ /* 0x040fe200078e020b */
[----:B----4-:R-:W-:Y:S02]  /*155e0*/  IABS R11, R49 ;  /* 0x00000031000b7213 */ /* 0x010fe40000000000 */
[----:B------:R-:W4:Y:S01]  /*155f0*/  LDL.LU R49, [R1+0x34] ;  /* 0x0000340001317983 */ /* 0x000f220000300800 */
[----:B------:R-:W-:Y:S01]  /*15600*/  ISETP.GT.U32.AND P0, PT, R55, R51, PT ;  /* 0x000000333700720c */ /* 0x000fe20003f04070 */
[----:B------:R-:W-:-:S02]  /*15610*/  @!P3 IMAD.IADD R26, R26, 0x1, -R55 ;  /* 0x000000011a1ab824 */ /* 0x000fc400078e0a37 */
[----:B------:R-:W-:-:S03]  /*15620*/  @!P6 IMAD.IADD R29, R29, 0x1, -R55 ;  /* 0x000000011d1de824 */ /* 0x000fc600078e0a37 */
[C---:B------:R-:W-:Y:S01]  /*15630*/  ISETP.GT.U32.AND P3, PT, R55.reuse, R26, PT ;  /* 0x0000001a3700720c */ /* 0x040fe20003f64070 */
[----:B------:R-:W-:Y:S01]  /*15640*/  IMAD.HI.U32 R21, R2, R20, RZ ;  /* 0x0000001402157227 */ /* 0x000fe200078e00ff */
[----:B------:R-:W-:-:S03]  /*15650*/  ISETP.GT.U32.AND P6, PT, R55, R29, PT ;  /* 0x0000001d3700720c */ /* 0x000fc60003fc4070 */
[----:B------:R-:W-:-:S04]  /*15660*/  IMAD.HI.U32 R13, R2, R11, RZ ;  /* 0x0000000b020d7227 */ /* 0x000fc800078e00ff */
[----:B------:R-:W-:-:S04]  /*15670*/  IMAD.HI.U32 R18, R2, R15, RZ ;  /* 0x0000000f02127227 */ /* 0x000fc800078e00ff */
[----:B------:R-:W-:Y:S02]  /*15680*/  @!P0 IMAD.IADD R51, R51, 0x1, -R55 ;  /* 0x0000000133338824 */ /* 0x000fe400078e0a37 */
[----:B------:R-:W-:Y:S02]  /*15690*/  IMAD.MOV R21, RZ, RZ, -R21 ;  /* 0x000000ffff157224 */ /* 0x000fe400078e0a15 */
[----:B------:R-:W-:Y:S02]  /*156a0*/  IMAD.MOV R13, RZ, RZ, -R13 ;  /* 0x000000ffff0d7224 */ /* 0x000fe400078e0a0d */
[----:B------:R-:W-:Y:S01]  /*156b0*/  IMAD.MOV R18, RZ, RZ, -R18 ;  /* 0x000000ffff127224 */ /* 0x000fe200078e0a12 */
[----:B------:R0:W-:Y:S01]  /*156c0*/  STL [R1+0x574], R51 ;  /* 0x0005743301007387 */ /* 0x0001e20000100800 */
[C---:B------:R-:W-:Y:S02]  /*156d0*/  IMAD R20, R55.reuse, R21, R20 ;  /* 0x0000001537147224 */ /* 0x040fe400078e0214 */
[----:B------:R-:W-:Y:S01]  /*156e0*/  IMAD R15, R55, R18, R15 ;  /* 0x00000012370f7224 */ /* 0x000fe200078e020f */
[----:B------:R-:W4:Y:S01]  /*156f0*/  LDL.LU R9, [R1+0x30] ;  /* 0x0000300001097983 */ /* 0x000f220000300800 */
[----:B------:R-:W-:-:S02]  /*15700*/  @!P3 IMAD.IADD R26, R26, 0x1, -R55 ;  /* 0x000000011a1ab824 */ /* 0x000fc400078e0a37 */
[----:B0-----:R-:W-:Y:S01]  /*15710*/  IMAD R51, R55, R13, R11 ;  /* 0x0000000d37337224 */ /* 0x001fe200078e020b */
[----:B------:R-:W-:Y:S01]  /*15720*/  STL [R1+0x458], R20 ;  /* 0x0004581401007387 */ /* 0x000fe20000100800 */
[----:B------:R-:W-:-:S03]  /*15730*/  @!P6 IMAD.IADD R29, R29, 0x1, -R55 ;  /* 0x000000011d1de824 */ /* 0x000fc600078e0a37 */
[----:B------:R-:W-:Y:S04]  /*15740*/  STL [R1+0x5844], R51 ;  /* 0x0058443301007387 */ /* 0x000fe80000100800 */
[----:B------:R-:W-:Y:S04]  /*15750*/  STL [R1+0x45c], R15 ;  /* 0x00045c0f01007387 */ /* 0x000fe80000100800 */
[----:B------:R0:W-:Y:S04]  /*15760*/  STL [R1+0x57c], R26 ;  /* 0x00057c1a01007387 */ /* 0x0001e80000100800 */
[----:B0-----:R-:W4:Y:S01]  /*15770*/  LDL.LU R26, [R1+0x56c] ;  /* 0x00056c00011a7983 */ /* 0x001f220000300800 */
[----:B--2---:R-:W-:-:S03]  /*15780*/  IABS R11, R50 ;  /* 0x00000032000b7213 */ /* 0x004fc60000000000 */
[----:B------:R-:W2:Y:S04]  /*15790*/  LDL.LU R50, [R1+0x570] ;  /* 0x0005700001327983 */ /* 0x000ea80000300800 */
[----:B------:R0:W-:Y:S01]  /*157a0*/  STL [R1+0x580], R29 ;  /* 0x0005801d01007387 */ /* 0x0001e20000100800 */
[----:B------:R-:W-:-:S03]  /*157b0*/  IABS R15, R48 ;  /* 0x00000030000f7213 */ /* 0x000fc60000000000 */
[----:B------:R-:W2:Y:S04]  /*157c0*/  LDL R48, [R1+0x40ac] ;  /* 0x0040ac0001307983 */ /* 0x000ea80000100800 */
[----:B0-----:R-:W2:Y:S01]  /*157d0*/  LDL R29, [R1+0x40b8] ;  /* 0x0040b800011d7983 */ /* 0x001ea20000100800 */
[----:B------:R-:W-:-:S13]  /*157e0*/  ISETP.GT.U32.AND P5, PT, R55, R10, PT ;  /* 0x0000000a3700720c */ /* 0x000fda0003fa4070 */
[----:B------:R-:W-:-:S05]  /*157f0*/  @!P5 IMAD.IADD R10, R10, 0x1, -R55 ;  /* 0x000000010a0ad824 */ /* 0x000fca00078e0a37 */
[C---:B------:R-:W-:Y:S02]  /*15800*/  ISETP.GT.U32.AND P5, PT, R55.reuse, R10, PT ;  /* 0x0000000a3700720c */ /* 0x040fe40003fa4070 */
[C---:B------:R-:W-:Y:S02]  /*15810*/  ISETP.GT.U32.AND P0, PT, R55.reuse, R45, PT ;  /* 0x0000002d3700720c */ /* 0x040fe40003f04070 */
[C---:B------:R-:W-:Y:S02]  /*15820*/  ISETP.GT.U32.AND P3, PT, R55.reuse, R61, PT ;  /* 0x0000003d3700720c */ /* 0x040fe40003f64070 */
[----:B---3--:R-:W-:-:S07]  /*15830*/  ISETP.GT.U32.AND P6, PT, R55, R43, PT ;  /* 0x0000002b3700720c */ /* 0x008fce0003fc4070 */
[--C-:B------:R-:W-:Y:S01]  /*15840*/  @!P5 IMAD.IADD R10, R10, 0x1, -R55.reuse ;  /* 0x000000010a0ad824 */ /* 0x100fe200078e0a37 */
[----:B----4-:R-:W-:Y:S01]  /*15850*/  ISETP.GT.U32.AND P5, PT, R55, R49, PT ;  /* 0x000000313700720c */ /* 0x010fe20003fa4070 */
[--C-:B------:R-:W-:Y:S01]  /*15860*/  @!P0 IMAD.IADD R45, R45, 0x1, -R55.reuse ;  /* 0x000000012d2d8824 */ /* 0x100fe200078e0a37 */
[----:B------:R-:W-:Y:S02]  /*15870*/  IABS R20, R22 ;  /* 0x0000001600147213 */ /* 0x000fe40000000000 */
[----:B------:R-:W3:Y:S01]  /*15880*/  LDL R22, [R1+0x40a8] ;  /* 0x0040a80001167983 */ /* 0x000ee20000100800 */
[--C-:B------:R-:W-:Y:S01]  /*15890*/  @!P3 IMAD.IADD R61, R61, 0x1, -R55.reuse ;  /* 0x000000013d3db824 */ /* 0x100fe200078e0a37 */
[----:B------:R-:W-:Y:S01]  /*158a0*/  ISETP.GT.U32.AND P0, PT, R55, R45, PT ;  /* 0x0000002d3700720c */ /* 0x000fe20003f04070 */
[----:B------:R-:W-:-:S03]  /*158b0*/  @!P6 IMAD.IADD R43, R43, 0x1, -R55 ;  /* 0x000000012b2be824 */ /* 0x000fc600078e0a37 */
[----:B------:R-:W-:-:S03]  /*158c0*/  ISETP.GT.U32.AND P3, PT, R55, R61, PT ;  /* 0x0000003d3700720c */ /* 0x000fc60003f64070 */
[----:B------:R-:W-:Y:S01]  /*158d0*/  @!P5 IMAD.IADD R49, R49, 0x1, -R55 ;  /* 0x000000013131d824 */ /* 0x000fe200078e0a37 */
[----:B------:R-:W-:Y:S01]  /*158e0*/  ISETP.GT.U32.AND P6, PT, R55, R43, PT ;  /* 0x0000002b3700720c */ /* 0x000fe20003fc4070 */
[----:B------:R-:W-:-:S03]  /*158f0*/  IMAD.HI.U32 R18, R2, R15, RZ ;  /* 0x0000000f02127227 */ /* 0x000fc600078e00ff */
[----:B------:R-:W-:Y:S01]  /*15900*/  ISETP.GT.U32.AND P5, PT, R55, R49, PT ;  /* 0x000000313700720c */ /* 0x000fe20003fa4070 */
[----:B------:R-:W-:-:S04]  /*15910*/  IMAD.HI.U32 R13, R2, R11, RZ ;  /* 0x0000000b020d7227 */ /* 0x000fc800078e00ff */
[----:B------:R-:W-:Y:S02]  /*15920*/  IMAD.MOV R18, RZ, RZ, -R18 ;  /* 0x000000ffff127224 */ /* 0x000fe400078e0a12 */
[----:B------:R-:W-:Y:S02]  /*15930*/  IMAD.MOV R13, RZ, RZ, -R13 ;  /* 0x000000ffff0d7224 */ /* 0x000fe400078e0a0d */
[----:B------:R-:W-:Y:S02]  /*15940*/  @!P0 IMAD.IADD R45, R45, 0x1, -R55 ;  /* 0x000000012d2d8824 */ /* 0x000fe400078e0a37 */
[C---:B------:R-:W-:Y:S01]  /*15950*/  IMAD R15, R55.reuse, R18, R15 ;  /* 0x00000012370f7224 */ /* 0x040fe200078e020f */
[----:B------:R0:W-:Y:S01]  /*15960*/  STL [R1+0x584], R10 ;  /* 0x0005840a01007387 */ /* 0x0001e20000100800 */
[----:B------:R-:W-:Y:S02]  /*15970*/  IMAD R11, R55, R13, R11 ;  /* 0x0000000d370b7224 */ /* 0x000fe400078e020b */
[----:B------:R-:W-:-:S02]  /*15980*/  @!P3 IMAD.IADD R61, R61, 0x1, -R55 ;  /* 0x000000013d3db824 */ /* 0x000fc400078e0a37 */
[--C-:B------:R-:W-:Y:S02]  /*15990*/  @!P6 IMAD.IADD R43, R43, 0x1, -R55.reuse ;  /* 0x000000012b2be824 */ /* 0x100fe400078e0a37 */
[----:B------:R-:W-:Y:S01]  /*159a0*/  @!P5 IMAD.IADD R49, R49, 0x1, -R55 ;  /* 0x000000013131d824 */ /* 0x000fe200078e0a37 */
[----:B0-----:R-:W4:Y:S04]  /*159b0*/  LDL.LU R10, [R1+0x2c] ;  /* 0x00002c00010a7983 */ /* 0x001f280000300800 */
[----:B------:R-:W-:Y:S04]  /*159c0*/  STL [R1+0x588], R45 ;  /* 0x0005882d01007387 */ /* 0x000fe80000100800 */
[----:B------:R2:W-:Y:S04]  /*159d0*/  STL [R1+0x450], R15 ;  /* 0x0004500f01007387 */ /* 0x0005e80000100800 */
[----:B------:R0:W-:Y:S04]  /*159e0*/  STL [R1+0x454], R11 ;  /* 0x0004540b01007387 */ /* 0x0001e80000100800 */
[----:B------:R1:W-:Y:S01]  /*159f0*/  STL [R1+0x578], R61 ;  /* 0x0005783d01007387 */ /* 0x0003e20000100800 */
[----:B--2---:R-:W-:-:S02]  /*15a00*/  IABS R15, R48 ;  /* 0x00000030000f7213 */ /* 0x004fc40000000000 */
[----:B0-----:R-:W-:Y:S02]  /*15a10*/  IABS R11, R29 ;  /* 0x0000001d000b7213 */ /* 0x001fe40000000000 */
[----:B------:R-:W2:Y:S04]  /*15a20*/  LDL.LU R29, [R1+0x24] ;  /* 0x00002400011d7983 */ /* 0x000ea80000300800 */
[----:B------:R0:W-:Y:S04]  /*15a30*/  STL [R1+0x38], R43 ;  /* 0x0000382b01007387 */ /* 0x0001e80000100800 */
[----:B------:R-:W2:Y:S04]  /*15a40*/  LDL R51, [R1+0x40bc] ;  /* 0x0040bc0001337983 */ /* 0x000ea80000100800 */
[----:B------:R0:W-:Y:S04]  /*15a50*/  STL [R1+0x34], R49 ;  /* 0x0000343101007387 */ /* 0x0001e80000100800 */
[----:B------:R-:W2:Y:S04]  /*15a60*/  LDL R48, [R1+0x40c8] ;  /* 0x0040c80001307983 */ /* 0x000ea80000100800 */
[----:B-1----:R-:W2:Y:S01]  /*15a70*/  LDL R61, [R1+0x40cc] ;  /* 0x0040cc00013d7983 */ /* 0x002ea20000100800 */
[----:B------:R-:W-:Y:S01]  /*15a80*/  IMAD.HI.U32 R21, R2, R20, RZ ;  /* 0x0000001402157227 */ /* 0x000fe200078e00ff */
[----:B------:R-:W-:-:S02]  /*15a90*/  ISETP.GT.U32.AND P0, PT, R55, R9, PT ;  /* 0x000000093700720c */ /* 0x000fc40003f04070 */
[C---:B------:R-:W-:Y:S01]  /*15aa0*/  ISETP.GT.U32.AND P3, PT, R55.reuse, R26, PT ;  /* 0x0000001a3700720c */ /* 0x040fe20003f64070 */
[----:B------:R-:W-:Y:S01]  /*15ab0*/  IMAD.MOV R21, RZ, RZ, -R21 ;  /* 0x000000ffff157224 */ /* 0x000fe200078e0a15 */
[----:B------:R-:W-:-:S03]  /*15ac0*/  ISETP.GT.U32.AND P6, PT, R55, R50, PT ;  /* 0x000000323700720c */ /* 0x000fc60003fc4070 */
[----:B------:R-:W-:Y:S01]  /*15ad0*/  IMAD R45, R55, R21, R20 ;  /* 0x00000015372d7224 */ /* 0x000fe200078e0214 */
[----:B---3--:R-:W-:Y:S02]  /*15ae0*/  IABS R20, R22 ;  /* 0x0000001600147213 */ /* 0x008fe40000000000 */
[----:B------:R-:W3:Y:S03]  /*15af0*/  LDL.LU R22, [R1+0x20] ;  /* 0x0000200001167983 */ /* 0x000ee60000300800 */
[--C-:B------:R-:W-:Y:S01]  /*15b00*/  @!P0 IMAD.IADD R9, R9, 0x1, -R55.reuse ;  /* 0x0000000109098824 */ /* 0x100fe200078e0a37 */
[----:B------:R-:W3:Y:S01]  /*15b10*/  LDL.LU R42, [R1+0x560] ;  /* 0x00056000012a7983 */ /* 0x000ee20000300800 */
[----:B------:R-:W-:-:S03]  /*15b20*/  @!P3 IMAD.IADD R26, R26, 0x1, -R55 ;  /* 0x000000011a1ab824 */ /* 0x000fc600078e0a37 */
[C---:B------:R-:W-:Y:S01]  /*15b30*/  ISETP.GT.U32.AND P0, PT, R55.reuse, R9, PT ;  /* 0x000000093700720c */ /* 0x040fe20003f04070 */
[----:B------:R-:W-:Y:S01]  /*15b40*/  @!P6 IMAD.IADD R50, R50, 0x1, -R55 ;  /* 0x000000013232e824 */ /* 0x000fe200078e0a37 */
[----:B0-----:R-:W3:Y:S01]  /*15b50*/  LDL.LU R43, [R1+0x564] ;  /* 0x00056400012b7983 */ /* 0x001ee20000300800 */
[C---:B------:R-:W-:Y:S01]  /*15b60*/  ISETP.GT.U32.AND P3, PT, R55.reuse, R26, PT ;  /* 0x0000001a3700720c */ /* 0x040fe20003f64070 */
[C---:B------:R-:W-:Y:S02]  /*15b70*/  IMAD.HI.U32 R13, R2.reuse, R11, RZ ;  /* 0x0000000b020d7227 */ /* 0x040fe400078e00ff */
[----:B------:R-:W-:Y:S02]  /*15b80*/  ISETP.GT.U32.AND P6, PT, R55, R50, PT ;  /* 0x000000323700720c */ /* 0x000fe40003fc4070 */
[----:B------:R-:W-:Y:S02]  /*15b90*/  IMAD.MOV R13, RZ, RZ, -R13 ;  /* 0x000000ffff0d7224 */ /* 0x000fe400078e0a0d */
[----:B------:R-:W-:-:S04]  /*15ba0*/  IMAD.HI.U32 R18, R2, R15, RZ ;  /* 0x0000000f02127227 */ /* 0x000fc800078e00ff */
[----:B------:R-:W-:Y:S02]  /*15bb0*/  @!P0 IMAD.IADD R9, R9, 0x1, -R55 ;  /* 0x0000000109098824 */ /* 0x000fe400078e0a37 */
[----:B------:R-:W-:-:S04]  /*15bc0*/  IMAD.HI.U32 R21, R2, R20, RZ ;  /* 0x0000001402157227 */ /* 0x000fc800078e00ff */
[C---:B------:R-:W-:Y:S02]  /*15bd0*/  IMAD R11, R55.reuse, R13, R11 ;  /* 0x0000000d370b7224 */ /* 0x040fe400078e020b */
[----:B------:R-:W-:Y:S02]  /*15be0*/  IMAD.MOV R18, RZ, RZ, -R18 ;  /* 0x000000ffff127224 */ /* 0x000fe400078e0a12 */
[----:B------:R-:W-:Y:S01]  /*15bf0*/  @!P3 IMAD.IADD R26, R26, 0x1, -R55 ;  /* 0x000000011a1ab824 */ /* 0x000fe200078e0a37 */
[----:B------:R0:W-:Y:S01]  /*15c00*/  STL [R1+0x30], R9 ;  /* 0x0000300901007387 */ /* 0x0001e20000100800 */
[----:B------:R-:W-:Y:S02]  /*15c10*/  IMAD.MOV R21, RZ, RZ, -R21 ;  /* 0x000000ffff157224 */ /* 0x000fe400078e0a15 */
[----:B------:R-:W-:Y:S01]  /*15c20*/  @!P6 IMAD.IADD R50, R50, 0x1, -R55 ;  /* 0x000000013232e824 */ /* 0x000fe200078e0a37 */
[----:B------:R-:W-:Y:S01]  /*15c30*/  STL [R1+0x448], R11 ;  /* 0x0004480b01007387 */ /* 0x000fe20000100800 */
[----:B------:R-:W-:-:S03]  /*15c40*/  IMAD R49, R55, R21, R20 ;  /* 0x0000001537317224 */ /* 0x000fc600078e0214 */
[----:B------:R1:W-:Y:S01]  /*15c50*/  STL [R1+0x56c], R26 ;  /* 0x00056c1a01007387 */ /* 0x0003e20000100800 */
[C---:B0-----:R-:W-:Y:S01]  /*15c60*/  IMAD R9, R55.reuse, R18, R15 ;  /* 0x0000001237097224 */ /* 0x041fe200078e020f */
[C---:B----4-:R-:W-:Y:S02]  /*15c70*/  ISETP.GT.U32.AND P5, PT, R55.reuse, R10, PT ;  /* 0x0000000a3700720c */ /* 0x050fe40003fa4070 */
[----:B------:R-:W-:-:S11]  /*15c80*/  ISETP.GT.U32.AND P0, PT, R55, R28, PT ;  /* 0x0000001c3700720c */ /* 0x000fd60003f04070 */
[--C-:B------:R-:W-:Y:S02]  /*15c90*/  @!P5 IMAD.IADD R10, R10, 0x1, -R55.reuse ;  /* 0x000000010a0ad824 */ /* 0x100fe400078e0a37 */
[----:B------:R-:W-:-:S03]  /*15ca0*/  @!P0 IMAD.IADD R28, R28, 0x1, -R55 ;  /* 0x000000011c1c8824 */ /* 0x000fc600078e0a37 */
[C---:B------:R-:W-:Y:S02]  /*15cb0*/  ISETP.GT.U32.AND P5, PT, R55.reuse, R10, PT ;  /* 0x0000000a3700720c */ /* 0x040fe40003fa4070 */
[----:B------:R-:W-:Y:S02]  /*15cc0*/  ISETP.GT.U32.AND P0, PT, R55, R28, PT ;  /* 0x0000001c3700720c */ /* 0x000fe40003f04070 */
[----:B--2---:R-:W-:Y:S02]  /*15cd0*/  IABS R20, R51 ;  /* 0x0000003300147213 */ /* 0x004fe40000000000 */
[----:B------:R-:W-:Y:S02]  /*15ce0*/  IABS R15, R48 ;  /* 0x00000030000f7213 */ /* 0x000fe40000000000 */
[----:B------:R-:W2:Y:S04]  /*15cf0*/  LDL.LU R48, [R1+0x568] ;  /* 0x0005680001307983 */ /* 0x000ea80000300800 */
[----:B-1----:R-:W4:Y:S04]  /*15d00*/  LDL.LU R26, [R1+0x554] ;  /* 0x00055400011a7983 */ /* 0x002f280000300800 */
[----:B------:R0:W-:Y:S04]  /*15d10*/  STL [R1+0x570], R50 ;  /* 0x0005703201007387 */ /* 0x0001e80000100800 */
[----:B------:R-:W2:Y:S01]  /*15d20*/  LDL R51, [R1+0x40d4] ;  /* 0x0040d40001337983 */ /* 0x000ea20000100800 */
[----:B------:R-:W-:Y:S01]  /*15d30*/  IMAD.HI.U32 R21, R2, R20, RZ ;  /* 0x0000001402157227 */ /* 0x000fe200078e00ff */
[----:B------:R-:W-:-:S02]  /*15d40*/  IABS R11, R61 ;  /* 0x0000003d000b7213 */ /* 0x000fc40000000000 */
[----:B------:R-:W4:Y:S01]  /*15d50*/  LDL.LU R61, [R1+0x558] ;  /* 0x00055800013d7983 */ /* 0x000f220000300800 */
[--C-:B------:R-:W-:Y:S02]  /*15d60*/  @!P5 IMAD.IADD R10, R10, 0x1, -R55.reuse ;  /* 0x000000010a0ad824 */ /* 0x100fe400078e0a37 */
[----:B------:R-:W-:Y:S02]  /*15d70*/  @!P0 IMAD.IADD R28, R28, 0x1, -R55 ;  /* 0x000000011c1c8824 */ /* 0x000fe400078e0a37 */
[----:B------:R-:W-:Y:S01]  /*15d80*/  IMAD.MOV R21, RZ, RZ, -R21 ;  /* 0x000000ffff157224 */ /* 0x000fe200078e0a15 */
[----:B------:R-:W-:Y:S03]  /*15d90*/  STL [R1+0x2c], R10 ;  /* 0x00002c0a01007387 */ /* 0x000fe60000100800 */
[C---:B0-----:R-:W-:Y:S01]  /*15da0*/  IMAD R50, R55.reuse, R21, R20 ;  /* 0x0000001537327224 */ /* 0x041fe200078e0214 */
[----:B------:R0:W-:Y:S04]  /*15db0*/  STL [R1+0x28], R28 ;  /* 0x0000281c01007387 */ /* 0x0001e80000100800 */
[----:B------:R-:W4:Y:S04]  /*15dc0*/  LDL R20, [R1+0x40d0] ;  /* 0x0040d00001147983 */ /* 0x000f280000100800 */
[----:B------:R-:W4:Y:S01]  /*15dd0*/  LDL R21, [R1+0x40d8] ;  /* 0x0040d80001157983 */ /* 0x000f220000100800 */
[----:B------:R-:W-:-:S02]  /*15de0*/  ISETP.GT.U32.AND P3, PT, R55, R29, PT ;  /* 0x0000001d3700720c */ /* 0x000fc40003f64070 */
[C---:B---3--:R-:W-:Y:S02]  /*15df0*/  ISETP.GT.U32.AND P6, PT, R55.reuse, R22, PT ;  /* 0x000000163700720c */ /* 0x048fe40003fc4070 */
        /* <DEDUP_REMOVED lines=9> */
[--C-:B------:R-:W-:Y:S02]  /*15e90*/  @!P3 IMAD.IADD R29, R29, 0x1, -R55.reuse ;  /* 0x000000011d1db824 */ /* 0x100fe400078e0a37 */
[----:B------:R-:W-:Y:S02]  /*15ea0*/  @!P6 IMAD.IADD R22, R22, 0x1, -R55 ;  /* 0x000000011616e824 */ /* 0x000fe400078e0a37 */
[----:B0-----:R-:W-:Y:S01]  /*15eb0*/  IMAD R28, R55, R18, R15 ;  /* 0x00000012371c7224 */ /* 0x001fe200078e020f */
[----:B------:R0:W-:Y:S01]  /*15ec0*/  STL [R1+0x24], R29 ;  /* 0x0000241d01007387 */ /* 0x0001e20000100800 */
[----:B------:R-:W-:-:S03]  /*15ed0*/  @!P5 IMAD.IADD R42, R42, 0x1, -R55 ;  /* 0x000000012a2ad824 */ /* 0x000fc600078e0a37 */
[----:B0-----:R-:W3:Y:S01]  /*15ee0*/  LDL.LU R29, [R1+0x585c] ;  /* 0x00585c00011d7983 */ /* 0x001ee20000300800 */
[----:B------:R-:W-:Y:S01]  /*15ef0*/  ISETP.GT.U32.AND P0, PT, R55, R43, PT ;  /* 0x0000002b3700720c */ /* 0x000fe20003f04070 */
[----:B------:R-:W-:-:S12]  /*15f00*/  IMAD.HI.U32 R13, R2, R11, RZ ;  /* 0x0000000b020d7227 */ /* 0x000fd800078e00ff */
[----:B------:R-:W-:-:S05]  /*15f10*/  @!P0 IMAD.IADD R43, R43, 0x1, -R55 ;  /* 0x000000012b2b8824 */ /* 0x000fca00078e0a37 */
[----:B------:R-:W-:Y:S02]  /*15f20*/  ISETP.GT.U32.AND P0, PT, R55, R43, PT ;  /* 0x0000002b3700720c */ /* 0x000fe40003f04070 */
[----:B--2---:R-:W-:Y:S02]  /*15f30*/  IABS R15, R51 ;  /* 0x00000033000f7213 */ /* 0x004fe40000000000 */
[----:B------:R-:W2:Y:S04]  /*15f40*/  LDL.LU R51, [R1+0x548] ;  /* 0x0005480001337983 */ /* 0x000ea80000300800 */
[----:B------:R0:W-:Y:S04]  /*15f50*/  STL [R1+0x20], R22 ;  /* 0x0000201601007387 */ /* 0x0001e80000100800 */
[----:B0-----:R-:W2:Y:S04]  /*15f60*/  LDL.LU R22, [R1+0x54c] ;  /* 0x00054c0001167983 */ /* 0x001ea80000300800 */
[----:B------:R0:W-:Y:S04]  /*15f70*/  STL [R1+0x560], R42 ;  /* 0x0005602a01007387 */ /* 0x0001e80000100800 */
[----:B0-----:R-:W3:Y:S01]  /*15f80*/  LDL R42, [R1+0x40ec] ;  /* 0x0040ec00012a7983 */ /* 0x001ee20000100800 */
[----:B------:R-:W-:Y:S01]  /*15f90*/  IMAD.MOV R13, RZ, RZ, -R13 ;  /* 0x000000ffff0d7224 */ /* 0x000fe200078e0a0d */
[----:B----4-:R-:W-:-:S03]  /*15fa0*/  IABS R20, R20 ;  /* 0x0000001400147213 */ /* 0x010fc60000000000 */
[----:B------:R-:W-:Y:S01]  /*15fb0*/  IMAD R10, R55, R13, R11 ;  /* 0x0000000d370a7224 */ /* 0x000fe200078e020b */
[----:B------:R-:W-:Y:S01]  /*15fc0*/  IABS R11, R21 ;  /* 0x00000015000b7213 */ /* 0x000fe20000000000 */
[----:B------:R-:W-:-:S04]  /*15fd0*/  IMAD.HI.U32 R21, R2, R20, RZ ;  /* 0x0000001402157227 */ /* 0x000fc800078e00ff */
[----:B------:R-:W-:Y:S02]  /*15fe0*/  @!P0 IMAD.IADD R43, R43, 0x1, -R55 ;  /* 0x000000012b2b8824 */ /* 0x000fe400078e0a37 */
[----:B------:R-:W-:-:S03]  /*15ff0*/  IMAD.MOV R21, RZ, RZ, -R21 ;  /* 0x000000ffff157224 */ /* 0x000fc600078e0a15 */
[----:B------:R0:W-:Y:S02]  /*16000*/  STL [R1+0x564], R43 ;  /* 0x0005642b01007387 */ /* 0x0001e40000100800 */
[C---:B0-----:R-:W-:Y:S02]  /*16010*/  IMAD R43, R55.reuse, R21, R20 ;  /* 0x00000015372b7224 */ /* 0x041fe400078e0214 */
[----:B------:R-:W4:Y:S04]  /*16020*/  LDL R20, [R1+0x40dc] ;  /* 0x0040dc0001147983 */ /* 0x000f280000100800 */
[----:B------:R-:W2:Y:S01]  /*16030*/  LDL R21, [R1+0x40e8] ;  /* 0x0040e80001157983 */ /* 0x000ea20000100800 */
[C---:B------:R-:W-:Y:S02]  /*16040*/  ISETP.GT.U32.AND P3, PT, R55.reuse, R48, PT ;  /* 0x000000303700720c */ /* 0x040fe40003f64070 */
[----:B------:R-:W-:-:S02]  /*16050*/  ISETP.GT.U32.AND P6, PT, R55, R26, PT ;  /* 0x0000001a3700720c */ /* 0x000fc40003fc4070 */
[----:B------:R-:W-:-:S09]  /*16060*/  ISETP.GT.U32.AND P5, PT, R55, R61, PT ;  /* 0x0000003d3700720c */ /* 0x000fd20003fa4070 */
[--C-:B------:R-:W-:Y:S02]  /*16070*/  @!P3 IMAD.IADD R48, R48, 0x1, -R55.reuse ;  /* 0x000000013030b824 */ /* 0x100fe400078e0a37 */
[--C-:B------:R-:W-:Y:S02]  /*16080*/  @!P6 IMAD.IADD R26, R26, 0x1, -R55.reuse ;  /* 0x000000011a1ae824 */ /* 0x100fe400078e0a37 */
[----:B------:R-:W-:Y:S01]  /*16090*/  @!P5 IMAD.IADD R61, R61, 0x1, -R55 ;  /* 0x000000013d3dd824 */ /* 0x000fe200078e0a37 */
[C---:B------:R-:W-:Y:S02]  /*160a0*/  ISETP.GT.U32.AND P3, PT, R55.reuse, R48, PT ;  /* 0x000000303700720c */ /* 0x040fe40003f64070 */
[C---:B------:R-:W-:Y:S01]  /*160b0*/  ISETP.GT.U32.AND P6, PT, R55.reuse, R26, PT ;  /* 0x0000001a3700720c */ /* 0x040fe20003fc4070 */
[----:B------:R-:W-:Y:S01]  /*160c0*/  IMAD.HI.U32 R18, R2, R15, RZ ;  /* 0x0000000f02127227 */ /* 0x000fe200078e00ff */
[----:B------:R-:W-:-:S03]  /*160d0*/  ISETP.GT.U32.AND P5, PT, R55, R61, PT ;  /* 0x0000003d3700720c */ /* 0x000fc60003fa4070 */
[----:B------:R-:W-:Y:S02]  /*160e0*/  IMAD.MOV R18, RZ, RZ, -R18 ;  /* 0x000000ffff127224 */ /* 0x000fe400078e0a12 */
[----:B------:R-:W-:-:S04]  /*160f0*/  IMAD.HI.U32 R13, R2, R11, RZ ;  /* 0x0000000b020d7227 */ /* 0x000fc800078e00ff */
[----:B------:R-:W-:Y:S02]  /*16100*/  IMAD R15, R55, R18, R15 ;  /* 0x00000012370f7224 */ /* 0x000fe400078e020f */
[--C-:B------:R-:W-:Y:S01]  /*16110*/  @!P3 IMAD.IADD R48, R48, 0x1, -R55.reuse ;  /* 0x000000013030b824 */ /* 0x100fe200078e0a37 */
[----:B------:R0:W-:Y:S01]  /*16120*/  STL [R1+0x428], R43 ;  /* 0x0004282b01007387 */ /* 0x0001e20000100800 */
[--C-:B------:R-:W-:Y:S02]  /*16130*/  @!P6 IMAD.IADD R26, R26, 0x1, -R55.reuse ;  /* 0x000000011a1ae824 */ /* 0x100fe400078e0a37 */
[----:B------:R-:W-:Y:S01]  /*16140*/  @!P5 IMAD.IADD R61, R61, 0x1, -R55 ;  /* 0x000000013d3dd824 */ /* 0x000fe200078e0a37 */
[----:B------:R-:W-:Y:S01]  /*16150*/  STL [R1+0x42c], R15 ;  /* 0x00042c0f01007387 */ /* 0x000fe20000100800 */
[----:B------:R-:W-:-:S03]  /*16160*/  IMAD.MOV R13, RZ, RZ, -R13 ;  /* 0x000000ffff0d7224 */ /* 0x000fc600078e0a0d */
[----:B------:R1:W-:Y:S01]  /*16170*/  STL [R1+0x568], R48 ;  /* 0x0005683001007387 */ /* 0x0003e20000100800 */
[----:B0-----:R-:W-:-:S03]  /*16180*/  IMAD R43, R55, R13, R11 ;  /* 0x0000000d372b7224 */ /* 0x001fc600078e020b */
[----:B-1----:R-:W2:Y:S04]  /*16190*/  LDL.LU R48, [R1+0x540] ;  /* 0x0005400001307983 */ /* 0x002ea80000300800 */
[----:B------:R0:W-:Y:S04]  /*161a0*/  STL [R1+0x554], R26 ;  /* 0x0005541a01007387 */ /* 0x0001e80000100800 */
[----:B0-----:R-:W2:Y:S04]  /*161b0*/  LDL.LU R26, [R1+0x544] ;  /* 0x00054400011a7983 */ /* 0x001ea80000300800 */
[----:B------:R0:W-:Y:S04]  /*161c0*/  STL [R1+0x558], R61 ;  /* 0x0005583d01007387 */ /* 0x0001e80000100800 */
[----:B0-----:R-:W2:Y:S01]  /*161d0*/  LDL R61, [R1+0x40fc] ;  /* 0x0040fc00013d7983 */ /* 0x001ea20000100800 */
[----:B---3--:R-:W-:-:S03]  /*161e0*/  IABS R11, R42 ;  /* 0x0000002a000b7213 */ /* 0x008fc60000000000 */
[----:B------:R-:W3:Y:S01]  /*161f0*/  LDL R42, [R1+0x4100] ;  /* 0x00410000012a7983 */ /* 0x000ee20000100800 */
[----:B------:R-:W-:-:S13]  /*16200*/  ISETP.GT.U32.AND P0, PT, R55, R29, PT ;  /* 0x0000001d3700720c */ /* 0x000fda0003f04070 */
[----:B------:R-:W-:-:S05]  /*16210*/  @!P0 IMAD.IADD R29, R29, 0x1, -R55 ;  /* 0x000000011d1d8824 */ /* 0x000fca00078e0a37 */
[----:B------:R-:W-:Y:S02]  /*16220*/  ISETP.GT.U32.AND P0, PT, R55, R29, PT ;  /* 0x0000001d3700720c */ /* 0x000fe40003f04070 */
[----:B----4-:R-:W-:Y:S02]  /*16230*/  IABS R20, R20 ;  /* 0x0000001400147213 */ /* 0x010fe40000000000 */
[----:B--2---:R-:W-:-:S03]  /*16240*/  IABS R15, R21 ;  /* 0x00000015000f7213 */ /* 0x004fc60000000000 */
[----:B------:R-:W-:-:S06]  /*16250*/  IMAD.HI.U32 R21, R2, R20, RZ ;  /* 0x0000001402157227 */ /* 0x000fcc00078e00ff */
[----:B------:R-:W-:Y:S02]  /*16260*/  @!P0 IMAD.IADD R29, R29, 0x1, -R55 ;  /* 0x000000011d1d8824 */ /* 0x000fe400078e0a37 */
[----:B------:R-:W-:-:S03]  /*16270*/  IMAD.MOV R21, RZ, RZ, -R21 ;  /* 0x000000ffff157224 */ /* 0x000fc600078e0a15 */
[----:B------:R0:W-:Y:S02]  /*16280*/  STL [R1+0x55c], R29 ;  /* 0x00055c1d01007387 */ /* 0x0001e40000100800 */
[C---:B0-----:R-:W-:Y:S02]  /*16290*/  IMAD R29, R55.reuse, R21, R20 ;  /* 0x00000015371d7224 */ /* 0x041fe400078e0214 */
[----:B------:R-:W2:Y:S01]  /*162a0*/  LDL R20, [R1+0x40f8] ;  /* 0x0040f80001147983 */ /* 0x000ea20000100800 */
[C---:B------:R-:W-:Y:S02]  /*162b0*/  ISETP.GT.U32.AND P3, PT, R55.reuse, R51, PT ;  /* 0x000000333700720c */ /* 0x040fe40003f64070 */
[C---:B------:R-:W-:Y:S02]  /*162c0*/  ISETP.GT.U32.AND P6, PT, R55.reuse, R22, PT ;  /* 0x000000163700720c */ /* 0x040fe40003fc4070 */
[----:B------:R-:W-:Y:S01]  /*162d0*/  ISETP.GT.U32.AND P5, PT, R55, R56, PT ;  /* 0x000000383700720c */ /* 0x000fe20003fa4070 */
[----:B------:R-:W-:-:S08]  /*162e0*/  IMAD.HI.U32 R18, R2, R15, RZ ;  /* 0x0000000f02127227 */ /* 0x000fd000078e00ff */
[--C-:B------:R-:W-:Y:S02]  /*162f0*/  @!P3 IMAD.IADD R51, R51, 0x1, -R55.reuse ;  /* 0x000000013333b824 */ /* 0x100fe400078e0a37 */
[--C-:B------:R-:W-:Y:S02]  /*16300*/  @!P6 IMAD.IADD R22, R22, 0x1, -R55.reuse ;  /* 0x000000011616e824 */ /* 0x100fe400078e0a37 */
[----:B------:R-:W-:Y:S01]  /*16310*/  @!P5 IMAD.IADD R56, R56, 0x1, -R55 ;  /* 0x000000013838d824 */ /* 0x000fe200078e0a37 */
[C---:B------:R-:W-:Y:S01]  /*16320*/  ISETP.GT.U32.AND P3, PT, R55.reuse, R51, PT ;  /* 0x000000333700720c */ /* 0x040fe20003f64070 */
[----:B------:R-:W-:Y:S01]  /*16330*/  IMAD.HI.U32 R13, R2, R11, RZ ;  /* 0x0000000b020d7227 */ /* 0x000fe200078e00ff */
[C---:B------:R-:W-:Y:S02]  /*16340*/  ISETP.GT.U32.AND P6, PT, R55.reuse, R22, PT ;  /* 0x000000163700720c */ /* 0x040fe40003fc4070 */
[----:B------:R-:W-:Y:S01]  /*16350*/  ISETP.GT.U32.AND P5, PT, R55, R56, PT ;  /* 0x000000383700720c */ /* 0x000fe20003fa4070 */
[----:B------:R-:W-:-:S02]  /*16360*/  IMAD.MOV R18, RZ, RZ, -R18 ;  /* 0x000000ffff127224 */ /* 0x000fc400078e0a12 */
[----:B------:R-:W-:Y:S02]  /*16370*/  IMAD.MOV R13, RZ, RZ, -R13 ;  /* 0x000000ffff0d7224 */ /* 0x000fe400078e0a0d */
[C---:B------:R-:W-:Y:S02]  /*16380*/  IMAD R15, R55.reuse, R18, R15 ;  /* 0x00000012370f7224 */ /* 0x040fe400078e020f */
[----:B------:R-:W-:Y:S02]  /*16390*/  IMAD R11, R55, R13, R11 ;  /* 0x0000000d370b7224 */ /* 0x000fe400078e020b */
[--C-:B------:R-:W-:Y:S01]  /*163a0*/  @!P3 IMAD.IADD R51, R51, 0x1, -R55.reuse ;  /* 0x000000013333b824 */ /* 0x100fe200078e0a37 */
[----:B------:R0:W-:Y:S01]  /*163b0*/  STL [R1+0x420], R15 ;  /* 0x0004200f01007387 */ /* 0x0001e20000100800 */
[--C-:B------:R-:W-:Y:S02]  /*163c0*/  @!P6 IMAD.IADD R22, R22, 0x1, -R55.reuse ;  /* 0x000000011616e824 */ /* 0x100fe400078e0a37 */
[----:B------:R-:W-:Y:S01]  /*163d0*/  @!P5 IMAD.IADD R56, R56, 0x1, -R55 ;  /* 0x000000013838d824 */ /* 0x000fe200078e0a37 */
[----:B------:R3:W-:Y:S04]  /*163e0*/  STL [R1+0x424], R11 ;  /* 0x0004240b01007387 */ /* 0x0007e80000100800 */
[----:B------:R1:W-:Y:S01]  /*163f0*/  STL [R1+0x548], R51 ;  /* 0x0005483301007387 */ /* 0x0003e20000100800 */
[----:B0-----:R-:W-:-:S03]  /*16400*/  IABS R15, R61 ;  /* 0x0000003d000f7213 */ /* 0x001fc60000000000 */
[----:B------:R-:W4:Y:S01]  /*16410*/  LDL.LU R61, [R1+0x538] ;  /* 0x00053800013d7983 */ /* 0x000f220000300800 */
[----:B---3--:R-:W-:-:S03]  /*16420*/  IABS R11, R42 ;  /* 0x0000002a000b7213 */ /* 0x008fc60000000000 */
[----:B------:R-:W3:Y:S04]  /*16430*/  LDL.LU R42, [R1+0x524] ;  /* 0x00052400012a7983 */ /* 0x000ee80000300800 */
[----:B------:R0:W-:Y:S04]  /*16440*/  STL [R1+0x54c], R22 ;  /* 0x00054c1601007387 */ /* 0x0001e80000100800 */
[----:B------:R2:W-:Y:S04]  /*16450*/  STL [R1+0x550], R56 ;  /* 0x0005503801007387 */ /* 0x0005e80000100800 */
[----:B-1----:R-:W4:Y:S04]  /*16460*/  LDL R51, [R1+0x410c] ;  /* 0x00410c0001337983 */ /* 0x002f280000100800 */
[----:B0-----:R-:W3:Y:S01]  /*16470*/  LDL R22, [R1+0x4108] ;  /* 0x0041080001167983 */ /* 0x001ee20000100800 */
[----:B------:R-:W-:-:S13]  /*16480*/  ISETP.GT.U32.AND P0, PT, R55, R16, PT ;  /* 0x000000103700720c */ /* 0x000fda0003f04070 */
[----:B------:R-:W-:-:S05]  /*16490*/  @!P0 IMAD.IADD R16, R16, 0x1, -R55 ;  /* 0x0000000110108824 */ /* 0x000fca00078e0a37 */
[----:B------:R-:W-:Y:S02]  /*164a0*/  ISETP.GT.U32.AND P0, PT, R55, R16, PT ;  /* 0x000000103700720c */ /* 0x000fe40003f04070 */
[----:B--2---:R-:W-:-:S11]  /*164b0*/  IABS R20, R20 ;  /* 0x0000001400147213 */ /* 0x004fd60000000000 */
[----:B------:R-:W-:Y:S02]  /*164c0*/  @!P0 IMAD.IADD R16, R16, 0x1, -R55 ;  /* 0x0000000110108824 */ /* 0x000fe400078e0a37 */
[----:B------:R-:W-:-:S04]  /*164d0*/  IMAD.HI.U32 R21, R2, R20, RZ ;  /* 0x0000001402157227 */ /* 0x000fc800078e00ff */
[----:B------:R-:W-:Y:S01]  /*164e0*/  IMAD.MOV R21, RZ, RZ, -R21 ;  /* 0x000000ffff157224 */ /* 0x000fe200078e0a15 */
[----:B------:R0:W-:Y:S03]  /*164f0*/  STL [R1+0x53c], R16 ;  /* 0x00053c1001007387 */ /* 0x0001e60000100800 */
[C---:B------:R-:W-:Y:S02]  /*16500*/  IMAD R56, R55.reuse, R21, R20 ;  /* 0x0000001537387224 */ /* 0x040fe400078e0214 */
[----:B------:R-:W2:Y:S01]  /*16510*/  LDL R20, [R1+0x4104] ;  /* 0x0041040001147983 */ /* 0x000ea20000100800 */
[C---:B------:R-:W-:Y:S02]  /*16520*/  ISETP.GT.U32.AND P3, PT, R55.reuse, R48, PT ;  /* 0x000000303700720c */ /* 0x040fe40003f64070 */
[----:B------:R-:W-:Y:S01]  /*16530*/  ISETP.GT.U32.AND P6, PT, R55, R26, PT ;  /* 0x0000001a3700720c */ /* 0x000fe20003fc4070 */
[----:B------:R-:W-:-:S10]  /*16540*/  IMAD.HI.U32 R13, R2, R11, RZ ;  /* 0x0000000b020d7227 */ /* 0x000fd400078e00ff */
[--C-:B------:R-:W-:Y:S02]  /*16550*/  @!P3 IMAD.IADD R48, R48, 0x1, -R55.reuse ;  /* 0x000000013030b824 */ /* 0x100fe400078e0a37 */
[----:B------:R-:W-:-:S03]  /*16560*/  @!P6 IMAD.IADD R26, R26, 0x1, -R55 ;  /* 0x000000011a1ae824 */ /* 0x000fc600078e0a37 */
[C---:B------:R-:W-:Y:S02]  /*16570*/  ISETP.GT.U32.AND P3, PT, R55.reuse, R48, PT ;  /* 0x000000303700720c */ /* 0x040fe40003f64070 */
[----:B------:R-:W-:Y:S01]  /*16580*/  ISETP.GT.U32.AND P6, PT, R55, R26, PT ;  /* 0x0000001a3700720c */ /* 0x000fe20003fc4070 */
[----:B------:R-:W-:Y:S02]  /*16590*/  IMAD.MOV R13, RZ, RZ, -R13 ;  /* 0x000000ffff0d7224 */ /* 0x000fe400078e0a0d */
[----:B------:R-:W-:-:S04]  /*165a0*/  IMAD.HI.U32 R18, R2, R15, RZ ;  /* 0x0000000f02127227 */ /* 0x000fc800078e00ff */
[C---:B------:R-:W-:Y:S02]  /*165b0*/  IMAD R11, R55.reuse, R13, R11 ;  /* 0x0000000d370b7224 */ /* 0x040fe400078e020b */
[----:B------:R-:W-:Y:S02]  /*165c0*/  IMAD.MOV R18, RZ, RZ, -R18 ;  /* 0x000000ffff127224 */ /* 0x000fe400078e0a12 */
[--C-:B------:R-:W-:Y:S01]  /*165d0*/  @!P3 IMAD.IADD R48, R48, 0x1, -R55.reuse ;  /* 0x000000013030b824 */ /* 0x100fe200078e0a37 */
[----:B------:R-:W-:Y:S01]  /*165e0*/  STL [R1+0x5840], R56 ;  /* 0x0058403801007387 */ /* 0x000fe20000100800 */
[----:B------:R-:W-:Y:S02]  /*165f0*/  @!P6 IMAD.IADD R26, R26, 0x1, -R55 ;  /* 0x000000011a1ae824 */ /* 0x000fe400078e0a37 */
[----:B0-----:R-:W-:Y:S01]  /*16600*/  IMAD R16, R55, R18, R15 ;  /* 0x0000001237107224 */ /* 0x001fe200078e020f */
[----:B------:R-:W-:Y:S04]  /*16610*/  STL [R1+0x418], R11 ;  /* 0x0004180b01007387 */ /* 0x000fe80000100800 */
[----:B------:R0:W-:Y:S04]  /*16620*/  STL [R1+0x540], R48 ;  /* 0x0005403001007387 */ /* 0x0001e80000100800 */
[----:B0-----:R-:W2:Y:S01]  /*16630*/  LDL.LU R48, [R1+0x5858] ;  /* 0x0058580001307983 */ /* 0x001ea20000300800 */
[----:B---3--:R-:W-:-:S03]  /*16640*/  IABS R15, R22 ;  /* 0x00000016000f7213 */ /* 0x008fc60000000000 */
[----:B------:R-:W3:Y:S04]  /*16650*/  LDL.LU R22, [R1+0x518] ;  /* 0x0005180001167983 */ /* 0x000ee80000300800 */
[----:B------:R0:W-:Y:S01]  /*16660*/  STL [R1+0x544], R26 ;  /* 0x0005441a01007387 */ /* 0x0001e20000100800 */
[----:B----4-:R-:W-:-:S03]  /*16670*/  IABS R11, R51 ;  /* 0x00000033000b7213 */ /* 0x010fc60000000000 */
[----:B0-----:R-:W4:Y:S04]  /*16680*/  LDL.LU R26, [R1+0x51c] ;  /* 0x00051c00011a7983 */ /* 0x001f280000300800 */
[----:B------:R-:W3:Y:S04]  /*16690*/  LDL R56, [R1+0x4114] ;  /* 0x0041140001387983 */ /* 0x000ee80000100800 */
[----:B------:R-:W4:Y:S01]  /*166a0*/  LDL R51, [R1+0x4128] ;  /* 0x0041280001337983 */ /* 0x000f220000100800 */
[C---:B------:R-:W-:Y:S02]  /*166b0*/  ISETP.GT.U32.AND P5, PT, R55.reuse, R46, PT ;  /* 0x0000002e3700720c */ /* 0x040fe40003fa4070 */
[----:B------:R-:W-:-:S02]  /*166c0*/  ISETP.GT.U32.AND P0, PT, R55, R3, PT ;  /* 0x000000033700720c */ /* 0x000fc40003f04070 */
[----:B------:R-:W-:-:S09]  /*166d0*/  ISETP.GT.U32.AND P3, PT, R55, R61, PT ;  /* 0x0000003d3700720c */ /* 0x000fd20003f64070 */
[--C-:B------:R-:W-:Y:S02]  /*166e0*/  @!P5 IMAD.IADD R46, R46, 0x1, -R55.reuse ;  /* 0x000000012e2ed824 */ /* 0x100fe400078e0a37 */
[----:B------:R-:W-:-:S03]  /*166f0*/  @!P0 IMAD.IADD R3, R3, 0x1, -R55 ;  /* 0x0000000103038824 */ /* 0x000fc600078e0a37 */
[C---:B------:R-:W-:Y:S02]  /*16700*/  ISETP.GT.U32.AND P5, PT, R55.reuse, R46, PT ;  /* 0x0000002e3700720c */ /* 0x040fe40003fa4070 */
[----:B------:R-:W-:Y:S01]  /*16710*/  ISETP.GT.U32.AND P0, PT, R55, R3, PT ;  /* 0x000000033700720c */ /* 0x000fe20003f04070 */
[----:B------:R-:W-:Y:S01]  /*16720*/  @!P3 IMAD.IADD R61, R61, 0x1, -R55 ;  /* 0x000000013d3db824 */ /* 0x000fe200078e0a37 */
[----:B--2---:R-:W-:-:S04]  /*16730*/  IABS R20, R20 ;  /* 0x0000001400147213 */ /* 0x004fc80000000000 */
[----:B------:R-:W-:Y:S01]  /*16740*/  ISETP.GT.U32.AND P3, PT, R55, R61, PT ;  /* 0x0000003d3700720c */ /* 0x000fe20003f64070 */
[----:B------:R-:W-:-:S04]  /*16750*/  IMAD.HI.U32 R21, R2, R20, RZ ;  /* 0x0000001402157227 */ /* 0x000fc800078e00ff */
[--C-:B------:R-:W-:Y:S02]  /*16760*/  @!P5 IMAD.IADD R46, R46, 0x1, -R55.reuse ;  /* 0x000000012e2ed824 */ /* 0x100fe400078e0a37 */
[----:B------:R-:W-:Y:S02]  /*16770*/  @!P0 IMAD.IADD R3, R3, 0x1, -R55 ;  /* 0x0000000103038824 */ /* 0x000fe400078e0a37 */
[----:B------:R-:W-:Y:S01]  /*16780*/  IMAD.MOV R21, RZ, RZ, -R21 ;  /* 0x000000ffff157224 */ /* 0x000fe200078e0a15 */
[----:B------:R-:W-:Y:S01]  /*16790*/  STL [R1+0x530], R46 ;  /* 0x0005302e01007387 */ /* 0x000fe20000100800 */
[----:B------:R-:W-:-:S03]  /*167a0*/  IMAD.HI.U32 R13, R2, R11, RZ ;  /* 0x0000000b020d7227 */ /* 0x000fc600078e00ff */
[----:B------:R0:W-:Y:S01]  /*167b0*/  STL [R1+0x534], R3 ;  /* 0x0005340301007387 */ /* 0x0001e20000100800 */
[----:B------:R-:W-:Y:S01]  /*167c0*/  IMAD.MOV R13, RZ, RZ, -R13 ;  /* 0x000000ffff0d7224 */ /* 0x000fe200078e0a0d */
[----:B------:R-:W-:Y:S01]  /*167d0*/  ISETP.GT.U32.AND P6, PT, R55, R42, PT ;  /* 0x0000002a3700720c */ /* 0x000fe20003fc4070 */
[----:B------:R-:W-:Y:S02]  /*167e0*/  @!P3 IMAD.IADD R61, R61, 0x1, -R55 ;  /* 0x000000013d3db824 */ /* 0x000fe400078e0a37 */
[C---:B0-----:R-:W-:Y:S02]  /*167f0*/  IMAD R3, R55.reuse, R21, R20 ;  /* 0x0000001537037224 */ /* 0x041fe400078e0214 */
[----:B------:R-:W2:Y:S04]  /*16800*/  LDL R20, [R1+0x4110] ;  /* 0x0041100001147983 */ /* 0x000ea80000100800 */
[----:B------:R0:W-:Y:S02]  /*16810*/  STL [R1+0x404], R3 ;  /* 0x0004040301007387 */ /* 0x0001e40000100800 */
[----:B0-----:R-:W-:-:S05]  /*16820*/  IMAD R3, R55, R13, R11 ;  /* 0x0000000d37037224 */ /* 0x001fca00078e020b */
[----:B------:R-:W-:Y:S04]  /*16830*/  STL [R1+0x583c], R3 ;  /* 0x00583c0301007387 */ /* 0x000fe80000100800 */
[----:B------:R0:W-:Y:S01]  /*16840*/  STL [R1+0x538], R61 ;  /* 0x0005383d01007387 */ /* 0x0001e20000100800 */
[----:B------:R-:W-:-:S03]  /*16850*/  @!P6 IMAD.IADD R42, R42, 0x1, -R55 ;  /* 0x000000012a2ae824 */ /* 0x000fc600078e0a37 */
[----:B0-----:R-:W2:Y:S02]  /*16860*/  LDL.LU R61, [R1+0x5854] ;  /* 0x00585400013d7983 */ /* 0x001ea40000300800 */
[----:B------:R-:W-:Y:S01]  /*16870*/  ISETP.GT.U32.AND P6, PT, R55, R42, PT ;  /* 0x0000002a3700720c */ /* 0x000fe20003fc4070 */
[----:B------:R-:W-:-:S04]  /*16880*/  IMAD.HI.U32 R18, R2, R15, RZ ;  /* 0x0000000f02127227 */ /* 0x000fc800078e00ff */
[----:B------:R-:W-:-:S04]  /*16890*/  IMAD.MOV R18, RZ, RZ, -R18 ;  /* 0x000000ffff127224 */ /* 0x000fc800078e0a12 */
[----:B------:R-:W-:-:S04]  /*168a0*/  IMAD R46, R55, R18, R15 ;  /* 0x00000012372e7224 */ /* 0x000fc800078e020f */
[----:B------:R-:W-:Y:S01]  /*168b0*/  @!P6 IMAD.IADD R42, R42, 0x1, -R55 ;  /* 0x000000012a2ae824 */ /* 0x000fe200078e0a37 */
[----:B---3--:R-:W-:Y:S02]  /*168c0*/  IABS R15, R56 ;  /* 0x00000038000f7213 */ /* 0x008fe40000000000 */
[----:B------:R-:W3:Y:S04]  /*168d0*/  LDL.LU R56, [R1+0x510] ;  /* 0x0005100001387983 */ /* 0x000ee80000300800 */
[----:B------:R0:W-:Y:S01]  /*168e0*/  STL [R1+0x524], R42 ;  /* 0x0005242a01007387 */ /* 0x0001e20000100800 */
[----:B----4-:R-:W-:-:S03]  /*168f0*/  IABS R11, R51 ;  /* 0x00000033000b7213 */ /* 0x010fc60000000000 */
[----:B0-----:R-:W4:Y:S04]  /*16900*/  LDL.LU R42, [R1+0x514] ;  /* 0x00051400012a7983 */ /* 0x001f280000300800 */
[----:B------:R-:W3:Y:S04]  /*16910*/  LDL R3, [R1+0x4130] ;  /* 0x0041300001037983 */ /* 0x000ee80000100800 */
[----:B------:R-:W4:Y:S01]  /*16920*/  LDL R51, [R1+0x4134] ;  /* 0x0041340001337983 */ /* 0x000f220000100800 */
[C---:B------:R-:W-:Y:S02]  /*16930*/  ISETP.GT.U32.AND P5, PT, R55.reuse, R48, PT ;  /* 0x000000303700720c */ /* 0x040fe40003fa4070 */
[----:B------:R-:W-:-:S11]  /*16940*/  ISETP.GT.U32.AND P0, PT, R55, R27, PT ;  /* 0x0000001b3700720c */ /* 0x000fd60003f04070 */
[----:B------:R-:W-:-:S05]  /*16950*/  @!P5 IMAD.IADD R48, R48, 0x1, -R55 ;  /* 0x000000013030d824 */ /* 0x000fca00078e0a37 */
[C---:B------:R-:W-:Y:S02]  /*16960*/  ISETP.GT.U32.AND P5, PT, R55.reuse, R48, PT ;  /* 0x000000303700720c */ /* 0x040fe40003fa4070 */
[----:B------:R-:W-:Y:S01]  /*16970*/  ISETP.GT.U32.AND P3, PT, R55, R22, PT ;  /* 0x000000163700720c */ /* 0x000fe20003f64070 */
[----:B------:R-:W-:Y:S01]  /*16980*/  @!P0 IMAD.IADD R27, R27, 0x1, -R55 ;  /* 0x000000011b1b8824 */ /* 0x000fe200078e0a37 */
[----:B------:R-:W-:-:S09]  /*16990*/  ISETP.GT.U32.AND P6, PT, R55, R26, PT ;  /* 0x0000001a3700720c */ /* 0x000fd20003fc4070 */
[--C-:B------:R-:W-:Y:S01]  /*169a0*/  @!P5 IMAD.IADD R48, R48, 0x1, -R55.reuse ;  /* 0x000000013030d824 */ /* 0x100fe200078e0a37 */
[----:B------:R-:W-:Y:S01]  /*169b0*/  ISETP.GT.U32.AND P0, PT, R55, R27, PT ;  /* 0x0000001b3700720c */ /* 0x000fe20003f04070 */
[--C-:B------:R-:W-:Y:S01]  /*169c0*/  @!P3 IMAD.IADD R22, R22, 0x1, -R55.reuse ;  /* 0x000000011616b824 */ /* 0x100fe200078e0a37 */
[----:B--2---:R-:W-:Y:S01]  /*169d0*/  IABS R20, R20 ;  /* 0x0000001400147213 */ /* 0x004fe20000000000 */
[----:B------:R-:W-:-:S03]  /*169e0*/  @!P6 IMAD.IADD R26, R26, 0x1, -R55 ;  /* 0x000000011a1ae824 */ /* 0x000fc600078e0a37 */
[C---:B------:R-:W-:Y:S01]  /*169f0*/  ISETP.GT.U32.AND P3, PT, R55.reuse, R22, PT ;  /* 0x000000163700720c */ /* 0x040fe20003f64070 */
[----:B------:R-:W-:Y:S01]  /*16a00*/  IMAD.HI.U32 R21, R2, R20, RZ ;  /* 0x0000001402157227 */ /* 0x000fe200078e00ff */
[----:B------:R-:W-:-:S03]  /*16a10*/  ISETP.GT.U32.AND P6, PT, R55, R26, PT ;  /* 0x0000001a3700720c */ /* 0x000fc60003fc4070 */
[----:B------:R-:W-:Y:S02]  /*16a20*/  IMAD.MOV R21, RZ, RZ, -R21 ;  /* 0x000000ffff157224 */ /* 0x000fe400078e0a15 */
[----:B------:R-:W-:Y:S01]  /*16a30*/  @!P0 IMAD.IADD R27, R27, 0x1, -R55 ;  /* 0x000000011b1b8824 */ /* 0x000fe200078e0a37 */
[C---:B------:R-:W-:Y:S01]  /*16a40*/  ISETP.GT.U32.AND P5, PT, R55.reuse, R61, PT ;  /* 0x0000003d3700720c */ /* 0x040fe20003fa4070 */
[----:B------:R0:W-:Y:S01]  /*16a50*/  STL [R1+0x528], R48 ;  /* 0x0005283001007387 */ /* 0x0001e20000100800 */
[----:B------:R-:W-:-:S11]  /*16a60*/  IMAD R21, R55, R21, R20 ;  /* 0x0000001537157224 */ /* 0x000fd600078e0214 */
[----:B------:R-:W-:-:S05]  /*16a70*/  @!P5 IMAD.IADD R61, R61, 0x1, -R55 ;  /* 0x000000013d3dd824 */ /* 0x000fca00078e0a37 */
[----:B------:R-:W-:Y:S01]  /*16a80*/  ISETP.GT.U32.AND P5, PT, R55, R61, PT ;  /* 0x0000003d3700720c */ /* 0x000fe20003fa4070 */
[----:B------:R-:W-:Y:S01]  /*16a90*/  STL [R1+0x52c], R27 ;  /* 0x00052c1b01007387 */ /* 0x000fe20000100800 */
[----:B------:R-:W-:-:S03]  /*16aa0*/  IMAD.HI.U32 R18, R2, R15, RZ ;  /* 0x0000000f02127227 */ /* 0x000fc600078e00ff */
[----:B------:R-:W2:Y:S01]  /*16ab0*/  LDL R20, [R1+0x412c] ;  /* 0x00412c0001147983 */ /* 0x000ea20000100800 */
[--C-:B------:R-:W-:Y:S02]  /*16ac0*/  @!P3 IMAD.IADD R22, R22, 0x1, -R55.reuse ;  /* 0x000000011616b824 */ /* 0x100fe400078e0a37 */
[----:B------:R-:W-:Y:S02]  /*16ad0*/  IMAD.MOV R18, RZ, RZ, -R18 ;  /* 0x000000ffff127224 */ /* 0x000fe400078e0a12 */
[----:B------:R-:W-:Y:S01]  /*16ae0*/  IMAD.HI.U32 R13, R2, R11, RZ ;  /* 0x0000000b020d7227 */ /* 0x000fe200078e00ff */
[----:B------:R-:W-:Y:S03]  /*16af0*/  STL [R1+0x3f8], R21 ;  /* 0x0003f81501007387 */ /* 0x000fe60000100800 */
[--C-:B------:R-:W-:Y:S01]  /*16b00*/  @!P6 IMAD.IADD R26, R26, 0x1, -R55.reuse ;  /* 0x000000011a1ae824 */ /* 0x100fe200078e0a37 */
[----:B------:R1:W-:Y:S01]  /*16b10*/  STL [R1+0x518], R22 ;  /* 0x0005181601007387 */ /* 0x0003e20000100800 */
[----:B------:R-:W-:-:S02]  /*16b20*/  @!P5 IMAD.IADD R61, R61, 0x1, -R55 ;  /* 0x000000013d3dd824 */ /* 0x000fc400078e0a37 */
[C---:B0-----:R-:W-:Y:S02]  /*16b30*/  IMAD R48, R55.reuse, R18, R15 ;  /* 0x0000001237307224 */ /* 0x041fe400078e020f */
[----:B------:R-:W-:Y:S01]  /*16b40*/  IMAD.MOV R13, RZ, RZ, -R13 ;  /* 0x000000ffff0d7224 */ /* 0x000fe200078e0a0d */
[----:B-1----:R-:W2:Y:S03]  /*16b50*/  LDL.LU R22, [R1+0x508] ;  /* 0x0005080001167983 */ /* 0x002ea60000300800 */
[----:B------:R-:W-:Y:S01]  /*16b60*/  IMAD R27, R55, R13, R11 ;  /* 0x0000000d371b7224 */ /* 0x000fe200078e020b */
[----:B---3--:R-:W-:Y:S02]  /*16b70*/  IABS R15, R3 ;  /* 0x00000003000f7213 */ /* 0x008fe40000000000 */
[----:B------:R-:W3:Y:S04]  /*16b80*/  LDL R3, [R1+0x4138] ;  /* 0x0041380001037983 */ /* 0x000ee80000100800 */
[----:B------:R0:W-:Y:S01]  /*16b90*/  STL [R1+0x51c], R26 ;  /* 0x00051c1a01007387 */ /* 0x0001e20000100800 */
[----:B----4-:R-:W-:-:S03]  /*16ba0*/  IABS R11, R51 ;  /* 0x00000033000b7213 */ /* 0x010fc60000000000 */
[----:B------:R1:W-:Y:S04]  /*16bb0*/  STL [R1+0x520], R61 ;  /* 0x0005203d01007387 */ /* 0x0003e80000100800 */
[----:B------:R-:W4:Y:S04]  /*16bc0*/  LDL R51, [R1+0x4148] ;  /* 0x0041480001337983 */ /* 0x000f280000100800 */
[----:B0-----:R-:W4:Y:S01]  /*16bd0*/  LDL R26, [R1+0x413c] ;  /* 0x00413c00011a7983 */ /* 0x001f220000100800 */
        /* <DEDUP_REMOVED lines=12> */
[----:B------:R-:W-:Y:S02]  /*16ca0*/  @!P0 IMAD.IADD R4, R4, 0x1, -R55 ;  /* 0x0000000104048824 */ /* 0x000fe400078e0a37 */
[C---:B------:R-:W-:Y:S02]  /*16cb0*/  IMAD R15, R55.reuse, R18, R15 ;  /* 0x00000012370f7224 */ /* 0x040fe400078e020f */
[----:B------:R-:W-:Y:S01]  /*16cc0*/  @!P3 IMAD.IADD R56, R56, 0x1, -R55 ;  /* 0x000000013838b824 */ /* 0x000fe200078e0a37 */
[----:B------:R0:W-:Y:S01]  /*16cd0*/  STL [R1+0x50c], R4 ;  /* 0x00050c0401007387 */ /* 0x0001e20000100800 */
[----:B------:R-:W-:Y:S02]  /*16ce0*/  IMAD.MOV R13, RZ, RZ, -R13 ;  /* 0x000000ffff0d7224 */ /* 0x000fe400078e0a0d */
[----:B------:R-:W-:Y:S01]  /*16cf0*/  @!P6 IMAD.IADD R42, R42, 0x1, -R55 ;  /* 0x000000012a2ae824 */ /* 0x000fe200078e0a37 */
[----:B------:R4:W-:Y:S01]  /*16d00*/  STL [R1+0x3f0], R15 ;  /* 0x0003f00f01007387 */ /* 0x0009e20000100800 */
[----:B-1----:R-:W-:-:S03]  /*16d10*/  IMAD R61, R55, R13, R11 ;  /* 0x0000000d373d7224 */ /* 0x002fc600078e020b */
[----:B------:R1:W-:Y:S01]  /*16d20*/  STL [R1+0x510], R56 ;  /* 0x0005103801007387 */ /* 0x0003e20000100800 */
[----:B--2---:R-:W-:-:S05]  /*16d30*/  IABS R20, R20 ;  /* 0x0000001400147213 */ /* 0x004fca0000000000 */
[----:B------:R-:W-:-:S04]  /*16d40*/  IMAD.HI.U32 R21, R2, R20, RZ ;  /* 0x0000001402157227 */ /* 0x000fc800078e00ff */
[----:B------:R-:W-:-:S04]  /*16d50*/  IMAD.MOV R21, RZ, RZ, -R21 ;  /* 0x000000ffff157224 */ /* 0x000fc800078e0a15 */
[C---:B0-----:R-:W-:Y:S01]  /*16d60*/  IMAD R4, R55.reuse, R21, R20 ;  /* 0x0000001537047224 */ /* 0x041fe200078e0214 */
[----:B---3--:R-:W-:Y:S02]  /*16d70*/  IABS R20, R3 ;  /* 0x0000000300147213 */ /* 0x008fe40000000000 */
[----:B----4-:R-:W-:Y:S02]  /*16d80*/  IABS R11, R51 ;  /* 0x00000033000b7213 */ /* 0x010fe40000000000 */
[----:B------:R-:W-:Y:S02]  /*16d90*/  IABS R15, R26 ;  /* 0x0000001a000f7213 */ /* 0x000fe40000000000 */
[----:B------:R-:W2:Y:S04]  /*16da0*/  LDL.LU R26, [R1+0x4e8] ;  /* 0x0004e800011a7983 */ /* 0x000ea80000300800 */
[----:B------:R-:W3:Y:S04]  /*16db0*/  LDL R3, [R1+0x414c] ;  /* 0x00414c0001037983 */ /* 0x000ee80000100800 */
[----:B------:R-:W4:Y:S04]  /*16dc0*/  LDL.LU R51, [R1+0x4ec] ;  /* 0x0004ec0001337983 */ /* 0x000f280000300800 */
[----:B------:R0:W-:Y:S04]  /*16dd0*/  STL [R1+0x514], R42 ;  /* 0x0005142a01007387 */ /* 0x0001e80000100800 */
[----:B-1----:R-:W2:Y:S04]  /*16de0*/  LDL R56, [R1+0x4158] ;  /* 0x0041580001387983 */ /* 0x002ea80000100800 */
[----:B0-----:R-:W4:Y:S01]  /*16df0*/  LDL R42, [R1+0x415c] ;  /* 0x00415c00012a7983 */ /* 0x001f220000100800 */
[----:B------:R-:W-:-:S13]  /*16e00*/  ISETP.GT.U32.AND P5, PT, R55, R39, PT ;  /* 0x000000273700720c */ /* 0x000fda0003fa4070 */
[----:B------:R-:W-:-:S05]  /*16e10*/  @!P5 IMAD.IADD R39, R39, 0x1, -R55 ;  /* 0x000000012727d824 */ /* 0x000fca00078e0a37 */
[C---:B------:R-:W-:Y:S02]  /*16e20*/  ISETP.GT.U32.AND P5, PT, R55.reuse, R39, PT ;  /* 0x000000273700720c */ /* 0x040fe40003fa4070 */
[C---:B------:R-:W-:Y:S02]  /*16e30*/  ISETP.GT.U32.AND P0, PT, R55.reuse, R14, PT ;  /* 0x0000000e3700720c */ /* 0x040fe40003f04070 */
[C---:B------:R-:W-:Y:S02]  /*16e40*/  ISETP.GT.U32.AND P3, PT, R55.reuse, R22, PT ;  /* 0x000000163700720c */ /* 0x040fe40003f64070 */
[----:B------:R-:W-:-:S07]  /*16e50*/  ISETP.GT.U32.AND P6, PT, R55, R60, PT ;  /* 0x0000003c3700720c */ /* 0x000fce0003fc4070 */
[--C-:B------:R-:W-:Y:S01]  /*16e60*/  @!P5 IMAD.IADD R39, R39, 0x1, -R55.reuse ;  /* 0x000000012727d824 */ /* 0x100fe200078e0a37 */
[C---:B------:R-:W-:Y:S01]  /*16e70*/  ISETP.GT.U32.AND P5, PT, R55.reuse, R59, PT ;  /* 0x0000003b3700720c */ /* 0x040fe20003fa4070 */
[--C-:B------:R-:W-:Y:S02]  /*16e80*/  @!P0 IMAD.IADD R14, R14, 0x1, -R55.reuse ;  /* 0x000000010e0e8824 */ /* 0x100fe400078e0a37 */
[--C-:B------:R-:W-:Y:S02]  /*16e90*/  @!P3 IMAD.IADD R22, R22, 0x1, -R55.reuse ;  /* 0x000000011616b824 */ /* 0x100fe400078e0a37 */
[----:B------:R-:W-:Y:S01]  /*16ea0*/  @!P6 IMAD.IADD R60, R60, 0x1, -R55 ;  /* 0x000000013c3ce824 */ /* 0x000fe200078e0a37 */
[C---:B------:R-:W-:Y:S02]  /*16eb0*/  ISETP.GT.U32.AND P0, PT, R55.reuse, R14, PT ;  /* 0x0000000e3700720c */ /* 0x040fe40003f04070 */
[----:B------:R-:W-:-:S05]  /*16ec0*/  ISETP.GT.U32.AND P3, PT, R55, R22, PT ;  /* 0x000000163700720c */ /* 0x000fca0003f64070 */
[----:B------:R-:W-:Y:S01]  /*16ed0*/  @!P5 IMAD.IADD R59, R59, 0x1, -R55 ;  /* 0x000000013b3bd824 */ /* 0x000fe200078e0a37 */
[----:B------:R-:W-:Y:S01]  /*16ee0*/  ISETP.GT.U32.AND P6, PT, R55, R60, PT ;  /* 0x0000003c3700720c */ /* 0x000fe20003fc4070 */
[----:B------:R-:W-:-:S03]  /*16ef0*/  IMAD.HI.U32 R13, R2, R11, RZ ;  /* 0x0000000b020d7227 */ /* 0x000fc600078e00ff */
[----:B------:R-:W-:Y:S01]  /*16f00*/  ISETP.GT.U32.AND P5, PT, R55, R59, PT ;  /* 0x0000003b3700720c */ /* 0x000fe20003fa4070 */
[----:B------:R-:W-:Y:S02]  /*16f10*/  IMAD.MOV R13, RZ, RZ, -R13 ;  /* 0x000000ffff0d7224 */ /* 0x000fe400078e0a0d */
[----:B------:R-:W-:-:S04]  /*16f20*/  IMAD.HI.U32 R18, R2, R15, RZ ;  /* 0x0000000f02127227 */ /* 0x000fc800078e00ff */
[----:B------:R-:W-:Y:S02]  /*16f30*/  @!P0 IMAD.IADD R14, R14, 0x1, -R55 ;  /* 0x000000010e0e8824 */ /* 0x000fe400078e0a37 */
[----:B------:R-:W-:Y:S02]  /*16f40*/  IMAD R11, R55, R13, R11 ;  /* 0x0000000d370b7224 */ /* 0x000fe400078e020b */
[--C-:B------:R-:W-:Y:S01]  /*16f50*/  @!P3 IMAD.IADD R22, R22, 0x1, -R55.reuse ;  /* 0x000000011616b824 */ /* 0x100fe200078e0a37 */
[----:B------:R-:W-:Y:S01]  /*16f60*/  STL [R1+0x500], R39 ;  /* 0x0005002701007387 */ /* 0x000fe20000100800 */
[----:B------:R-:W-:Y:S02]  /*16f70*/  IMAD.MOV R18, RZ, RZ, -R18 ;  /* 0x000000ffff127224 */ /* 0x000fe400078e0a12 */
[----:B------:R-:W-:Y:S01]  /*16f80*/  IMAD.HI.U32 R21, R2, R20, RZ ;  /* 0x0000001402157227 */ /* 0x000fe200078e00ff */
[----:B------:R0:W-:Y:S03]  /*16f90*/  STL [R1+0x504], R14 ;  /* 0x0005040e01007387 */ /* 0x0001e60000100800 */
[--C-:B------:R-:W-:Y:S01]  /*16fa0*/  @!P6 IMAD.IADD R60, R60, 0x1, -R55.reuse ;  /* 0x000000013c3ce824 */ /* 0x100fe200078e0a37 */
[----:B------:R-:W-:Y:S01]  /*16fb0*/  STL [R1+0x6e0], R11 ;  /* 0x0006e00b01007387 */ /* 0x000fe20000100800 */
[----:B------:R-:W-:-:S03]  /*16fc0*/  @!P5 IMAD.IADD R59, R59, 0x1, -R55 ;  /* 0x000000013b3bd824 */ /* 0x000fc600078e0a37 */
[----:B------:R1:W-:Y:S01]  /*16fd0*/  STL [R1+0x508], R22 ;  /* 0x0005081601007387 */ /* 0x0003e20000100800 */
[C---:B0-----:R-:W-:Y:S02]  /*16fe0*/  IMAD R14, R55.reuse, R18, R15 ;  /* 0x00000012370e7224 */ /* 0x041fe400078e020f */
[----:B------:R-:W-:Y:S01]  /*16ff0*/  IMAD.MOV R21, RZ, RZ, -R21 ;  /* 0x000000ffff157224 */ /* 0x000fe200078e0a15 */
[----:B-1----:R-:W4:Y:S03]  /*17000*/  LDL.LU R22, [R1+0x4e0] ;  /* 0x0004e00001167983 */ /* 0x002f260000300800 */
[C---:B------:R-:W-:Y:S01]  /*17010*/  IMAD R39, R55.reuse, R21, R20 ;  /* 0x0000001537277224 */ /* 0x040fe200078e0214 */
[----:B------:R-:W-:Y:S02]  /*17020*/  ISETP.GT.U32.AND P0, PT, R55, R5, PT ;  /* 0x000000053700720c */ /* 0x000fe40003f04070 */
[----:B---3--:R-:W-:-:S02]  /*17030*/  IABS R20, R3 ;  /* 0x0000000300147213 */ /* 0x008fc40000000000 */
[----:B--2---:R-:W-:Y:S02]  /*17040*/  IABS R15, R56 ;  /* 0x00000038000f7213 */ /* 0x004fe40000000000 */
[----:B------:R-:W2:Y:S04]  /*17050*/  LDL.LU R56, [R1+0x4e4] ;  /* 0x0004e40001387983 */ /* 0x000ea80000300800 */
[----:B------:R0:W-:Y:S01]  /*17060*/  STL [R1+0x4f4], R60 ;  /* 0x0004f43c01007387 */ /* 0x0001e20000100800 */
[----:B----4-:R-:W-:-:S03]  /*17070*/  IABS R11, R42 ;  /* 0x0000002a000b7213 */ /* 0x010fc60000000000 */
[----:B------:R1:W-:Y:S04]  /*17080*/  STL [R1+0x4f8], R59 ;  /* 0x0004f83b01007387 */ /* 0x0003e80000100800 */
[----:B------:R-:W3:Y:S04]  /*17090*/  LDL R42, [R1+0x4164] ;  /* 0x00416400012a7983 */ /* 0x000ee80000100800 */
[----:B------:R-:W4:Y:S01]  /*170a0*/  LDL R3, [R1+0x4168] ;  /* 0x0041680001037983 */ /* 0x000f220000100800 */
[----:B------:R-:W-:-:S05]  /*170b0*/  @!P0 IMAD.IADD R5, R5, 0x1, -R55 ;  /* 0x0000000105058824 */ /* 0x000fca00078e0a37 */
[----:B------:R-:W-:Y:S01]  /*170c0*/  ISETP.GT.U32.AND P0, PT, R55, R5, PT ;  /* 0x000000053700720c */ /* 0x000fe20003f04070 */
[----:B------:R-:W-:-:S04]  /*170d0*/  IMAD.HI.U32 R21, R2, R20, RZ ;  /* 0x0000001402157227 */ /* 0x000fc800078e00ff */
[----:B------:R-:W-:-:S08]  /*170e0*/  IMAD.MOV R21, RZ, RZ, -R21 ;  /* 0x000000ffff157224 */ /* 0x000fd000078e0a15 */
[----:B------:R-:W-:Y:S02]  /*170f0*/  @!P0 IMAD.IADD R5, R5, 0x1, -R55 ;  /* 0x0000000105058824 */ /* 0x000fe400078e0a37 */
[----:B0-----:R-:W-:-:S03]  /*17100*/  IMAD R60, R55, R21, R20 ;  /* 0x00000015373c7224 */ /* 0x001fc600078e0214 */
[----:B------:R0:W-:Y:S04]  /*17110*/  STL [R1+0x4fc], R5 ;  /* 0x0004fc0501007387 */ /* 0x0001e80000100800 */
[----:B------:R-:W2:Y:S01]  /*17120*/  LDL R20, [R1+0x4160] ;  /* 0x0041600001147983 */ /* 0x000ea20000100800 */
[C---:B------:R-:W-:Y:S02]  /*17130*/  ISETP.GT.U32.AND P3, PT, R55.reuse, R26, PT ;  /* 0x0000001a3700720c */ /* 0x040fe40003f64070 */
[----:B------:R-:W-:-:S11]  /*17140*/  ISETP.GT.U32.AND P6, PT, R55, R51, PT ;  /* 0x000000333700720c */ /* 0x000fd60003fc4070 */
[--C-:B------:R-:W-:Y:S02]  /*17150*/  @!P3 IMAD.IADD R26, R26, 0x1, -R55.reuse ;  /* 0x000000011a1ab824 */ /* 0x100fe400078e0a37 */
[----:B------:R-:W-:-:S03]  /*17160*/  @!P6 IMAD.IADD R51, R51, 0x1, -R55 ;  /* 0x000000013333e824 */ /* 0x000fc600078e0a37 */
[C---:B------:R-:W-:Y:S02]  /*17170*/  ISETP.GT.U32.AND P3, PT, R55.reuse, R26, PT ;  /* 0x0000001a3700720c */ /* 0x040fe40003f64070 */
[----:B------:R-:W-:Y:S01]  /*17180*/  ISETP.GT.U32.AND P6, PT, R55, R51, PT ;  /* 0x000000333700720c */ /* 0x000fe20003fc4070 */
[----:B------:R-:W-:-:S04]  /*17190*/  IMAD.HI.U32 R18, R2, R15, RZ ;  /* 0x0000000f02127227 */ /* 0x000fc800078e00ff */
[----:B------:R-:W-:-:S04]  /*171a0*/  IMAD.HI.U32 R13, R2, R11, RZ ;  /* 0x0000000b020d7227 */ /* 0x000fc800078e00ff */
[----:B------:R-:W-:Y:S02]  /*171b0*/  IMAD.MOV R18, RZ, RZ, -R18 ;  /* 0x000000ffff127224 */ /* 0x000fe400078e0a12 */
[--C-:B------:R-:W-:Y:S02]  /*171c0*/  @!P3 IMAD.IADD R26, R26, 0x1, -R55.reuse ;  /* 0x000000011a1ab824 */ /* 0x100fe400078e0a37 */
[----:B------:R-:W-:Y:S02]  /*171d0*/  @!P6 IMAD.IADD R51, R51, 0x1, -R55 ;  /* 0x000000013333e824 */ /* 0x000fe400078e0a37 */
[----:B------:R-:W-:Y:S01]  /*171e0*/  IMAD.MOV R13, RZ, RZ, -R13 ;  /* 0x000000ffff0d7224 */ /* 0x000fe200078e0a0d */
[----:B------:R0:W-:Y:S01]  /*171f0*/  STL [R1+0x4e8], R26 ;  /* 0x0004e81a01007387 */ /* 0x0001e20000100800 */
[C---:B-1----:R-:W-:Y:S02]  /*17200*/  IMAD R59, R55.reuse, R18, R15 ;  /* 0x00000012373b7224 */ /* 0x042fe400078e020f */
[C---:B0-----:R-:W-:Y:S01]  /*17210*/  IMAD R5, R55.reuse, R13, R11 ;  /* 0x0000000d37057224 */ /* 0x041fe200078e020b */
[----:B------:R-:W2:Y:S01]  /*17220*/  LDL.LU R26, [R1+0x5850] ;  /* 0x00585000011a7983 */ /* 0x000ea20000300800 */
[----:B------:R-:W-:-:S02]  /*17230*/  ISETP.GT.U32.AND P5, PT, R55, R25, PT ;  /* 0x000000193700720c */ /* 0x000fc40003fa4070 */
[----:B------:R-:W-:Y:S02]  /*17240*/  ISETP.GT.U32.AND P0, PT, R55, R17, PT ;  /* 0x000000113700720c */ /* 0x000fe40003f04070 */
[----:B---3--:R-:W-:Y:S02]  /*17250*/  IABS R15, R42 ;  /* 0x0000002a000f7213 */ /* 0x008fe40000000000 */
[----:B------:R-:W3:Y:S01]  /*17260*/  LDL.LU R42, [R1+0x4d8] ;  /* 0x0004d800012a7983 */ /* 0x000ee20000300800 */
[----:B----4-:R-:W-:-:S03]  /*17270*/  IABS R11, R3 ;  /* 0x00000003000b7213 */ /* 0x010fc60000000000 */
[----:B------:R0:W-:Y:S04]  /*17280*/  STL [R1+0x4ec], R51 ;  /* 0x0004ec3301007387 */ /* 0x0001e80000100800 */
[----:B0-----:R-:W4:Y:S04]  /*17290*/  LDL.LU R51, [R1+0x4c4] ;  /* 0x0004c40001337983 */ /* 0x001f280000300800 */
[----:B------:R-:W3:Y:S01]  /*172a0*/  LDL R3, [R1+0x4174] ;  /* 0x0041740001037983 */ /* 0x000ee20000100800 */
[--C-:B------:R-:W-:Y:S01]  /*172b0*/  @!P5 IMAD.IADD R25, R25, 0x1, -R55.reuse ;  /* 0x000000011919d824 */ /* 0x100fe200078e0a37 */
[----:B------:R-:W-:Y:S01]  /*172c0*/  ISETP.GT.U32.AND P3, PT, R55, R22, PT ;  /* 0x000000163700720c */ /* 0x000fe20003f64070 */
[----:B------:R-:W-:-:S03]  /*172d0*/  @!P0 IMAD.IADD R17, R17, 0x1, -R55 ;  /* 0x0000000111118824 */ /* 0x000fc600078e0a37 */
[C---:B------:R-:W-:Y:S02]  /*172e0*/  ISETP.GT.U32.AND P5, PT, R55.reuse, R25, PT ;  /* 0x000000193700720c */ /* 0x040fe40003fa4070 */
[----:B------:R-:W-:Y:S02]  /*172f0*/  ISETP.GT.U32.AND P0, PT, R55, R17, PT ;  /* 0x000000113700720c */ /* 0x000fe40003f04070 */
[----:B--2---:R-:W-:-:S05]  /*17300*/  IABS R20, R20 ;  /* 0x0000001400147213 */ /* 0x004fca0000000000 */
[----:B------:R-:W-:Y:S02]  /*17310*/  @!P3 IMAD.IADD R22, R22, 0x1, -R55 ;  /* 0x000000011616b824 */ /* 0x000fe400078e0a37 */
[----:B------:R-:W-:-:S03]  /*17320*/  IMAD.HI.U32 R21, R2, R20, RZ ;  /* 0x0000001402157227 */ /* 0x000fc600078e00ff */
[----:B------:R-:W-:Y:S01]  /*17330*/  ISETP.GT.U32.AND P3, PT, R55, R22, PT ;  /* 0x000000163700720c */ /* 0x000fe20003f64070 */
[--C-:B------:R-:W-:Y:S02]  /*17340*/  @!P5 IMAD.IADD R25, R25, 0x1, -R55.reuse ;  /* 0x000000011919d824 */ /* 0x100fe400078e0a37 */
[----:B------:R-:W-:Y:S02]  /*17350*/  @!P0 IMAD.IADD R17, R17, 0x1, -R55 ;  /* 0x0000000111118824 */ /* 0x000fe400078e0a37 */
[----:B------:R-:W-:Y:S01]  /*17360*/  IMAD.MOV R21, RZ, RZ, -R21 ;  /* 0x000000ffff157224 */ /* 0x000fe200078e0a15 */
[----:B------:R-:W-:Y:S01]  /*17370*/  STL [R1+0x4f0], R25 ;  /* 0x0004f01901007387 */ /* 0x000fe20000100800 */
[----:B------:R-:W-:-:S03]  /*17380*/  IMAD.HI.U32 R13, R2, R11, RZ ;  /* 0x0000000b020d7227 */ /* 0x000fc600078e00ff */
[----:B------:R0:W-:Y:S01]  /*17390*/  STL [R1+0x4dc], R17 ;  /* 0x0004dc1101007387 */ /* 0x0001e20000100800 */
[----:B------:R-:W-:Y:S02]  /*173a0*/  IMAD.MOV R13, RZ, RZ, -R13 ;  /* 0x000000ffff0d7224 */ /* 0x000fe400078e0a0d */
[----:B------:R-:W-:Y:S02]  /*173b0*/  @!P3 IMAD.IADD R22, R22, 0x1, -R55 ;  /* 0x000000011616b824 */ /* 0x000fe400078e0a37 */
[C---:B0-----:R-:W-:Y:S02]  /*173c0*/  IMAD R17, R55.reuse, R21, R20 ;  /* 0x0000001537117224 */ /* 0x041fe400078e0214 */
[----:B------:R-:W2:Y:S04]  /*173d0*/  LDL R20, [R1+0x416c] ;  /* 0x00416c0001147983 */ /* 0x000ea80000100800 */
[----:B------:R-:W2:Y:S04]  /*173e0*/  LDL R21, [R1+0x4170] ;  /* 0x0041700001157983 */ /* 0x000ea80000100800 */
[----:B------:R0:W-:Y:S01]  /*173f0*/  STL [R1+0x3cc], R17 ;  /* 0x0003cc1101007387 */ /* 0x0001e20000100800 */
[C---:B------:R-:W-:Y:S01]  /*17400*/  ISETP.GT.U32.AND P6, PT, R55.reuse, R56, PT ;  /* 0x000000383700720c */ /* 0x040fe20003fc4070 */
[----:B0-----:R-:W-:-:S05]  /*17410*/  IMAD R17, R55, R13, R11 ;  /* 0x0000000d37117224 */ /* 0x001fca00078e020b */
[----:B------:R-:W-:Y:S04]  /*17420*/  STL [R1+0x5838], R17 ;  /* 0x0058381101007387 */ /* 0x000fe80000100800 */
[----:B------:R0:W-:Y:S03]  /*17430*/  STL [R1+0x4e0], R22 ;  /* 0x0004e01601007387 */ /* 0x0001e60000100800 */
[----:B------:R-:W-:Y:S01]  /*17440*/  @!P6 IMAD.IADD R56, R56, 0x1, -R55 ;  /* 0x000000013838e824 */ /* 0x000fe200078e0a37 */
[----:B0-----:R-:W2:Y:S04]  /*17450*/  LDL.LU R22, [R1+0x584c] ;  /* 0x00584c0001167983 */ /* 0x001ea80000300800 */
[----:B------:R-:W-:Y:S01]  /*17460*/  ISETP.GT.U32.AND P6, PT, R55, R56, PT ;  /* 0x000000383700720c */ /* 0x000fe20003fc4070 */
[----:B------:R-:W2:-:S12]  /*17470*/  LDL.LU R17, [R1+0x4b8] ;  /* 0x0004b80001117983 */ /* 0x000e980000300800 */
[----:B------:R-:W-:-:S05]  /*17480*/  @!P6 IMAD.IADD R56, R56, 0x1, -R55 ;  /* 0x000000013838e824 */ /* 0x000fca00078e0a37 */
[----:B------:R0:W-:Y:S04]  /*17490*/  STL [R1+0x4e4], R56 ;  /* 0x0004e43801007387 */ /* 0x0001e80000100800 */
[----:B0-----:R-:W2:Y:S01]  /*174a0*/  LDL R56, [R1+0x4188] ;  /* 0x0041880001387983 */ /* 0x001ea20000100800 */
[----:B---3--:R-:W-:-:S03]  /*174b0*/  IABS R11, R3 ;  /* 0x00000003000b7213 */ /* 0x008fc60000000000 */
[----:B------:R-:W3:Y:S01]  /*174c0*/  LDL R3, [R1+0x4184] ;  /* 0x0041840001037983 */ /* 0x000ee20000100800 */
[C---:B------:R-:W-:Y:S02]  /*174d0*/  ISETP.GT.U32.AND P5, PT, R55.reuse, R26, PT ;  /* 0x0000001a3700720c */ /* 0x040fe40003fa4070 */
[----:B------:R-:W-:-:S11]  /*174e0*/  ISETP.GT.U32.AND P0, PT, R55, R0, PT ;  /* 0x000000003700720c */ /* 0x000fd60003f04070 */
[----:B------:R-:W-:-:S05]  /*174f0*/  @!P5 IMAD.IADD R26, R26, 0x1, -R55 ;  /* 0x000000011a1ad824 */ /* 0x000fca00078e0a37 */
[C---:B------:R-:W-:Y:S02]  /*17500*/  ISETP.GT.U32.AND P5, PT, R55.reuse, R26, PT ;  /* 0x0000001a3700720c */ /* 0x040fe40003fa4070 */
[C---:B------:R-:W-:Y:S01]  /*17510*/  ISETP.GT.U32.AND P3, PT, R55.reuse, R42, PT ;  /* 0x0000002a3700720c */ /* 0x040fe20003f64070 */
[----:B------:R-:W-:Y:S01]  /*17520*/  @!P0 IMAD.IADD R0, R0, 0x1, -R55 ;  /* 0x0000000100008824 */ /* 0x000fe200078e0a37 */
[----:B----4-:R-:W-:Y:S01]  /*17530*/  ISETP.GT.U32.AND P6, PT, R55, R51, PT ;  /* 0x000000333700720c */ /* 0x010fe20003fc4070 */
[----:B------:R-:W-:-:S08]  /*17540*/  IMAD.HI.U32 R18, R2, R15, RZ ;  /* 0x0000000f02127227 */ /* 0x000fd000078e00ff */
[--C-:B------:R-:W-:Y:S01]  /*17550*/  @!P5 IMAD.IADD R26, R26, 0x1, -R55.reuse ;  /* 0x000000011a1ad824 */ /* 0x100fe200078e0a37 */
[C---:B------:R-:W-:Y:S01]  /*17560*/  ISETP.GT.U32.AND P0, PT, R55.reuse, R0, PT ;  /* 0x000000003700720c */ /* 0x040fe20003f04070 */
[----:B------:R-:W-:Y:S02]  /*17570*/  IMAD.MOV R18, RZ, RZ, -R18 ;  /* 0x000000ffff127224 */ /* 0x000fe400078e0a12 */
[----:B------:R-:W-:Y:S02]  /*17580*/  @!P3 IMAD.IADD R42, R42, 0x1, -R55 ;  /* 0x000000012a2ab824 */ /* 0x000fe400078e0a37 */
[----:B------:R-:W-:Y:S01]  /*17590*/  IMAD R25, R55, R18, R15 ;  /* 0x0000001237197224 */ /* 0x000fe200078e020f */
[----:B--2---:R-:W-:Y:S01]  /*175a0*/  IABS R20, R20 ;  /* 0x0000001400147213 */ /* 0x004fe20000000000 */
[----:B------:R-:W-:Y:S01]  /*175b0*/  @!P6 IMAD.IADD R51, R51, 0x1, -R55 ;  /* 0x000000013333e824 */ /* 0x000fe200078e0a37 */
[C---:B------:R-:W-:Y:S02]  /*175c0*/  ISETP.GT.U32.AND P3, PT, R55.reuse, R42, PT ;  /* 0x0000002a3700720c */ /* 0x040fe40003f64070 */
[----:B------:R-:W-:Y:S01]  /*175d0*/  IABS R15, R21 ;  /* 0x00000015000f7213 */ /* 0x000fe20000000000 */
[----:B------:R-:W-:Y:S01]  /*175e0*/  IMAD.HI.U32 R21, R2, R20, RZ ;  /* 0x0000001402157227 */ /* 0x000fe200078e00ff */
[----:B------:R-:W-:-:S03]  /*175f0*/  ISETP.GT.U32.AND P6, PT, R55, R51, PT ;  /* 0x000000333700720c */ /* 0x000fc60003fc4070 */
[----:B------:R-:W-:-:S04]  /*17600*/  IMAD.HI.U32 R18, R2, R15, RZ ;  /* 0x0000000f02127227 */ /* 0x000fc800078e00ff */
[----:B------:R-:W-:-:S04]  /*17610*/  IMAD.HI.U32 R13, R2, R11, RZ ;  /* 0x0000000b020d7227 */ /* 0x000fc800078e00ff */
[----:B------:R-:W-:Y:S01]  /*17620*/  @!P0 IMAD.IADD R0, R0, 0x1, -R55 ;  /* 0x0000000100008824 */ /* 0x000fe200078e0a37 */
[----:B------:R-:W-:Y:S01]  /*17630*/  ISETP.GT.U32.AND P5, PT, R55, R22, PT ;  /* 0x000000163700720c */ /* 0x000fe20003fa4070 */
[----:B------:R-:W-:Y:S02]  /*17640*/  IMAD.MOV R21, RZ, RZ, -R21 ;  /* 0x000000ffff157224 */ /* 0x000fe400078e0a15 */
[----:B------:R-:W-:Y:S01]  /*17650*/  IMAD.MOV R18, RZ, RZ, -R18 ;  /* 0x000000ffff127224 */ /* 0x000fe200078e0a12 */
[----:B------:R0:W-:Y:S01]  /*17660*/  STL [R1+0x4d0], R26 ;  /* 0x0004d01a01007387 */ /* 0x0001e20000100800 */
[----:B------:R-:W-:-:S08]  /*17670*/  IMAD.MOV R13, RZ, RZ, -R13 ;  /* 0x000000ffff0d7224 */ /* 0x000fd000078e0a0d */
[----:B------:R-:W-:-:S05]  /*17680*/  @!P5 IMAD.IADD R22, R22, 0x1, -R55 ;  /* 0x000000011616d824 */ /* 0x000fca00078e0a37 */
[C---:B------:R-:W-:Y:S01]  /*17690*/  ISETP.GT.U32.AND P5, PT, R55.reuse, R22, PT ;  /* 0x000000163700720c */ /* 0x040fe20003fa4070 */
[----:B------:R1:W-:Y:S01]  /*176a0*/  STL [R1+0x4d4], R0 ;  /* 0x0004d40001007387 */ /* 0x0003e20000100800 */
[C---:B------:R-:W-:Y:S02]  /*176b0*/  IMAD R15, R55.reuse, R18, R15 ;  /* 0x00000012370f7224 */ /* 0x040fe400078e020f */
[C---:B0-----:R-:W-:Y:S02]  /*176c0*/  IMAD R26, R55.reuse, R13, R11 ;  /* 0x0000000d371a7224 */ /* 0x041fe400078e020b */
[--C-:B------:R-:W-:Y:S02]  /*176d0*/  @!P3 IMAD.IADD R42, R42, 0x1, -R55.reuse ;  /* 0x000000012a2ab824 */ /* 0x100fe400078e0a37 */
[----:B-1----:R-:W-:Y:S02]  /*176e0*/  IMAD R0, R55, R21, R20 ;  /* 0x0000001537007224 */ /* 0x002fe400078e0214 */
[----:B------:R-:W2:Y:S01]  /*176f0*/  LDL R20, [R1+0x4180] ;  /* 0x0041800001147983 */ /* 0x000ea20000100800 */
[----:B------:R-:W-:-:S03]  /*17700*/  @!P6 IMAD.IADD R51, R51, 0x1, -R55 ;  /* 0x000000013333e824 */ /* 0x000fc600078e0a37 */
[----:B------:R-:W-:Y:S01]  /*17710*/  STL [R1+0x3c4], R15 ;  /* 0x0003c40f01007387 */ /* 0x000fe20000100800 */
[----:B------:R-:W-:-:S03]  /*17720*/  @!P5 IMAD.IADD R22, R22, 0x1, -R55 ;  /* 0x000000011616d824 */ /* 0x000fc600078e0a37 */
[----:B------:R-:W-:Y:S01]  /*17730*/  STL [R1+0x5834], R26 ;  /* 0x0058341a01007387 */ /* 0x000fe20000100800 */
[----:B------:R-:W-:-:S03]  /*17740*/  IABS R11, R56 ;  /* 0x00000038000b7213 */ /* 0x000fc60000000000 */
[----:B------:R0:W-:Y:S04]  /*17750*/  STL [R1+0x4d8], R42 ;  /* 0x0004d82a01007387 */ /* 0x0001e80000100800 */
[----:B0-----:R-:W4:Y:S04]  /*17760*/  LDL.LU R42, [R1+0x4b0] ;  /* 0x0004b000012a7983 */ /* 0x001f280000300800 */
[----:B------:R-:W4:Y:S04]  /*17770*/  LDL R26, [R1+0x418c] ;  /* 0x00418c00011a7983 */ /* 0x000f280000100800 */
[----:B------:R-:W4:Y:S04]  /*17780*/  LDL.LU R56, [R1+0x4b4] ;  /* 0x0004b40001387983 */ /* 0x000f280000300800 */
[----:B------:R0:W-:Y:S04]  /*17790*/  STL [R1+0x4c4], R51 ;  /* 0x0004c43301007387 */ /* 0x0001e80000100800 */
[----:B------:R-:W-:Y:S04]  /*177a0*/  STL [R1+0x4c8], R22 ;  /* 0x0004c81601007387 */ /* 0x000fe80000100800 */
[----:B0-----:R-:W4:Y:S01]  /*177b0*/  LDL R51, [R1+0x4cac] ;  /* 0x004cac0001337983 */ /* 0x001f220000100800 */
[----:B---3--:R-:W-:-:S03]  /*177c0*/  IABS R15, R3 ;  /* 0x00000003000f7213 */ /* 0x008fc60000000000 */
[----:B------:R-:W3:Y:S01]  /*177d0*/  LDL R3, [R1+0x4ca8] ;  /* 0x004ca80001037983 */ /* 0x000ee20000100800 */
[C---:B------:R-:W-:Y:S02]  /*177e0*/  ISETP.GT.U32.AND P0, PT, R55.reuse, R6, PT ;  /* 0x000000063700720c */ /* 0x040fe40003f04070 */
[C---:B------:R-:W-:Y:S02]  /*177f0*/  ISETP.GT.U32.AND P3, PT, R55.reuse, R17, PT ;  /* 0x000000113700720c */ /* 0x040fe40003f64070 */
        /* <DEDUP_REMOVED lines=8> */
[----:B------:R-:W-:-:S04]  /*17880*/  IMAD.MOV R13, RZ, RZ, -R13 ;  /* 0x000000ffff0d7224 */ /* 0x000fc800078e0a0d */
[----:B------:R-:W-:Y:S02]  /*17890*/  IMAD R11, R55, R13, R11 ;  /* 0x0000000d370b7224 */ /* 0x000fe400078e020b */
[--C-:B------:R-:W-:Y:S02]  /*178a0*/  @!P0 IMAD.IADD R6, R6, 0x1, -R55.reuse ;  /* 0x0000000106068824 */ /* 0x100fe400078e0a37 */
[--C-:B------:R-:W-:Y:S02]  /*178b0*/  @!P3 IMAD.IADD R17, R17, 0x1, -R55.reuse ;  /* 0x000000011111b824 */ /* 0x100fe400078e0a37 */
[----:B------:R-:W-:Y:S01]  /*178c0*/  @!P6 IMAD.IADD R58, R58, 0x1, -R55 ;  /* 0x000000013a3ae824 */ /* 0x000fe200078e0a37 */
[----:B------:R-:W-:Y:S04]  /*178d0*/  STL [R1+0x4cc], R6 ;  /* 0x0004cc0601007387 */ /* 0x000fe80000100800 */
[----:B------:R-:W-:Y:S04]  /*178e0*/  STL [R1+0x3bc], R11 ;  /* 0x0003bc0b01007387 */ /* 0x000fe80000100800 */
[----:B------:R0:W-:Y:S01]  /*178f0*/  STL [R1+0x4b8], R17 ;  /* 0x0004b81101007387 */ /* 0x0001e20000100800 */
[----:B------:R-:W-:-:S03]  /*17900*/  IMAD.HI.U32 R18, R2, R15, RZ ;  /* 0x0000000f02127227 */ /* 0x000fc600078e00ff */
[----:B0-----:R-:W3:Y:S01]  /*17910*/  LDL.LU R17, [R1+0x4a8] ;  /* 0x0004a80001117983 */ /* 0x001ee20000300800 */
[----:B------:R-:W-:-:S04]  /*17920*/  IMAD.MOV R18, RZ, RZ, -R18 ;  /* 0x000000ffff127224 */ /* 0x000fc800078e0a12 */
[----:B------:R-:W-:Y:S01]  /*17930*/  IMAD R6, R55, R18, R15 ;  /* 0x0000001237067224 */ /* 0x000fe200078e020f */
[----:B--2---:R-:W-:-:S05]  /*17940*/  IABS R20, R20 ;  /* 0x0000001400147213 */ /* 0x004fca0000000000 */
[----:B------:R-:W-:-:S04]  /*17950*/  IMAD.HI.U32 R21, R2, R20, RZ ;  /* 0x0000001402157227 */ /* 0x000fc800078e00ff */
[----:B------:R-:W-:-:S04]  /*17960*/  IMAD.MOV R21, RZ, RZ, -R21 ;  /* 0x000000ffff157224 */ /* 0x000fc800078e0a15 */
[----:B------:R-:W-:Y:S01]  /*17970*/  IMAD R22, R55, R21, R20 ;  /* 0x0000001537167224 */ /* 0x000fe200078e0214 */
[----:B----4-:R-:W-:Y:S02]  /*17980*/  IABS R20, R26 ;  /* 0x0000001a00147213 */ /* 0x010fe40000000000 */
[----:B------:R-:W-:Y:S02]  /*17990*/  IABS R11, R51 ;  /* 0x00000033000b7213 */ /* 0x000fe40000000000 */
[----:B------:R-:W2:Y:S04]  /*179a0*/  LDL.LU R51, [R1+0x494] ;  /* 0x0004940001337983 */ /* 0x000ea80000300800 */
[----:B------:R0:W-:Y:S04]  /*179b0*/  STL [R1+0x4bc], R58 ;  /* 0x0004bc3a01007387 */ /* 0x0001e80000100800 */
[----:B------:R-:W4:Y:S01]  /*179c0*/  LDL R26, [R1+0x4cb4] ;  /* 0x004cb400011a7983 */ /* 0x000f220000100800 */
[----:B---3--:R-:W-:-:S03]  /*179d0*/  IABS R15, R3 ;  /* 0x00000003000f7213 */ /* 0x008fc60000000000 */
[----:B------:R-:W3:Y:S01]  /*179e0*/  LDL R3, [R1+0x4cb8] ;  /* 0x004cb80001037983 */ /* 0x000ee20000100800 */
[C---:B------:R-:W-:Y:S02]  /*179f0*/  ISETP.GT.U32.AND P5, PT, R55.reuse, R40, PT ;  /* 0x000000283700720c */ /* 0x040fe40003fa4070 */
[----:B------:R-:W-:-:S11]  /*17a00*/  ISETP.GT.U32.AND P0, PT, R55, R19, PT ;  /* 0x000000133700720c */ /* 0x000fd60003f04070 */
[--C-:B------:R-:W-:Y:S02]  /*17a10*/  @!P5 IMAD.IADD R40, R40, 0x1, -R55.reuse ;  /* 0x000000012828d824 */ /* 0x100fe400078e0a37 */
[----:B------:R-:W-:-:S03]  /*17a20*/  @!P0 IMAD.IADD R19, R19, 0x1, -R55 ;  /* 0x0000000113138824 */ /* 0x000fc600078e0a37 */
[C---:B------:R-:W-:Y:S02]  /*17a30*/  ISETP.GT.U32.AND P5, PT, R55.reuse, R40, PT ;  /* 0x000000283700720c */ /* 0x040fe40003fa4070 */
[C---:B------:R-:W-:Y:S02]  /*17a40*/  ISETP.GT.U32.AND P0, PT, R55.reuse, R19, PT ;  /* 0x000000133700720c */ /* 0x040fe40003f04070 */
[C---:B------:R-:W-:Y:S02]  /*17a50*/  ISETP.GT.U32.AND P3, PT, R55.reuse, R42, PT ;  /* 0x0000002a3700720c */ /* 0x040fe40003f64070 */
[----:B------:R-:W-:Y:S01]  /*17a60*/  ISETP.GT.U32.AND P6, PT, R55, R56, PT ;  /* 0x000000383700720c */ /* 0x000fe20003fc4070 */
[----:B------:R-:W-:-:S06]  /*17a70*/  IMAD.HI.U32 R21, R2, R20, RZ ;  /* 0x0000001402157227 */ /* 0x000fcc00078e00ff */
[--C-:B------:R-:W-:Y:S01]  /*17a80*/  @!P5 IMAD.IADD R40, R40, 0x1, -R55.reuse ;  /* 0x000000012828d824 */ /* 0x100fe200078e0a37 */
[----:B------:R-:W-:Y:S01]  /*17a90*/  ISETP.GT.U32.AND P5, PT, R55, R41, PT ;  /* 0x000000293700720c */ /* 0x000fe20003fa4070 */
[--C-:B------:R-:W-:Y:S02]  /*17aa0*/  @!P0 IMAD.IADD R19, R19, 0x1, -R55.reuse ;  /* 0x0000000113138824 */ /* 0x100fe400078e0a37 */
[----:B------:R-:W-:Y:S02]  /*17ab0*/  @!P3 IMAD.IADD R42, R42, 0x1, -R55 ;  /* 0x000000012a2ab824 */ /* 0x000fe400078e0a37 */
[----:B------:R-:W-:Y:S01]  /*17ac0*/  IMAD.MOV R21, RZ, RZ, -R21 ;  /* 0x000000ffff157224 */ /* 0x000fe200078e0a15 */
[----:B------:R1:W-:Y:S01]  /*17ad0*/  STL [R1+0x4c0], R40 ;  /* 0x0004c02801007387 */ /* 0x0003e20000100800 */
[--C-:B------:R-:W-:Y:S01]  /*17ae0*/  @!P6 IMAD.IADD R56, R56, 0x1, -R55.reuse ;  /* 0x000000013838e824 */ /* 0x100fe200078e0a37 */
[C---:B------:R-:W-:Y:S01]  /*17af0*/  ISETP.GT.U32.AND P3, PT, R55.reuse, R42, PT ;  /* 0x0000002a3700720c */ /* 0x040fe20003f64070 */
[----:B0-----:R-:W-:Y:S01]  /*17b00*/  IMAD R58, R55, R21, R20 ;  /* 0x00000015373a7224 */ /* 0x001fe200078e0214 */
[----:B------:R-:W-:Y:S03]  /*17b10*/  STL [R1+0x4ac], R19 ;  /* 0x0004ac1301007387 */ /* 0x000fe60000100800 */
[----:B------:R-:W-:Y:S01]  /*17b20*/  @!P5 IMAD.IADD R41, R41, 0x1, -R55 ;  /* 0x000000012929d824 */ /* 0x000fe200078e0a37 */
[----:B------:R-:W2:Y:S01]  /*17b30*/  LDL R20, [R1+0x4cb0] ;  /* 0x004cb00001147983 */ /* 0x000ea20000100800 */
[----:B------:R-:W-:Y:S01]  /*17b40*/  ISETP.GT.U32.AND P6, PT, R55, R56, PT ;  /* 0x000000383700720c */ /* 0x000fe20003fc4070 */
[----:B------:R-:W-:-:S02]  /*17b50*/  IMAD.HI.U32 R18, R2, R15, RZ ;  /* 0x0000000f02127227 */ /* 0x000fc400078e00ff */
[C---:B------:R-:W-:Y:S02]  /*17b60*/  ISETP.GT.U32.AND P5, PT, R55.reuse, R41, PT ;  /* 0x000000293700720c */ /* 0x040fe40003fa4070 */
[----:B------:R-:W-:Y:S02]  /*17b70*/  IMAD.MOV R18, RZ, RZ, -R18 ;  /* 0x000000ffff127224 */ /* 0x000fe400078e0a12 */
[----:B------:R-:W-:Y:S02]  /*17b80*/  @!P3 IMAD.IADD R42, R42, 0x1, -R55 ;  /* 0x000000012a2ab824 */ /* 0x000fe400078e0a37 */
[----:B-1----:R-:W-:-:S04]  /*17b90*/  IMAD R40, R55, R18, R15 ;  /* 0x0000001237287224 */ /* 0x002fc800078e020f */
[--C-:B------:R-:W-:Y:S01]  /*17ba0*/  @!P6 IMAD.IADD R56, R56, 0x1, -R55.reuse ;  /* 0x000000013838e824 */ /* 0x100fe200078e0a37 */
[----:B------:R-:W-:Y:S02]  /*17bb0*/  STL [R1+0x5830], R40 ;  /* 0x0058302801007387 */ /* 0x000fe40000100800 */
[----:B------:R-:W-:Y:S02]  /*17bc0*/  @!P5 IMAD.IADD R41, R41, 0x1, -R55 ;  /* 0x000000012929d824 */ /* 0x000fe400078e0a37 */
[----:B------:R0:W-:Y:S01]  /*17bd0*/  STL [R1+0x4b0], R42 ;  /* 0x0004b02a01007387 */ /* 0x0001e20000100800 */
[----:B------:R-:W-:-:S03]  /*17be0*/  IMAD.HI.U32 R13, R2, R11, RZ ;  /* 0x0000000b020d7227 */ /* 0x000fc600078e00ff */
[----:B0-----:R-:W2:Y:S01]  /*17bf0*/  LDL.LU R42, [R1+0x5848] ;  /* 0x00584800012a7983 */ /* 0x001ea20000300800 */
[----:B------:R-:W-:-:S04]  /*17c00*/  IMAD.MOV R13, RZ, RZ, -R13 ;  /* 0x000000ffff0d7224 */ /* 0x000fc800078e0a0d */
[----:B------:R-:W-:Y:S01]  /*17c10*/  IMAD R19, R55, R13, R11 ;  /* 0x0000000d37137224 */ /* 0x000fe200078e020b */
[----:B----4-:R-:W-:Y:S02]  /*17c20*/  IABS R15, R26 ;  /* 0x0000001a000f7213 */ /* 0x010fe40000000000 */
[----:B------:R-:W4:Y:S04]  /*17c30*/  LDL.LU R26, [R1+0x488] ;  /* 0x00048800011a7983 */ /* 0x000f280000300800 */
[----:B------:R0:W-:Y:S04]  /*17c40*/  STL [R1+0x4b4], R56 ;  /* 0x0004b43801007387 */ /* 0x0001e80000100800 */
[----:B0-----:R-:W4:Y:S04]  /*17c50*/  LDL.LU R56, [R1+0x48c] ;  /* 0x00048c0001387983 */ /* 0x001f280000300800 */
[----:B------:R0:W-:Y:S04]  /*17c60*/  STL [R1+0x4a0], R41 ;  /* 0x0004a02901007387 */ /* 0x0001e80000100800 */
[----:B------:R-:W4:Y:S01]  /*17c70*/  LDL R40, [R1+0x4cc0] ;  /* 0x004cc00001287983 */ /* 0x000f220000100800 */
[----:B---3--:R-:W-:-:S03]  /*17c80*/  IABS R11, R3 ;  /* 0x00000003000b7213 */ /* 0x008fc60000000000 */
[----:B------:R-:W3:Y:S01]  /*17c90*/  LDL R3, [R1+0x4cc4] ;  /* 0x004cc40001037983 */ /* 0x000ee20000100800 */
[C---:B------:R-:W-:Y:S02]  /*17ca0*/  ISETP.GT.U32.AND P0, PT, R55.reuse, R24, PT ;  /* 0x000000183700720c */ /* 0x040fe40003f04070 */
[C---:B------:R-:W-:Y:S02]  /*17cb0*/  ISETP.GT.U32.AND P3, PT, R55.reuse, R17, PT ;  /* 0x000000113700720c */ /* 0x040fe40003f64070 */
[----:B--2---:R-:W-:-:S09]  /*17cc0*/  ISETP.GT.U32.AND P6, PT, R55, R51, PT ;  /* 0x000000333700720c */ /* 0x004fd20003fc4070 */
[----:B------:R-:W-:-:S05]  /*17cd0*/  @!P0 IMAD.IADD R24, R24, 0x1, -R55 ;  /* 0x0000000118188824 */ /* 0x000fca00078e0a37 */
[----:B------:R-:W-:Y:S01]  /*17ce0*/  ISETP.GT.U32.AND P0, PT, R55, R24, PT ;  /* 0x000000183700720c */ /* 0x000fe20003f04070 */
[--C-:B------:R-:W-:Y:S02]  /*17cf0*/  @!P3 IMAD.IADD R17, R17, 0x1, -R55.reuse ;  /* 0x000000011111b824 */ /* 0x100fe400078e0a37 */
[----:B------:R-:W-:-:S03]  /*17d00*/  @!P6 IMAD.IADD R51, R51, 0x1, -R55 ;  /* 0x000000013333e824 */ /* 0x000fc600078e0a37 */
[C---:B------:R-:W-:Y:S02]  /*17d10*/  ISETP.GT.U32.AND P3, PT, R55.reuse, R17, PT ;  /* 0x000000113700720c */ /* 0x040fe40003f64070 */
[----:B------:R-:W-:-:S05]  /*17d20*/  ISETP.GT.U32.AND P6, PT, R55, R51, PT ;  /* 0x000000333700720c */ /* 0x000fca0003fc4070 */
[----:B------:R-:W-:Y:S01]  /*17d30*/  @!P0 IMAD.IADD R24, R24, 0x1, -R55 ;  /* 0x0000000118188824 */ /* 0x000fe200078e0a37 */
[----:B------:R-:W-:-:S05]  /*17d40*/  IABS R20, R20 ;  /* 0x0000001400147213 */ /* 0x000fca0000000000 */
[----:B------:R-:W-:-:S04]  /*17d50*/  IMAD.HI.U32 R21, R2, R20, RZ ;  /* 0x0000001402157227 */ /* 0x000fc800078e00ff */
[----:B------:R-:W-:Y:S01]  /*17d60*/  IMAD.MOV R21, RZ, RZ, -R21 ;  /* 0x000000ffff157224 */ /* 0x000fe200078e0a15 */
[----:B------:R-:W-:Y:S01]  /*17d70*/  STL [R1+0x4a4], R24 ;  /* 0x0004a41801007387 */ /* 0x000fe20000100800 */
[----:B------:R-:W-:-:S04]  /*17d80*/  IMAD.HI.U32 R18, R2, R15, RZ ;  /* 0x0000000f02127227 */ /* 0x000fc800078e00ff */
[----:B------:R-:W-:Y:S02]  /*17d90*/  IMAD R21, R55, R21, R20 ;  /* 0x0000001537157224 */ /* 0x000fe400078e0214 */
[----:B------:R-:W2:Y:S01]  /*17da0*/  LDL R20, [R1+0x4cbc] ;  /* 0x004cbc0001147983 */ /* 0x000ea20000100800 */
[--C-:B------:R-:W-:Y:S02]  /*17db0*/  @!P3 IMAD.IADD R17, R17, 0x1, -R55.reuse ;  /* 0x000000011111b824 */ /* 0x100fe400078e0a37 */
[----:B------:R-:W-:Y:S01]  /*17dc0*/  IMAD.MOV R18, RZ, RZ, -R18 ;  /* 0x000000ffff127224 */ /* 0x000fe200078e0a12 */
[----:B------:R-:W-:Y:S01]  /*17dd0*/  STL [R1+0x398], R21 ;  /* 0x0003981501007387 */ /* 0x000fe20000100800 */
[----:B------:R-:W-:Y:S02]  /*17de0*/  @!P6 IMAD.IADD R51, R51, 0x1, -R55 ;  /* 0x000000013333e824 */ /* 0x000fe400078e0a37 */
[----:B------:R-:W-:Y:S01]  /*17df0*/  IMAD.HI.U32 R13, R2, R11, RZ ;  /* 0x0000000b020d7227 */ /* 0x000fe200078e00ff */
[----:B------:R1:W-:Y:S03]  /*17e00*/  STL [R1+0x4a8], R17 ;  /* 0x0004a81101007387 */ /* 0x0003e60000100800 */
[----:B0-----:R-:W-:-:S02]  /*17e10*/  IMAD R41, R55, R18, R15 ;  /* 0x0000001237297224 */ /* 0x001fc400078e020f */
[----:B------:R-:W-:Y:S01]  /*17e20*/  IMAD.MOV R13, RZ, RZ, -R13 ;  /* 0x000000ffff0d7224 */ /* 0x000fe200078e0a0d */
[----:B-1----:R-:W2:Y:S03]  /*17e30*/  LDL.LU R17, [R1+0x480] ;  /* 0x0004800001117983 */ /* 0x002ea60000300800 */
[----:B------:R-:W-:Y:S01]  /*17e40*/  IMAD R24, R55, R13, R11 ;  /* 0x0000000d37187224 */ /* 0x000fe200078e020b */
[----:B----4-:R-:W-:Y:S02]  /*17e50*/  IABS R15, R40 ;  /* 0x00000028000f7213 */ /* 0x010fe40000000000 */
[----:B------:R-:W4:Y:S04]  /*17e60*/  LDL R40, [R1+0x4cc8] ;  /* 0x004cc80001287983 */ /* 0x000f280000100800 */
[----:B------:R0:W-:Y:S04]  /*17e70*/  STL [R1+0x494], R51 ;  /* 0x0004943301007387 */ /* 0x0001e80000100800 */
[----:B0-----:R-:W4:Y:S01]  /*17e80*/  LDL R51, [R1+0x4ccc] ;  /* 0x004ccc0001337983 */ /* 0x001f220000100800 */
[----:B---3--:R-:W-:-:S03]  /*17e90*/  IABS R11, R3 ;  /* 0x00000003000b7213 */ /* 0x008fc60000000000 */
[----:B------:R-:W3:Y:S01]  /*17ea0*/  LDL R3, [R1+0x4cd0] ;  /* 0x004cd00001037983 */ /* 0x000ee20000100800 */
[C---:B------:R-:W-:Y:S02]  /*17eb0*/  ISETP.GT.U32.AND P5, PT, R55.reuse, R42, PT ;  /* 0x0000002a3700720c */ /* 0x040fe40003fa4070 */
[----:B------:R-:W-:-:S11]  /*17ec0*/  ISETP.GT.U32.AND P0, PT, R55, R7, PT ;  /* 0x000000073700720c */ /* 0x000fd60003f04070 */
[----:B------:R-:W-:-:S05]  /*17ed0*/  @!P5 IMAD.IADD R42, R42, 0x1, -R55 ;  /* 0x000000012a2ad824 */ /* 0x000fca00078e0a37 */
[C---:B------:R-:W-:Y:S02]  /*17ee0*/  ISETP.GT.U32.AND P5, PT, R55.reuse, R42, PT ;  /* 0x0000002a3700720c */ /* 0x040fe40003fa4070 */
[C---:B------:R-:W-:Y:S02]  /*17ef0*/  ISETP.GT.U32.AND P3, PT, R55.reuse, R26, PT ;  /* 0x0000001a3700720c */ /* 0x040fe40003f64070 */
[----:B------:R-:W-:Y:S01]  /*17f00*/  ISETP.GT.U32.AND P6, PT, R55, R56, PT ;  /* 0x000000383700720c */ /* 0x000fe20003fc4070 */
[----:B------:R-:W-:-:S08]  /*17f10*/  @!P0 IMAD.IADD R7, R7, 0x1, -R55 ;  /* 0x0000000107078824 */ /* 0x000fd000078e0a37 */
[--C-:B------:R-:W-:Y:S01]  /*17f20*/  @!P5 IMAD.IADD R42, R42, 0x1, -R55.reuse ;  /* 0x000000012a2ad824 */ /* 0x100fe200078e0a37 */
[C---:B------:R-:W-:Y:S01]  /*17f30*/  ISETP.GT.U32.AND P5, PT, R55.reuse, R23, PT ;  /* 0x000000173700720c */ /* 0x040fe20003fa4070 */
[--C-:B------:R-:W-:Y:S01]  /*17f40*/  @!P3 IMAD.IADD R26, R26, 0x1, -R55.reuse ;  /* 0x000000011a1ab824 */ /* 0x100fe200078e0a37 */
[----:B------:R-:W-:Y:S01]  /*17f50*/  ISETP.GT.U32.AND P0, PT, R55, R7, PT ;  /* 0x000000073700720c */ /* 0x000fe20003f04070 */
[----:B------:R-:W-:-:S03]  /*17f60*/  @!P6 IMAD.IADD R56, R56, 0x1, -R55 ;  /* 0x000000013838e824 */ /* 0x000fc600078e0a37 */
[C---:B------:R-:W-:Y:S01]  /*17f70*/  ISETP.GT.U32.AND P3, PT, R55.reuse, R26, PT ;  /* 0x0000001a3700720c */ /* 0x040fe20003f64070 */
[----:B------:R-:W-:Y:S01]  /*17f80*/  IMAD.HI.U32 R18, R2, R15, RZ ;  /* 0x0000000f02127227 */ /* 0x000fe200078e00ff */
[----:B------:R-:W-:-:S05]  /*17f90*/  ISETP.GT.U32.AND P6, PT, R55, R56, PT ;  /* 0x000000383700720c */ /* 0x000fca0003fc4070 */
[----:B------:R-:W-:Y:S02]  /*17fa0*/  @!P5 IMAD.IADD R23, R23, 0x1, -R55 ;  /* 0x000000011717d824 */ /* 0x000fe400078e0a37 */
[----:B------:R-:W-:-:S03]  /*17fb0*/  IMAD.MOV R18, RZ, RZ, -R18 ;  /* 0x000000ffff127224 */ /* 0x000fc600078e0a12 */
[----:B------:R-:W-:Y:S01]  /*17fc0*/  ISETP.GT.U32.AND P5, PT, R55, R23, PT ;  /* 0x000000173700720c */ /* 0x000fe20003fa4070 */
[----:B------:R-:W-:Y:S01]  /*17fd0*/  @!P0 IMAD.IADD R7, R7, 0x1, -R55 ;  /* 0x0000000107078824 */ /* 0x000fe200078e0a37 */
[----:B--2---:R-:W-:Y:S01]  /*17fe0*/  IABS R20, R20 ;  /* 0x0000001400147213 */ /* 0x004fe20000000000 */
[----:B------:R-:W-:-:S04]  /*17ff0*/  IMAD R15, R55, R18, R15 ;  /* 0x00000012370f7224 */ /* 0x000fc800078e020f */
[----:B------:R-:W-:Y:S01]  /*18000*/  IMAD.HI.U32 R21, R2, R20, RZ ;  /* 0x0000001402157227 */ /* 0x000fe200078e00ff */
[----:B------:R-:W-:Y:S03]  /*18010*/  STL [R1+0x498], R42 ;  /* 0x0004982a01007387 */ /* 0x000fe60000100800 */
[----:B------:R-:W-:Y:S02]  /*18020*/  @!P3 IMAD.IADD R26, R26, 0x1, -R55 ;  /* 0x000000011a1ab824 */ /* 0x000fe400078e0a37 */
[----:B------:R-:W-:Y:S01]  /*18030*/  IMAD.MOV R21, RZ, RZ, -R21 ;  /* 0x000000ffff157224 */ /* 0x000fe200078e0a15 */
[----:B------:R0:W-:Y:S01]  /*18040*/  STL [R1+0x49c], R7 ;  /* 0x00049c0701007387 */ /* 0x0001e20000100800 */
[----:B------:R-:W-:-:S03]  /*18050*/  IMAD.HI.U32 R13, R2, R11, RZ ;  /* 0x0000000b020d7227 */ /* 0x000fc600078e00ff */
[----:B------:R1:W-:Y:S01]  /*18060*/  STL [R1+0x390], R15 ;  /* 0x0003900f01007387 */ /* 0x0003e20000100800 */
[----:B------:R-:W-:-:S03]  /*18070*/  IMAD.MOV R13, RZ, RZ, -R13 ;  /* 0x000000ffff0d7224 */ /* 0x000fc600078e0a0d */
[----:B------:R2:W-:Y:S01]  /*18080*/  STL [R1+0x488], R26 ;  /* 0x0004881a01007387 */ /* 0x0005e20000100800 */
[----:B0-----:R-:W-:Y:S02]  /*18090*/  IMAD R7, R55, R21, R20 ;  /* 0x0000001537077224 */ /* 0x001fe400078e0214 */
[--C-:B------:R-:W-:Y:S02]  /*180a0*/  @!P6 IMAD.IADD R56, R56, 0x1, -R55.reuse ;  /* 0x000000013838e824 */ /* 0x100fe400078e0a37 */
[----:B------:R-:W-:Y:S02]  /*180b0*/  @!P5 IMAD.IADD R23, R23, 0x1, -R55 ;  /* 0x000000011717d824 */ /* 0x000fe400078e0a37 */
[----:B------:R-:W-:Y:S01]  /*180c0*/  IMAD R42, R55, R13, R11 ;  /* 0x0000000d372a7224 */ /* 0x000fe200078e020b */
[----:B----4-:R-:W-:Y:S02]  /*180d0*/  IABS R20, R40 ;  /* 0x0000002800147213 */ /* 0x010fe40000000000 */
[----:B-1----:R-:W-:-:S02]  /*180e0*/  IABS R15, R51 ;  /* 0x00000033000f7213 */ /* 0x002fc40000000000 */
[----:B------:R-:W4:Y:S04]  /*180f0*/  LDL.LU R51, [R1+0x478] ;  /* 0x0004780001337983 */ /* 0x000f280000300800 */
[----:B------:R-:W4:Y:S01]  /*18100*/  LDL R40, [R1+0x4cd4] ;  /* 0x004cd40001287983 */ /* 0x000f220000100800 */
[----:B---3--:R-:W-:-:S03]  /*18110*/  IABS R11, R3 ;  /* 0x00000003000b7213 */ /* 0x008fc60000000000 */
[----:B------:R-:W3:Y:S04]  /*18120*/  LDL.LU R3, [R1+0x464] ;  /* 0x0004640001037983 */ /* 0x000ee80000300800 */
[----:B------:R0:W-:Y:S04]  /*18130*/  STL [R1+0x48c], R56 ;  /* 0x00048c3801007387 */ /* 0x0001e80000100800 */
[----:B------:R1:W-:Y:S04]  /*18140*/  STL [R1+0x490], R23 ;  /* 0x0004901701007387 */ /* 0x0003e80000100800 */
[----:B--2---:R-:W2:Y:S04]  /*18150*/  LDL R26, [R1+0x4cd8] ;  /* 0x004cd800011a7983 */ /* 0x004ea80000100800 */
[----:B0-----:R-:W3:Y:S01]  /*18160*/  LDL R56, [R1+0x4cdc] ;  /* 0x004cdc0001387983 */ /* 0x001ee20000100800 */
[----:B------:R-:W-:-:S13]  /*18170*/  ISETP.GT.U32.AND P0, PT, R55, R8, PT ;  /* 0x000000083700720c */ /* 0x000fda0003f04070 */
[----:B------:R-:W-:-:S05]  /*18180*/  @!P0 IMAD.IADD R8, R8, 0x1, -R55 ;  /* 0x0000000108088824 */ /* 0x000fca00078e0a37 */
[C---:B------:R-:W-:Y:S02]  /*18190*/  ISETP.GT.U32.AND P0, PT, R55.reuse, R8, PT ;  /* 0x000000083700720c */ /* 0x040fe40003f04070 */
[C---:B------:R-:W-:Y:S02]  /*181a0*/  ISETP.GT.U32.AND P3, PT, R55.reuse, R17, PT ;  /* 0x000000113700720c */ /* 0x040fe40003f64070 */
[C---:B------:R-:W-:Y:S02]  /*181b0*/  ISETP.GT.U32.AND P6, PT, R55.reuse, R47, PT ;  /* 0x0000002f3700720c */ /* 0x040fe40003fc4070 */
[----:B------:R-:W-:-:S07]  /*181c0*/  ISETP.GT.U32.AND P5, PT, R55, R44, PT ;  /* 0x0000002c3700720c */ /* 0x000fce0003fa4070 */
[--C-:B------:R-:W-:Y:S01]  /*181d0*/  @!P0 IMAD.IADD R8, R8, 0x1, -R55.reuse ;  /* 0x0000000108088824 */ /* 0x100fe200078e0a37 */
[----:B------:R-:W-:Y:S01]  /*181e0*/  ISETP.GT.U32.AND P0, PT, R55, R12, PT ;  /* 0x0000000c3700720c */ /* 0x000fe20003f04070 */
[--C-:B------:R-:W-:Y:S02]  /*181f0*/  @!P3 IMAD.IADD R17, R17, 0x1, -R55.reuse ;  /* 0x000000011111b824 */ /* 0x100fe400078e0a37 */
[--C-:B------:R-:W-:Y:S02]  /*18200*/  @!P6 IMAD.IADD R47, R47, 0x1, -R55.reuse ;  /* 0x000000012f2fe824 */ /* 0x100fe400078e0a37 */
[----:B------:R-:W-:Y:S01]  /*18210*/  @!P5 IMAD.IADD R44, R44, 0x1, -R55 ;  /* 0x000000012c2cd824 */ /* 0x000fe200078e0a37 */
[C---:B------:R-:W-:Y:S01]  /*18220*/  ISETP.GT.U32.AND P3, PT, R55.reuse, R17, PT ;  /* 0x000000113700720c */ /* 0x040fe20003f64070 */
[----:B------:R-:W-:Y:S01]  /*18230*/  IMAD.HI.U32 R21, R2, R20, RZ ;  /* 0x0000001402157227 */ /* 0x000fe200078e00ff */
[----:B------:R-:W-:-:S05]  /*18240*/  ISETP.GT.U32.AND P6, PT, R55, R47, PT ;  /* 0x0000002f3700720c */ /* 0x000fca0003fc4070 */
[----:B------:R-:W-:Y:S01]  /*18250*/  @!P0 IMAD.IADD R12, R12, 0x1, -R55 ;  /* 0x000000010c0c8824 */ /* 0x000fe200078e0a37 */
[----:B------:R-:W-:Y:S01]  /*18260*/  ISETP.GT.U32.AND P5, PT, R55, R44, PT ;  /* 0x0000002c3700720c */ /* 0x000fe20003fa4070 */
[----:B------:R-:W-:-:S03]  /*18270*/  IMAD.HI.U32 R13, R2, R11, RZ ;  /* 0x0000000b020d7227 */ /* 0x000fc600078e00ff */
[C---:B------:R-:W-:Y:S01]  /*18280*/  ISETP.GT.U32.AND P0, PT, R55.reuse, R12, PT ;  /* 0x0000000c3700720c */ /* 0x040fe20003f04070 */
[----:B------:R-:W-:Y:S02]  /*18290*/  IMAD.MOV R21, RZ, RZ, -R21 ;  /* 0x000000ffff157224 */ /* 0x000fe400078e0a15 */
[----:B------:R-:W-:Y:S02]  /*182a0*/  IMAD.MOV R13, RZ, RZ, -R13 ;  /* 0x000000ffff0d7224 */ /* 0x000fe400078e0a0d */
[----:B-1----:R-:W-:Y:S02]  /*182b0*/  IMAD R23, R55, R21, R20 ;  /* 0x0000001537177224 */ /* 0x002fe400078e0214 */
[----:B------:R-:W-:-:S04]  /*182c0*/  IMAD.HI.U32 R18, R2, R15, RZ ;  /* 0x0000000f02127227 */ /* 0x000fc800078e00ff */
[----:B------:R-:W-:Y:S02]  /*182d0*/  IMAD R11, R55, R13, R11 ;  /* 0x0000000d370b7224 */ /* 0x000fe400078e020b */
[--C-:B------:R-:W-:Y:S01]  /*182e0*/  @!P3 IMAD.IADD R17, R17, 0x1, -R55.reuse ;  /* 0x000000011111b824 */ /* 0x100fe200078e0a37 */
[----:B------:R0:W-:Y:S01]  /*182f0*/  STL [R1+0x47c], R8 ;  /* 0x00047c0801007387 */ /* 0x0001e20000100800 */
[----:B------:R-:W-:Y:S02]  /*18300*/  IMAD.MOV R18, RZ, RZ, -R18 ;  /* 0x000000ffff127224 */ /* 0x000fe400078e0a12 */
[--C-:B------:R-:W-:Y:S01]  /*18310*/  @!P6 IMAD.IADD R47, R47, 0x1, -R55.reuse ;  /* 0x000000012f2fe824 */ /* 0x100fe200078e0a37 */
[----:B------:R-:W-:Y:S01]  /*18320*/  STL [R1+0x388], R11 ;  /* 0x0003880b01007387 */ /* 0x000fe20000100800 */
[--C-:B------:R-:W-:Y:S02]  /*18330*/  @!P5 IMAD.IADD R44, R44, 0x1, -R55.reuse ;  /* 0x000000012c2cd824 */ /* 0x100fe400078e0a37 */
[----:B------:R-:W-:Y:S01]  /*18340*/  @!P0 IMAD.IADD R12, R12, 0x1, -R55 ;  /* 0x000000010c0c8824 */ /* 0x000fe200078e0a37 */
[----:B------:R1:W-:Y:S01]  /*18350*/  STL [R1+0x480], R17 ;  /* 0x0004801101007387 */ /* 0x0003e20000100800 */
[----:B0-----:R-:W-:-:S03]  /*18360*/  IMAD R8, R55, R18, R15 ;  /* 0x0000001237087224 */ /* 0x001fc600078e020f */
[----:B-1----:R-:W3:Y:S01]  /*18370*/  LDL.LU R17, [R1+0x458] ;  /* 0x0004580001117983 */ /* 0x002ee20000300800 */
[----:B----4-:R-:W-:-:S05]  /*18380*/  IABS R20, R40 ;  /* 0x0000002800147213 */ /* 0x010fca0000000000 */
[----:B------:R-:W-:-:S04]  /*18390*/  IMAD.HI.U32 R21, R2, R20, RZ ;  /* 0x0000001402157227 */ /* 0x000fc800078e00ff */
[----:B------:R-:W-:Y:S01]  /*183a0*/  IMAD.MOV R21, RZ, RZ, -R21 ;  /* 0x000000ffff157224 */ /* 0x000fe200078e0a15 */
[----:B--2---:R-:W-:Y:S02]  /*183b0*/  IABS R15, R26 ;  /* 0x0000001a000f7213 */ /* 0x004fe40000000000 */
[----:B---3--:R-:W-:Y:S02]  /*183c0*/  IABS R11, R56 ;  /* 0x00000038000b7213 */ /* 0x008fe40000000000 */
[----:B------:R-:W2:Y:S04]  /*183d0*/  LDL.LU R56, [R1+0x45c] ;  /* 0x00045c0001387983 */ /* 0x000ea80000300800 */
[----:B------:R0:W-:Y:S04]  /*183e0*/  STL [R1+0x484], R47 ;  /* 0x0004842f01007387 */ /* 0x0001e80000100800 */
[----:B------:R-:W3:Y:S04]  /*183f0*/  LDL R40, [R1+0x4ce4] ;  /* 0x004ce40001287983 */ /* 0x000ee80000100800 */
[----:B------:R-:W4:Y:S01]  /*18400*/  LDL R26, [R1+0x4ce8] ;  /* 0x004ce800011a7983 */ /* 0x000f220000100800 */
[----:B0-----:R-:W-:-:S03]  /*18410*/  IMAD R47, R55, R21, R20 ;  /* 0x00000015372f7224 */ /* 0x001fc600078e0214 */
[----:B------:R-:W-:Y:S04]  /*18420*/  STL [R1+0x470], R44 ;  /* 0x0004702c01007387 */ /* 0x000fe80000100800 */
[----:B------:R-:W-:Y:S04]  /*18430*/  STL [R1+0x474], R12 ;  /* 0x0004740c01007387 */ /* 0x000fe80000100800 */
[----:B------:R-:W2:Y:S01]  /*18440*/  LDL R20, [R1+0x4ce0] ;  /* 0x004ce00001147983 */ /* 0x000ea20000100800 */
[C---:B------:R-:W-:Y:S02]  /*18450*/  ISETP.GT.U32.AND P3, PT, R55.reuse, R51, PT ;  /* 0x000000333700720c */ /* 0x040fe40003f64070 */
[----:B------:R-:W-:-:S02]  /*18460*/  ISETP.GT.U32.AND P6, PT, R55, R3, PT ;  /* 0x000000033700720c */ /* 0x000fc40003fc4070 */
[----:B------:R-:W-:-:S09]  /*18470*/  ISETP.GT.U32.AND P5, PT, R55, R57, PT ;  /* 0x000000393700720c */ /* 0x000fd20003fa4070 */
[----:B------:R-:W-:-:S05]  /*18480*/  @!P3 IMAD.IADD R51, R51, 0x1, -R55 ;  /* 0x000000013333b824 */ /* 0x000fca00078e0a37 */
[C---:B------:R-:W-:Y:S02]  /*18490*/  ISETP.GT.U32.AND P3, PT, R55.reuse, R51, PT ;  /* 0x000000333700720c */ /* 0x040fe40003f64070 */
[----:B------:R-:W-:Y:S01]  /*184a0*/  ISETP.GT.U32.AND P0, PT, R55, R53, PT ;  /* 0x000000353700720c */ /* 0x000fe20003f04070 */
[--C-:B------:R-:W-:Y:S02]  /*184b0*/  @!P6 IMAD.IADD R3, R3, 0x1, -R55.reuse ;  /* 0x000000010303e824 */ /* 0x100fe400078e0a37 */
[----:B------:R-:W-:-:S08]  /*184c0*/  @!P5 IMAD.IADD R57, R57, 0x1, -R55 ;  /* 0x000000013939d824 */ /* 0x000fd000078e0a37 */
[--C-:B------:R-:W-:Y:S01]  /*184d0*/  @!P3 IMAD.IADD R51, R51, 0x1, -R55.reuse ;  /* 0x000000013333b824 */ /* 0x100fe200078e0a37 */
[----:B------:R-:W-:Y:S01]  /*184e0*/  ISETP.GT.U32.AND P6, PT, R55, R3, PT ;  /* 0x000000033700720c */ /* 0x000fe20003fc4070 */
[----:B------:R-:W-:-:S03]  /*184f0*/  @!P0 IMAD.IADD R53, R53, 0x1, -R55 ;  /* 0x0000000135358824 */ /* 0x000fc600078e0a37 */
[----:B------:R0:W-:Y:S01]  /*18500*/  STL [R1+0x478], R51 ;  /* 0x0004783301007387 */ /* 0x0001e20000100800 */
[C---:B------:R-:W-:Y:S02]  /*18510*/  ISETP.GT.U32.AND P5, PT, R55.reuse, R57, PT ;  /* 0x000000393700720c */ /* 0x040fe40003fa4070 */
[----:B------:R-:W-:Y:S01]  /*18520*/  ISETP.GT.U32.AND P0, PT, R55, R53, PT ;  /* 0x000000353700720c */ /* 0x000fe20003f04070 */
[----:B0-----:R-:W2:Y:S01]  /*18530*/  LDL.LU R51, [R1+0x5844] ;  /* 0x0058440001337983 */ /* 0x001ea20000300800 */
[----:B------:R-:W-:-:S04]  /*18540*/  IMAD.HI.U32 R18, R2, R15, RZ ;  /* 0x0000000f02127227 */ /* 0x000fc800078e00ff */
[----:B------:R-:W-:-:S04]  /*18550*/  IMAD.HI.U32 R13, R2, R11, RZ ;  /* 0x0000000b020d7227 */ /* 0x000fc800078e00ff */
[----:B------:R-:W-:Y:S02]  /*18560*/  IMAD.MOV R18, RZ, RZ, -R18 ;  /* 0x000000ffff127224 */ /* 0x000fe400078e0a12 */
[----:B------:R-:W-:Y:S02]  /*18570*/  @!P6 IMAD.IADD R3, R3, 0x1, -R55 ;  /* 0x000000010303e824 */ /* 0x000fe400078e0a37 */
[----:B------:R-:W-:Y:S02]  /*18580*/  IMAD.MOV R13, RZ, RZ, -R13 ;  /* 0x000000ffff0d7224 */ /* 0x000fe400078e0a0d */
[----:B------:R-:W-:Y:S02]  /*18590*/  IMAD R44, R55, R18, R15 ;  /* 0x00000012372c7224 */ /* 0x000fe400078e020f */
[--C-:B------:R-:W-:Y:S02]  /*185a0*/  @!P5 IMAD.IADD R57, R57, 0x1, -R55.reuse ;  /* 0x000000013939d824 */ /* 0x100fe400078e0a37 */
[----:B------:R-:W-:-:S02]  /*185b0*/  @!P0 IMAD.IADD R53, R53, 0x1, -R55 ;  /* 0x0000000135358824 */ /* 0x000fc400078e0a37 */
[----:B------:R-:W-:Y:S01]  /*185c0*/  IMAD R12, R55, R13, R11 ;  /* 0x0000000d370c7224 */ /* 0x000fe200078e020b */
[----:B---3--:R-:W-:Y:S02]  /*185d0*/  IABS R15, R40 ;  /* 0x00000028000f7213 */ /* 0x008fe40000000000 */
[----:B------:R-:W3:Y:S01]  /*185e0*/  LDL.LU R40, [R1+0x450] ;  /* 0x0004500001287983 */ /* 0x000ee20000300800 */
[----:B----4-:R-:W-:-:S03]  /*185f0*/  IABS R11, R26 ;  /* 0x0000001a000b7213 */ /* 0x010fc60000000000 */
[----:B------:R0:W-:Y:S01]  /*18600*/  STL [R1+0x464], R3 ;  /* 0x0004640301007387 */ /* 0x0001e20000100800 */
[----:B--2---:R-:W-:-:S03]  /*18610*/  IABS R20, R20 ;  /* 0x0000001400147213 */ /* 0x004fc60000000000 */
[----:B0-----:R-:W2:Y:S02]  /*18620*/  LDL.LU R3, [R1+0x454] ;  /* 0x0004540001037983 */ /* 0x001ea40000300800 */
[----:B------:R-:W-:Y:S02]  /*18630*/  IMAD.HI.U32 R21, R2, R20, RZ ;  /* 0x0000001402157227 */ /* 0x000fe400078e00ff */
[----:B------:R-:W-:Y:S02]  /*18640*/  STL [R1+0x468], R57 ;  /* 0x0004683901007387 */ /* 0x000fe40000100800 */
[----:B------:R-:W-:Y:S02]  /*18650*/  IMAD.MOV R21, RZ, RZ, -R21 ;  /* 0x000000ffff157224 */ /* 0x000fe400078e0a15 */
[----:B------:R-:W4:Y:S04]  /*18660*/  LDL R26, [R1+0x4cf4] ;  /* 0x004cf400011a7983 */ /* 0x000f280000100800 */
[----:B------:R0:W-:Y:S02]  /*18670*/  STL [R1+0x46c], R53 ;  /* 0x00046c3501007387 */ /* 0x0001e40000100800 */
[----:B0-----:R-:W-:-:S02]  /*18680*/  IMAD R53, R55, R21, R20 ;  /* 0x0000001537357224 */ /* 0x001fc400078e0214 */
[----:B------:R-:W3:Y:S04]  /*18690*/  LDL R20, [R1+0x4cec] ;  /* 0x004cec0001147983 */ /* 0x000ee80000100800 */
        /* <DEDUP_REMOVED lines=18> */
[----:B------:R-:W-:Y:S02]  /*187c0*/  IMAD.MOV R13, RZ, RZ, -R13 ;  /* 0x000000ffff0d7224 */ /* 0x000fe400078e0a0d */
[--C-:B------:R-:W-:Y:S01]  /*187d0*/  @!P6 IMAD.IADD R56, R56, 0x1, -R55.reuse ;  /* 0x000000013838e824 */ /* 0x100fe200078e0a37 */
[----:B------:R0:W-:Y:S01]  /*187e0*/  STL [R1+0x358], R53 ;  /* 0x0003583501007387 */ /* 0x0001e20000100800 */
[--C-:B------:R-:W-:Y:S02]  /*187f0*/  @!P5 IMAD.IADD R51, R51, 0x1, -R55.reuse ;  /* 0x000000013333d824 */ /* 0x100fe400078e0a37 */
[----:B------:R-:W-:Y:S01]  /*18800*/  @!P0 IMAD.IADD R45, R45, 0x1, -R55 ;  /* 0x000000012d2d8824 */ /* 0x000fe200078e0a37 */
[----:B------:R1:W-:Y:S01]  /*18810*/  STL [R1+0x458], R17 ;  /* 0x0004581101007387 */ /* 0x0003e20000100800 */
[----:B0-----:R-:W-:-:S03]  /*18820*/  IMAD R53, R55, R13, R11 ;  /* 0x0000000d37357224 */ /* 0x001fc600078e020b */
[----:B-1----:R-:W2:Y:S04]  /*18830*/  LDL.LU R17, [R1+0x448] ;  /* 0x0004480001117983 */ /* 0x002ea80000300800 */
[----:B------:R0:W-:Y:S04]  /*18840*/  STL [R1+0x45c], R56 ;  /* 0x00045c3801007387 */ /* 0x0001e80000100800 */
[----:B0-----:R-:W2:Y:S01]  /*18850*/  LDL R56, [R1+0x4cfc] ;  /* 0x004cfc0001387983 */ /* 0x001ea20000100800 */
[----:B----4-:R-:W-:-:S03]  /*18860*/  IABS R11, R26 ;  /* 0x0000001a000b7213 */ /* 0x010fc60000000000 */
[----:B------:R-:W4:Y:S01]  /*18870*/  LDL R26, [R1+0x4d00] ;  /* 0x004d0000011a7983 */ /* 0x000f220000100800 */
[----:B---3--:R-:W-:Y:S02]  /*18880*/  IABS R20, R20 ;  /* 0x0000001400147213 */ /* 0x008fe40000000000 */
[----:B--2---:R-:W-:-:S03]  /*18890*/  IABS R15, R21 ;  /* 0x00000015000f7213 */ /* 0x004fc60000000000 */
[----:B------:R-:W-:Y:S01]  /*188a0*/  IMAD.HI.U32 R21, R2, R20, RZ ;  /* 0x0000001402157227 */ /* 0x000fe200078e00ff */
[----:B------:R-:W-:Y:S03]  /*188b0*/  STL [R1+0x460], R51 ;  /* 0x0004603301007387 */ /* 0x000fe60000100800 */
[----:B------:R-:W-:Y:S01]  /*188c0*/  IMAD.MOV R21, RZ, RZ, -R21 ;  /* 0x000000ffff157224 */ /* 0x000fe200078e0a15 */
[----:B------:R0:W-:Y:S03]  /*188d0*/  STL [R1+0x44c], R45 ;  /* 0x00044c2d01007387 */ /* 0x0001e60000100800 */
[C---:B0-----:R-:W-:Y:S02]  /*188e0*/  IMAD R45, R55.reuse, R21, R20 ;  /* 0x00000015372d7224 */ /* 0x041fe400078e0214 */
[----:B------:R-:W2:Y:S01]  /*188f0*/  LDL R20, [R1+0x4cf8] ;  /* 0x004cf80001147983 */ /* 0x000ea20000100800 */
[----:B------:R-:W-:-:S02]  /*18900*/  ISETP.GT.U32.AND P3, PT, R55, R40, PT ;  /* 0x000000283700720c */ /* 0x000fc40003f64070 */
[C---:B------:R-:W-:Y:S02]  /*18910*/  ISETP.GT.U32.AND P6, PT, R55.reuse, R3, PT ;  /* 0x000000033700720c */ /* 0x040fe40003fc4070 */
[C---:B------:R-:W-:Y:S02]  /*18920*/  ISETP.GT.U32.AND P5, PT, R55.reuse, R49, PT ;  /* 0x000000313700720c */ /* 0x040fe40003fa4070 */
[----:B------:R-:W-:-:S07]  /*18930*/  ISETP.GT.U32.AND P0, PT, R55, R9, PT ;  /* 0x000000093700720c */ /* 0x000fce0003f04070 */
[--C-:B------:R-:W-:Y:S02]  /*18940*/  @!P3 IMAD.IADD R40, R40, 0x1, -R55.reuse ;  /* 0x000000012828b824 */ /* 0x100fe400078e0a37 */
[--C-:B------:R-:W-:Y:S02]  /*18950*/  @!P6 IMAD.IADD R3, R3, 0x1, -R55.reuse ;  /* 0x000000010303e824 */ /* 0x100fe400078e0a37 */
        /* <DEDUP_REMOVED lines=9> */
[----:B------:R-:W-:Y:S02]  /*189f0*/  IMAD R15, R55, R18, R15 ;  /* 0x00000012370f7224 */ /* 0x000fe400078e020f */
[--C-:B------:R-:W-:Y:S02]  /*18a00*/  @!P3 IMAD.IADD R40, R40, 0x1, -R55.reuse ;  /* 0x000000012828b824 */ /* 0x100fe400078e0a37 */
[----:B------:R-:W-:Y:S01]  /*18a10*/  @!P6 IMAD.IADD R3, R3, 0x1, -R55 ;  /* 0x000000010303e824 */ /* 0x000fe200078e0a37 */
[----:B------:R0:W-:Y:S01]  /*18a20*/  STL [R1+0x350], R15 ;  /* 0x0003500f01007387 */ /* 0x0001e20000100800 */
[----:B------:R-:W-:Y:S02]  /*18a30*/  IMAD.MOV R13, RZ, RZ, -R13 ;  /* 0x000000ffff0d7224 */ /* 0x000fe400078e0a0d */
[--C-:B------:R-:W-:Y:S01]  /*18a40*/  @!P5 IMAD.IADD R49, R49, 0x1, -R55.reuse ;  /* 0x000000013131d824 */ /* 0x100fe200078e0a37 */
[----:B------:R1:W-:Y:S01]  /*18a50*/  STL [R1+0x450], R40 ;  /* 0x0004502801007387 */ /* 0x0003e20000100800 */
[----:B------:R-:W-:-:S02]  /*18a60*/  @!P0 IMAD.IADD R9, R9, 0x1, -R55 ;  /* 0x0000000109098824 */ /* 0x000fc400078e0a37 */
[----:B------:R-:W-:Y:S01]  /*18a70*/  IMAD R51, R55, R13, R11 ;  /* 0x0000000d37337224 */ /* 0x000fe200078e020b */
[----:B0-----:R-:W-:Y:S02]  /*18a80*/  IABS R15, R56 ;  /* 0x00000038000f7213 */ /* 0x001fe40000000000 */
[----:B------:R-:W3:Y:S04]  /*18a90*/  LDL.LU R56, [R1+0x428] ;  /* 0x0004280001387983 */ /* 0x000ee80000300800 */
[----:B-1----:R-:W3:Y:S04]  /*18aa0*/  LDL.LU R40, [R1+0x42c] ;  /* 0x00042c0001287983 */ /* 0x002ee80000300800 */
[----:B------:R0:W-:Y:S04]  /*18ab0*/  STL [R1+0x454], R3 ;  /* 0x0004540301007387 */ /* 0x0001e80000100800 */
[----:B------:R1:W-:Y:S04]  /*18ac0*/  STL [R1+0x440], R49 ;  /* 0x0004403101007387 */ /* 0x0003e80000100800 */
[----:B0-----:R-:W3:Y:S01]  /*18ad0*/  LDL R3, [R1+0x4d10] ;  /* 0x004d100001037983 */ /* 0x001ee20000100800 */
[----:B----4-:R-:W-:-:S03]  /*18ae0*/  IABS R11, R26 ;  /* 0x0000001a000b7213 */ /* 0x010fc60000000000 */
[----:B------:R-:W4:Y:S04]  /*18af0*/  LDL R26, [R1+0x4d0c] ;  /* 0x004d0c00011a7983 */ /* 0x000f280000100800 */
[----:B------:R0:W-:Y:S01]  /*18b00*/  STL [R1+0x444], R9 ;  /* 0x0004440901007387 */ /* 0x0001e20000100800 */
[----:B--2---:R-:W-:-:S05]  /*18b10*/  IABS R20, R20 ;  /* 0x0000001400147213 */ /* 0x004fca0000000000 */
[----:B------:R-:W-:-:S04]  /*18b20*/  IMAD.HI.U32 R21, R2, R20, RZ ;  /* 0x0000001402157227 */ /* 0x000fc800078e00ff */
[----:B------:R-:W-:-:S04]  /*18b30*/  IMAD.MOV R21, RZ, RZ, -R21 ;  /* 0x000000ffff157224 */ /* 0x000fc800078e0a15 */
[C---:B-1----:R-:W-:Y:S02]  /*18b40*/  IMAD R49, R55.reuse, R21, R20 ;  /* 0x0000001537317224 */ /* 0x042fe400078e0214 */
        /* <DEDUP_REMOVED lines=8> */
[C---:B------:R-:W-:Y:S01]  /*18bd0*/  ISETP.GT.U32.AND P3, PT, R55.reuse, R17, PT ;  /* 0x000000113700720c */ /* 0x040fe20003f64070 */
        /* <DEDUP_REMOVED lines=9> */
[----:B------:R-:W-:Y:S01]  /*18c70*/  IMAD.MOV R18, RZ, RZ, -R18 ;  /* 0x000000ffff127224 */ /* 0x000fe200078e0a12 */
[----:B------:R-:W-:Y:S01]  /*18c80*/  STL [R1+0x348], R11 ;  /* 0x0003480b01007387 */ /* 0x000fe20000100800 */
[--C-:B------:R-:W-:Y:S02]  /*18c90*/  @!P6 IMAD.IADD R50, R50, 0x1, -R55.reuse ;  /* 0x000000013232e824 */ /* 0x100fe400078e0a37 */
[--C-:B------:R-:W-:Y:S01]  /*18ca0*/  @!P5 IMAD.IADD R28, R28, 0x1, -R55.reuse ;  /* 0x000000011c1cd824 */ /* 0x100fe200078e0a37 */
[----:B------:R1:W-:Y:S01]  /*18cb0*/  STL [R1+0x448], R17 ;  /* 0x0004481101007387 */ /* 0x0003e20000100800 */
[----:B------:R-:W-:-:S02]  /*18cc0*/  @!P0 IMAD.IADD R10, R10, 0x1, -R55 ;  /* 0x000000010a0a8824 */ /* 0x000fc400078e0a37 */
[----:B0-----:R-:W-:Y:S01]  /*18cd0*/  IMAD R9, R55, R18, R15 ;  /* 0x0000001237097224 */ /* 0x001fe200078e020f */
[----:B-1----:R-:W2:Y:S01]  /*18ce0*/  LDL.LU R17, [R1+0x420] ;  /* 0x0004200001117983 */ /* 0x002ea20000300800 */
[----:B---3--:R-:W-:-:S03]  /*18cf0*/  IABS R11, R3 ;  /* 0x00000003000b7213 */ /* 0x008fc60000000000 */
[----:B------:R-:W3:Y:S04]  /*18d00*/  LDL.LU R3, [R1+0x424] ;  /* 0x0004240001037983 */ /* 0x000ee80000300800 */
[----:B------:R0:W-:Y:S01]  /*18d10*/  STL [R1+0x434], R50 ;  /* 0x0004343201007387 */ /* 0x0001e20000100800 */
[----:B----4-:R-:W-:-:S03]  /*18d20*/  IABS R15, R26 ;  /* 0x0000001a000f7213 */ /* 0x010fc60000000000 */
[----:B------:R-:W4:Y:S04]  /*18d30*/  LDL R26, [R1+0x4d18] ;  /* 0x004d1800011a7983 */ /* 0x000f280000100800 */
[----:B------:R-:W-:Y:S04]  /*18d40*/  STL [R1+0x438], R28 ;  /* 0x0004381c01007387 */ /* 0x000fe80000100800 */
[----:B------:R-:W-:Y:S01]  /*18d50*/  STL [R1+0x43c], R10 ;  /* 0x00043c0a01007387 */ /* 0x000fe20000100800 */
[----:B--2---:R-:W-:-:S05]  /*18d60*/  IABS R20, R20 ;  /* 0x0000001400147213 */ /* 0x004fca0000000000 */
[----:B------:R-:W-:-:S04]  /*18d70*/  IMAD.HI.U32 R21, R2, R20, RZ ;  /* 0x0000001402157227 */ /* 0x000fc800078e00ff */
[----:B------:R-:W-:-:S04]  /*18d80*/  IMAD.MOV R21, RZ, RZ, -R21 ;  /* 0x000000ffff157224 */ /* 0x000fc800078e0a15 */
[C---:B0-----:R-:W-:Y:S02]  /*18d90*/  IMAD R50, R55.reuse, R21, R20 ;  /* 0x0000001537327224 */ /* 0x041fe400078e0214 */
[----:B------:R-:W2:Y:S04]  /*18da0*/  LDL R20, [R1+0x4d14] ;  /* 0x004d140001147983 */ /* 0x000ea80000100800 */
        /* <DEDUP_REMOVED lines=8> */
[--C-:B------:R-:W-:Y:S02]  /*18e30*/  @!P3 IMAD.IADD R56, R56, 0x1, -R55.reuse ;  /* 0x000000013838b824 */ /* 0x100fe400078e0a37 */
[--C-:B------:R-:W-:Y:S02]  /*18e40*/  @!P5 IMAD.IADD R43, R43, 0x1, -R55.reuse ;  /* 0x000000012b2bd824 */ /* 0x100fe400078e0a37 */
[----:B------:R-:W-:Y:S01]  /*18e50*/  @!P0 IMAD.IADD R29, R29, 0x1, -R55 ;  /* 0x000000011d1d8824 */ /* 0x000fe200078e0a37 */
[----:B------:R0:W-:Y:S01]  /*18e60*/  STL [R1+0x428], R56 ;  /* 0x0004283801007387 */ /* 0x0001e20000100800 */
[C---:B------:R-:W-:Y:S02]  /*18e70*/  ISETP.GT.U32.AND P6, PT, R55.reuse, R40, PT ;  /* 0x000000283700720c */ /* 0x040fe40003fc4070 */
[C---:B------:R-:W-:Y:S01]  /*18e80*/  ISETP.GT.U32.AND P5, PT, R55.reuse, R43, PT ;  /* 0x0000002b3700720c */ /* 0x040fe20003fa4070 */
[C---:B------:R-:W-:Y:S01]  /*18e90*/  IMAD.HI.U32 R13, R2.reuse, R11, RZ ;  /* 0x0000000b020d7227 */ /* 0x040fe200078e00ff */
[----:B------:R-:W-:Y:S01]  /*18ea0*/  ISETP.GT.U32.AND P0, PT, R55, R29, PT ;  /* 0x0000001d3700720c */ /* 0x000fe20003f04070 */
[----:B0-----:R-:W3:Y:S02]  /*18eb0*/  LDL.LU R56, [R1+0x5840] ;  /* 0x0058400001387983 */ /* 0x001ee40000300800 */
[----:B------:R-:W-:-:S04]  /*18ec0*/  IMAD.HI.U32 R18, R2, R15, RZ ;  /* 0x0000000f02127227 */ /* 0x000fc800078e00ff */
[----:B------:R-:W-:Y:S02]  /*18ed0*/  IMAD.MOV R13, RZ, RZ, -R13 ;  /* 0x000000ffff0d7224 */ /* 0x000fe400078e0a0d */
[----:B------:R-:W-:Y:S02]  /*18ee0*/  IMAD.MOV R18, RZ, RZ, -R18 ;  /* 0x000000ffff127224 */ /* 0x000fe400078e0a12 */
[C---:B------:R-:W-:Y:S02]  /*18ef0*/  IMAD R10, R55.reuse, R13, R11 ;  /* 0x0000000d370a7224 */ /* 0x040fe400078e020b */
[----:B------:R-:W-:Y:S02]  /*18f00*/  @!P6 IMAD.IADD R40, R40, 0x1, -R55 ;  /* 0x000000012828e824 */ /* 0x000fe400078e0a37 */
[----:B------:R-:W-:Y:S02]  /*18f10*/  IMAD R28, R55, R18, R15 ;  /* 0x00000012371c7224 */ /* 0x000fe400078e020f */
[----:B------:R-:W-:-:S02]  /*18f20*/  @!P5 IMAD.IADD R43, R43, 0x1, -R55 ;  /* 0x000000012b2bd824 */ /* 0x000fc400078e0a37 */
[----:B------:R-:W-:Y:S01]  /*18f30*/  @!P0 IMAD.IADD R29, R29, 0x1, -R55 ;  /* 0x000000011d1d8824 */ /* 0x000fe200078e0a37 */
[----:B----4-:R-:W-:Y:S02]  /*18f40*/  IABS R15, R26 ;  /* 0x0000001a000f7213 */ /* 0x010fe40000000000 */
[----:B------:R-:W4:Y:S04]  /*18f50*/  LDL.LU R26, [R1+0x418] ;  /* 0x00041800011a7983 */ /* 0x000f280000300800 */
[----:B------:R0:W-:Y:S04]  /*18f60*/  STL [R1+0x42c], R40 ;  /* 0x00042c2801007387 */ /* 0x0001e80000100800 */
[----:B0-----:R-:W4:Y:S04]  /*18f70*/  LDL.LU R40, [R1+0x404] ;  /* 0x0004040001287983 */ /* 0x001f280000300800 */
[----:B------:R-:W-:Y:S04]  /*18f80*/  STL [R1+0x430], R43 ;  /* 0x0004302b01007387 */ /* 0x000fe80000100800 */
[----:B------:R0:W-:Y:S01]  /*18f90*/  STL [R1+0x41c], R29 ;  /* 0x00041c1d01007387 */ /* 0x0001e20000100800 */
[----:B--2---:R-:W-:-:S02]  /*18fa0*/  IABS R20, R20 ;  /* 0x0000001400147213 */ /* 0x004fc40000000000 */
[----:B---3--:R-:W-:-:S03]  /*18fb0*/  IABS R11, R21 ;  /* 0x00000015000b7213 */ /* 0x008fc60000000000 */
[----:B------:R-:W-:-:S04]  /*18fc0*/  IMAD.HI.U32 R21, R2, R20, RZ ;  /* 0x0000001402157227 */ /* 0x000fc800078e00ff */
[----:B------:R-:W-:-:S04]  /*18fd0*/  IMAD.MOV R21, RZ, RZ, -R21 ;  /* 0x000000ffff157224 */ /* 0x000fc800078e0a15 */
[C---:B0-----:R-:W-:Y:S02]  /*18fe0*/  IMAD R29, R55.reuse, R21, R20 ;  /* 0x00000015371d7224 */ /* 0x041fe400078e0214 */
[----:B------:R-:W2:Y:S04]  /*18ff0*/  LDL R20, [R1+0x4d20] ;  /* 0x004d200001147983 */ /* 0x000ea80000100800 */
[----:B------:R-:W3:Y:S01]  /*19000*/  LDL R21, [R1+0x4d28] ;  /* 0x004d280001157983 */ /* 0x000ee20000100800 */
[C---:B------:R-:W-:Y:S02]  /*19010*/  ISETP.GT.U32.AND P3, PT, R55.reuse, R17, PT ;  /* 0x000000113700720c */ /* 0x040fe40003f64070 */
[----:B------:R-:W-:-:S11]  /*19020*/  ISETP.GT.U32.AND P6, PT, R55, R3, PT ;  /* 0x000000033700720c */ /* 0x000fd60003fc4070 */
[--C-:B------:R-:W-:Y:S02]  /*19030*/  @!P3 IMAD.IADD R17, R17, 0x1, -R55.reuse ;  /* 0x000000011111b824 */ /* 0x100fe400078e0a37 */
[----:B------:R-:W-:-:S03]  /*19040*/  @!P6 IMAD.IADD R3, R3, 0x1, -R55 ;  /* 0x000000010303e824 */ /* 0x000fc600078e0a37 */
[C---:B------:R-:W-:Y:S02]  /*19050*/  ISETP.GT.U32.AND P3, PT, R55.reuse, R17, PT ;  /* 0x000000113700720c */ /* 0x040fe40003f64070 */
[C---:B------:R-:W-:Y:S02]  /*19060*/  ISETP.GT.U32.AND P6, PT, R55.reuse, R3, PT ;  /* 0x000000033700720c */ /* 0x040fe40003fc4070 */
[C---:B------:R-:W-:Y:S01]  /*19070*/  ISETP.GT.U32.AND P0, PT, R55.reuse, R16, PT ;  /* 0x000000103700720c */ /* 0x040fe20003f04070 */
[----:B------:R-:W-:Y:S01]  /*19080*/  IMAD.HI.U32 R18, R2, R15, RZ ;  /* 0x0000000f02127227 */ /* 0x000fe200078e00ff */
[----:B------:R-:W-:-:S03]  /*19090*/  ISETP.GT.U32.AND P5, PT, R55, R56, PT ;  /* 0x000000383700720c */ /* 0x000fc60003fa4070 */
[----:B------:R-:W-:-:S04]  /*190a0*/  IMAD.MOV R18, RZ, RZ, -R18 ;  /* 0x000000ffff127224 */ /* 0x000fc800078e0a12 */
[--C-:B------:R-:W-:Y:S01]  /*190b0*/  @!P3 IMAD.IADD R17, R17, 0x1, -R55.reuse ;  /* 0x000000011111b824 */ /* 0x100fe200078e0a37 */
[----:B------:R-:W-:Y:S01]  /*190c0*/  STL [R1+0x310], R29 ;  /* 0x0003101d01007387 */ /* 0x000fe20000100800 */
[----:B------:R-:W-:Y:S02]  /*190d0*/  @!P6 IMAD.IADD R3, R3, 0x1, -R55 ;  /* 0x000000010303e824 */ /* 0x000fe400078e0a37 */
[C---:B------:R-:W-:Y:S02]  /*190e0*/  IMAD R43, R55.reuse, R18, R15 ;  /* 0x00000012372b7224 */ /* 0x040fe400078e020f */
[----:B------:R-:W4:Y:S01]  /*190f0*/  LDL R15, [R1+0x4d24] ;  /* 0x004d2400010f7983 */ /* 0x000f220000100800 */
[--C-:B------:R-:W-:Y:S02]  /*19100*/  @!P0 IMAD.IADD R16, R16, 0x1, -R55.reuse ;  /* 0x0000000110108824 */ /* 0x100fe400078e0a37 */
[----:B------:R-:W-:Y:S01]  /*19110*/  @!P5 IMAD.IADD R56, R56, 0x1, -R55 ;  /* 0x000000013838d824 */ /* 0x000fe200078e0a37 */
[----:B------:R0:W-:Y:S02]  /*19120*/  STL [R1+0x420], R17 ;  /* 0x0004201101007387 */ /* 0x0001e40000100800 */
[C---:B------:R-:W-:Y:S01]  /*19130*/  ISETP.GT.U32.AND P0, PT, R55.reuse, R16, PT ;  /* 0x000000103700720c */ /* 0x040fe20003f04070 */
[----:B------:R-:W-:Y:S01]  /*19140*/  IMAD.HI.U32 R13, R2, R11, RZ ;  /* 0x0000000b020d7227 */ /* 0x000fe200078e00ff */
[----:B------:R-:W-:Y:S01]  /*19150*/  ISETP.GT.U32.AND P5, PT, R55, R56, PT ;  /* 0x000000383700720c */ /* 0x000fe20003fa4070 */
[----:B0-----:R-:W4:Y:S04]  /*19160*/  LDL.LU R17, [R1+0x3f8] ;  /* 0x0003f80001117983 */ /* 0x001f280000300800 */
[----:B------:R0:W-:Y:S01]  /*19170*/  STL [R1+0x424], R3 ;  /* 0x0004240301007387 */ /* 0x0001e20000100800 */
[----:B------:R-:W-:-:S03]  /*19180*/  IMAD.MOV R13, RZ, RZ, -R13 ;  /* 0x000000ffff0d7224 */ /* 0x000fc600078e0a0d */
[----:B0-----:R-:W4:Y:S01]  /*19190*/  LDL.LU R3, [R1+0x583c] ;  /* 0x00583c0001037983 */ /* 0x001f220000300800 */
[----:B------:R-:W-:-:S03]  /*191a0*/  IMAD R29, R55, R13, R11 ;  /* 0x0000000d371d7224 */ /* 0x000fc600078e020b */
[--C-:B------:R-:W-:Y:S02]  /*191b0*/  @!P5 IMAD.IADD R56, R56, 0x1, -R55.reuse ;  /* 0x000000013838d824 */ /* 0x100fe400078e0a37 */
[----:B------:R-:W-:-:S03]  /*191c0*/  @!P0 IMAD.IADD R16, R16, 0x1, -R55 ;  /* 0x0000000110108824 */ /* 0x000fc600078e0a37 */
[----:B------:R-:W-:Y:S04]  /*191d0*/  STL [R1+0x410], R56 ;  /* 0x0004103801007387 */ /* 0x000fe80000100800 */
[----:B------:R0:W-:Y:S01]  /*191e0*/  STL [R1+0x414], R16 ;  /* 0x0004141001007387 */ /* 0x0001e20000100800 */
[----:B--2---:R-:W-:Y:S02]  /*191f0*/  IABS R20, R20 ;  /* 0x0000001400147213 */ /* 0x004fe40000000000 */
[----:B---3--:R-:W-:-:S03]  /*19200*/  IABS R11, R21 ;  /* 0x00000015000b7213 */ /* 0x008fc60000000000 */
[----:B------:R-:W-:-:S04]  /*19210*/  IMAD.HI.U32 R21, R2, R20, RZ ;  /* 0x0000001402157227 */ /* 0x000fc800078e00ff */
[----:B------:R-:W-:-:S04]  /*19220*/  IMAD.MOV R21, RZ, RZ, -R21 ;  /* 0x000000ffff157224 */ /* 0x000fc800078e0a15 */
[C---:B0-----:R-:W-:Y:S02]  /*19230*/  IMAD R16, R55.reuse, R21, R20 ;  /* 0x0000001537107224 */ /* 0x041fe400078e0214 */
[----:B------:R-:W2:Y:S04]  /*19240*/  LDL R20, [R1+0x4d2c] ;  /* 0x004d2c0001147983 */ /* 0x000ea80000100800 */
[----:B------:R-:W3:Y:S01]  /*19250*/  LDL R21, [R1+0x4d34] ;  /* 0x004d340001157983 */ /* 0x000ee20000100800 */
[C---:B----4-:R-:W-:Y:S02]  /*19260*/  ISETP.GT.U32.AND P3, PT, R55.reuse, R26, PT ;  /* 0x0000001a3700720c */ /* 0x050fe40003f64070 */
[C---:B------:R-:W-:Y:S02]  /*19270*/  ISETP.GT.U32.AND P6, PT, R55.reuse, R40, PT ;  /* 0x000000283700720c */ /* 0x040fe40003fc4070 */
[----:B------:R-:W-:-:S09]  /*19280*/  ISETP.GT.U32.AND P5, PT, R55, R46, PT ;  /* 0x0000002e3700720c */ /* 0x000fd20003fa4070 */
[--C-:B------:R-:W-:Y:S02]  /*19290*/  @!P3 IMAD.IADD R26, R26, 0x1, -R55.reuse ;  /* 0x000000011a1ab824 */ /* 0x100fe400078e0a37 */
[--C-:B------:R-:W-:Y:S02]  /*192a0*/  @!P6 IMAD.IADD R40, R40, 0x1, -R55.reuse ;  /* 0x000000012828e824 */ /* 0x100fe400078e0a37 */
[----:B------:R-:W-:Y:S01]  /*192b0*/  @!P5 IMAD.IADD R46, R46, 0x1, -R55 ;  /* 0x000000012e2ed824 */ /* 0x000fe200078e0a37 */
[C---:B------:R-:W-:Y:S02]  /*192c0*/  ISETP.GT.U32.AND P3, PT, R55.reuse, R26, PT ;  /* 0x0000001a3700720c */ /* 0x040fe40003f64070 */
[C---:B------:R-:W-:Y:S02]  /*192d0*/  ISETP.GT.U32.AND P6, PT, R55.reuse, R40, PT ;  /* 0x000000283700720c */ /* 0x040fe40003fc4070 */
[----:B------:R-:W-:Y:S02]  /*192e0*/  IABS R15, R15 ;  /* 0x0000000f000f7213 */ /* 0x000fe40000000000 */
[----:B------:R-:W-:Y:S01]  /*192f0*/  ISETP.GT.U32.AND P5, PT, R55, R46, PT ;  /* 0x0000002e3700720c */ /* 0x000fe20003fa4070 */
[----:B------:R-:W-:-:S04]  /*19300*/  IMAD.HI.U32 R13, R2, R11, RZ ;  /* 0x0000000b020d7227 */ /* 0x000fc800078e00ff */
[----:B------:R-:W-:Y:S01]  /*19310*/  IMAD.HI.U32 R18, R2, R15, RZ ;  /* 0x0000000f02127227 */ /* 0x000fe200078e00ff */
[----:B------:R-:W-:-:S03]  /*19320*/  ISETP.GT.U32.AND P0, PT, R55, R3, PT ;  /* 0x000000033700720c */ /* 0x000fc60003f04070 */
[----:B------:R-:W-:Y:S02]  /*19330*/  IMAD.MOV R18, RZ, RZ, -R18 ;  /* 0x000000ffff127224 */ /* 0x000fe400078e0a12 */
[----:B------:R-:W-:-:S08]  /*19340*/  IMAD.MOV R13, RZ, RZ, -R13 ;  /* 0x000000ffff0d7224 */ /* 0x000fd000078e0a0d */
[----:B------:R-:W-:-:S05]  /*19350*/  @!P0 IMAD.IADD R3, R3, 0x1, -R55 ;  /* 0x0000000103038824 */ /* 0x000fca00078e0a37 */
[C---:B------:R-:W-:Y:S01]  /*19360*/  ISETP.GT.U32.AND P0, PT, R55.reuse, R3, PT ;  /* 0x000000033700720c */ /* 0x040fe20003f04070 */
[C---:B------:R-:W-:Y:S02]  /*19370*/  IMAD R18, R55.reuse, R18, R15 ;  /* 0x0000001237127224 */ /* 0x040fe400078e020f */
[----:B------:R-:W-:Y:S01]  /*19380*/  IMAD R56, R55, R13, R11 ;  /* 0x0000000d37387224 */ /* 0x000fe200078e020b */
[----:B------:R-:W4:Y:S01]  /*19390*/  LDL R15, [R1+0x4d30] ;  /* 0x004d3000010f7983 */ /* 0x000f220000100800 */
[--C-:B------:R-:W-:Y:S02]  /*193a0*/  @!P3 IMAD.IADD R26, R26, 0x1, -R55.reuse ;  /* 0x000000011a1ab824 */ /* 0x100fe400078e0a37 */
[--C-:B------:R-:W-:Y:S01]  /*193b0*/  @!P6 IMAD.IADD R40, R40, 0x1, -R55.reuse ;  /* 0x000000012828e824 */ /* 0x100fe200078e0a37 */
[----:B------:R-:W-:Y:S01]  /*193c0*/  STL [R1+0x308], R18 ;  /* 0x0003081201007387 */ /* 0x000fe20000100800 */
[----:B------:R-:W-:-:S03]  /*193d0*/  @!P5 IMAD.IADD R46, R46, 0x1, -R55 ;  /* 0x000000012e2ed824 */ /* 0x000fc600078e0a37 */
[----:B------:R0:W-:Y:S01]  /*193e0*/  STL [R1+0x418], R26 ;  /* 0x0004181a01007387 */ /* 0x0001e20000100800 */
[----:B------:R-:W-:-:S03]  /*193f0*/  @!P0 IMAD.IADD R3, R3, 0x1, -R55 ;  /* 0x0000000103038824 */ /* 0x000fc600078e0a37 */
[----:B0-----:R-:W4:Y:S04]  /*19400*/  LDL.LU R26, [R1+0x3f0] ;  /* 0x0003f000011a7983 */ /* 0x001f280000300800 */
[----:B------:R0:W-:Y:S04]  /*19410*/  STL [R1+0x404], R40 ;  /* 0x0004042801007387 */ /* 0x0001e80000100800 */
[----:B------:R1:W-:Y:S04]  /*19420*/  STL [R1+0x408], R46 ;  /* 0x0004082e01007387 */ /* 0x0003e80000100800 */
[----:B0-----:R-:W4:Y:S04]  /*19430*/  LDL R40, [R1+0x4d40] ;  /* 0x004d400001287983 */ /* 0x001f280000100800 */
[----:B------:R-:W-:Y:S01]  /*19440*/  STL [R1+0x40c], R3 ;  /* 0x00040c0301007387 */ /* 0x000fe20000100800 */
[----:B--2---:R-:W-:-:S02]  /*19450*/  IABS R20, R20 ;  /* 0x0000001400147213 */ /* 0x004fc40000000000 */
[----:B---3--:R-:W-:-:S03]  /*19460*/  IABS R11, R21 ;  /* 0x00000015000b7213 */ /* 0x008fc60000000000 */
[----:B------:R-:W-:-:S04]  /*19470*/  IMAD.HI.U32 R21, R2, R20, RZ ;  /* 0x0000001402157227 */ /* 0x000fc800078e00ff */
[----:B------:R-:W-:-:S04]  /*19480*/  IMAD.MOV R21, RZ, RZ, -R21 ;  /* 0x000000ffff157224 */ /* 0x000fc800078e0a15 */
[C---:B-1----:R-:W-:Y:S02]  /*19490*/  IMAD R46, R55.reuse, R21, R20 ;  /* 0x00000015372e7224 */ /* 0x042fe400078e0214 */
[----:B------:R-:W2:Y:S04]  /*194a0*/  LDL R20, [R1+0x4d38] ;  /* 0x004d380001147983 */ /* 0x000ea80000100800 */
[----:B------:R-:W3:Y:S01]  /*194b0*/  LDL R21, [R1+0x4d3c] ;  /* 0x004d3c0001157983 */ /* 0x000ee20000100800 */
[C---:B------:R-:W-:Y:S02]  /*194c0*/  ISETP.GT.U32.AND P3, PT, R55.reuse, R17, PT ;  /* 0x000000113700720c */ /* 0x040fe40003f64070 */
[C---:B------:R-:W-:Y:S02]  /*194d0*/  ISETP.GT.U32.AND P6, PT, R55.reuse, R48, PT ;  /* 0x000000303700720c */ /* 0x040fe40003fc4070 */
[----:B------:R-:W-:-:S02]  /*194e0*/  ISETP.GT.U32.AND P5, PT, R55, R27, PT ;  /* 0x0000001b3700720c */ /* 0x000fc40003fa4070 */
        /* <DEDUP_REMOVED lines=10> */
[----:B------:R-:W-:-:S04]  /*19590*/  IMAD.MOV R13, RZ, RZ, -R13 ;  /* 0x000000ffff0d7224 */ /* 0x000fc800078e0a0d */
[----:B------:R-:W-:Y:S02]  /*195a0*/  IMAD R11, R55, R13, R11 ;  /* 0x0000000d370b7224 */ /* 0x000fe400078e020b */
[--C-:B------:R-:W-:Y:S02]  /*195b0*/  @!P3 IMAD.IADD R17, R17, 0x1, -R55.reuse ;  /* 0x000000011111b824 */ /* 0x100fe400078e0a37 */
[--C-:B------:R-:W-:Y:S01]  /*195c0*/  @!P6 IMAD.IADD R48, R48, 0x1, -R55.reuse ;  /* 0x000000013030e824 */ /* 0x100fe200078e0a37 */
[----:B------:R-:W-:Y:S01]  /*195d0*/  STL [R1+0x300], R11 ;  /* 0x0003000b01007387 */ /* 0x000fe20000100800 */
[--C-:B------:R-:W-:Y:S02]  /*195e0*/  @!P5 IMAD.IADD R27, R27, 0x1, -R55.reuse ;  /* 0x000000011b1bd824 */ /* 0x100fe400078e0a37 */
[----:B------:R-:W-:Y:S01]  /*195f0*/  @!P0 IMAD.IADD R4, R4, 0x1, -R55 ;  /* 0x0000000104048824 */ /* 0x000fe200078e0a37 */
[----:B------:R0:W-:Y:S04]  /*19600*/  STL [R1+0x3f8], R17 ;  /* 0x0003f81101007387 */ /* 0x0001e80000100800 */
[----:B0-----:R-:W3:Y:S01]  /*19610*/  LDL.LU R17, [R1+0x6e0] ;  /* 0x0006e00001117983 */ /* 0x001ee20000300800 */
[----:B----4-:R-:W-:-:S05]  /*19620*/  IABS R15, R15 ;  /* 0x0000000f000f7213 */ /* 0x010fca0000000000 */
[----:B------:R-:W-:-:S04]  /*19630*/  IMAD.HI.U32 R18, R2, R15, RZ ;  /* 0x0000000f02127227 */ /* 0x000fc800078e00ff */
[----:B------:R-:W-:-:S04]  /*19640*/  IMAD.MOV R18, RZ, RZ, -R18 ;  /* 0x000000ffff127224 */ /* 0x000fc800078e0a12 */
[----:B------:R-:W-:Y:S01]  /*19650*/  IMAD R3, R55, R18, R15 ;  /* 0x0000001237037224 */ /* 0x000fe200078e020f */
[----:B------:R0:W-:Y:S01]  /*19660*/  STL [R1+0x3fc], R48 ;  /* 0x0003fc3001007387 */ /* 0x0001e20000100800 */
[----:B------:R-:W-:-:S03]  /*19670*/  IABS R11, R40 ;  /* 0x00000028000b7213 */ /* 0x000fc60000000000 */
[----:B------:R-:W4:Y:S04]  /*19680*/  LDL R40, [R1+0x4d4c] ;  /* 0x004d4c0001287983 */ /* 0x000f280000100800 */
[----:B------:R1:W-:Y:S04]  /*19690*/  STL [R1+0x400], R27 ;  /* 0x0004001b01007387 */ /* 0x0003e80000100800 */
        /* <DEDUP_REMOVED lines=24> */
[----:B-1----:R-:W-:Y:S02]  /*19820*/  IMAD R27, R55, R18, R15 ;  /* 0x00000012371b7224 */ /* 0x002fe400078e020f */
[----:B------:R-:W-:Y:S02]  /*19830*/  IMAD.MOV R13, RZ, RZ, -R13 ;  /* 0x000000ffff0d7224 */ /* 0x000fe400078e0a0d */
[--C-:B------:R-:W-:Y:S01]  /*19840*/  @!P6 IMAD.IADD R61, R61, 0x1, -R55.reuse ;  /* 0x000000013d3de824 */ /* 0x100fe200078e0a37 */
[----:B------:R0:W-:Y:S01]  /*19850*/  STL [R1+0x3f0], R26 ;  /* 0x0003f01a01007387 */ /* 0x0001e20000100800 */
[--C-:B------:R-:W-:Y:S02]  /*19860*/  @!P5 IMAD.IADD R39, R39, 0x1, -R55.reuse ;  /* 0x000000012727d824 */ /* 0x100fe400078e0a37 */
[----:B------:R-:W-:-:S02]  /*19870*/  @!P0 IMAD.IADD R14, R14, 0x1, -R55 ;  /* 0x000000010e0e8824 */ /* 0x000fc400078e0a37 */
[----:B------:R-:W-:Y:S01]  /*19880*/  IMAD R4, R55, R13, R11 ;  /* 0x0000000d37047224 */ /* 0x000fe200078e020b */
[----:B0-----:R-:W3:Y:S04]  /*19890*/  LDL.LU R26, [R1+0x3cc] ;  /* 0x0003cc00011a7983 */ /* 0x001ee80000300800 */
[----:B------:R0:W-:Y:S04]  /*198a0*/  STL [R1+0x3f4], R61 ;  /* 0x0003f43d01007387 */ /* 0x0001e80000100800 */
[----:B0-----:R-:W3:Y:S01]  /*198b0*/  LDL R61, [R1+0x4d58] ;  /* 0x004d5800013d7983 */ /* 0x001ee20000100800 */
[----:B----4-:R-:W-:-:S03]  /*198c0*/  IABS R11, R40 ;  /* 0x00000028000b7213 */ /* 0x010fc60000000000 */
[----:B------:R-:W4:Y:S04]  /*198d0*/  LDL R40, [R1+0x4d54] ;  /* 0x004d540001287983 */ /* 0x000f280000100800 */
[----:B------:R-:W-:Y:S04]  /*198e0*/  STL [R1+0x3e4], R39 ;  /* 0x0003e42701007387 */ /* 0x000fe80000100800 */
[----:B------:R0:W-:Y:S01]  /*198f0*/  STL [R1+0x3e8], R14 ;  /* 0x0003e80e01007387 */ /* 0x0001e20000100800 */
[----:B--2---:R-:W-:Y:S02]  /*19900*/  IABS R20, R20 ;  /* 0x0000001400147213 */ /* 0x004fe40000000000 */
[----:B---3--:R-:W-:-:S03]  /*19910*/  IABS R15, R21 ;  /* 0x00000015000f7213 */ /* 0x008fc60000000000 */
[----:B------:R-:W-:-:S04]  /*19920*/  IMAD.HI.U32 R21, R2, R20, RZ ;  /* 0x0000001402157227 */ /* 0x000fc800078e00ff */
[----:B------:R-:W-:-:S04]  /*19930*/  IMAD.MOV R21, RZ, RZ, -R21 ;  /* 0x000000ffff157224 */ /* 0x000fc800078e0a15 */
[C---:B0-----:R-:W-:Y:S02]  /*19940*/  IMAD R14, R55.reuse, R21, R20 ;  /* 0x00000015370e7224 */ /* 0x041fe400078e0214 */
[----:B------:R-:W2:Y:S01]  /*19950*/  LDL R20, [R1+0x4d50] ;  /* 0x004d500001147983 */ /* 0x000ea20000100800 */
[C---:B------:R-:W-:Y:S02]  /*19960*/  ISETP.GT.U32.AND P3, PT, R55.reuse, R17, PT ;  /* 0x000000113700720c */ /* 0x040fe40003f64070 */
[C---:B------:R-:W-:Y:S02]  /*19970*/  ISETP.GT.U32.AND P6, PT, R55.reuse, R60, PT ;  /* 0x0000003c3700720c */ /* 0x040fe40003fc4070 */
[----:B------:R-:W-:-:S09]  /*19980*/  ISETP.GT.U32.AND P5, PT, R55, R59, PT ;  /* 0x0000003b3700720c */ /* 0x000fd20003fa4070 */
[----:B------:R-:W-:-:S05]  /*19990*/  @!P3 IMAD.IADD R17, R17, 0x1, -R55 ;  /* 0x000000011111b824 */ /* 0x000fca00078e0a37 */
[C---:B------:R-:W-:Y:S02]  /*199a0*/  ISETP.GT.U32.AND P3, PT, R55.reuse, R17, PT ;  /* 0x000000113700720c */ /* 0x040fe40003f64070 */
[----:B------:R-:W-:Y:S01]  /*199b0*/  ISETP.GT.U32.AND P0, PT, R55, R5, PT ;  /* 0x000000053700720c */ /* 0x000fe20003f04070 */
[--C-:B------:R-:W-:Y:S01]  /*199c0*/  @!P6 IMAD.IADD R60, R60, 0x1, -R55.reuse ;  /* 0x000000013c3ce824 */ /* 0x100fe200078e0a37 */
[----:B------:R-:W-:Y:S01]  /*199d0*/  STL [R1+0x2c8], R14 ;  /* 0x0002c80e01007387 */ /* 0x000fe20000100800 */
[----:B------:R-:W-:-:S08]  /*199e0*/  @!P5 IMAD.IADD R59, R59, 0x1, -R55 ;  /* 0x000000013b3bd824 */ /* 0x000fd000078e0a37 */
[--C-:B------:R-:W-:Y:S02]  /*199f0*/  @!P3 IMAD.IADD R17, R17, 0x1, -R55.reuse ;  /* 0x000000011111b824 */ /* 0x100fe400078e0a37 */
[----:B------:R-:W-:Y:S01]  /*19a00*/  @!P0 IMAD.IADD R5, R5, 0x1, -R55 ;  /* 0x0000000105058824 */ /* 0x000fe200078e0a37 */
[C---:B------:R-:W-:Y:S02]  /*19a10*/  ISETP.GT.U32.AND P6, PT, R55.reuse, R60, PT ;  /* 0x0000003c3700720c */ /* 0x040fe40003fc4070 */
[----:B------:R0:W-:Y:S01]  /*19a20*/  STL [R1+0x6e0], R17 ;  /* 0x0006e01101007387 */ /* 0x0001e20000100800 */
[C---:B------:R-:W-:Y:S02]  /*19a30*/  ISETP.GT.U32.AND P5, PT, R55.reuse, R59, PT ;  /* 0x0000003b3700720c */ /* 0x040fe40003fa4070 */
[----:B------:R-:W-:Y:S01]  /*19a40*/  ISETP.GT.U32.AND P0, PT, R55, R5, PT ;  /* 0x000000053700720c */ /* 0x000fe20003f04070 */
[----:B0-----:R-:W3:Y:S01]  /*19a50*/  LDL.LU R17, [R1+0x5838] ;  /* 0x0058380001117983 */ /* 0x001ee20000300800 */
[----:B------:R-:W-:-:S04]  /*19a60*/  IMAD.HI.U32 R18, R2, R15, RZ ;  /* 0x0000000f02127227 */ /* 0x000fc800078e00ff */
[----:B------:R-:W-:-:S04]  /*19a70*/  IMAD.HI.U32 R13, R2, R11, RZ ;  /* 0x0000000b020d7227 */ /* 0x000fc800078e00ff */
[----:B------:R-:W-:Y:S02]  /*19a80*/  IMAD.MOV R18, RZ, RZ, -R18 ;  /* 0x000000ffff127224 */ /* 0x000fe400078e0a12 */
[----:B------:R-:W-:Y:S02]  /*19a90*/  @!P6 IMAD.IADD R60, R60, 0x1, -R55 ;  /* 0x000000013c3ce824 */ /* 0x000fe400078e0a37 */
[----:B------:R-:W-:Y:S02]  /*19aa0*/  IMAD.MOV R13, RZ, RZ, -R13 ;  /* 0x000000ffff0d7224 */ /* 0x000fe400078e0a0d */
[----:B------:R-:W-:Y:S02]  /*19ab0*/  @!P5 IMAD.IADD R59, R59, 0x1, -R55 ;  /* 0x000000013b3bd824 */ /* 0x000fe400078e0a37 */
[----:B------:R-:W-:Y:S02]  /*19ac0*/  IMAD R39, R55, R18, R15 ;  /* 0x0000001237277224 */ /* 0x000fe400078e020f */
[----:B------:R-:W-:-:S02]  /*19ad0*/  @!P0 IMAD.IADD R5, R5, 0x1, -R55 ;  /* 0x0000000105058824 */ /* 0x000fc400078e0a37 */
[----:B------:R-:W-:Y:S01]  /*19ae0*/  IMAD R14, R55, R13, R11 ;  /* 0x0000000d370e7224 */ /* 0x000fe200078e020b */
[----:B------:R-:W-:Y:S02]  /*19af0*/  IABS R11, R61 ;  /* 0x0000003d000b7213 */ /* 0x000fe40000000000 */
[----:B----4-:R-:W-:Y:S02]  /*19b00*/  IABS R15, R40 ;  /* 0x00000028000f7213 */ /* 0x010fe40000000000 */
[----:B------:R-:W4:Y:S04]  /*19b10*/  LDL.LU R40, [R1+0x3c4] ;  /* 0x0003c40001287983 */ /* 0x000f280000300800 */
[----:B------:R0:W-:Y:S04]  /*19b20*/  STL [R1+0x3d8], R60 ;  /* 0x0003d83c01007387 */ /* 0x0001e80000100800 */
[----:B------:R-:W-:Y:S04]  /*19b30*/  STL [R1+0x3dc], R59 ;  /* 0x0003dc3b01007387 */ /* 0x000fe80000100800 */
[----:B------:R-:W4:Y:S04]  /*19b40*/  LDL R61, [R1+0x4d60] ;  /* 0x004d6000013d7983 */ /* 0x000f280000100800 */
[----:B0-----:R-:W4:Y:S04]  /*19b50*/  LDL R60, [R1+0x4d64] ;  /* 0x004d6400013c7983 */ /* 0x001f280000100800 */
[----:B------:R0:W-:Y:S01]  /*19b60*/  STL [R1+0x3e0], R5 ;  /* 0x0003e00501007387 */ /* 0x0001e20000100800 */
[----:B--2---:R-:W-:-:S05]  /*19b70*/  IABS R20, R20 ;  /* 0x0000001400147213 */ /* 0x004fca0000000000 */
[----:B------:R-:W-:-:S04]  /*19b80*/  IMAD.HI.U32 R21, R2, R20, RZ ;  /* 0x0000001402157227 */ /* 0x000fc800078e00ff */
[----:B------:R-:W-:-:S04]  /*19b90*/  IMAD.MOV R21, RZ, RZ, -R21 ;  /* 0x000000ffff157224 */ /* 0x000fc800078e0a15 */
[C---:B0-----:R-:W-:Y:S02]  /*19ba0*/  IMAD R5, R55.reuse, R21, R20 ;  /* 0x0000001537057224 */ /* 0x041fe400078e0214 */
[----:B------:R-:W2:Y:S01]  /*19bb0*/  LDL R20, [R1+0x4d5c] ;  /* 0x004d5c0001147983 */ /* 0x000ea20000100800 */
[C---:B------:R-:W-:Y:S01]  /*19bc0*/  ISETP.GT.U32.AND P3, PT, R55.reuse, R26, PT ;  /* 0x0000001a3700720c */ /* 0x040fe20003f64070 */
[----:B------:R-:W-:Y:S01]  /*19bd0*/  IMAD.HI.U32 R13, R2, R11, RZ ;  /* 0x0000000b020d7227 */ /* 0x000fe200078e00ff */
[----:B------:R-:W-:-:S11]  /*19be0*/  ISETP.GT.U32.AND P6, PT, R55, R25, PT ;  /* 0x000000193700720c */ /* 0x000fd60003fc4070 */
[----:B------:R-:W-:-:S05]  /*19bf0*/  @!P3 IMAD.IADD R26, R26, 0x1, -R55 ;  /* 0x000000011a1ab824 */ /* 0x000fca00078e0a37 */
[C---:B------:R-:W-:Y:S01]  /*19c00*/  ISETP.GT.U32.AND P3, PT, R55.reuse, R26, PT ;  /* 0x0000001a3700720c */ /* 0x040fe20003f64070 */
[----:B------:R-:W-:Y:S01]  /*19c10*/  IMAD.HI.U32 R18, R2, R15, RZ ;  /* 0x0000000f02127227 */ /* 0x000fe200078e00ff */
[----:B------:R-:W-:-:S03]  /*19c20*/  ISETP.GT.U32.AND P0, PT, R55, R0, PT ;  /* 0x000000003700720c */ /* 0x000fc60003f04070 */
[----:B------:R-:W-:Y:S02]  /*19c30*/  IMAD.MOV R13, RZ, RZ, -R13 ;  /* 0x000000ffff0d7224 */ /* 0x000fe400078e0a0d */
[----:B------:R-:W-:Y:S02]  /*19c40*/  IMAD.MOV R18, RZ, RZ, -R18 ;  /* 0x000000ffff127224 */ /* 0x000fe400078e0a12 */
[C---:B------:R-:W-:Y:S01]  /*19c50*/  IMAD R59, R55.reuse, R13, R11 ;  /* 0x0000000d373b7224 */ /* 0x040fe200078e020b */
[C---:B---3--:R-:W-:Y:S01]  /*19c60*/  ISETP.GT.U32.AND P5, PT, R55.reuse, R17, PT ;  /* 0x000000113700720c */ /* 0x048fe20003fa4070 */
[----:B------:R-:W-:Y:S02]  /*19c70*/  IMAD R15, R55, R18, R15 ;  /* 0x00000012370f7224 */ /* 0x000fe400078e020f */
[--C-:B------:R-:W-:Y:S01]  /*19c80*/  @!P3 IMAD.IADD R26, R26, 0x1, -R55.reuse ;  /* 0x000000011a1ab824 */ /* 0x100fe200078e0a37 */
[----:B------:R-:W-:Y:S01]  /*19c90*/  STL [R1+0x582c], R59 ;  /* 0x00582c3b01007387 */ /* 0x000fe20000100800 */
[----:B------:R-:W-:-:S03]  /*19ca0*/  @!P6 IMAD.IADD R25, R25, 0x1, -R55 ;  /* 0x000000011919e824 */ /* 0x000fc600078e0a37 */
[----:B------:R-:W-:Y:S01]  /*19cb0*/  STL [R1+0x2c0], R15 ;  /* 0x0002c00f01007387 */ /* 0x000fe20000100800 */
[----:B------:R-:W-:-:S03]  /*19cc0*/  @!P0 IMAD.IADD R0, R0, 0x1, -R55 ;  /* 0x0000000100008824 */ /* 0x000fc600078e0a37 */
[----:B------:R0:W-:Y:S01]  /*19cd0*/  STL [R1+0x3cc], R26 ;  /* 0x0003cc1a01007387 */ /* 0x0001e20000100800 */
[--C-:B------:R-:W-:Y:S01]  /*19ce0*/  @!P5 IMAD.IADD R17, R17, 0x1, -R55.reuse ;  /* 0x000000011111d824 */ /* 0x100fe200078e0a37 */
[C---:B------:R-:W-:Y:S02]  /*19cf0*/  ISETP.GT.U32.AND P6, PT, R55.reuse, R25, PT ;  /* 0x000000193700720c */ /* 0x040fe40003fc4070 */
[----:B0-----:R-:W3:Y:S02]  /*19d00*/  LDL.LU R26, [R1+0x5834] ;  /* 0x00583400011a7983 */ /* 0x001ee40000300800 */
[C---:B------:R-:W-:Y:S02]  /*19d10*/  ISETP.GT.U32.AND P5, PT, R55.reuse, R17, PT ;  /* 0x000000113700720c */ /* 0x040fe40003fa4070 */
[----:B------:R-:W-:Y:S01]  /*19d20*/  ISETP.GT.U32.AND P0, PT, R55, R0, PT ;  /* 0x000000003700720c */ /* 0x000fe20003f04070 */
[----:B------:R-:W3:Y:S06]  /*19d30*/  LDL.LU R59, [R1+0x3bc] ;  /* 0x0003bc00013b7983 */ /* 0x000eec0000300800 */
[----:B------:R-:W-:-:S05]  /*19d40*/  @!P6 IMAD.IADD R25, R25, 0x1, -R55 ;  /* 0x000000011919e824 */ /* 0x000fca00078e0a37 */
[----:B------:R0:W-:Y:S01]  /*19d50*/  STL [R1+0x3d0], R25 ;  /* 0x0003d01901007387 */ /* 0x0001e20000100800 */
[--C-:B------:R-:W-:Y:S02]  /*19d60*/  @!P5 IMAD.IADD R17, R17, 0x1, -R55.reuse ;  /* 0x000000011111d824 */ /* 0x100fe400078e0a37 */
[----:B------:R-:W-:Y:S01]  /*19d70*/  @!P0 IMAD.IADD R0, R0, 0x1, -R55 ;  /* 0x0000000100008824 */ /* 0x000fe200078e0a37 */
[----:B----4-:R-:W-:Y:S02]  /*19d80*/  IABS R15, R61 ;  /* 0x0000003d000f7213 */ /* 0x010fe40000000000 */
[----:B------:R-:W4:Y:S01]  /*19d90*/  LDL R61, [R1+0x4d6c] ;  /* 0x004d6c00013d7983 */ /* 0x000f220000100800 */
[----:B------:R-:W-:-:S03]  /*19da0*/  IABS R11, R60 ;  /* 0x0000003c000b7213 */ /* 0x000fc60000000000 */
[----:B------:R-:W4:Y:S04]  /*19db0*/  LDL R60, [R1+0x4d70] ;  /* 0x004d7000013c7983 */ /* 0x000f280000100800 */
[----:B------:R-:W-:Y:S04]  /*19dc0*/  STL [R1+0x3d4], R17 ;  /* 0x0003d41101007387 */ /* 0x000fe80000100800 */
[----:B------:R-:W-:Y:S01]  /*19dd0*/  STL [R1+0x3c0], R0 ;  /* 0x0003c00001007387 */ /* 0x000fe20000100800 */
[----:B--2---:R-:W-:-:S05]  /*19de0*/  IABS R20, R20 ;  /* 0x0000001400147213 */ /* 0x004fca0000000000 */
[----:B------:R-:W-:-:S04]  /*19df0*/  IMAD.HI.U32 R21, R2, R20, RZ ;  /* 0x0000001402157227 */ /* 0x000fc800078e00ff */
[----:B------:R-:W-:-:S04]  /*19e00*/  IMAD.MOV R21, RZ, RZ, -R21 ;  /* 0x000000ffff157224 */ /* 0x000fc800078e0a15 */
[C---:B0-----:R-:W-:Y:S02]  /*19e10*/  IMAD R25, R55.reuse, R21, R20 ;  /* 0x0000001537197224 */ /* 0x041fe400078e0214 */
[----:B------:R-:W2:Y:S01]  /*19e20*/  LDL R20, [R1+0x4d68] ;  /* 0x004d680001147983 */ /* 0x000ea20000100800 */
[C---:B------:R-:W-:Y:S02]  /*19e30*/  ISETP.GT.U32.AND P3, PT, R55.reuse, R40, PT ;  /* 0x000000283700720c */ /* 0x040fe40003f64070 */
[----:B------:R-:W-:-:S11]  /*19e40*/  ISETP.GT.U32.AND P5, PT, R55, R22, PT ;  /* 0x000000163700720c */ /* 0x000fd60003fa4070 */
[----:B------:R-:W-:-:S05]  /*19e50*/  @!P3 IMAD.IADD R40, R40, 0x1, -R55 ;  /* 0x000000012828b824 */ /* 0x000fca00078e0a37 */
[C---:B------:R-:W-:Y:S02]  /*19e60*/  ISETP.GT.U32.AND P3, PT, R55.reuse, R40, PT ;  /* 0x000000283700720c */ /* 0x040fe40003f64070 */
[C---:B------:R-:W-:Y:S01]  /*19e70*/  ISETP.GT.U32.AND P0, PT, R55.reuse, R6, PT ;  /* 0x000000063700720c */ /* 0x040fe20003f04070 */
[----:B------:R-:W-:Y:S01]  /*19e80*/  @!P5 IMAD.IADD R22, R22, 0x1, -R55 ;  /* 0x000000011616d824 */ /* 0x000fe200078e0a37 */
[----:B---3--:R-:W-:-:S09]  /*19e90*/  ISETP.GT.U32.AND P6, PT, R55, R26, PT ;  /* 0x0000001a3700720c */ /* 0x008fd20003fc4070 */
[--C-:B------:R-:W-:Y:S02]  /*19ea0*/  @!P3 IMAD.IADD R40, R40, 0x1, -R55.reuse ;  /* 0x000000012828b824 */ /* 0x100fe400078e0a37 */
[----:B------:R-:W-:-:S03]  /*19eb0*/  @!P0 IMAD.IADD R6, R6, 0x1, -R55 ;  /* 0x0000000106068824 */ /* 0x000fc600078e0a37 */
[----:B------:R0:W-:Y:S01]  /*19ec0*/  STL [R1+0x3c4], R40 ;  /* 0x0003c42801007387 */ /* 0x0001e20000100800 */
[C---:B------:R-:W-:Y:S01]  /*19ed0*/  ISETP.GT.U32.AND P5, PT, R55.reuse, R22, PT ;  /* 0x000000163700720c */ /* 0x040fe20003fa4070 */
[----:B------:R-:W-:Y:S02]  /*19ee0*/  @!P6 IMAD.IADD R26, R26, 0x1, -R55 ;  /* 0x000000011a1ae824 */ /* 0x000fe400078e0a37 */
[----:B0-----:R-:W3:Y:S03]  /*19ef0*/  LDL.LU R40, [R1+0x5830] ;  /* 0x0058300001287983 */ /* 0x001ee60000300800 */
[C---:B------:R-:W-:Y:S02]  /*19f00*/  ISETP.GT.U32.AND P6, PT, R55.reuse, R26, PT ;  /* 0x0000001a3700720c */ /* 0x040fe40003fc4070 */
[----:B------:R-:W-:Y:S01]  /*19f10*/  ISETP.GT.U32.AND P0, PT, R55, R6, PT ;  /* 0x000000063700720c */ /* 0x000fe20003f04070 */
[----:B------:R-:W-:-:S04]  /*19f20*/  IMAD.HI.U32 R18, R2, R15, RZ ;  /* 0x0000000f02127227 */ /* 0x000fc800078e00ff */
[----:B------:R-:W-:-:S04]  /*19f30*/  IMAD.HI.U32 R13, R2, R11, RZ ;  /* 0x0000000b020d7227 */ /* 0x000fc800078e00ff */
[----:B------:R-:W-:Y:S02]  /*19f40*/  IMAD.MOV R18, RZ, RZ, -R18 ;  /* 0x000000ffff127224 */ /* 0x000fe400078e0a12 */
[----:B------:R-:W-:Y:S02]  /*19f50*/  @!P6 IMAD.IADD R26, R26, 0x1, -R55 ;  /* 0x000000011a1ae824 */ /* 0x000fe400078e0a37 */
[----:B------:R-:W-:Y:S02]  /*19f60*/  IMAD.MOV R13, RZ, RZ, -R13 ;  /* 0x000000ffff0d7224 */ /* 0x000fe400078e0a0d */
[--C-:B------:R-:W-:Y:S02]  /*19f70*/  @!P5 IMAD.IADD R22, R22, 0x1, -R55.reuse ;  /* 0x000000011616d824 */ /* 0x100fe400078e0a37 */
[----:B------:R-:W-:Y:S01]  /*19f80*/  @!P0 IMAD.IADD R6, R6, 0x1, -R55 ;  /* 0x0000000106068824 */ /* 0x000fe200078e0a37 */
[----:B------:R0:W-:Y:S01]  /*19f90*/  STL [R1+0x3c8], R26 ;  /* 0x0003c81a01007387 */ /* 0x0001e20000100800 */
[C---:B------:R-:W-:Y:S01]  /*19fa0*/  IMAD R17, R55.reuse, R18, R15 ;  /* 0x0000001237117224 */ /* 0x040fe200078e020f */
[----:B----4-:R-:W-:Y:S01]  /*19fb0*/  IABS R15, R61 ;  /* 0x0000003d000f7213 */ /* 0x010fe20000000000 */
[----:B------:R-:W-:Y:S01]  /*19fc0*/  IMAD R0, R55, R13, R11 ;  /* 0x0000000d37007224 */ /* 0x000fe200078e020b */
[----:B------:R-:W-:Y:S01]  /*19fd0*/  IABS R11, R60 ;  /* 0x0000003c000b7213 */ /* 0x000fe20000000000 */
[----:B------:R1:W-:Y:S04]  /*19fe0*/  STL [R1+0x3b4], R22 ;  /* 0x0003b41601007387 */ /* 0x0003e80000100800 */
[----:B------:R-:W4:Y:S04]  /*19ff0*/  LDL R61, [R1+0x4d78] ;  /* 0x004d7800013d7983 */ /* 0x000f280000100800 */
[----:B------:R-:W4:Y:S04]  /*1a000*/  LDL R60, [R1+0x4d80] ;  /* 0x004d8000013c7983 */ /* 0x000f280000100800 */
[----:B------:R-:W-:Y:S01]  /*1a010*/  STL [R1+0x3b8], R6 ;  /* 0x0003b80601007387 */ /* 0x000fe20000100800 */
[----:B--2---:R-:W-:-:S05]  /*1a020*/  IABS R20, R20 ;  /* 0x0000001400147213 */ /* 0x004fca0000000000 */
[----:B------:R-:W-:-:S04]  /*1a030*/  IMAD.HI.U32 R21, R2, R20, RZ ;  /* 0x0000001402157227 */ /* 0x000fc800078e00ff */
[----:B------:R-:W-:-:S04]  /*1a040*/  IMAD.MOV R21, RZ, RZ, -R21 ;  /* 0x000000ffff157224 */ /* 0x000fc800078e0a15 */
[C---:B0-----:R-:W-:Y:S02]  /*1a050*/  IMAD R26, R55.reuse, R21, R20 ;  /* 0x00000015371a7224 */ /* 0x041fe400078e0214 */
[----:B------:R-:W2:Y:S01]  /*1a060*/  LDL R20, [R1+0x4d74] ;  /* 0x004d740001147983 */ /* 0x000ea20000100800 */
[----:B------:R-:W-:Y:S01]  /*1a070*/  IMAD.HI.U32 R18, R2, R15, RZ ;  /* 0x0000000f02127227 */ /* 0x000fe200078e00ff */
[C---:B------:R-:W-:Y:S02]  /*1a080*/  ISETP.GT.U32.AND P3, PT, R55.reuse, R59, PT ;  /* 0x0000003b3700720c */ /* 0x040fe40003f64070 */
[C---:B------:R-:W-:Y:S01]  /*1a090*/  ISETP.GT.U32.AND P6, PT, R55.reuse, R58, PT ;  /* 0x0000003a3700720c */ /* 0x040fe20003fc4070 */
[----:B------:R-:W-:Y:S01]  /*1a0a0*/  IMAD.MOV R18, RZ, RZ, -R18 ;  /* 0x000000ffff127224 */ /* 0x000fe200078e0a12 */
[----:B------:R-:W-:-:S03]  /*1a0b0*/  ISETP.GT.U32.AND P0, PT, R55, R19, PT ;  /* 0x000000133700720c */ /* 0x000fc60003f04070 */
[----:B-1----:R-:W-:-:S05]  /*1a0c0*/  IMAD R22, R55, R18, R15 ;  /* 0x0000001237167224 */ /* 0x002fca00078e020f */
[----:B------:R0:W-:Y:S01]  /*1a0d0*/  STL [R1+0x5828], R22 ;  /* 0x0058281601007387 */ /* 0x0001e20000100800 */
[--C-:B------:R-:W-:Y:S02]  /*1a0e0*/  @!P3 IMAD.IADD R59, R59, 0x1, -R55.reuse ;  /* 0x000000013b3bb824 */ /* 0x100fe400078e0a37 */
[--C-:B------:R-:W-:Y:S02]  /*1a0f0*/  @!P6 IMAD.IADD R58, R58, 0x1, -R55.reuse ;  /* 0x000000013a3ae824 */ /* 0x100fe400078e0a37 */
[----:B------:R-:W-:Y:S01]  /*1a100*/  @!P0 IMAD.IADD R19, R19, 0x1, -R55 ;  /* 0x0000000113138824 */ /* 0x000fe200078e0a37 */
[----:B0-----:R-:W2:Y:S01]  /*1a110*/  LDL.LU R22, [R1+0x398] ;  /* 0x0003980001167983 */ /* 0x001ea20000300800 */
[C---:B------:R-:W-:Y:S02]  /*1a120*/  ISETP.GT.U32.AND P3, PT, R55.reuse, R59, PT ;  /* 0x0000003b3700720c */ /* 0x040fe40003f64070 */
[C---:B---3--:R-:W-:Y:S02]  /*1a130*/  ISETP.GT.U32.AND P5, PT, R55.reuse, R40, PT ;  /* 0x000000283700720c */ /* 0x048fe40003fa4070 */
[----:B------:R-:W-:-:S02]  /*1a140*/  ISETP.GT.U32.AND P6, PT, R55, R58, PT ;  /* 0x0000003a3700720c */ /* 0x000fc40003fc4070 */
[----:B------:R-:W-:-:S09]  /*1a150*/  ISETP.GT.U32.AND P0, PT, R55, R19, PT ;  /* 0x000000133700720c */ /* 0x000fd20003f04070 */
[----:B------:R-:W-:-:S05]  /*1a160*/  @!P5 IMAD.IADD R40, R40, 0x1, -R55 ;  /* 0x000000012828d824 */ /* 0x000fca00078e0a37 */
[----:B------:R-:W-:Y:S01]  /*1a170*/  ISETP.GT.U32.AND P5, PT, R55, R40, PT ;  /* 0x000000283700720c */ /* 0x000fe20003fa4070 */
[----:B------:R-:W-:-:S04]  /*1a180*/  IMAD.HI.U32 R13, R2, R11, RZ ;  /* 0x0000000b020d7227 */ /* 0x000fc800078e00ff */
[----:B------:R-:W-:Y:S02]  /*1a190*/  @!P3 IMAD.IADD R59, R59, 0x1, -R55 ;  /* 0x000000013b3bb824 */ /* 0x000fe400078e0a37 */
[----:B------:R-:W-:Y:S02]  /*1a1a0*/  IMAD.MOV R13, RZ, RZ, -R13 ;  /* 0x000000ffff0d7224 */ /* 0x000fe400078e0a0d */
[--C-:B------:R-:W-:Y:S01]  /*1a1b0*/  @!P6 IMAD.IADD R58, R58, 0x1, -R55.reuse ;  /* 0x000000013a3ae824 */ /* 0x100fe200078e0a37 */
[----:B------:R0:W-:Y:S01]  /*1a1c0*/  STL [R1+0x3bc], R59 ;  /* 0x0003bc3b01007387 */ /* 0x0001e20000100800 */
[--C-:B------:R-:W-:Y:S02]  /*1a1d0*/  @!P0 IMAD.IADD R19, R19, 0x1, -R55.reuse ;  /* 0x0000000113138824 */ /* 0x100fe400078e0a37 */
[----:B------:R-:W-:Y:S01]  /*1a1e0*/  @!P5 IMAD.IADD R40, R40, 0x1, -R55 ;  /* 0x000000012828d824 */ /* 0x000fe200078e0a37 */
[----:B----4-:R-:W-:Y:S01]  /*1a1f0*/  IABS R15, R61 ;  /* 0x0000003d000f7213 */ /* 0x010fe20000000000 */
[----:B------:R-:W-:Y:S01]  /*1a200*/  IMAD R6, R55, R13, R11 ;  /* 0x0000000d37067224 */ /* 0x000fe200078e020b */
[----:B------:R-:W-:Y:S01]  /*1a210*/  IABS R11, R60 ;  /* 0x0000003c000b7213 */ /* 0x000fe20000000000 */
[----:B0-----:R-:W3:Y:S04]  /*1a220*/  LDL.LU R59, [R1+0x390] ;  /* 0x00039000013b7983 */ /* 0x001ee80000300800 */
[----:B------:R-:W-:Y:S04]  /*1a230*/  STL [R1+0x3a8], R58 ;  /* 0x0003a83a01007387 */ /* 0x000fe80000100800 */
[----:B------:R-:W4:Y:S04]  /*1a240*/  LDL R61, [R1+0x4d88] ;  /* 0x004d8800013d7983 */ /* 0x000f280000100800 */
[----:B------:R-:W3:Y:S04]  /*1a250*/  LDL R60, [R1+0x4d8c] ;  /* 0x004d8c00013c7983 */ /* 0x000ee80000100800 */
[----:B------:R0:W-:Y:S04]  /*1a260*/  STL [R1+0x3ac], R40 ;  /* 0x0003ac2801007387 */ /* 0x0001e80000100800 */
[----:B------:R1:W-:Y:S01]  /*1a270*/  STL [R1+0x3b0], R19 ;  /* 0x0003b01301007387 */ /* 0x0003e20000100800 */
[----:B--2---:R-:W-:-:S05]  /*1a280*/  IABS R20, R20 ;  /* 0x0000001400147213 */ /* 0x004fca0000000000 */
[----:B------:R-:W-:-:S04]  /*1a290*/  IMAD.HI.U32 R21, R2, R20, RZ ;  /* 0x0000001402157227 */ /* 0x000fc800078e00ff */
[----:B------:R-:W-:-:S04]  /*1a2a0*/  IMAD.MOV R21, RZ, RZ, -R21 ;  /* 0x000000ffff157224 */ /* 0x000fc800078e0a15 */
[C---:B0-----:R-:W-:Y:S02]  /*1a2b0*/  IMAD R40, R55.reuse, R21, R20 ;  /* 0x0000001537287224 */ /* 0x041fe400078e0214 */
[----:B------:R-:W2:Y:S01]  /*1a2c0*/  LDL R20, [R1+0x4d84] ;  /* 0x004d840001147983 */ /* 0x000ea20000100800 */
[C---:B------:R-:W-:Y:S02]  /*1a2d0*/  ISETP.GT.U32.AND P6, PT, R55.reuse, R41, PT ;  /* 0x000000293700720c */ /* 0x040fe40003fc4070 */
[C---:B------:R-:W-:Y:S02]  /*1a2e0*/  ISETP.GT.U32.AND P5, PT, R55.reuse, R24, PT ;  /* 0x000000183700720c */ /* 0x040fe40003fa4070 */
[C---:B------:R-:W-:Y:S02]  /*1a2f0*/  ISETP.GT.U32.AND P3, PT, R55.reuse, R22, PT ;  /* 0x000000163700720c */ /* 0x040fe40003f64070 */
[----:B------:R-:W-:-:S07]  /*1a300*/  ISETP.GT.U32.AND P0, PT, R55, R7, PT ;  /* 0x000000073700720c */ /* 0x000fce0003f04070 */
[--C-:B------:R-:W-:Y:S02]  /*1a310*/  @!P6 IMAD.IADD R41, R41, 0x1, -R55.reuse ;  /* 0x000000012929e824 */ /* 0x100fe400078e0a37 */
[--C-:B------:R-:W-:Y:S02]  /*1a320*/  @!P5 IMAD.IADD R24, R24, 0x1, -R55.reuse ;  /* 0x000000011818d824 */ /* 0x100fe400078e0a37 */
[--C-:B------:R-:W-:Y:S02]  /*1a330*/  @!P3 IMAD.IADD R22, R22, 0x1, -R55.reuse ;  /* 0x000000011616b824 */ /* 0x100fe400078e0a37 */
[----:B------:R-:W-:Y:S01]  /*1a340*/  @!P0 IMAD.IADD R7, R7, 0x1, -R55 ;  /* 0x0000000107078824 */ /* 0x000fe200078e0a37 */
[C---:B------:R-:W-:Y:S02]  /*1a350*/  ISETP.GT.U32.AND P6, PT, R55.reuse, R41, PT ;  /* 0x000000293700720c */ /* 0x040fe40003fc4070 */
[C---:B------:R-:W-:Y:S02]  /*1a360*/  ISETP.GT.U32.AND P3, PT, R55.reuse, R22, PT ;  /* 0x000000163700720c */ /* 0x040fe40003f64070 */
[----:B------:R-:W-:-:S02]  /*1a370*/  ISETP.GT.U32.AND P5, PT, R55, R24, PT ;  /* 0x000000183700720c */ /* 0x000fc40003fa4070 */
[----:B------:R-:W-:Y:S01]  /*1a380*/  ISETP.GT.U32.AND P0, PT, R55, R7, PT ;  /* 0x000000073700720c */ /* 0x000fe20003f04070 */
[----:B------:R-:W-:-:S04]  /*1a390*/  IMAD.HI.U32 R18, R2, R15, RZ ;  /* 0x0000000f02127227 */ /* 0x000fc800078e00ff */
[----:B------:R-:W-:-:S04]  /*1a3a0*/  IMAD.HI.U32 R13, R2, R11, RZ ;  /* 0x0000000b020d7227 */ /* 0x000fc800078e00ff */
[--C-:B------:R-:W-:Y:S02]  /*1a3b0*/  @!P3 IMAD.IADD R22, R22, 0x1, -R55.reuse ;  /* 0x000000011616b824 */ /* 0x100fe400078e0a37 */
[----:B------:R-:W-:Y:S02]  /*1a3c0*/  @!P6 IMAD.IADD R41, R41, 0x1, -R55 ;  /* 0x000000012929e824 */ /* 0x000fe400078e0a37 */
[----:B------:R-:W-:Y:S02]  /*1a3d0*/  IMAD.MOV R18, RZ, RZ, -R18 ;  /* 0x000000ffff127224 */ /* 0x000fe400078e0a12 */
[----:B------:R-:W-:Y:S02]  /*1a3e0*/  IMAD.MOV R13, RZ, RZ, -R13 ;  /* 0x000000ffff0d7224 */ /* 0x000fe400078e0a0d */
[--C-:B------:R-:W-:Y:S01]  /*1a3f0*/  @!P5 IMAD.IADD R24, R24, 0x1, -R55.reuse ;  /* 0x000000011818d824 */ /* 0x100fe200078e0a37 */
[----:B------:R0:W-:Y:S01]  /*1a400*/  STL [R1+0x398], R22 ;  /* 0x0003981601007387 */ /* 0x0001e20000100800 */
[----:B------:R-:W-:-:S02]  /*1a410*/  @!P0 IMAD.IADD R7, R7, 0x1, -R55 ;  /* 0x0000000107078824 */ /* 0x000fc400078e0a37 */
[C---:B------:R-:W-:Y:S02]  /*1a420*/  IMAD R58, R55.reuse, R18, R15 ;  /* 0x00000012373a7224 */ /* 0x040fe400078e020f */
[----:B-1----:R-:W-:Y:S01]  /*1a430*/  IMAD R19, R55, R13, R11 ;  /* 0x0000000d37137224 */ /* 0x002fe200078e020b */
[----:B0-----:R-:W2:Y:S04]  /*1a440*/  LDL.LU R22, [R1+0x388] ;  /* 0x0003880001167983 */ /* 0x001ea80000300800 */
[----:B------:R-:W-:Y:S04]  /*1a450*/  STL [R1+0x39c], R41 ;  /* 0x00039c2901007387 */ /* 0x000fe80000100800 */
[----:B------:R-:W-:Y:S01]  /*1a460*/  STL [R1+0x3a0], R24 ;  /* 0x0003a01801007387 */ /* 0x000fe20000100800 */
[----:B----4-:R-:W-:-:S03]  /*1a470*/  IABS R15, R61 ;  /* 0x0000003d000f7213 */ /* 0x010fc60000000000 */
[----:B------:R-:W4:Y:S01]  /*1a480*/  LDL R61, [R1+0x4d94] ;  /* 0x004d9400013d7983 */ /* 0x000f220000100800 */
[----:B---3--:R-:W-:-:S03]  /*1a490*/  IABS R11, R60 ;  /* 0x0000003c000b7213 */ /* 0x008fc60000000000 */
[----:B------:R-:W3:Y:S04]  /*1a4a0*/  LDL R60, [R1+0x4d98] ;  /* 0x004d9800013c7983 */ /* 0x000ee80000100800 */
        /* <DEDUP_REMOVED lines=15> */
[C---:B------:R-:W-:Y:S02]  /*1a5a0*/  ISETP.GT.U32.AND P6, PT, R55.reuse, R42, PT ;  /* 0x0000002a3700720c */ /* 0x040fe40003fc4070 */
[C---:B------:R-:W-:Y:S02]  /*1a5b0*/  ISETP.GT.U32.AND P5, PT, R55.reuse, R23, PT ;  /* 0x000000173700720c */ /* 0x040fe40003fa4070 */
[----:B------:R-:W-:Y:S01]  /*1a5c0*/  ISETP.GT.U32.AND P0, PT, R55, R8, PT ;  /* 0x000000083700720c */ /* 0x000fe20003f04070 */
[----:B------:R-:W-:-:S04]  /*1a5d0*/  IMAD.HI.U32 R18, R2, R15, RZ ;  /* 0x0000000f02127227 */ /* 0x000fc800078e00ff */
[----:B------:R-:W-:-:S04]  /*1a5e0*/  IMAD.HI.U32 R13, R2, R11, RZ ;  /* 0x0000000b020d7227 */ /* 0x000fc800078e00ff */
[----:B------:R-:W-:Y:S02]  /*1a5f0*/  @!P3 IMAD.IADD R59, R59, 0x1, -R55 ;  /* 0x000000013b3bb824 */ /* 0x000fe400078e0a37 */
[----:B------:R-:W-:Y:S02]  /*1a600*/  IMAD.MOV R18, RZ, RZ, -R18 ;  /* 0x000000ffff127224 */ /* 0x000fe400078e0a12 */
[----:B------:R-:W-:Y:S02]  /*1a610*/  IMAD.MOV R13, RZ, RZ, -R13 ;  /* 0x000000ffff0d7224 */ /* 0x000fe400078e0a0d */
[--C-:B------:R-:W-:Y:S01]  /*1a620*/  @!P6 IMAD.IADD R42, R42, 0x1, -R55.reuse ;  /* 0x000000012a2ae824 */ /* 0x100fe200078e0a37 */
[----:B------:R0:W-:Y:S01]  /*1a630*/  STL [R1+0x390], R59 ;  /* 0x0003903b01007387 */ /* 0x0001e20000100800 */
[--C-:B------:R-:W-:Y:S02]  /*1a640*/  @!P5 IMAD.IADD R23, R23, 0x1, -R55.reuse ;  /* 0x000000011717d824 */ /* 0x100fe400078e0a37 */
[----:B------:R-:W-:-:S02]  /*1a650*/  @!P0 IMAD.IADD R8, R8, 0x1, -R55 ;  /* 0x0000000108088824 */ /* 0x000fc400078e0a37 */
[C---:B------:R-:W-:Y:S02]  /*1a660*/  IMAD R41, R55.reuse, R18, R15 ;  /* 0x0000001237297224 */ /* 0x040fe400078e020f */
[----:B------:R-:W-:Y:S01]  /*1a670*/  IMAD R24, R55, R13, R11 ;  /* 0x0000000d37187224 */ /* 0x000fe200078e020b */
[----:B0-----:R-:W2:Y:S04]  /*1a680*/  LDL.LU R59, [R1+0x358] ;  /* 0x00035800013b7983 */ /* 0x001ea80000300800 */
[----:B------:R-:W-:Y:S01]  /*1a690*/  STL [R1+0x394], R42 ;  /* 0x0003942a01007387 */ /* 0x000fe20000100800 */
[----:B----4-:R-:W-:-:S03]  /*1a6a0*/  IABS R15, R61 ;  /* 0x0000003d000f7213 */ /* 0x010fc60000000000 */
[----:B------:R-:W4:Y:S01]  /*1a6b0*/  LDL R61, [R1+0x4da0] ;  /* 0x004da000013d7983 */ /* 0x000f220000100800 */
[----:B---3--:R-:W-:-:S03]  /*1a6c0*/  IABS R11, R60 ;  /* 0x0000003c000b7213 */ /* 0x008fc60000000000 */
        /* <DEDUP_REMOVED lines=29> */
[C---:B-1----:R-:W-:Y:S01]  /*1a8a0*/  IMAD R8, R55.reuse, R18, R15 ;  /* 0x0000001237087224 */ /* 0x042fe200078e020f */
[----:B----4-:R-:W-:Y:S01]  /*1a8b0*/  IABS R15, R61 ;  /* 0x0000003d000f7213 */ /* 0x010fe20000000000 */
[----:B------:R-:W-:Y:S01]  /*1a8c0*/  IMAD R42, R55, R13, R11 ;  /* 0x0000000d372a7224 */ /* 0x000fe200078e020b */
[----:B---3--:R-:W-:Y:S01]  /*1a8d0*/  IABS R11, R60 ;  /* 0x0000003c000b7213 */ /* 0x008fe20000000000 */
[----:B0-----:R-:W3:Y:S04]  /*1a8e0*/  LDL.LU R22, [R1+0x350] ;  /* 0x0003500001167983 */ /* 0x001ee80000300800 */
[----:B------:R0:W-:Y:S04]  /*1a8f0*/  STL [R1+0x370], R47 ;  /* 0x0003702f01007387 */ /* 0x0001e80000100800 */
[----:B------:R1:W-:Y:S04]  /*1a900*/  STL [R1+0x374], R44 ;  /* 0x0003742c01007387 */ /* 0x0003e80000100800 */
[----:B------:R-:W4:Y:S04]  /*1a910*/  LDL R61, [R1+0x4dac] ;  /* 0x004dac00013d7983 */ /* 0x000f280000100800 */
        /* <DEDUP_REMOVED lines=28> */
[C---:B-1----:R-:W-:Y:S02]  /*1aae0*/  IMAD R44, R55.reuse, R18, R15 ;  /* 0x00000012372c7224 */ /* 0x042fe400078e020f */
[----:B------:R-:W-:Y:S01]  /*1aaf0*/  IMAD R12, R55, R13, R11 ;  /* 0x0000000d370c7224 */ /* 0x000fe200078e020b */
[----:B----4-:R-:W-:Y:S01]  /*1ab00*/  IABS R15, R61 ;  /* 0x0000003d000f7213 */ /* 0x010fe20000000000 */
[----:B0-----:R-:W4:Y:S01]  /*1ab10*/  LDL.LU R59, [R1+0x348] ;  /* 0x00034800013b7983 */ /* 0x001f220000300800 */
[----:B---3--:R-:W-:-:S03]  /*1ab20*/  IABS R11, R60 ;  /* 0x0000003c000b7213 */ /* 0x008fc60000000000 */
[----:B------:R-:W-:Y:S04]  /*1ab30*/  STL [R1+0x35c], R57 ;  /* 0x00035c3901007387 */ /* 0x000fe80000100800 */
[----:B------:R-:W3:Y:S04]  /*1ab40*/  LDL R61, [R1+0x4db8] ;  /* 0x004db800013d7983 */ /* 0x000ee80000100800 */
[----:B------:R-:W4:Y:S04]  /*1ab50*/  LDL R60, [R1+0x4dbc] ;  /* 0x004dbc00013c7983 */ /* 0x000f280000100800 */
[----:B------:R-:W-:Y:S04]  /*1ab60*/  STL [R1+0x368], R53 ;  /* 0x0003683501007387 */ /* 0x000fe80000100800 */
        /* <DEDUP_REMOVED lines=27> */
[C---:B------:R-:W-:Y:S01]  /*1ad20*/  IMAD R57, R55.reuse, R18, R15 ;  /* 0x0000001237397224 */ /* 0x040fe200078e020f */
[----:B---3--:R-:W-:Y:S01]  /*1ad30*/  IABS R15, R61 ;  /* 0x0000003d000f7213 */ /* 0x008fe20000000000 */
[----:B------:R-:W-:Y:S01]  /*1ad40*/  IMAD R53, R55, R13, R11 ;  /* 0x0000000d37357224 */ /* 0x000fe200078e020b */
[----:B----4-:R-:W-:Y:S01]  /*1ad50*/  IABS R11, R60 ;  /* 0x0000003c000b7213 */ /* 0x010fe20000000000 */
[----:B0-----:R-:W3:Y:S04]  /*1ad60*/  LDL.LU R22, [R1+0x310] ;  /* 0x0003100001167983 */ /* 0x001ee80000300800 */
[----:B------:R-:W-:Y:S04]  /*1ad70*/  STL [R1+0x354], R51 ;  /* 0x0003543301007387 */ /* 0x000fe80000100800 */
[----:B------:R-:W-:Y:S04]  /*1ad80*/  STL [R1+0x334], R49 ;  /* 0x0003343101007387 */ /* 0x000fe80000100800 */
        /* <DEDUP_REMOVED lines=31> */
[----:B----4-:R-:W-:Y:S01]  /*1af80*/  IABS R15, R61 ;  /* 0x0000003d000f7213 */ /* 0x010fe20000000000 */
[----:B0-----:R-:W4:Y:S01]  /*1af90*/  LDL.LU R59, [R1+0x308] ;  /* 0x00030800013b7983 */ /* 0x001f220000300800 */
[----:B---3--:R-:W-:-:S03]  /*1afa0*/  IABS R11, R60 ;  /* 0x0000003c000b7213 */ /* 0x008fc60000000000 */
[----:B------:R-:W-:Y:S04]  /*1afb0*/  STL [R1+0x328], R50 ;  /* 0x0003283201007387 */ /* 0x000fe80000100800 */
[----:B------:R-:W3:Y:S04]  /*1afc0*/  LDL R61, [R1+0x4dd0] ;  /* 0x004dd000013d7983 */ /* 0x000ee80000100800 */
[----:B------:R-:W4:Y:S04]  /*1afd0*/  LDL R60, [R1+0x4dd4] ;  /* 0x004dd400013c7983 */ /* 0x000f280000100800 */
        /* <DEDUP_REMOVED lines=29> */
[----:B---3--:R-:W-:Y:S01]  /*1b1b0*/  IABS R15, R61 ;  /* 0x0000003d000f7213 */ /* 0x008fe20000000000 */
[----:B------:R-:W-:Y:S01]  /*1b1c0*/  IMAD R50, R55, R13, R11 ;  /* 0x0000000d37327224 */ /* 0x000fe200078e020b */
[----:B----4-:R-:W-:Y:S01]  /*1b1d0*/  IABS R11, R60 ;  /* 0x0000003c000b7213 */ /* 0x010fe20000000000 */
        /* <DEDUP_REMOVED lines=74> */
[----:B------:R0:W-:Y:S04]  /*1b680*/  STL [R1+0x2e4], R27 ;  /* 0x0002e41b01007387 */ /* 0x0001e80000100800 */
[----:B------:R-:W4:Y:S04]  /*1b690*/  LDL R61, [R1+0x4df4] ;  /* 0x004df400013d7983 */ /* 0x000f280000100800 */
[----:B------:R-:W3:Y:S04]  /*1b6a0*/  LDL R60, [R1+0x4df8] ;  /* 0x004df800013c7983 */ /* 0x000ee80000100800 */
        /* <DEDUP_REMOVED lines=14> */
[----:B------:R-:W-:-:S03]  /*1b790*/  @!P5 IMAD.IADD R14, R14, 0x1, -R55 ;  /* 0x000000010e0ed824 */ /* 0x000fc600078e0a37 */
[----:B------:R0:W-:Y:S01]  /*1b7a0*/  STL [R1+0x2c8], R59 ;  /* 0x0002c83b01007387 */ /* 0x0001e20000100800 */
[----:B------:R-:W-:Y:S01]  /*1b7b0*/  @!P0 IMAD.IADD R5, R5, 0x1, -R55 ;  /* 0x0000000105058824 */ /* 0x000fe200078e0a37 */
[C---:B------:R-:W-:Y:S02]  /*1b7c0*/  ISETP.GT.U32.AND P6, PT, R55.reuse, R39, PT ;  /* 0x000000273700720c */ /* 0x040fe40003fc4070 */
[C---:B------:R-:W-:Y:S01]  /*1b7d0*/  ISETP.GT.U32.AND P5, PT, R55.reuse, R14, PT ;  /* 0x0000000e3700720c */ /* 0x040fe20003fa4070 */
[----:B0-----:R-:W2:Y:S01]  /*1b7e0*/  LDL.LU R59, [R1+0x582c] ;  /* 0x00582c00013b7983 */ /* 0x001ea20000300800 */
[----:B------:R-:W-:Y:S01]  /*1b7f0*/  ISETP.GT.U32.AND P0, PT, R55, R5, PT ;  /* 0x000000053700720c */ /* 0x000fe20003f04070 */
[----:B------:R-:W-:-:S04]  /*1b800*/  IMAD.HI.U32 R18, R2, R15, RZ ;  /* 0x0000000f02127227 */ /* 0x000fc800078e00ff */
[----:B------:R-:W-:-:S04]  /*1b810*/  IMAD.HI.U32 R13, R2, R11, RZ ;  /* 0x0000000b020d7227 */ /* 0x000fc800078e00ff */
[----:B------:R-:W-:Y:S02]  /*1b820*/  IMAD.MOV R18, RZ, RZ, -R18 ;  /* 0x000000ffff127224 */ /* 0x000fe400078e0a12 */
[----:B------:R-:W-:Y:S02]  /*1b830*/  IMAD.MOV R13, RZ, RZ, -R13 ;  /* 0x000000ffff0d7224 */ /* 0x000fe400078e0a0d */
[--C-:B------:R-:W-:Y:S02]  /*1b840*/  @!P6 IMAD.IADD R39, R39, 0x1, -R55.reuse ;  /* 0x000000012727e824 */ /* 0x100fe400078e0a37 */
[--C-:B------:R-:W-:Y:S02]  /*1b850*/  @!P5 IMAD.IADD R14, R14, 0x1, -R55.reuse ;  /* 0x000000010e0ed824 */ /* 0x100fe400078e0a37 */
[----:B------:R-:W-:Y:S01]  /*1b860*/  @!P0 IMAD.IADD R5, R5, 0x1, -R55 ;  /* 0x0000000105058824 */ /* 0x000fe200078e0a37 */
[----:B------:R0:W-:Y:S01]  /*1b870*/  STL [R1+0x2cc], R39 ;  /* 0x0002cc2701007387 */ /* 0x0001e20000100800 */
[C---:B------:R-:W-:Y:S01]  /*1b880*/  IMAD R4, R55.reuse, R18, R15 ;  /* 0x0000001237047224 */ /* 0x040fe200078e020f */
[----:B----4-:R-:W-:Y:S01]  /*1b890*/  IABS R15, R61 ;  /* 0x0000003d000f7213 */ /* 0x010fe20000000000 */
[----:B------:R-:W-:Y:S01]  /*1b8a0*/  IMAD R48, R55, R13, R11 ;  /* 0x0000000d37307224 */ /* 0x000fe200078e020b */
[----:B---3--:R-:W-:Y:S01]  /*1b8b0*/  IABS R11, R60 ;  /* 0x0000003c000b7213 */ /* 0x008fe20000000000 */
[----:B------:R-:W3:Y:S04]  /*1b8c0*/  LDL R61, [R1+0x4e00] ;  /* 0x004e0000013d7983 */ /* 0x000ee80000100800 */
        /* <DEDUP_REMOVED lines=13> */
[----:B------:R-:W-:-:S09]  /*1b9a0*/  ISETP.GT.U32.AND P6, PT, R55, R59, PT ;  /* 0x0000003b3700720c */ /* 0x000fd20003fc4070 */
[--C-:B------:R-:W-:Y:S02]  /*1b9b0*/  @!P3 IMAD.IADD R22, R22, 0x1, -R55.reuse ;  /* 0x000000011616b824 */ /* 0x100fe400078e0a37 */
[----:B------:R-:W-:-:S03]  /*1b9c0*/  @!P5 IMAD.IADD R25, R25, 0x1, -R55 ;  /* 0x000000011919d824 */ /* 0x000fc600078e0a37 */
[----:B------:R0:W-:Y:S01]  /*1b9d0*/  STL [R1+0x2c0], R22 ;  /* 0x0002c01601007387 */ /* 0x0001e20000100800 */
[--C-:B------:R-:W-:Y:S02]  /*1b9e0*/  @!P0 IMAD.IADD R17, R17, 0x1, -R55.reuse ;  /* 0x0000000111118824 */ /* 0x100fe400078e0a37 */
[----:B------:R-:W-:Y:S01]  /*1b9f0*/  @!P6 IMAD.IADD R59, R59, 0x1, -R55 ;  /* 0x000000013b3be824 */ /* 0x000fe200078e0a37 */
[----:B0-----:R-:W2:Y:S01]  /*1ba00*/  LDL.LU R22, [R1+0x5828] ;  /* 0x0058280001167983 */ /* 0x001ea20000300800 */
[----:B------:R-:W-:-:S03]  /*1ba10*/  ISETP.GT.U32.AND P5, PT, R55, R25, PT ;  /* 0x000000193700720c */ /* 0x000fc60003fa4070 */
        /* <DEDUP_REMOVED lines=11> */
[----:B---3--:R-:W-:Y:S01]  /*1bad0*/  IABS R15, R61 ;  /* 0x0000003d000f7213 */ /* 0x008fe20000000000 */
[----:B------:R-:W-:Y:S01]  /*1bae0*/  IMAD R5, R55, R13, R11 ;  /* 0x0000000d37057224 */ /* 0x000fe200078e020b */
[----:B----4-:R-:W-:Y:S01]  /*1baf0*/  IABS R11, R60 ;  /* 0x0000003c000b7213 */ /* 0x010fe20000000000 */
[----:B------:R1:W-:Y:S04]  /*1bb00*/  STL [R1+0x2a4], R25 ;  /* 0x0002a41901007387 */ /* 0x0003e80000100800 */
[----:B------:R-:W3:Y:S04]  /*1bb10*/  LDL R61, [R1+0x4e0c] ;  /* 0x004e0c00013d7983 */ /* 0x000ee80000100800 */
[----:B------:R-:W4:Y:S04]  /*1bb20*/  LDL R60, [R1+0x4e10] ;  /* 0x004e1000013c7983 */ /* 0x000f280000100800 */
        /* <DEDUP_REMOVED lines=8> */
[----:B------:R-:W-:-:S09]  /*1bbb0*/  ISETP.GT.U32.AND P0, PT, R55, R6, PT ;  /* 0x000000063700720c */ /* 0x000fd20003f04070 */
[--C-:B------:R-:W-:Y:S02]  /*1bbc0*/  @!P3 IMAD.IADD R0, R0, 0x1, -R55.reuse ;  /* 0x000000010000b824 */ /* 0x100fe400078e0a37 */
[--C-:B------:R-:W-:Y:S02]  /*1bbd0*/  @!P6 IMAD.IADD R26, R26, 0x1, -R55.reuse ;  /* 0x000000011a1ae824 */ /* 0x100fe400078e0a37 */
[----:B------:R-:W-:Y:S01]  /*1bbe0*/  @!P0 IMAD.IADD R6, R6, 0x1, -R55 ;  /* 0x0000000106068824 */ /* 0x000fe200078e0a37 */
[C---:B------:R-:W-:Y:S02]  /*1bbf0*/  ISETP.GT.U32.AND P3, PT, R55.reuse, R0, PT ;  /* 0x000000003700720c */ /* 0x040fe40003f64070 */
[C---:B------:R-:W-:Y:S02]  /*1bc00*/  ISETP.GT.U32.AND P5, PT, R55.reuse, R22, PT ;  /* 0x000000163700720c */ /* 0x040fe40003fa4070 */
[C---:B------:R-:W-:Y:S02]  /*1bc10*/  ISETP.GT.U32.AND P6, PT, R55.reuse, R26, PT ;  /* 0x0000001a3700720c */ /* 0x040fe40003fc4070 */
[----:B------:R-:W-:-:S09]  /*1bc20*/  ISETP.GT.U32.AND P0, PT, R55, R6, PT ;  /* 0x000000063700720c */ /* 0x000fd20003f04070 */
[----:B------:R-:W-:-:S05]  /*1bc30*/  @!P5 IMAD.IADD R22, R22, 0x1, -R55 ;  /* 0x000000011616d824 */ /* 0x000fca00078e0a37 */
        /* <DEDUP_REMOVED lines=10> */
[C---:B-1----:R-:W-:Y:S01]  /*1bce0*/  IMAD R25, R55.reuse, R18, R15 ;  /* 0x0000001237197224 */ /* 0x042fe200078e020f */
[----:B---3--:R-:W-:Y:S01]  /*1bcf0*/  IABS R15, R61 ;  /* 0x0000003d000f7213 */ /* 0x008fe20000000000 */
[----:B------:R-:W-:Y:S01]  /*1bd00*/  IMAD R17, R55, R13, R11 ;  /* 0x0000000d37117224 */ /* 0x000fe200078e020b */
[----:B----4-:R-:W-:Y:S01]  /*1bd10*/  IABS R11, R60 ;  /* 0x0000003c000b7213 */ /* 0x010fe20000000000 */
[----:B0-----:R-:W3:Y:S04]  /*1bd20*/  LDL.LU R0, [R1+0x5824] ;  /* 0x0058240001007983 */ /* 0x001ee80000300800 */
[----:B------:R-:W-:Y:S04]  /*1bd30*/  STL [R1+0x298], R26 ;  /* 0x0002981a01007387 */ /* 0x000fe80000100800 */
[----:B------:R-:W4:Y:S04]  /*1bd40*/  LDL R61, [R1+0x4e18] ;  /* 0x004e1800013d7983 */ /* 0x000f280000100800 */
[----:B------:R-:W3:Y:S04]  /*1bd50*/  LDL R60, [R1+0x4e1c] ;  /* 0x004e1c00013c7983 */ /* 0x000ee80000100800 */
        /* <DEDUP_REMOVED lines=29> */
[----:B------:R-:W-:Y:S01]  /*1bf30*/  IMAD R22, R55, R13, R11 ;  /* 0x0000000d37167224 */ /* 0x000fe200078e020b */
[----:B0-----:R-:W2:Y:S04]  /*1bf40*/  LDL.LU R40, [R1+0x5820] ;  /* 0x0058200001287983 */ /* 0x001ea80000300800 */
[----:B------:R-:W-:Y:S04]  /*1bf50*/  STL [R1+0x284], R58 ;  /* 0x0002843a01007387 */ /* 0x000fe80000100800 */
[----:B------:R0:W-:Y:S01]  /*1bf60*/  STL [R1+0x290], R19 ;  /* 0x0002901301007387 */ /* 0x0001e20000100800 */
        /* <DEDUP_REMOVED lines=33> */
[----:B0-----:R-:W2:Y:S04]  /*1c180*/  LDL.LU R41, [R1+0x581c] ;  /* 0x00581c0001297983 */ /* 0x001ea80000300800 */
[----:B------:R0:W-:Y:S01]  /*1c190*/  STL [R1+0x27c], R24 ;  /* 0x00027c1801007387 */ /* 0x0001e20000100800 */
        /* <DEDUP_REMOVED lines=97> */
[----:B------:R-:W-:Y:S02]  /*1c7b0*/  @!P6 IMAD.IADD R51, R51, 0x1, -R55 ;  /* 0x000000013333e824 */ /* 0x000fe400078e0a37 */
[----:B------:R-:W-:Y:S02]  /*1c7c0*/  IMAD.MOV R13, RZ, RZ, -R13 ;  /* 0x000000ffff0d7224 */ /* 0x000fe400078e0a0d */
[----:B------:R-:W-:Y:S01]  /*1c7d0*/  @!P5 IMAD.IADD R28, R28, 0x1, -R55 ;  /* 0x000000011c1cd824 */ /* 0x000fe200078e0a37 */
[----:B------:R0:W-:Y:S01]  /*1c7e0*/  STL [R1+0x230], R49 ;  /* 0x0002303101007387 */ /* 0x0001e20000100800 */
[----:B------:R-:W-:-:S04]  /*1c7f0*/  IMAD.HI.U32 R18, R2, R15, RZ ;  /* 0x0000000f02127227 */ /* 0x000fc800078e00ff */
[----:B------:R-:W-:Y:S02]  /*1c800*/  IMAD R53, R55, R13, R11 ;  /* 0x0000000d37357224 */ /* 0x000fe400078e020b */
[----:B------:R-:W-:Y:S01]  /*1c810*/  IMAD.MOV R18, RZ, RZ, -R18 ;  /* 0x000000ffff127224 */ /* 0x000fe200078e0a12 */
[----:B0-----:R-:W2:Y:S01]  /*1c820*/  LDL.LU R49, [R1+0x5810] ;  /* 0x0058100001317983 */ /* 0x001ea20000300800 */
[----:B----4-:R-:W-:-:S03]  /*1c830*/  IABS R11, R60 ;  /* 0x0000003c000b7213 */ /* 0x010fc60000000000 */
[----:B------:R-:W-:Y:S01]  /*1c840*/  STL [R1+0x234], R51 ;  /* 0x0002343301007387 */ /* 0x000fe20000100800 */
[----:B------:R-:W-:-:S03]  /*1c850*/  @!P0 IMAD.IADD R10, R10, 0x1, -R55 ;  /* 0x000000010a0a8824 */ /* 0x000fc600078e0a37 */
[----:B------:R0:W-:Y:S04]  /*1c860*/  STL [R1+0x218], R28 ;  /* 0x0002181c01007387 */ /* 0x0001e80000100800 */
[----:B------:R-:W4:Y:S01]  /*1c870*/  LDL R60, [R1+0x4e58] ;  /* 0x004e5800013c7983 */ /* 0x000f220000100800 */
[----:B------:R-:W-:Y:S01]  /*1c880*/  IMAD R57, R55, R18, R15 ;  /* 0x0000001237397224 */ /* 0x000fe200078e020f */
[----:B---3--:R-:W-:Y:S02]  /*1c890*/  IABS R15, R61 ;  /* 0x0000003d000f7213 */ /* 0x008fe40000000000 */
        /* <DEDUP_REMOVED lines=11> */
[----:B------:R-:W-:-:S03]  /*1c950*/  @!P6 IMAD.IADD R43, R43, 0x1, -R55 ;  /* 0x000000012b2be824 */ /* 0x000fc600078e0a37 */
[C---:B------:R-:W-:Y:S02]  /*1c960*/  ISETP.GT.U32.AND P3, PT, R55.reuse, R50, PT ;  /* 0x000000323700720c */ /* 0x040fe40003f64070 */
[C---:B------:R-:W-:Y:S02]  /*1c970*/  ISETP.GT.U32.AND P6, PT, R55.reuse, R43, PT ;  /* 0x0000002b3700720c */ /* 0x040fe40003fc4070 */
[----:B------:R-:W-:Y:S01]  /*1c980*/  ISETP.GT.U32.AND P0, PT, R55, R16, PT ;  /* 0x000000103700720c */ /* 0x000fe20003f04070 */
[----:B------:R-:W-:-:S04]  /*1c990*/  IMAD.HI.U32 R13, R2, R11, RZ ;  /* 0x0000000b020d7227 */ /* 0x000fc800078e00ff */
[----:B------:R-:W-:-:S04]  /*1c9a0*/  IMAD.MOV R13, RZ, RZ, -R13 ;  /* 0x000000ffff0d7224 */ /* 0x000fc800078e0a0d */
[--C-:B------:R-:W-:Y:S02]  /*1c9b0*/  @!P3 IMAD.IADD R50, R50, 0x1, -R55.reuse ;  /* 0x000000013232b824 */ /* 0x100fe400078e0a37 */
[--C-:B------:R-:W-:Y:S02]  /*1c9c0*/  @!P6 IMAD.IADD R43, R43, 0x1, -R55.reuse ;  /* 0x000000012b2be824 */ /* 0x100fe400078e0a37 */
[--C-:B------:R-:W-:Y:S01]  /*1c9d0*/  @!P5 IMAD.IADD R29, R29, 0x1, -R55.reuse ;  /* 0x000000011d1dd824 */ /* 0x100fe200078e0a37 */
[----:B------:R0:W-:Y:S01]  /*1c9e0*/  STL [R1+0x220], R50 ;  /* 0x0002203201007387 */ /* 0x0001e20000100800 */
[----:B------:R-:W-:Y:S02]  /*1c9f0*/  @!P0 IMAD.IADD R16, R16, 0x1, -R55 ;  /* 0x0000000110108824 */ /* 0x000fe400078e0a37 */
[C---:B------:R-:W-:Y:S01]  /*1ca00*/  IMAD R51, R55.reuse, R13, R11 ;  /* 0x0000000d37337224 */ /* 0x040fe200078e020b */
[C---:B------:R-:W-:Y:S02]  /*1ca10*/  ISETP.GT.U32.AND P5, PT, R55.reuse, R29, PT ;  /* 0x0000001d3700720c */ /* 0x040fe40003fa4070 */
[----:B------:R-:W-:-:S02]  /*1ca20*/  ISETP.GT.U32.AND P0, PT, R55, R16, PT ;  /* 0x000000103700720c */ /* 0x000fc40003f04070 */
[----:B----4-:R-:W-:Y:S01]  /*1ca30*/  IABS R11, R60 ;  /* 0x0000003c000b7213 */ /* 0x010fe20000000000 */
[----:B0-----:R-:W4:Y:S04]  /*1ca40*/  LDL.LU R50, [R1+0x580c] ;  /* 0x00580c0001327983 */ /* 0x001f280000300800 */
[----:B------:R0:W-:Y:S04]  /*1ca50*/  STL [R1+0x208], R43 ;  /* 0x0002082b01007387 */ /* 0x0001e80000100800 */
[----:B------:R-:W4:Y:S01]  /*1ca60*/  LDL R60, [R1+0x4e64] ;  /* 0x004e6400013c7983 */ /* 0x000f220000100800 */
[----:B------:R-:W-:-:S04]  /*1ca70*/  IMAD.HI.U32 R18, R2, R15, RZ ;  /* 0x0000000f02127227 */ /* 0x000fc800078e00ff */
[----:B------:R-:W-:Y:S02]  /*1ca80*/  IMAD.MOV R18, RZ, RZ, -R18 ;  /* 0x000000ffff127224 */ /* 0x000fe400078e0a12 */
[--C-:B------:R-:W-:Y:S02]  /*1ca90*/  @!P5 IMAD.IADD R29, R29, 0x1, -R55.reuse ;  /* 0x000000011d1dd824 */ /* 0x100fe400078e0a37 */
[----:B------:R-:W-:Y:S02]  /*1caa0*/  @!P0 IMAD.IADD R16, R16, 0x1, -R55 ;  /* 0x0000000110108824 */ /* 0x000fe400078e0a37 */
[----:B------:R-:W-:Y:S01]  /*1cab0*/  IMAD R10, R55, R18, R15 ;  /* 0x00000012370a7224 */ /* 0x000fe200078e020f */
[----:B---3--:R-:W-:Y:S02]  /*1cac0*/  IABS R15, R61 ;  /* 0x0000003d000f7213 */ /* 0x008fe40000000000 */
        /* <DEDUP_REMOVED lines=16> */
[C---:B------:R-:W-:Y:S01]  /*1cbd0*/  ISETP.GT.U32.AND P5, PT, R55.reuse, R46, PT ;  /* 0x0000002e3700720c */ /* 0x040fe20003fa4070 */
[----:B------:R-:W-:Y:S01]  /*1cbe0*/  IMAD.HI.U32 R13, R2, R11, RZ ;  /* 0x0000000b020d7227 */ /* 0x000fe200078e00ff */
[----:B------:R-:W-:-:S03]  /*1cbf0*/  ISETP.GT.U32.AND P0, PT, R55, R27, PT ;  /* 0x0000001b3700720c */ /* 0x000fc60003f04070 */
[----:B------:R-:W-:-:S04]  /*1cc00*/  IMAD.MOV R13, RZ, RZ, -R13 ;  /* 0x000000ffff0d7224 */ /* 0x000fc800078e0a0d */
[--C-:B------:R-:W-:Y:S02]  /*1cc10*/  @!P3 IMAD.IADD R3, R3, 0x1, -R55.reuse ;  /* 0x000000010303b824 */ /* 0x100fe400078e0a37 */
[--C-:B------:R-:W-:Y:S02]  /*1cc20*/  @!P6 IMAD.IADD R56, R56, 0x1, -R55.reuse ;  /* 0x000000013838e824 */ /* 0x100fe400078e0a37 */
[----:B------:R-:W-:Y:S01]  /*1cc30*/  @!P5 IMAD.IADD R46, R46, 0x1, -R55 ;  /* 0x000000012e2ed824 */ /* 0x000fe200078e0a37 */
[----:B------:R0:W-:Y:S01]  /*1cc40*/  STL [R1+0x1f8], R3 ;  /* 0x0001f80301007387 */ /* 0x0001e20000100800 */
[----:B-1----:R-:W-:Y:S01]  /*1cc50*/  IMAD R16, R55, R13, R11 ;  /* 0x0000000d37107224 */ /* 0x002fe200078e020b */
[----:B----4-:R-:W-:Y:S02]  /*1cc60*/  IABS R11, R60 ;  /* 0x0000003c000b7213 */ /* 0x010fe40000000000 */
[----:B0-----:R-:W4:Y:S04]  /*1cc70*/  LDL.LU R3, [R1+0x5808] ;  /* 0x0058080001037983 */ /* 0x001f280000300800 */
[----:B------:R0:W-:Y:S04]  /*1cc80*/  STL [R1+0x1fc], R56 ;  /* 0x0001fc3801007387 */ /* 0x0001e80000100800 */
[----:B------:R-:W-:Y:S04]  /*1cc90*/  STL [R1+0x200], R46 ;  /* 0x0002002e01007387 */ /* 0x000fe80000100800 */
[----:B------:R-:W4:Y:S01]  /*1cca0*/  LDL R60, [R1+0x4e70] ;  /* 0x004e7000013c7983 */ /* 0x000f220000100800 */
[----:B------:R-:W-:-:S05]  /*1ccb0*/  @!P0 IMAD.IADD R27, R27, 0x1, -R55 ;  /* 0x000000011b1b8824 */ /* 0x000fca00078e0a37 */
[----:B------:R-:W-:Y:S01]  /*1ccc0*/  ISETP.GT.U32.AND P0, PT, R55, R27, PT ;  /* 0x0000001b3700720c */ /* 0x000fe20003f04070 */
[----:B------:R-:W-:-:S04]  /*1ccd0*/  IMAD.HI.U32 R18, R2, R15, RZ ;  /* 0x0000000f02127227 */ /* 0x000fc800078e00ff */
[----:B------:R-:W-:-:S04]  /*1cce0*/  IMAD.MOV R18, RZ, RZ, -R18 ;  /* 0x000000ffff127224 */ /* 0x000fc800078e0a12 */
[----:B------:R-:W-:Y:S01]  /*1ccf0*/  IMAD R29, R55, R18, R15 ;  /* 0x00000012371d7224 */ /* 0x000fe200078e020f */
[----:B---3--:R-:W-:Y:S02]  /*1cd00*/  IABS R15, R61 ;  /* 0x0000003d000f7213 */ /* 0x008fe40000000000 */
[----:B------:R-:W3:Y:S01]  /*1cd10*/  LDL R61, [R1+0x4e6c] ;  /* 0x004e6c00013d7983 */ /* 0x000ee20000100800 */
[----:B------:R-:W-:-:S05]  /*1cd20*/  @!P0 IMAD.IADD R27, R27, 0x1, -R55 ;  /* 0x000000011b1b8824 */ /* 0x000fca00078e0a37 */
[----:B------:R1:W-:Y:S01]  /*1cd30*/  STL [R1+0x1e8], R27 ;  /* 0x0001e81b01007387 */ /* 0x0003e20000100800 */
[----:B--2---:R-:W-:-:S05]  /*1cd40*/  IABS R20, R20 ;  /* 0x0000001400147213 */ /* 0x004fca0000000000 */
[----:B------:R-:W-:-:S04]  /*1cd50*/  IMAD.HI.U32 R21, R2, R20, RZ ;  /* 0x0000001402157227 */ /* 0x000fc800078e00ff */
[----:B------:R-:W-:-:S04]  /*1cd60*/  IMAD.MOV R21, RZ, RZ, -R21 ;  /* 0x000000ffff157224 */ /* 0x000fc800078e0a15 */
[C---:B0-----:R-:W-:Y:S02]  /*1cd70*/  IMAD R56, R55.reuse, R21, R20 ;  /* 0x0000001537387224 */ /* 0x041fe400078e0214 */
        /* <DEDUP_REMOVED lines=8> */
[----:B------:R-:W-:-:S06]  /*1ce00*/  IMAD.MOV R13, RZ, RZ, -R13 ;  /* 0x000000ffff0d7224 */ /* 0x000fcc00078e0a0d */
[--C-:B------:R-:W-:Y:S02]  /*1ce10*/  @!P3 IMAD.IADD R4, R4, 0x1, -R55.reuse ;  /* 0x000000010404b824 */ /* 0x100fe400078e0a37 */
[----:B------:R-:W-:Y:S02]  /*1ce20*/  @!P6 IMAD.IADD R48, R48, 0x1, -R55 ;  /* 0x000000013030e824 */ /* 0x000fe400078e0a37 */
[----:B-1----:R-:W-:Y:S01]  /*1ce30*/  IMAD R27, R55, R13, R11 ;  /* 0x0000000d371b7224 */ /* 0x002fe200078e020b */
[----:B------:R0:W-:Y:S01]  /*1ce40*/  STL [R1+0x1f0], R4 ;  /* 0x0001f00401007387 */ /* 0x0001e20000100800 */
[----:B----4-:R-:W-:-:S03]  /*1ce50*/  IABS R11, R60 ;  /* 0x0000003c000b7213 */ /* 0x010fc60000000000 */
[----:B0-----:R-:W4:Y:S04]  /*1ce60*/  LDL.LU R4, [R1+0x5804] ;  /* 0x0058040001047983 */ /* 0x001f280000300800 */
[----:B------:R-:W-:Y:S04]  /*1ce70*/  STL [R1+0x1f4], R48 ;  /* 0x0001f43001007387 */ /* 0x000fe80000100800 */
[----:B------:R-:W4:Y:S01]  /*1ce80*/  LDL R60, [R1+0x51c8] ;  /* 0x0051c800013c7983 */ /* 0x000f220000100800 */
[C---:B------:R-:W-:Y:S02]  /*1ce90*/  ISETP.GT.U32.AND P5, PT, R55.reuse, R39, PT ;  /* 0x000000273700720c */ /* 0x040fe40003fa4070 */
[----:B------:R-:W-:-:S11]  /*1cea0*/  ISETP.GT.U32.AND P0, PT, R55, R14, PT ;  /* 0x0000000e3700720c */ /* 0x000fd60003f04070 */
[--C-:B------:R-:W-:Y:S02]  /*1ceb0*/  @!P5 IMAD.IADD R39, R39, 0x1, -R55.reuse ;  /* 0x000000012727d824 */ /* 0x100fe400078e0a37 */
[----:B------:R-:W-:-:S03]  /*1cec0*/  @!P0 IMAD.IADD R14, R14, 0x1, -R55 ;  /* 0x000000010e0e8824 */ /* 0x000fc600078e0a37 */
[C---:B------:R-:W-:Y:S02]  /*1ced0*/  ISETP.GT.U32.AND P5, PT, R55.reuse, R39, PT ;  /* 0x000000273700720c */ /* 0x040fe40003fa4070 */
[----:B------:R-:W-:Y:S01]  /*1cee0*/  ISETP.GT.U32.AND P0, PT, R55, R14, PT ;  /* 0x0000000e3700720c */ /* 0x000fe20003f04070 */
[----:B------:R-:W-:-:S04]  /*1cef0*/  IMAD.HI.U32 R18, R2, R15, RZ ;  /* 0x0000000f02127227 */ /* 0x000fc800078e00ff */
[----:B------:R-:W-:-:S04]  /*1cf00*/  IMAD.MOV R18, RZ, RZ, -R18 ;  /* 0x000000ffff127224 */ /* 0x000fc800078e0a12 */
[----:B------:R-:W-:Y:S02]  /*1cf10*/  IMAD R46, R55, R18, R15 ;  /* 0x00000012372e7224 */ /* 0x000fe400078e020f */
[--C-:B------:R-:W-:Y:S02]  /*1cf20*/  @!P5 IMAD.IADD R39, R39, 0x1, -R55.reuse ;  /* 0x000000012727d824 */ /* 0x100fe400078e0a37 */
[----:B------:R-:W-:Y:S01]  /*1cf30*/  @!P0 IMAD.IADD R14, R14, 0x1, -R55 ;  /* 0x000000010e0e8824 */ /* 0x000fe200078e0a37 */
        /* <DEDUP_REMOVED lines=21> */
[--C-:B------:R-:W-:Y:S02]  /*1d090*/  @!P6 IMAD.IADD R59, R59, 0x1, -R55.reuse ;  /* 0x000000013b3be824 */ /* 0x100fe400078e0a37 */
[----:B------:R-:W-:Y:S01]  /*1d0a0*/  @!P5 IMAD.IADD R25, R25, 0x1, -R55 ;  /* 0x000000011919d824 */ /* 0x000fe200078e0a37 */
[----:B------:R0:W-:Y:S01]  /*1d0b0*/  STL [R1+0x1e4], R5 ;  /* 0x0001e40501007387 */ /* 0x0001e20000100800 */
[C---:B------:R-:W-:Y:S01]  /*1d0c0*/  IMAD R39, R55.reuse, R13, R11 ;  /* 0x0000000d37277224 */ /* 0x040fe200078e020b */
[----:B----4-:R-:W-:Y:S02]  /*1d0d0*/  IABS R11, R60 ;  /* 0x0000003c000b7213 */ /* 0x010fe40000000000 */
[----:B0-----:R-:W4:Y:S04]  /*1d0e0*/  LDL.LU R5, [R1+0x5800] ;  /* 0x0058000001057983 */ /* 0x001f280000300800 */
[----:B------:R-:W-:Y:S04]  /*1d0f0*/  STL [R1+0x1c8], R59 ;  /* 0x0001c83b01007387 */ /* 0x000fe80000100800 */
[----:B------:R0:W-:Y:S04]  /*1d100*/  STL [R1+0x1cc], R25 ;  /* 0x0001cc1901007387 */ /* 0x0001e80000100800 */
[----:B------:R-:W4:Y:S01]  /*1d110*/  LDL R60, [R1+0x51d4] ;  /* 0x0051d400013c7983 */ /* 0x000f220000100800 */
[----:B------:R-:W-:Y:S01]  /*1d120*/  ISETP.GT.U32.AND P0, PT, R55, R17, PT ;  /* 0x000000113700720c */ /* 0x000fe20003f04070 */
[----:B------:R-:W-:-:S12]  /*1d130*/  IMAD.HI.U32 R18, R2, R15, RZ ;  /* 0x0000000f02127227 */ /* 0x000fd800078e00ff */
[----:B------:R-:W-:-:S05]  /*1d140*/  @!P0 IMAD.IADD R17, R17, 0x1, -R55 ;  /* 0x0000000111118824 */ /* 0x000fca00078e0a37 */
[----:B------:R-:W-:Y:S01]  /*1d150*/  ISETP.GT.U32.AND P0, PT, R55, R17, PT ;  /* 0x000000113700720c */ /* 0x000fe20003f04070 */
[----:B------:R-:W-:-:S04]  /*1d160*/  IMAD.MOV R18, RZ, RZ, -R18 ;  /* 0x000000ffff127224 */ /* 0x000fc800078e0a12 */
[----:B------:R-:W-:Y:S01]  /*1d170*/  IMAD R48, R55, R18, R15 ;  /* 0x0000001237307224 */ /* 0x000fe200078e020f */
[----:B---3--:R-:W-:Y:S02]  /*1d180*/  IABS R15, R61 ;  /* 0x0000003d000f7213 */ /* 0x008fe40000000000 */
[----:B------:R-:W3:Y:S05]  /*1d190*/  LDL R61, [R1+0x51d0] ;  /* 0x0051d000013d7983 */ /* 0x000eea0000100800 */
[----:B------:R-:W-:-:S05]  /*1d1a0*/  @!P0 IMAD.IADD R17, R17, 0x1, -R55 ;  /* 0x0000000111118824 */ /* 0x000fca00078e0a37 */
        /* <DEDUP_REMOVED lines=16> */
[----:B------:R-:W-:Y:S01]  /*1d2b0*/  IMAD R59, R55, R13, R11 ;  /* 0x0000000d373b7224 */ /* 0x000fe200078e020b */
[----:B------:R0:W-:Y:S01]  /*1d2c0*/  STL [R1+0x1bc], R6 ;  /* 0x0001bc0601007387 */ /* 0x0001e20000100800 */
[----:B----4-:R-:W-:-:S03]  /*1d2d0*/  IABS R11, R60 ;  /* 0x0000003c000b7213 */ /* 0x010fc60000000000 */
[----:B0-----:R-:W4:Y:S04]  /*1d2e0*/  LDL.LU R6, [R1+0x57fc] ;  /* 0x0057fc0001067983 */ /* 0x001f280000300800 */
[----:B------:R0:W-:Y:S04]  /*1d2f0*/  STL [R1+0x1c0], R26 ;  /* 0x0001c01a01007387 */ /* 0x0001e80000100800 */
        /* <DEDUP_REMOVED lines=36> */
[C---:B-1----:R-:W-:Y:S01]  /*1d540*/  IMAD R19, R55.reuse, R13, R11 ;  /* 0x0000000d37137224 */ /* 0x042fe200078e020b */
[----:B----4-:R-:W-:Y:S02]  /*1d550*/  IABS R11, R60 ;  /* 0x0000003c000b7213 */ /* 0x010fe40000000000 */
[----:B0-----:R-:W4:Y:S04]  /*1d560*/  LDL.LU R7, [R1+0x57f8] ;  /* 0x0057f80001077983 */ /* 0x001f280000300800 */
[----:B------:R0:W-:Y:S04]  /*1d570*/  STL [R1+0x1b8], R58 ;  /* 0x0001b83a01007387 */ /* 0x0001e80000100800 */
[----:B------:R-:W-:Y:S04]  /*1d580*/  STL [R1+0x1a4], R24 ;  /* 0x0001a41801007387 */ /* 0x000fe80000100800 */
        /* <DEDUP_REMOVED lines=10> */
[----:B------:R1:W-:Y:S01]  /*1d630*/  STL [R1+0x1a8], R23 ;  /* 0x0001a81701007387 */ /* 0x0003e20000100800 */
[C---:B------:R-:W-:Y:S02]  /*1d640*/  ISETP.GT.U32.AND P3, PT, R55.reuse, R8, PT ;  /* 0x000000083700720c */ /* 0x040fe40003f64070 */
[----:B------:R-:W-:Y:S02]  /*1d650*/  ISETP.GT.U32.AND P6, PT, R55, R47, PT ;  /* 0x0000002f3700720c */ /* 0x000fe40003fc4070 */
[----:B--2---:R-:W-:-:S05]  /*1d660*/  IABS R20, R20 ;  /* 0x0000001400147213 */ /* 0x004fca0000000000 */
[----:B------:R-:W-:-:S04]  /*1d670*/  IMAD.HI.U32 R21, R2, R20, RZ ;  /* 0x0000001402157227 */ /* 0x000fc800078e00ff */
[----:B------:R-:W-:-:S04]  /*1d680*/  IMAD.MOV R21, RZ, RZ, -R21 ;  /* 0x000000ffff157224 */ /* 0x000fc800078e0a15 */
[----:B0-----:R-:W-:Y:S02]  /*1d690*/  IMAD R58, R55, R21, R20 ;  /* 0x00000015373a7224 */ /* 0x001fe400078e0214 */
[----:B------:R-:W2:Y:S01]  /*1d6a0*/  LDL R20, [R1+0x51e4] ;  /* 0x0051e40001147983 */ /* 0x000ea20000100800 */
        /* <DEDUP_REMOVED lines=9> */
[----:B------:R0:W-:Y:S04]  /*1d740*/  STL [R1+0x1ac], R8 ;  /* 0x0001ac0801007387 */ /* 0x0001e80000100800 */
[----:B0-----:R-:W2:Y:S04]  /*1d750*/  LDL.LU R8, [R1+0x57f4] ;  /* 0x0057f40001087983 */ /* 0x001ea80000300800 */
[----:B------:R-:W-:Y:S01]  /*1d760*/  STL [R1+0x198], R47 ;  /* 0x0001982f01007387 */ /* 0x000fe20000100800 */
[----:B----4-:R-:W-:-:S03]  /*1d770*/  IABS R11, R60 ;  /* 0x0000003c000b7213 */ /* 0x010fc60000000000 */
        /* <DEDUP_REMOVED lines=9> */
[C---:B------:R-:W-:Y:S02]  /*1d810*/  IMAD R24, R55.reuse, R18, R15 ;  /* 0x0000001237187224 */ /* 0x040fe400078e020f */
[--C-:B------:R-:W-:Y:S02]  /*1d820*/  @!P5 IMAD.IADD R44, R44, 0x1, -R55.reuse ;  /* 0x000000012c2cd824 */ /* 0x100fe400078e0a37 */
[----:B------:R-:W-:Y:S01]  /*1d830*/  @!P0 IMAD.IADD R12, R12, 0x1, -R55 ;  /* 0x000000010c0c8824 */ /* 0x000fe200078e0a37 */
[----:B---3--:R-:W-:Y:S02]  /*1d840*/  IABS R15, R61 ;  /* 0x0000003d000f7213 */ /* 0x008fe40000000000 */
[----:B------:R-:W3:Y:S04]  /*1d850*/  LDL R61, [R1+0x51f4] ;  /* 0x0051f400013d7983 */ /* 0x000ee80000100800 */
[----:B------:R-:W-:Y:S04]  /*1d860*/  STL [R1+0x19c], R44 ;  /* 0x00019c2c01007387 */ /* 0x000fe80000100800 */
[----:B------:R0:W-:Y:S01]  /*1d870*/  STL [R1+0x1a0], R12 ;  /* 0x0001a00c01007387 */ /* 0x0001e20000100800 */
[----:B------:R-:W-:-:S02]  /*1d880*/  ISETP.GT.U32.AND P3, PT, R55, R9, PT ;  /* 0x000000093700720c */ /* 0x000fc40003f64070 */
[C---:B------:R-:W-:Y:S02]  /*1d890*/  ISETP.GT.U32.AND P6, PT, R55.reuse, R57, PT ;  /* 0x000000393700720c */ /* 0x040fe40003fc4070 */
[----:B------:R-:W-:-:S09]  /*1d8a0*/  ISETP.GT.U32.AND P5, PT, R55, R53, PT ;  /* 0x000000353700720c */ /* 0x000fd20003fa4070 */
[--C-:B------:R-:W-:Y:S02]  /*1d8b0*/  @!P3 IMAD.IADD R9, R9, 0x1, -R55.reuse ;  /* 0x000000010909b824 */ /* 0x100fe400078e0a37 */
[----:B------:R-:W-:Y:S01]  /*1d8c0*/  @!P6 IMAD.IADD R57, R57, 0x1, -R55 ;  /* 0x000000013939e824 */ /* 0x000fe200078e0a37 */
[----:B--2---:R-:W-:-:S05]  /*1d8d0*/  IABS R20, R20 ;  /* 0x0000001400147213 */ /* 0x004fca0000000000 */
[----:B------:R-:W-:-:S04]  /*1d8e0*/  IMAD.HI.U32 R21, R2, R20, RZ ;  /* 0x0000001402157227 */ /* 0x000fc800078e00ff */
[----:B------:R-:W-:-:S04]  /*1d8f0*/  IMAD.MOV R21, RZ, RZ, -R21 ;  /* 0x000000ffff157224 */ /* 0x000fc800078e0a15 */
[----:B0-----:R-:W-:Y:S02]  /*1d900*/  IMAD R12, R55, R21, R20 ;  /* 0x00000015370c7224 */ /* 0x001fe400078e0214 */
[----:B------:R-:W2:Y:S01]  /*1d910*/  LDL R20, [R1+0x51f0] ;  /* 0x0051f00001147983 */ /* 0x000ea20000100800 */
        /* <DEDUP_REMOVED lines=10> */
[----:B------:R-:W-:-:S03]  /*1d9c0*/  IMAD R44, R55, R13, R11 ;  /* 0x0000000d372c7224 */ /* 0x000fc600078e020b */
[----:B0-----:R-:W2:Y:S01]  /*1d9d0*/  LDL.LU R9, [R1+0x57f0] ;  /* 0x0057f00001097983 */ /* 0x001ea20000300800 */
[----:B----4-:R-:W-:-:S03]  /*1d9e0*/  IABS R11, R60 ;  /* 0x0000003c000b7213 */ /* 0x010fc60000000000 */
[----:B------:R-:W-:Y:S04]  /*1d9f0*/  STL [R1+0x190], R57 ;  /* 0x0001903901007387 */ /* 0x000fe80000100800 */
        /* <DEDUP_REMOVED lines=13> */
[----:B------:R-:W-:-:S11]  /*1dad0*/  ISETP.GT.U32.AND P6, PT, R55, R51, PT ;  /* 0x000000333700720c */ /* 0x000fd60003fc4070 */
[--C-:B------:R-:W-:Y:S02]  /*1dae0*/  @!P3 IMAD.IADD R10, R10, 0x1, -R55.reuse ;  /* 0x000000010a0ab824 */ /* 0x100fe400078e0a37 */
[----:B------:R-:W-:-:S03]  /*1daf0*/  @!P6 IMAD.IADD R51, R51, 0x1, -R55 ;  /* 0x000000013333e824 */ /* 0x000fc600078e0a37 */
[C---:B------:R-:W-:Y:S02]  /*1db00*/  ISETP.GT.U32.AND P3, PT, R55.reuse, R10, PT ;  /* 0x0000000a3700720c */ /* 0x040fe40003f64070 */
[----:B------:R-:W-:Y:S01]  /*1db10*/  ISETP.GT.U32.AND P6, PT, R55, R51, PT ;  /* 0x000000333700720c */ /* 0x000fe20003fc4070 */
[----:B------:R-:W-:Y:S01]  /*1db20*/  IMAD.HI.U32 R13, R2, R11, RZ ;  /* 0x0000000b020d7227 */ /* 0x000fe200078e00ff */
[----:B--2---:R-:W-:-:S05]  /*1db30*/  IABS R20, R20 ;  /* 0x0000001400147213 */ /* 0x004fca0000000000 */
[----:B------:R-:W-:-:S04]  /*1db40*/  IMAD.HI.U32 R21, R2, R20, RZ ;  /* 0x0000001402157227 */ /* 0x000fc800078e00ff */
[----:B------:R-:W-:-:S04]  /*1db50*/  IMAD.MOV R21, RZ, RZ, -R21 ;  /* 0x000000ffff157224 */ /* 0x000fc800078e0a15 */
[----:B0-----:R-:W-:Y:S02]  /*1db60*/  IMAD R28, R55, R21, R20 ;  /* 0x00000015371c7224 */ /* 0x001fe400078e0214 */
[----:B------:R-:W2:Y:S01]  /*1db70*/  LDL R20, [R1+0x51fc] ;  /* 0x0051fc0001147983 */ /* 0x000ea20000100800 */
[----:B------:R-:W-:Y:S02]  /*1db80*/  @!P3 IMAD.IADD R10, R10, 0x1, -R55 ;  /* 0x000000010a0ab824 */ /* 0x000fe400078e0a37 */
[----:B------:R-:W-:Y:S02]  /*1db90*/  IMAD.MOV R13, RZ, RZ, -R13 ;  /* 0x000000ffff0d7224 */ /* 0x000fe400078e0a0d */
[----:B------:R-:W-:Y:S01]  /*1dba0*/  @!P6 IMAD.IADD R51, R51, 0x1, -R55 ;  /* 0x000000013333e824 */ /* 0x000fe200078e0a37 */
[----:B------:R0:W-:Y:S01]  /*1dbb0*/  STL [R1+0x184], R10 ;  /* 0x0001840a01007387 */ /* 0x0001e20000100800 */
[----:B------:R-:W-:-:S03]  /*1dbc0*/  IMAD R57, R55, R13, R11 ;  /* 0x0000000d37397224 */ /* 0x000fc600078e020b */
[----:B0-----:R-:W2:Y:S04]  /*1dbd0*/  LDL.LU R10, [R1+0x57ec] ;  /* 0x0057ec00010a7983 */ /* 0x001ea80000300800 */
[----:B------:R0:W-:Y:S01]  /*1dbe0*/  STL [R1+0x188], R51 ;  /* 0x0001883301007387 */ /* 0x0001e20000100800 */
        /* <DEDUP_REMOVED lines=15> */
[----:B------:R1:W-:Y:S04]  /*1dce0*/  STL [R1+0x174], R43 ;  /* 0x0001742b01007387 */ /* 0x0003e80000100800 */
[----:B------:R-:W-:Y:S01]  /*1dcf0*/  STL [R1+0x178], R29 ;  /* 0x0001781d01007387 */ /* 0x000fe20000100800 */
[----:B------:R-:W-:-:S02]  /*1dd00*/  ISETP.GT.U32.AND P3, PT, R55, R16, PT ;  /* 0x000000103700720c */ /* 0x000fc40003f64070 */
        /* <DEDUP_REMOVED lines=12> */
[----:B------:R-:W-:Y:S02]  /*1ddd0*/  @!P5 IMAD.IADD R46, R46, 0x1, -R55 ;  /* 0x000000012e2ed824 */ /* 0x000fe400078e0a37 */
[----:B0-----:R-:W-:Y:S01]  /*1dde0*/  IMAD R51, R55, R13, R11 ;  /* 0x0000000d37337224 */ /* 0x001fe200078e020b */
[----:B--2---:R-:W-:-:S05]  /*1ddf0*/  IABS R20, R20 ;  /* 0x0000001400147213 */ /* 0x004fca0000000000 */
[----:B------:R-:W-:-:S04]  /*1de00*/  IMAD.HI.U32 R21, R2, R20, RZ ;  /* 0x0000001402157227 */ /* 0x000fc800078e00ff */
[----:B------:R-:W-:-:S04]  /*1de10*/  IMAD.MOV R21, RZ, RZ, -R21 ;  /* 0x000000ffff157224 */ /* 0x000fc800078e0a15 */
[----:B-1----:R-:W-:Y:S02]  /*1de20*/  IMAD R43, R55, R21, R20 ;  /* 0x00000015372b7224 */ /* 0x002fe400078e0214 */
[----:B------:R-:W2:Y:S04]  /*1de30*/  LDL R20, [R1+0x5208] ;  /* 0x0052080001147983 */ /* 0x000ea80000100800 */
[----:B------:R0:W-:Y:S04]  /*1de40*/  STL [R1+0x17c], R16 ;  /* 0x00017c1001007387 */ /* 0x0001e80000100800 */
        /* <DEDUP_REMOVED lines=25> */
[----:B0-----:R-:W-:Y:S01]  /*1dfe0*/  IMAD R27, R55, R13, R11 ;  /* 0x0000000d371b7224 */ /* 0x001fe200078e020b */
[----:B--2---:R-:W-:-:S05]  /*1dff0*/  IABS R20, R20 ;  /* 0x0000001400147213 */ /* 0x004fca0000000000 */
[----:B------:R-:W-:-:S04]  /*1e000*/  IMAD.HI.U32 R21, R2, R20, RZ ;  /* 0x0000001402157227 */ /* 0x000fc800078e00ff */
[----:B------:R-:W-:-:S04]  /*1e010*/  IMAD.MOV R21, RZ, RZ, -R21 ;  /* 0x000000ffff157224 */ /* 0x000fc800078e0a15 */
[----:B------:R-:W-:Y:S02]  /*1e020*/  IMAD R56, R55, R21, R20 ;  /* 0x0000001537387224 */ /* 0x000fe400078e0214 */
[----:B------:R-:W2:Y:S04]  /*1e030*/  LDL R20, [R1+0x5214] ;  /* 0x0052140001147983 */ /* 0x000ea80000100800 */
        /* <DEDUP_REMOVED lines=147> */
[----:B------:R0:W-:Y:S04]  /*1e970*/  STL [R1+0x10c], R57 ;  /* 0x00010c3901007387 */ /* 0x0001e80000100800 */
[----:B------:R-:W4:Y:S01]  /*1e980*/  LDL R60, [R1+0x5258] ;  /* 0x00525800013c7983 */ /* 0x000f220000100800 */
[C---:B------:R-:W-:Y:S02]  /*1e990*/  ISETP.GT.U32.AND P5, PT, R55.reuse, R43, PT ;  /* 0x0000002b3700720c */ /* 0x040fe40003fa4070 */
[----:B------:R-:W-:Y:S01]  /*1e9a0*/  ISETP.GT.U32.AND P0, PT, R55, R29, PT ;  /* 0x0000001d3700720c */ /* 0x000fe20003f04070 */
[----:B------:R-:W-:Y:S01]  /*1e9b0*/  IMAD.HI.U32 R18, R2, R15, RZ ;  /* 0x0000000f02127227 */ /* 0x000fe200078e00ff */
[----:B0-----:R-:W4:Y:S09]  /*1e9c0*/  LDL R57, [R1+0x5254] ;  /* 0x0052540001397983 */ /* 0x001f320000100800 */
[----:B------:R-:W-:-:S02]  /*1e9d0*/  @!P5 IMAD.IADD R43, R43, 0x1, -R55 ;  /* 0x000000012b2bd824 */ /* 0x000fc400078e0a37 */
[----:B------:R-:W-:-:S03]  /*1e9e0*/  @!P0 IMAD.IADD R29, R29, 0x1, -R55 ;  /* 0x000000011d1d8824 */ /* 0x000fc600078e0a37 */
[C---:B------:R-:W-:Y:S02]  /*1e9f0*/  ISETP.GT.U32.AND P5, PT, R55.reuse, R43, PT ;  /* 0x0000002b3700720c */ /* 0x040fe40003fa4070 */
[----:B------:R-:W-:Y:S01]  /*1ea00*/  ISETP.GT.U32.AND P0, PT, R55, R29, PT ;  /* 0x0000001d3700720c */ /* 0x000fe20003f04070 */
[----:B------:R-:W-:-:S04]  /*1ea10*/  IMAD.MOV R18, RZ, RZ, -R18 ;  /* 0x000000ffff127224 */ /* 0x000fc800078e0a12 */
[----:B------:R-:W-:Y:S01]  /*1ea20*/  IMAD R44, R55, R18, R15 ;  /* 0x00000012372c7224 */ /* 0x000fe200078e020f */
[----:B---3--:R-:W-:-:S05]  /*1ea30*/  IABS R15, R61 ;  /* 0x0000003d000f7213 */ /* 0x008fca0000000000 */
[--C-:B------:R-:W-:Y:S02]  /*1ea40*/  @!P5 IMAD.IADD R43, R43, 0x1, -R55.reuse ;  /* 0x000000012b2bd824 */ /* 0x100fe400078e0a37 */
[----:B------:R-:W-:-:S03]  /*1ea50*/  @!P0 IMAD.IADD R29, R29, 0x1, -R55 ;  /* 0x000000011d1d8824 */ /* 0x000fc600078e0a37 */
[----:B------:R-:W-:Y:S04]  /*1ea60*/  STL [R1+0xf8], R43 ;  /* 0x0000f82b01007387 */ /* 0x000fe80000100800 */
[----:B------:R0:W-:Y:S01]  /*1ea70*/  STL [R1+0xfc], R29 ;  /* 0x0000fc1d01007387 */ /* 0x0001e20000100800 */
        /* <DEDUP_REMOVED lines=22> */
[----:B0-----:R-:W3:Y:S04]  /*1ebe0*/  LDL.LU R51, [R1+0x57d0] ;  /* 0x0057d00001337983 */ /* 0x001ee80000300800 */
        /* <DEDUP_REMOVED lines=9> */
[----:B------:R-:W-:Y:S02]  /*1ec80*/  IABS R15, R57 ;  /* 0x00000039000f7213 */ /* 0x000fe40000000000 */
        /* <DEDUP_REMOVED lines=22> */
[----:B------:R0:W-:Y:S04]  /*1edf0*/  STL [R1+0xe4], R48 ;  /* 0x0000e43001007387 */ /* 0x0001e80000100800 */
[----:B------:R-:W4:Y:S04]  /*1ee00*/  LDL R60, [R1+0x5270] ;  /* 0x00527000013c7983 */ /* 0x000f280000100800 */
[----:B0-----:R-:W4:Y:S01]  /*1ee10*/  LDL R48, [R1+0x526c] ;  /* 0x00526c0001307983 */ /* 0x001f220000100800 */
[C---:B------:R-:W-:Y:S02]  /*1ee20*/  ISETP.GT.U32.AND P5, PT, R55.reuse, R25, PT ;  /* 0x000000193700720c */ /* 0x040fe40003fa4070 */
[----:B------:R-:W-:-:S11]  /*1ee30*/  ISETP.GT.U32.AND P0, PT, R55, R22, PT ;  /* 0x000000163700720c */ /* 0x000fd60003f04070 */
[--C-:B------:R-:W-:Y:S02]  /*1ee40*/  @!P5 IMAD.IADD R25, R25, 0x1, -R55.reuse ;  /* 0x000000011919d824 */ /* 0x100fe400078e0a37 */
[----:B------:R-:W-:-:S03]  /*1ee50*/  @!P0 IMAD.IADD R22, R22, 0x1, -R55 ;  /* 0x0000000116168824 */ /* 0x000fc600078e0a37 */
[C---:B------:R-:W-:Y:S02]  /*1ee60*/  ISETP.GT.U32.AND P5, PT, R55.reuse, R25, PT ;  /* 0x000000193700720c */ /* 0x040fe40003fa4070 */
[----:B------:R-:W-:-:S11]  /*1ee70*/  ISETP.GT.U32.AND P0, PT, R55, R22, PT ;  /* 0x000000163700720c */ /* 0x000fd60003f04070 */
[--C-:B------:R-:W-:Y:S02]  /*1ee80*/  @!P5 IMAD.IADD R25, R25, 0x1, -R55.reuse ;  /* 0x000000011919d824 */ /* 0x100fe400078e0a37 */
[----:B------:R-:W-:-:S03]  /*1ee90*/  @!P0 IMAD.IADD R22, R22, 0x1, -R55 ;  /* 0x0000000116168824 */ /* 0x000fc600078e0a37 */
[----:B------:R-:W-:Y:S04]  /*1eea0*/  STL [R1+0xe8], R25 ;  /* 0x0000e81901007387 */ /* 0x000fe80000100800 */
[----:B------:R0:W-:Y:S01]  /*1eeb0*/  STL [R1+0xd4], R22 ;  /* 0x0000d41601007387 */ /* 0x0001e20000100800 */
        /* <DEDUP_REMOVED lines=8> */
[----:B------:R-:W-:Y:S01]  /*1ef40*/  IMAD.MOV R18, RZ, RZ, -R18 ;  /* 0x000000ffff127224 */ /* 0x000fe200078e0a12 */
[C---:B------:R-:W-:Y:S02]  /*1ef50*/  ISETP.GT.U32.AND P6, PT, R55.reuse, R26, PT ;  /* 0x0000001a3700720c */ /* 0x040fe40003fc4070 */
[C---:B------:R-:W-:Y:S01]  /*1ef60*/  ISETP.GT.U32.AND P5, PT, R55.reuse, R24, PT ;  /* 0x000000183700720c */ /* 0x040fe20003fa4070 */
[----:B------:R-:W-:Y:S01]  /*1ef70*/  IMAD R56, R55, R18, R15 ;  /* 0x0000001237387224 */ /* 0x000fe200078e020f */
[----:B---3--:R-:W-:Y:S01]  /*1ef80*/  IABS R15, R57 ;  /* 0x00000039000f7213 */ /* 0x008fe20000000000 */
[----:B------:R-:W-:-:S04]  /*1ef90*/  IMAD.HI.U32 R13, R2, R11, RZ ;  /* 0x0000000b020d7227 */ /* 0x000fc800078e00ff */
[----:B------:R-:W-:-:S04]  /*1efa0*/  IMAD.HI.U32 R18, R2, R15, RZ ;  /* 0x0000000f02127227 */ /* 0x000fc800078e00ff */
[--C-:B------:R-:W-:Y:S02]  /*1efb0*/  @!P3 IMAD.IADD R59, R59, 0x1, -R55.reuse ;  /* 0x000000013b3bb824 */ /* 0x100fe400078e0a37 */
[--C-:B------:R-:W-:Y:S02]  /*1efc0*/  @!P6 IMAD.IADD R26, R26, 0x1, -R55.reuse ;  /* 0x000000011a1ae824 */ /* 0x100fe400078e0a37 */
[----:B------:R-:W-:Y:S02]  /*1efd0*/  IMAD.MOV R18, RZ, RZ, -R18 ;  /* 0x000000ffff127224 */ /* 0x000fe400078e0a12 */
[----:B------:R-:W-:Y:S02]  /*1efe0*/  @!P5 IMAD.IADD R24, R24, 0x1, -R55 ;  /* 0x000000011818d824 */ /* 0x000fe400078e0a37 */
[----:B------:R-:W-:Y:S02]  /*1eff0*/  IMAD.MOV R13, RZ, RZ, -R13 ;  /* 0x000000ffff0d7224 */ /* 0x000fe400078e0a0d */
[----:B0-----:R-:W-:-:S02]  /*1f000*/  IMAD R22, R55, R18, R15 ;  /* 0x0000001237167224 */ /* 0x001fc400078e020f */
[----:B------:R-:W-:Y:S01]  /*1f010*/  IMAD R57, R55, R13, R11 ;  /* 0x0000000d37397224 */ /* 0x000fe200078e020b */
[----:B--2---:R-:W-:-:S05]  /*1f020*/  IABS R20, R20 ;  /* 0x0000001400147213 */ /* 0x004fca0000000000 */
[----:B------:R-:W-:-:S04]  /*1f030*/  IMAD.HI.U32 R21, R2, R20, RZ ;  /* 0x0000001402157227 */ /* 0x000fc800078e00ff */
[----:B------:R-:W-:-:S04]  /*1f040*/  IMAD.MOV R21, RZ, RZ, -R21 ;  /* 0x000000ffff157224 */ /* 0x000fc800078e0a15 */
[----:B------:R-:W-:Y:S02]  /*1f050*/  IMAD R25, R55, R21, R20 ;  /* 0x0000001537197224 */ /* 0x000fe400078e0214 */
[----:B------:R-:W2:Y:S04]  /*1f060*/  LDL R20, [R1+0x5268] ;  /* 0x0052680001147983 */ /* 0x000ea80000100800 */
[----:B------:R0:W-:Y:S01]  /*1f070*/  STL [R1+0xd8], R59 ;  /* 0x0000d83b01007387 */ /* 0x0001e20000100800 */
[----:B----4-:R-:W-:-:S03]  /*1f080*/  IABS R11, R60 ;  /* 0x0000003c000b7213 */ /* 0x010fc60000000000 */
[----:B0-----:R-:W3:Y:S01]  /*1f090*/  LDL.LU R59, [R1+0x57c8] ;  /* 0x0057c800013b7983 */ /* 0x001ee20000300800 */
[----:B------:R-:W-:-:S03]  /*1f0a0*/  IABS R15, R48 ;  /* 0x00000030000f7213 */ /* 0x000fc60000000000 */
[----:B------:R-:W-:Y:S04]  /*1f0b0*/  STL [R1+0xdc], R26 ;  /* 0x0000dc1a01007387 */ /* 0x000fe80000100800 */
[----:B------:R0:W-:Y:S04]  /*1f0c0*/  STL [R1+0xc8], R24 ;  /* 0x0000c81801007387 */ /* 0x0001e80000100800 */
[----:B------:R-:W4:Y:S04]  /*1f0d0*/  LDL R48, [R1+0x5278] ;  /* 0x0052780001307983 */ /* 0x000f280000100800 */
[----:B------:R-:W3:Y:S01]  /*1f0e0*/  LDL R60, [R1+0x527c] ;  /* 0x00527c00013c7983 */ /* 0x000ee20000100800 */
[----:B------:R-:W-:-:S13]  /*1f0f0*/  ISETP.GT.U32.AND P0, PT, R55, R23, PT ;  /* 0x000000173700720c */ /* 0x000fda0003f04070 */
[----:B------:R-:W-:-:S05]  /*1f100*/  @!P0 IMAD.IADD R23, R23, 0x1, -R55 ;  /* 0x0000000117178824 */ /* 0x000fca00078e0a37 */
[----:B------:R-:W-:-:S13]  /*1f110*/  ISETP.GT.U32.AND P0, PT, R55, R23, PT ;  /* 0x000000173700720c */ /* 0x000fda0003f04070 */
        /* <DEDUP_REMOVED lines=13> */
[----:B------:R-:W-:Y:S02]  /*1f1f0*/  IMAD.MOV R13, RZ, RZ, -R13 ;  /* 0x000000ffff0d7224 */ /* 0x000fe400078e0a0d */
[C---:B0-----:R-:W-:Y:S02]  /*1f200*/  IMAD R24, R55.reuse, R18, R15 ;  /* 0x0000001237187224 */ /* 0x041fe400078e020f */
[----:B-1----:R-:W-:Y:S01]  /*1f210*/  IMAD R23, R55, R13, R11 ;  /* 0x0000000d37177224 */ /* 0x002fe200078e020b */
[----:B--2---:R-:W-:-:S05]  /*1f220*/  IABS R20, R20 ;  /* 0x0000001400147213 */ /* 0x004fca0000000000 */
[----:B------:R-:W-:-:S04]  /*1f230*/  IMAD.HI.U32 R21, R2, R20, RZ ;  /* 0x0000001402157227 */ /* 0x000fc800078e00ff */
[----:B------:R-:W-:-:S04]  /*1f240*/  IMAD.MOV R21, RZ, RZ, -R21 ;  /* 0x000000ffff157224 */ /* 0x000fc800078e0a15 */
[----:B------:R-:W-:Y:S02]  /*1f250*/  IMAD R26, R55, R21, R20 ;  /* 0x00000015371a7224 */ /* 0x000fe400078e0214 */
[----:B------:R-:W2:Y:S04]  /*1f260*/  LDL R20, [R1+0x5274] ;  /* 0x0052740001147983 */ /* 0x000ea80000100800 */
[----:B------:R0:W-:Y:S01]  /*1f270*/  STL [R1+0xd0], R58 ;  /* 0x0000d03a01007387 */ /* 0x0001e20000100800 */
[----:B----4-:R-:W-:-:S03]  /*1f280*/  IABS R15, R48 ;  /* 0x00000030000f7213 */ /* 0x010fc60000000000 */
[----:B0-----:R-:W4:Y:S01]  /*1f290*/  LDL.LU R58, [R1+0x57c4] ;  /* 0x0057c400013a7983 */ /* 0x001f220000300800 */
[----:B---3--:R-:W-:-:S03]  /*1f2a0*/  IABS R11, R60 ;  /* 0x0000003c000b7213 */ /* 0x008fc60000000000 */
[----:B------:R-:W-:Y:S04]  /*1f2b0*/  STL [R1+0xbc], R47 ;  /* 0x0000bc2f01007387 */ /* 0x000fe80000100800 */
[----:B------:R-:W3:Y:S04]  /*1f2c0*/  LDL R48, [R1+0x5284] ;  /* 0x0052840001307983 */ /* 0x000ee80000100800 */
[----:B------:R-:W4:Y:S01]  /*1f2d0*/  LDL R60, [R1+0x5288] ;  /* 0x00528800013c7983 */ /* 0x000f220000100800 */
        /* <DEDUP_REMOVED lines=8> */
[----:B------:R0:W-:Y:S04]  /*1f360*/  STL [R1+0xc0], R44 ;  /* 0x0000c02c01007387 */ /* 0x0001e80000100800 */
        /* <DEDUP_REMOVED lines=18> */
[----:B-1----:R-:W-:Y:S01]  /*1f490*/  IMAD R28, R55, R13, R11 ;  /* 0x0000000d371c7224 */ /* 0x002fe200078e020b */
[----:B--2---:R-:W-:-:S05]  /*1f4a0*/  IABS R20, R20 ;  /* 0x0000001400147213 */ /* 0x004fca0000000000 */
[----:B------:R-:W-:-:S04]  /*1f4b0*/  IMAD.HI.U32 R21, R2, R20, RZ ;  /* 0x0000001402157227 */ /* 0x000fc800078e00ff */
[----:B------:R-:W-:-:S04]  /*1f4c0*/  IMAD.MOV R21, RZ, RZ, -R21 ;  /* 0x000000ffff157224 */ /* 0x000fc800078e0a15 */
[----:B------:R-:W-:Y:S02]  /*1f4d0*/  IMAD R47, R55, R21, R20 ;  /* 0x00000015372f7224 */ /* 0x000fe400078e0214 */
[----:B------:R-:W2:Y:S04]  /*1f4e0*/  LDL R20, [R1+0x5280] ;  /* 0x0052800001147983 */ /* 0x000ea80000100800 */
[----:B------:R0:W-:Y:S01]  /*1f4f0*/  STL [R1+0xb0], R61 ;  /* 0x0000b03d01007387 */ /* 0x0001e20000100800 */
[----:B---3--:R-:W-:-:S03]  /*1f500*/  IABS R15, R48 ;  /* 0x00000030000f7213 */ /* 0x008fc60000000000 */
[----:B0-----:R-:W3:Y:S04]  /*1f510*/  LDL.LU R61, [R1+0x57c0] ;  /* 0x0057c000013d7983 */ /* 0x001ee80000300800 */
[----:B------:R0:W-:Y:S01]  /*1f520*/  STL [R1+0xb4], R43 ;  /* 0x0000b42b01007387 */ /* 0x0001e20000100800 */
[----:B----4-:R-:W-:-:S03]  /*1f530*/  IABS R11, R60 ;  /* 0x0000003c000b7213 */ /* 0x010fc60000000000 */
[----:B------:R1:W-:Y:S04]  /*1f540*/  STL [R1+0xb8], R29 ;  /* 0x0000b81d01007387 */ /* 0x0003e80000100800 */
[----:B------:R-:W4:Y:S04]  /*1f550*/  LDL R48, [R1+0x5290] ;  /* 0x0052900001307983 */ /* 0x000f280000100800 */
[----:B------:R-:W3:Y:S01]  /*1f560*/  LDL R60, [R1+0x5294] ;  /* 0x00529400013c7983 */ /* 0x000ee20000100800 */
[----:B------:R-:W-:-:S13]  /*1f570*/  ISETP.GT.U32.AND P0, PT, R55, R27, PT ;  /* 0x0000001b3700720c */ /* 0x000fda0003f04070 */
[----:B------:R-:W-:-:S05]  /*1f580*/  @!P0 IMAD.IADD R27, R27, 0x1, -R55 ;  /* 0x000000011b1b8824 */ /* 0x000fca00078e0a37 */
[C---:B------:R-:W-:Y:S02]  /*1f590*/  ISETP.GT.U32.AND P0, PT, R55.reuse, R27, PT ;  /* 0x0000001b3700720c */ /* 0x040fe40003f04070 */
[C---:B------:R-:W-:Y:S02]  /*1f5a0*/  ISETP.GT.U32.AND P3, PT, R55.reuse, R56, PT ;  /* 0x000000383700720c */ /* 0x040fe40003f64070 */
[----:B------:R-:W-:-:S09]  /*1f5b0*/  ISETP.GT.U32.AND P6, PT, R55, R46, PT ;  /* 0x0000002e3700720c */ /* 0x000fd20003fc4070 */
[----:B------:R-:W-:-:S05]  /*1f5c0*/  @!P0 IMAD.IADD R27, R27, 0x1, -R55 ;  /* 0x000000011b1b8824 */ /* 0x000fca00078e0a37 */
[----:B------:R2:W-:Y:S01]  /*1f5d0*/  STL [R1+0xa4], R27 ;  /* 0x0000a41b01007387 */ /* 0x0005e20000100800 */
        /* <DEDUP_REMOVED lines=26> */
[----:B------:R-:W-:-:S05]  /*1f780*/  @!P5 IMAD.IADD R25, R25, 0x1, -R55 ;  /* 0x000000011919d824 */ /* 0x000fca00078e0a37 */
[C---:B------:R-:W-:Y:S01]  /*1f790*/  ISETP.GT.U32.AND P5, PT, R55.reuse, R25, PT ;  /* 0x000000193700720c */ /* 0x040fe20003fa4070 */
[----:B------:R-:W-:Y:S01]  /*1f7a0*/  @!P0 IMAD.IADD R22, R22, 0x1, -R55 ;  /* 0x0000000116168824 */ /* 0x000fe200078e0a37 */
        /* <DEDUP_REMOVED lines=9> */
[----:B------:R-:W-:Y:S01]  /*1f840*/  STL [R1+0x9c], R25 ;  /* 0x00009c1901007387 */ /* 0x000fe20000100800 */
[----:B------:R-:W-:-:S05]  /*1f850*/  ISETP.GT.U32.AND P6, PT, R55, R26, PT ;  /* 0x0000001a3700720c */ /* 0x000fca0003fc4070 */
[----:B------:R-:W-:Y:S01]  /*1f860*/  @!P5 IMAD.IADD R24, R24, 0x1, -R55 ;  /* 0x000000011818d824 */ /* 0x000fe200078e0a37 */
[----:B------:R0:W-:Y:S04]  /*1f870*/  STL [R1+0xa0], R22 ;  /* 0x0000a01601007387 */ /* 0x0001e80000100800 */
[----:B------:R-:W-:Y:S01]  /*1f880*/  ISETP.GT.U32.AND P5, PT, R55, R24, PT ;  /* 0x000000183700720c */ /* 0x000fe20003fa4070 */
[----:B------:R-:W-:-:S04]  /*1f890*/  IMAD.HI.U32 R18, R2, R15, RZ ;  /* 0x0000000f02127227 */ /* 0x000fc800078e00ff */
[----:B------:R-:W-:Y:S02]  /*1f8a0*/  @!P3 IMAD.IADD R57, R57, 0x1, -R55 ;  /* 0x000000013939b824 */ /* 0x000fe400078e0a37 */
[----:B------:R-:W-:-:S04]  /*1f8b0*/  IMAD.HI.U32 R13, R2, R11, RZ ;  /* 0x0000000b020d7227 */ /* 0x000fc800078e00ff */
[--C-:B------:R-:W-:Y:S02]  /*1f8c0*/  @!P6 IMAD.IADD R26, R26, 0x1, -R55.reuse ;  /* 0x000000011a1ae824 */ /* 0x100fe400078e0a37 */
[----:B------:R-:W-:Y:S02]  /*1f8d0*/  IMAD.MOV R18, RZ, RZ, -R18 ;  /* 0x000000ffff127224 */ /* 0x000fe400078e0a12 */
[----:B------:R-:W-:Y:S02]  /*1f8e0*/  @!P5 IMAD.IADD R24, R24, 0x1, -R55 ;  /* 0x000000011818d824 */ /* 0x000fe400078e0a37 */
[----:B------:R-:W-:Y:S02]  /*1f8f0*/  IMAD.MOV R13, RZ, RZ, -R13 ;  /* 0x000000ffff0d7224 */ /* 0x000fe400078e0a0d */
[C---:B0-----:R-:W-:Y:S02]  /*1f900*/  IMAD R22, R55.reuse, R18, R15 ;  /* 0x0000001237167224 */ /* 0x041fe400078e020f */
[----:B------:R-:W-:Y:S01]  /*1f910*/  IMAD R46, R55, R13, R11 ;  /* 0x0000000d372e7224 */ /* 0x000fe200078e020b */
        /* <DEDUP_REMOVED lines=8> */
[----:B------:R-:W-:Y:S01]  /*1f9a0*/  STL [R1+0x94], R26 ;  /* 0x0000941a01007387 */ /* 0x000fe20000100800 */
[----:B----4-:R-:W-:-:S03]  /*1f9b0*/  IABS R11, R60 ;  /* 0x0000003c000b7213 */ /* 0x010fc60000000000 */
[----:B------:R0:W-:Y:S04]  /*1f9c0*/  STL [R1+0x98], R24 ;  /* 0x0000981801007387 */ /* 0x0001e80000100800 */
[----:B------:R-:W4:Y:S04]  /*1f9d0*/  LDL R48, [R1+0x52a8] ;  /* 0x0052a80001307983 */ /* 0x000f280000100800 */
[----:B------:R-:W3:Y:S01]  /*1f9e0*/  LDL R60, [R1+0x52ac] ;  /* 0x0052ac00013c7983 */ /* 0x000ee20000100800 */
[C---:B------:R-:W-:Y:S02]  /*1f9f0*/  ISETP.GT.U32.AND P0, PT, R55.reuse, R23, PT ;  /* 0x000000173700720c */ /* 0x040fe40003f04070 */
[----:B------:R-:W-:-:S02]  /*1fa00*/  ISETP.GT.U32.AND P3, PT, R55, R47, PT ;  /* 0x0000002f3700720c */ /* 0x000fc40003f64070 */
        /* <DEDUP_REMOVED lines=11> */
[----:B------:R-:W-:Y:S01]  /*1fac0*/  IMAD.MOV R18, RZ, RZ, -R18 ;  /* 0x000000ffff127224 */ /* 0x000fe200078e0a12 */
[----:B------:R1:W-:Y:S01]  /*1fad0*/  STL [R1+0x384], R23 ;  /* 0x0003841701007387 */ /* 0x0003e20000100800 */
        /* <DEDUP_REMOVED lines=11> */
[----:B0-----:R-:W4:Y:S01]  /*1fb90*/  LDL R47, [R1+0x52b0] ;  /* 0x0052b000012f7983 */ /* 0x001f220000100800 */
[----:B---3--:R-:W-:-:S03]  /*1fba0*/  IABS R11, R60 ;  /* 0x0000003c000b7213 */ /* 0x008fc60000000000 */
[----:B------:R-:W-:Y:S04]  /*1fbb0*/  STL [R1+0x364], R44 ;  /* 0x0003642c01007387 */ /* 0x000fe80000100800 */
[----:B------:R-:W3:Y:S04]  /*1fbc0*/  LDL R48, [R1+0x52b4] ;  /* 0x0052b40001307983 */ /* 0x000ee80000100800 */
[----:B------:R-:W2:Y:S01]  /*1fbd0*/  LDL R60, [R1+0x52b8] ;  /* 0x0052b800013c7983 */ /* 0x000ea20000100800 */
        /* <DEDUP_REMOVED lines=11> */
[C---:B------:R-:W-:Y:S02]  /*1fc90*/  ISETP.GT.U32.AND P0, PT, R55.reuse, R27, PT ;  /* 0x0000001b3700720c */ /* 0x040fe40003f04070 */
[----:B------:R-:W-:-:S05]  /*1fca0*/  ISETP.GT.U32.AND P3, PT, R55, R43, PT ;  /* 0x0000002b3700720c */ /* 0x000fca0003f64070 */
[----:B------:R-:W-:Y:S01]  /*1fcb0*/  @!P5 IMAD.IADD R25, R25, 0x1, -R55 ;  /* 0x000000011919d824 */ /* 0x000fe200078e0a37 */
[----:B------:R-:W-:-:S04]  /*1fcc0*/  ISETP.GT.U32.AND P6, PT, R55, R29, PT ;  /* 0x0000001d3700720c */ /* 0x000fc80003fc4070 */
[----:B------:R-:W-:Y:S01]  /*1fcd0*/  ISETP.GT.U32.AND P5, PT, R55, R25, PT ;  /* 0x000000193700720c */ /* 0x000fe20003fa4070 */
[----:B------:R-:W-:-:S04]  /*1fce0*/  IMAD.HI.U32 R18, R2, R15, RZ ;  /* 0x0000000f02127227 */ /* 0x000fc800078e00ff */
[----:B------:R-:W-:-:S04]  /*1fcf0*/  IMAD.HI.U32 R13, R2, R11, RZ ;  /* 0x0000000b020d7227 */ /* 0x000fc800078e00ff */
[--C-:B------:R-:W-:Y:S02]  /*1fd00*/  @!P0 IMAD.IADD R27, R27, 0x1, -R55.reuse ;  /* 0x000000011b1b8824 */ /* 0x100fe400078e0a37 */
[----:B------:R-:W-:Y:S02]  /*1fd10*/  IMAD.MOV R18, RZ, RZ, -R18 ;  /* 0x000000ffff127224 */ /* 0x000fe400078e0a12 */
[--C-:B------:R-:W-:Y:S01]  /*1fd20*/  @!P3 IMAD.IADD R43, R43, 0x1, -R55.reuse ;  /* 0x000000012b2bb824 */ /* 0x100fe200078e0a37 */
[----:B------:R0:W-:Y:S01]  /*1fd30*/  STL [R1+0x36c], R28 ;  /* 0x00036c1c01007387 */ /* 0x0001e20000100800 */
[----:B------:R-:W-:Y:S02]  /*1fd40*/  @!P6 IMAD.IADD R29, R29, 0x1, -R55 ;  /* 0x000000011d1de824 */ /* 0x000fe400078e0a37 */
[----:B------:R-:W-:Y:S01]  /*1fd50*/  IMAD.MOV R13, RZ, RZ, -R13 ;  /* 0x000000ffff0d7224 */ /* 0x000fe200078e0a0d */
[----:B------:R1:W-:Y:S01]  /*1fd60*/  STL [R1+0x33c], R27 ;  /* 0x00033c1b01007387 */ /* 0x0003e20000100800 */
[----:B------:R-:W-:-:S03]  /*1fd70*/  @!P5 IMAD.IADD R25, R25, 0x1, -R55 ;  /* 0x000000011919d824 */ /* 0x000fc600078e0a37 */
[----:B------:R-:W-:Y:S01]  /*1fd80*/  STL [R1+0x340], R43 ;  /* 0x0003402b01007387 */ /* 0x000fe20000100800 */
[C---:B0-----:R-:W-:Y:S02]  /*1fd90*/  IMAD R28, R55.reuse, R18, R15 ;  /* 0x00000012371c7224 */ /* 0x041fe400078e020f */
[----:B-1----:R-:W-:Y:S01]  /*1fda0*/  IMAD R27, R55, R13, R11 ;  /* 0x0000000d371b7224 */ /* 0x002fe200078e020b */
[----:B---3--:R-:W-:Y:S02]  /*1fdb0*/  IABS R15, R48 ;  /* 0x00000030000f7213 */ /* 0x008fe40000000000 */
[----:B------:R-:W3:Y:S01]  /*1fdc0*/  LDL R48, [R1+0x52bc] ;  /* 0x0052bc0001307983 */ /* 0x000ee20000100800 */
[----:B--2---:R-:W-:-:S03]  /*1fdd0*/  IABS R11, R60 ;  /* 0x0000003c000b7213 */ /* 0x004fc60000000000 */
[----:B------:R0:W-:Y:S04]  /*1fde0*/  STL [R1+0x344], R29 ;  /* 0x0003441d01007387 */ /* 0x0001e80000100800 */
[----:B------:R-:W-:Y:S04]  /*1fdf0*/  STL [R1+0x318], R25 ;  /* 0x0003181901007387 */ /* 0x000fe80000100800 */
[----:B------:R-:W2:Y:S04]  /*1fe00*/  LDL R60, [R1+0x52c4] ;  /* 0x0052c400013c7983 */ /* 0x000ea80000100800 */
[----:B0-----:R-:W2:Y:S01]  /*1fe10*/  LDL R29, [R1+0x52c0] ;  /* 0x0052c000011d7983 */ /* 0x001ea20000100800 */
[----:B------:R-:W-:-:S02]  /*1fe20*/  ISETP.GT.U32.AND P0, PT, R55, R22, PT ;  /* 0x000000163700720c */ /* 0x000fc40003f04070 */
[C---:B------:R-:W-:Y:S02]  /*1fe30*/  ISETP.GT.U32.AND P3, PT, R55.reuse, R46, PT ;  /* 0x0000002e3700720c */ /* 0x040fe40003f64070 */
[----:B------:R-:W-:Y:S02]  /*1fe40*/  ISETP.GT.U32.AND P6, PT, R55, R26, PT ;  /* 0x0000001a3700720c */ /* 0x000fe40003fc4070 */
[----:B------:R-:W-:-:S05]  /*1fe50*/  IABS R20, R20 ;  /* 0x0000001400147213 */ /* 0x000fca0000000000 */
[----:B------:R-:W-:-:S04]  /*1fe60*/  IMAD.HI.U32 R21, R2, R20, RZ ;  /* 0x0000001402157227 */ /* 0x000fc800078e00ff */
        /* <DEDUP_REMOVED lines=8> */
[----:B----4-:R-:W-:Y:S01]  /*1fef0*/  IABS R20, R47 ;  /* 0x0000002f00147213 */ /* 0x010fe20000000000 */
[----:B------:R-:W-:-:S04]  /*1ff00*/  IMAD.HI.U32 R13, R2, R11, RZ ;  /* 0x0000000b020d7227 */ /* 0x000fc800078e00ff */
[----:B------:R-:W-:-:S04]  /*1ff10*/  IMAD.HI.U32 R21, R2, R20, RZ ;  /* 0x0000001402157227 */ /* 0x000fc800078e00ff */
[----:B------:R-:W-:Y:S02]  /*1ff20*/  @!P0 IMAD.IADD R22, R22, 0x1, -R55 ;  /* 0x0000000116168824 */ /* 0x000fe400078e0a37 */
[----:B------:R-:W-:Y:S02]  /*1ff30*/  IMAD.MOV R21, RZ, RZ, -R21 ;  /* 0x000000ffff157224 */ /* 0x000fe400078e0a15 */
[----:B------:R-:W-:Y:S01]  /*1ff40*/  @!P3 IMAD.IADD R46, R46, 0x1, -R55 ;  /* 0x000000012e2eb824 */ /* 0x000fe200078e0a37 */
[----:B------:R0:W-:Y:S01]  /*1ff50*/  STL [R1+0x31c], R22 ;  /* 0x00031c1601007387 */ /* 0x0001e20000100800 */
[----:B------:R-:W-:Y:S02]  /*1ff60*/  IMAD.MOV R13, RZ, RZ, -R13 ;  /* 0x000000ffff0d7224 */ /* 0x000fe400078e0a0d */
[----:B------:R-:W-:Y:S01]  /*1ff70*/  @!P6 IMAD.IADD R26, R26, 0x1, -R55 ;  /* 0x000000011a1ae824 */ /* 0x000fe200078e0a37 */
[----:B------:R-:W-:Y:S01]  /*1ff80*/  STL [R1+0x324], R46 ;  /* 0x0003242e01007387 */ /* 0x000fe20000100800 */
[----:B------:R-:W-:-:S04]  /*1ff90*/  IMAD.HI.U32 R18, R2, R15, RZ ;  /* 0x0000000f02127227 */ /* 0x000fc800078e00ff */
[C---:B0-----:R-:W-:Y:S02]  /*1ffa0*/  IMAD R22, R55.reuse, R21, R20 ;  /* 0x0000001537167224 */ /* 0x041fe400078e0214 */
[----:B------:R-:W-:Y:S02]  /*1ffb0*/  IMAD R25, R55, R13, R11 ;  /* 0x0000000d37197224 */ /* 0x000fe400078e020b */
[----:B------:R-:W-:-:S04]  /*1ffc0*/  IMAD.MOV R18, RZ, RZ, -R18 ;  /* 0x000000ffff127224 */ /* 0x000fc800078e0a12 */
[----:B------:R-:W-:Y:S01]  /*1ffd0*/  IMAD R43, R55, R18, R15 ;  /* 0x00000012372b7224 */ /* 0x000fe200078e020f */
[----:B---3--:R-:W-:Y:S02]  /*1ffe0*/  IABS R20, R48 ;  /* 0x0000003000147213 */ /* 0x008fe40000000000 */
[----:B------:R-:W3:Y:S04]  /*1fff0*/  LDL R48, [R1+0x52c8] ;  /* 0x0052c80001307983 */ /* 0x000ee80000100800 */
[----:B------:R-:W-:Y:S01]  /*20000*/  STL [R1+0x2f4], R26 ;  /* 0x0002f41a01007387 */ /* 0x000fe20000100800 */
[----:B--2---:R-:W-:-:S03]  /*20010*/  IABS R11, R60 ;  /* 0x0000003c000b7213 */ /* 0x004fc60000000000 */
[----:B------:R-:W2:Y:S01]  /*20020*/  LDL R60, [R1+0x52d0] ;  /* 0x0052d000013c7983 */ /* 0x000ea20000100800 */
[----:B------:R-:W-:-:S03]  /*20030*/  IABS R15, R29 ;  /* 0x0000001d000f7213 */ /* 0x000fc60000000000 */
[----:B------:R-:W4:Y:S01]  /*20040*/  LDL R29, [R1+0x52cc] ;  /* 0x0052cc00011d7983 */ /* 0x000f220000100800 */
        /* <DEDUP_REMOVED lines=18> */
[----:B------:R-:W-:Y:S02]  /*20170*/  @!P0 IMAD.IADD R23, R23, 0x1, -R55 ;  /* 0x0000000117178824 */ /* 0x000fe400078e0a37 */
        /* <DEDUP_REMOVED lines=8> */
[----:B0-----:R-:W-:Y:S02]  /*20200*/  IMAD R24, R55, R21, R20 ;  /* 0x0000001537187224 */ /* 0x001fe400078e0214 */
[----:B------:R-:W-:-:S04]  /*20210*/  IMAD.HI.U32 R18, R2, R15, RZ ;  /* 0x0000000f02127227 */ /* 0x000fc800078e00ff */
[----:B------:R-:W-:Y:S02]  /*20220*/  IMAD R26, R55, R13, R11 ;  /* 0x0000000d371a7224 */ /* 0x000fe400078e020b */
[----:B------:R-:W-:-:S04]  /*20230*/  IMAD.MOV R18, RZ, RZ, -R18 ;  /* 0x000000ffff127224 */ /* 0x000fc800078e0a12 */
[----:B-1----:R-:W-:Y:S01]  /*20240*/  IMAD R23, R55, R18, R15 ;  /* 0x0000001237177224 */ /* 0x002fe200078e020f */
[----:B---3--:R-:W-:Y:S02]  /*20250*/  IABS R20, R48 ;  /* 0x0000003000147213 */ /* 0x008fe40000000000 */
[----:B------:R-:W3:Y:S04]  /*20260*/  LDL R48, [R1+0x52d4] ;  /* 0x0052d40001307983 */ /* 0x000ee80000100800 */
[----:B------:R-:W-:Y:S04]  /*20270*/  STL [R1+0x2d4], R28 ;  /* 0x0002d41c01007387 */ /* 0x000fe80000100800 */
[----:B------:R0:W-:Y:S01]  /*20280*/  STL [R1+0x2dc], R27 ;  /* 0x0002dc1b01007387 */ /* 0x0001e20000100800 */
[----:B--2---:R-:W-:-:S03]  /*20290*/  IABS R11, R60 ;  /* 0x0000003c000b7213 */ /* 0x004fc60000000000 */
[----:B------:R-:W2:Y:S01]  /*202a0*/  LDL R60, [R1+0x52dc] ;  /* 0x0052dc00013c7983 */ /* 0x000ea20000100800 */
[----:B----4-:R-:W-:-:S03]  /*202b0*/  IABS R15, R29 ;  /* 0x0000001d000f7213 */ /* 0x010fc60000000000 */
[----:B------:R-:W4:Y:S01]  /*202c0*/  LDL R29, [R1+0x52d8] ;  /* 0x0052d800011d7983 */ /* 0x000f220000100800 */
        /* <DEDUP_REMOVED lines=13> */
[----:B------:R-:W-:Y:S02]  /*203a0*/  @!P3 IMAD.IADD R43, R43, 0x1, -R55 ;  /* 0x000000012b2bb824 */ /* 0x000fe400078e0a37 */
[----:B------:R-:W-:Y:S02]  /*203b0*/  IMAD.MOV R13, RZ, RZ, -R13 ;  /* 0x000000ffff0d7224 */ /* 0x000fe400078e0a0d */
[----:B------:R-:W-:Y:S01]  /*203c0*/  @!P6 IMAD.IADD R25, R25, 0x1, -R55 ;  /* 0x000000011919e824 */ /* 0x000fe200078e0a37 */
[----:B------:R1:W-:Y:S01]  /*203d0*/  STL [R1+0x2ac], R22 ;  /* 0x0002ac1601007387 */ /* 0x0003e20000100800 */
[----:B0-----:R-:W-:-:S02]  /*203e0*/  IMAD R27, R55, R21, R20 ;  /* 0x00000015371b7224 */ /* 0x001fc400078e0214 */
[----:B------:R-:W-:Y:S01]  /*203f0*/  IMAD.HI.U32 R18, R2, R15, RZ ;  /* 0x0000000f02127227 */ /* 0x000fe200078e00ff */
[----:B------:R-:W-:Y:S03]  /*20400*/  STL [R1+0x2b0], R43 ;  /* 0x0002b02b01007387 */ /* 0x000fe60000100800 */
[----:B-1----:R-:W-:Y:S02]  /*20410*/  IMAD R22, R55, R13, R11 ;  /* 0x0000000d37167224 */ /* 0x002fe400078e020b */
[----:B------:R-:W-:-:S04]  /*20420*/  IMAD.MOV R18, RZ, RZ, -R18 ;  /* 0x000000ffff127224 */ /* 0x000fc800078e0a12 */
[----:B------:R-:W-:Y:S01]  /*20430*/  IMAD R28, R55, R18, R15 ;  /* 0x00000012371c7224 */ /* 0x000fe200078e020f */
[----:B---3--:R-:W-:Y:S02]  /*20440*/  IABS R20, R48 ;  /* 0x0000003000147213 */ /* 0x008fe40000000000 */
[----:B------:R-:W3:Y:S04]  /*20450*/  LDL R48, [R1+0x52e0] ;  /* 0x0052e00001307983 */ /* 0x000ee80000100800 */
[----:B------:R-:W-:Y:S01]  /*20460*/  STL [R1+0x2b4], R25 ;  /* 0x0002b41901007387 */ /* 0x000fe20000100800 */
[----:B--2---:R-:W-:-:S03]  /*20470*/  IABS R11, R60 ;  /* 0x0000003c000b7213 */ /* 0x004fc60000000000 */
[----:B------:R-:W2:Y:S01]  /*20480*/  LDL R60, [R1+0x52e8] ;  /* 0x0052e800013c7983 */ /* 0x000ea20000100800 */
[----:B----4-:R-:W-:-:S03]  /*20490*/  IABS R15, R29 ;  /* 0x0000001d000f7213 */ /* 0x010fc60000000000 */
        /* <DEDUP_REMOVED lines=13> */
[C---:B------:R-:W-:Y:S02]  /*20570*/  ISETP.GT.U32.AND P3, PT, R55.reuse, R26, PT ;  /* 0x0000001a3700720c */ /* 0x040fe40003f64070 */
[----:B------:R-:W-:-:S03]  /*20580*/  ISETP.GT.U32.AND P6, PT, R55, R27, PT ;  /* 0x0000001b3700720c */ /* 0x000fc60003fc4070 */
[----:B------:R-:W-:-:S05]  /*20590*/  @!P5 IMAD.IADD R28, R28, 0x1, -R55 ;  /* 0x000000011c1cd824 */ /* 0x000fca00078e0a37 */
[----:B------:R-:W-:Y:S01]  /*205a0*/  ISETP.GT.U32.AND P5, PT, R55, R28, PT ;  /* 0x0000001c3700720c */ /* 0x000fe20003fa4070 */
[--C-:B------:R-:W-:Y:S02]  /*205b0*/  @!P0 IMAD.IADD R23, R23, 0x1, -R55.reuse ;  /* 0x0000000117178824 */ /* 0x100fe400078e0a37 */
[----:B------:R-:W-:Y:S01]  /*205c0*/  @!P3 IMAD.IADD R26, R26, 0x1, -R55 ;  /* 0x000000011a1ab824 */ /* 0x000fe200078e0a37 */
[----:B------:R-:W-:Y:S01]  /*205d0*/  STL [R1+0x288], R24 ;  /* 0x0002881801007387 */ /* 0x000fe20000100800 */
[----:B------:R-:W-:-:S04]  /*205e0*/  IMAD.HI.U32 R13, R2, R11, RZ ;  /* 0x0000000b020d7227 */ /* 0x000fc800078e00ff */
[----:B------:R-:W-:Y:S01]  /*205f0*/  @!P6 IMAD.IADD R27, R27, 0x1, -R55 ;  /* 0x000000011b1be824 */ /* 0x000fe200078e0a37 */
[----:B------:R0:W-:Y:S01]  /*20600*/  STL [R1+0x28c], R23 ;  /* 0x00028c1701007387 */ /* 0x0001e20000100800 */
[----:B------:R-:W-:Y:S02]  /*20610*/  IMAD.MOV R13, RZ, RZ, -R13 ;  /* 0x000000ffff0d7224 */ /* 0x000fe400078e0a0d */
[----:B------:R-:W-:Y:S01]  /*20620*/  @!P5 IMAD.IADD R28, R28, 0x1, -R55 ;  /* 0x000000011c1cd824 */ /* 0x000fe200078e0a37 */
[----:B------:R1:W-:Y:S01]  /*20630*/  STL [R1+0x294], R26 ;  /* 0x0002941a01007387 */ /* 0x0003e20000100800 */
[----:B------:R-:W-:-:S04]  /*20640*/  IMAD.HI.U32 R18, R2, R15, RZ ;  /* 0x0000000f02127227 */ /* 0x000fc800078e00ff */
[----:B0-----:R-:W-:Y:S01]  /*20650*/  IMAD R23, R55, R13, R11 ;  /* 0x0000000d37177224 */ /* 0x001fe200078e020b */
[----:B-1----:R-:W3:Y:S04]  /*20660*/  LDL.LU R26, [R1+0x4] ;  /* 0x00000400011a7983 */ /* 0x002ee80000300800 */
[----:B------:R0:W-:Y:S01]  /*20670*/  STL [R1+0x264], R27 ;  /* 0x0002641b01007387 */ /* 0x0001e20000100800 */
[----:B------:R-:W-:-:S03]  /*20680*/  IMAD.MOV R18, RZ, RZ, -R18 ;  /* 0x000000ffff127224 */ /* 0x000fc600078e0a12 */
[----:B0-----:R-:W3:Y:S04]  /*20690*/  LDL R27, [R1+0x52ec] ;  /* 0x0052ec00011b7983 */ /* 0x001ee80000100800 */
[----:B------:R0:W-:Y:S01]  /*206a0*/  STL [R1+0x268], R28 ;  /* 0x0002681c01007387 */ /* 0x0001e20000100800 */
[----:B------:R-:W-:-:S03]  /*206b0*/  IMAD R24, R55, R18, R15 ;  /* 0x0000001237187224 */ /* 0x000fc600078e020f */
[----:B0-----:R-:W3:Y:S01]  /*206c0*/  LDL R28, [R1+0x52f0] ;  /* 0x0052f000011c7983 */ /* 0x001ee20000100800 */
[----:B--2---:R-:W-:-:S03]  /*206d0*/  IABS R11, R60 ;  /* 0x0000003c000b7213 */ /* 0x004fc60000000000 */
[----:B------:R-:W2:Y:S01]  /*206e0*/  LDL R60, [R1+0x52f8] ;  /* 0x0052f800013c7983 */ /* 0x000ea20000100800 */
[----:B----4-:R-:W-:-:S03]  /*206f0*/  IABS R18, R29 ;  /* 0x0000001d00127213 */ /* 0x010fc60000000000 */
[----:B------:R-:W4:Y:S01]  /*20700*/  LDL R29, [R1+0x52f4] ;  /* 0x0052f400011d7983 */ /* 0x000f220000100800 */
[----:B------:R-:W-:Y:S01]  /*20710*/  IMAD.HI.U32 R21, R2, R20, RZ ;  /* 0x0000001402157227 */ /* 0x000fe200078e00ff */
[----:B------:R-:W-:-:S03]  /*20720*/  ISETP.GT.U32.AND P0, PT, R55, R22, PT ;  /* 0x000000163700720c */ /* 0x000fc60003f04070 */
[----:B------:R-:W-:-:S04]  /*20730*/  IMAD.MOV R21, RZ, RZ, -R21 ;  /* 0x000000ffff157224 */ /* 0x000fc800078e0a15 */
[C---:B------:R-:W-:Y:S01]  /*20740*/  IMAD R25, R55.reuse, R21, R20 ;  /* 0x0000001537197224 */ /* 0x040fe200078e0214 */
[----:B------:R-:W-:-:S04]  /*20750*/  ISETP.GT.U32.AND P6, PT, R55, R24, PT ;  /* 0x000000183700720c */ /* 0x000fc80003fc4070 */
[C---:B------:R-:W-:Y:S02]  /*20760*/  ISETP.GT.U32.AND P3, PT, R55.reuse, R25, PT ;  /* 0x000000193700720c */ /* 0x040fe40003f64070 */
[----:B------:R-:W-:Y:S01]  /*20770*/  ISETP.GT.U32.AND P5, PT, R55, R23, PT ;  /* 0x000000173700720c */ /* 0x000fe20003fa4070 */
[----:B------:R-:W-:-:S05]  /*20780*/  @!P0 IMAD.IADD R22, R22, 0x1, -R55 ;  /* 0x0000000116168824 */ /* 0x000fca00078e0a37 */
[----:B------:R-:W-:Y:S01]  /*20790*/  ISETP.GT.U32.AND P0, PT, R55, R22, PT ;  /* 0x000000163700720c */ /* 0x000fe20003f04070 */
[----:B------:R-:W-:-:S04]  /*207a0*/  @!P6 IMAD.IADD R24, R24, 0x1, -R55 ;  /* 0x000000011818e824 */ /* 0x000fc800078e0a37 */
[--C-:B------:R-:W-:Y:S01]  /*207b0*/  @!P3 IMAD.IADD R25, R25, 0x1, -R55.reuse ;  /* 0x000000011919b824 */ /* 0x100fe200078e0a37 */
[----:B---3--:R-:W-:Y:S01]  /*207c0*/  IABS R13, R48 ;  /* 0x00000030000d7213 */ /* 0x008fe20000000000 */
[----:B------:R-:W-:Y:S01]  /*207d0*/  @!P5 IMAD.IADD R23, R23, 0x1, -R55 ;  /* 0x000000011717d824 */ /* 0x000fe200078e0a37 */
[C---:B------:R-:W-:Y:S02]  /*207e0*/  ISETP.GT.U32.AND P6, PT, R55.reuse, R24, PT ;  /* 0x000000183700720c */ /* 0x040fe40003fc4070 */
[C---:B------:R-:W-:Y:S01]  /*207f0*/  ISETP.GT.U32.AND P3, PT, R55.reuse, R25, PT ;  /* 0x000000193700720c */ /* 0x040fe20003f64070 */
[----:B------:R-:W-:Y:S01]  /*20800*/  IMAD.HI.U32 R21, R2, R13, RZ ;  /* 0x0000000d02157227 */ /* 0x000fe200078e00ff */
[----:B------:R-:W-:-:S03]  /*20810*/  ISETP.GT.U32.AND P5, PT, R55, R23, PT ;  /* 0x000000173700720c */ /* 0x000fc60003fa4070 */
[----:B------:R-:W-:Y:S02]  /*20820*/  @!P0 IMAD.IADD R22, R22, 0x1, -R55 ;  /* 0x0000000116168824 */ /* 0x000fe400078e0a37 */
[----:B------:R-:W-:Y:S02]  /*20830*/  IMAD.MOV R21, RZ, RZ, -R21 ;  /* 0x000000ffff157224 */ /* 0x000fe400078e0a15 */
[C---:B------:R-:W-:Y:S01]  /*20840*/  IMAD.HI.U32 R20, R2.reuse, R18, RZ ;  /* 0x0000001202147227 */ /* 0x040fe200078e00ff */
[----:B------:R0:W-:Y:S03]  /*20850*/  STL [R1+0x26c], R22 ;  /* 0x00026c1601007387 */ /* 0x0001e60000100800 */
[----:B------:R-:W-:-:S04]  /*20860*/  IMAD.HI.U32 R15, R2, R11, RZ ;  /* 0x0000000b020f7227 */ /* 0x000fc800078e00ff */
[----:B------:R-:W-:Y:S02]  /*20870*/  @!P3 IMAD.IADD R25, R25, 0x1, -R55 ;  /* 0x000000011919b824 */ /* 0x000fe400078e0a37 */
[C---:B0-----:R-:W-:Y:S02]  /*20880*/  IMAD R22, R55.reuse, R21, R13 ;  /* 0x0000001537167224 */ /* 0x041fe400078e020d */
[----:B------:R-:W-:Y:S02]  /*20890*/  IMAD.MOV R20, RZ, RZ, -R20 ;  /* 0x000000ffff147224 */ /* 0x000fe400078e0a14 */
[----:B------:R-:W-:Y:S01]  /*208a0*/  @!P6 IMAD.IADD R24, R24, 0x1, -R55 ;  /* 0x000000011818e824 */ /* 0x000fe200078e0a37 */
[----:B------:R-:W-:Y:S01]  /*208b0*/  ISETP.GT.U32.AND P3, PT, R55, R22, PT ;  /* 0x000000163700720c */ /* 0x000fe20003f64070 */
[----:B------:R-:W-:Y:S02]  /*208c0*/  IMAD.MOV R15, RZ, RZ, -R15 ;  /* 0x000000ffff0f7224 */ /* 0x000fe400078e0a0f */
[----:B------:R-:W-:Y:S01]  /*208d0*/  @!P5 IMAD.IADD R23, R23, 0x1, -R55 ;  /* 0x000000011717d824 */ /* 0x000fe200078e0a37 */
[----:B------:R0:W-:Y:S04]  /*208e0*/  STL [R1+0x240], R25 ;  /* 0x0002401901007387 */ /* 0x0001e80000100800 */
[----:B------:R-:W-:Y:S01]  /*208f0*/  STL [R1+0x244], R24 ;  /* 0x0002441801007387 */ /* 0x000fe20000100800 */
[----:B------:R-:W-:Y:S01]  /*20900*/  ISETP.GE.AND P0, PT, R26, RZ, PT ;  /* 0x000000ff1a00720c */ /* 0x000fe20003f06270 */
[C---:B------:R-:W-:Y:S01]  /*20910*/  IMAD R26, R55.reuse, R15, R11 ;  /* 0x0000000f371a7224 */ /* 0x040fe200078e020b */
[----:B------:R-:W-:Y:S01]  /*20920*/  IABS R13, R27 ;  /* 0x0000001b000d7213 */ /* 0x000fe20000000000 */
[----:B------:R-:W-:-:S02]  /*20930*/  IMAD R27, R55, R20, R18 ;  /* 0x00000014371b7224 */ /* 0x000fc400078e0212 */
[----:B------:R-:W-:Y:S01]  /*20940*/  @!P3 IMAD.IADD R22, R22, 0x1, -R55 ;  /* 0x000000011616b824 */ /* 0x000fe200078e0a37 */
[----:B------:R-:W-:Y:S02]  /*20950*/  IABS R20, R28 ;  /* 0x0000001c00147213 */ /* 0x000fe40000000000 */
[----:B------:R-:W3:Y:S04]  /*20960*/  LDL R28, [R1+0x52fc] ;  /* 0x0052fc00011c7983 */ /* 0x000ee80000100800 */
[----:B------:R-:W-:Y:S01]  /*20970*/  STL [R1+0x24c], R23 ;  /* 0x00024c1701007387 */ /* 0x000fe20000100800 */
[----:B------:R-:W-:-:S03]  /*20980*/  ISETP.GE.AND P3, PT, R57, RZ, PT ;  /* 0x000000ff3900720c */ /* 0x000fc60003f66270 */
[----:B------:R-:W3:Y:S01]  /*20990*/  LDL R57, [R1+0x5308] ;  /* 0x0053080001397983 */ /* 0x000ee20000100800 */
[----:B--2---:R-:W-:-:S03]  /*209a0*/  IABS R11, R60 ;  /* 0x0000003c000b7213 */ /* 0x004fc60000000000 */
[----:B------:R-:W2:Y:S01]  /*209b0*/  LDL R60, [R1+0x5304] ;  /* 0x00530400013c7983 */ /* 0x000ea20000100800 */
[----:B----4-:R-:W-:-:S03]  /*209c0*/  IABS R15, R29 ;  /* 0x0000001d000f7213 */ /* 0x010fc60000000000 */
[----:B------:R-:W4:Y:S01]  /*209d0*/  LDL R29, [R1+0x5300] ;  /* 0x00530000011d7983 */ /* 0x000f220000100800 */
[C---:B------:R-:W-:Y:S02]  /*209e0*/  ISETP.GT.U32.AND P6, PT, R55.reuse, R27, PT ;  /* 0x0000001b3700720c */ /* 0x040fe40003fc4070 */
[----:B------:R-:W-:Y:S01]  /*209f0*/  ISETP.GT.U32.AND P5, PT, R55, R26, PT ;  /* 0x0000001a3700720c */ /* 0x000fe20003fa4070 */
[----:B------:R-:W-:Y:S02]  /*20a00*/  @!P4 IMAD.MOV R12, RZ, RZ, -R12 ;  /* 0x000000ffff0cc224 */ /* 0x000fe400078e0a0c */
[----:B------:R-:W-:-:S08]  /*20a10*/  IMAD.HI.U32 R18, R2, R13, RZ ;  /* 0x0000000d02127227 */ /* 0x000fd000078e00ff */
[--C-:B------:R-:W-:Y:S02]  /*20a20*/  @!P6 IMAD.IADD R27, R27, 0x1, -R55.reuse ;  /* 0x000000011b1be824 */ /* 0x100fe400078e0a37 */
[----:B------:R-:W-:Y:S01]  /*20a30*/  @!P5 IMAD.IADD R26, R26, 0x1, -R55 ;  /* 0x000000011a1ad824 */ /* 0x000fe200078e0a37 */
[C---:B------:R-:W-:Y:S02]  /*20a40*/  ISETP.GT.U32.AND P6, PT, R55.reuse, R22, PT ;  /* 0x000000163700720c */ /* 0x040fe40003fc4070 */
[C---:B------:R-:W-:Y:S02]  /*20a50*/  ISETP.GT.U32.AND P5, PT, R55.reuse, R27, PT ;  /* 0x0000001b3700720c */ /* 0x040fe40003fa4070 */
[----:B------:R-:W-:Y:S01]  /*20a60*/  ISETP.GT.U32.AND P4, PT, R55, R26, PT ;  /* 0x0000001a3700720c */ /* 0x000fe20003f84070 */
[----:B------:R-:W-:-:S04]  /*20a70*/  IMAD.MOV R18, RZ, RZ, -R18 ;  /* 0x000000ffff127224 */ /* 0x000fc800078e0a12 */
[----:B0-----:R-:W-:Y:S02]  /*20a80*/  IMAD R25, R55, R18, R13 ;  /* 0x0000001237197224 */ /* 0x001fe400078e020d */
[----:B------:R-:W-:-:S04]  /*20a90*/  IMAD.HI.U32 R13, R2, R11, RZ ;  /* 0x0000000b020d7227 */ /* 0x000fc800078e00ff */
[--C-:B------:R-:W-:Y:S02]  /*20aa0*/  @!P6 IMAD.IADD R22, R22, 0x1, -R55.reuse ;  /* 0x000000011616e824 */ /* 0x100fe400078e0a37 */
[--C-:B------:R-:W-:Y:S02]  /*20ab0*/  @!P5 IMAD.IADD R27, R27, 0x1, -R55.reuse ;  /* 0x000000011b1bd824 */ /* 0x100fe400078e0a37 */
[----:B------:R-:W-:Y:S01]  /*20ac0*/  @!P4 IMAD.IADD R26, R26, 0x1, -R55 ;  /* 0x000000011a1ac824 */ /* 0x000fe200078e0a37 */
[----:B------:R-:W-:Y:S01]  /*20ad0*/  STL [R1+0x714], R12 ;  /* 0x0007140c01007387 */ /* 0x000fe20000100800 */
[----:B------:R-:W-:Y:S02]  /*20ae0*/  IMAD.MOV R13, RZ, RZ, -R13 ;  /* 0x000000ffff0d7224 */ /* 0x000fe400078e0a0d */
[----:B------:R-:W-:Y:S01]  /*20af0*/  @!P1 IMAD.MOV R19, RZ, RZ, -R19 ;  /* 0x000000ffff139224 */ /* 0x000fe200078e0a13 */
[----:B------:R0:W-:Y:S01]  /*20b00*/  STL [R1+0x204], R22 ;  /* 0x0002041601007387 */ /* 0x0001e20000100800 */
[----:B------:R-:W-:-:S03]  /*20b10*/  IMAD.HI.U32 R18, R2, R15, RZ ;  /* 0x0000000f02127227 */ /* 0x000fc600078e00ff */
[----:B------:R-:W-:Y:S04]  /*20b20*/  STL [R1+0x228], R27 ;  /* 0x0002281b01007387 */ /* 0x000fe80000100800 */
[----:B------:R-:W-:Y:S01]  /*20b30*/  STL [R1+0x22c], R26 ;  /* 0x00022c1a01007387 */ /* 0x000fe20000100800 */
[C---:B0-----:R-:W-:Y:S02]  /*20b40*/  IMAD R22, R55.reuse, R13, R11 ;  /* 0x0000000d37167224 */ /* 0x041fe400078e020b */
[----:B------:R-:W-:Y:S02]  /*20b50*/  IMAD.MOV R18, RZ, RZ, -R18 ;  /* 0x000000ffff127224 */ /* 0x000fe400078e0a12 */
[----:B------:R-:W-:Y:S02]  /*20b60*/  @!P2 IMAD.MOV R17, RZ, RZ, -R17 ;  /* 0x000000ffff11a224 */ /* 0x000fe400078e0a11 */
[----:B------:R-:W-:Y:S01]  /*20b70*/  IMAD R23, R55, R18, R15 ;  /* 0x0000001237177224 */ /* 0x000fe200078e020f */
[----:B---3--:R-:W-:-:S02]  /*20b80*/  IABS R12, R28 ;  /* 0x0000001c000c7213 */ /* 0x008fc40000000000 */
[----:B------:R-:W3:Y:S04]  /*20b90*/  LDL.LU R28, [R1+0x10] ;  /* 0x00001000011c7983 */ /* 0x000ee80000300800 */
[----:B------:R0:W-:Y:S01]  /*20ba0*/  STL [R1+0x710], R19 ;  /* 0x0007101301007387 */ /* 0x0001e20000100800 */
[----:B------:R-:W-:Y:S02]  /*20bb0*/  IABS R11, R57 ;  /* 0x00000039000b7213 */ /* 0x000fe40000000000 */
[----:B------:R-:W-:-:S13]  /*20bc0*/  ISETP.GT.U32.AND P4, PT, R55, R23, PT ;  /* 0x000000173700720c */ /* 0x000fda0003f84070 */
[----:B------:R-:W-:Y:S01]  /*20bd0*/  @!P4 IMAD.IADD R23, R23, 0x1, -R55 ;  /* 0x000000011717c824 */ /* 0x000fe200078e0a37 */
[----:B------:R-:W-:Y:S02]  /*20be0*/  ISETP.GE.AND P4, PT, R56, RZ, PT ;  /* 0x000000ff3800720c */ /* 0x000fe40003f86270 */
[----:B--2---:R-:W-:Y:S02]  /*20bf0*/  IABS R13, R60 ;  /* 0x0000003c000d7213 */ /* 0x004fe40000000000 */
[----:B------:R-:W2:Y:S01]  /*20c00*/  LDL R60, [R1+0x5310] ;  /* 0x00531000013c7983 */ /* 0x000ea20000100800 */
[----:B----4-:R-:W-:-:S03]  /*20c10*/  IABS R15, R29 ;  /* 0x0000001d000f7213 */ /* 0x010fc60000000000 */
[----:B------:R-:W4:Y:S04]  /*20c20*/  LDL R29, [R1+0x530c] ;  /* 0x00530c00011d7983 */ /* 0x000f280000100800 */
[----:B------:R-:W-:Y:S04]  /*20c30*/  STL [R1+0x70c], R17 ;  /* 0x00070c1101007387 */ /* 0x000fe80000100800 */
[----:B------:R-:W3:Y:S04]  /*20c40*/  LDL R57, [R1+0x5314] ;  /* 0x0053140001397983 */ /* 0x000ee80000100800 */
[----:B------:R-:W4:Y:S01]  /*20c50*/  LDL R56, [R1+0x5318] ;  /* 0x0053180001387983 */ /* 0x000f220000100800 */
[----:B------:R-:W-:-:S04]  /*20c60*/  IMAD.HI.U32 R21, R2, R20, RZ ;  /* 0x0000001402157227 */ /* 0x000fc800078e00ff */
[----:B------:R-:W-:-:S04]  /*20c70*/  IMAD.MOV R21, RZ, RZ, -R21 ;  /* 0x000000ffff157224 */ /* 0x000fc800078e0a15 */
[C---:B------:R-:W-:Y:S01]  /*20c80*/  IMAD R24, R55.reuse, R21, R20 ;  /* 0x0000001537187224 */ /* 0x040fe200078e0214 */
[----:B------:R-:W-:Y:S01]  /*20c90*/  ISETP.GT.U32.AND P6, PT, R55, R25, PT ;  /* 0x000000193700720c */ /* 0x000fe20003fc4070 */
[----:B------:R-:W-:-:S03]  /*20ca0*/  IMAD.HI.U32 R18, R2, R12, RZ ;  /* 0x0000000c02127227 */ /* 0x000fc600078e00ff */
[----:B------:R-:W-:Y:S01]  /*20cb0*/  ISETP.GT.U32.AND P5, PT, R55, R24, PT ;  /* 0x000000183700720c */ /* 0x000fe20003fa4070 */
[----:B------:R-:W-:-:S04]  /*20cc0*/  IMAD.MOV R18, RZ, RZ, -R18 ;  /* 0x000000ffff127224 */ /* 0x000fc800078e0a12 */
[----:B------:R-:W-:-:S04]  /*20cd0*/  IMAD R21, R55, R18, R12 ;  /* 0x0000001237157224 */ /* 0x000fc800078e020c */
[----:B------:R-:W-:Y:S01]  /*20ce0*/  @!P6 IMAD.IADD R25, R25, 0x1, -R55 ;  /* 0x000000011919e824 */ /* 0x000fe200078e0a37 */
[----:B------:R-:W-:-:S03]  /*20cf0*/  ISETP.GT.U32.AND P6, PT, R55, R22, PT ;  /* 0x000000163700720c */ /* 0x000fc60003fc4070 */
[----:B------:R-:W-:Y:S01]  /*20d00*/  @!P5 IMAD.IADD R24, R24, 0x1, -R55 ;  /* 0x000000011818d824 */ /* 0x000fe200078e0a37 */
[C---:B------:R-:W-:Y:S01]  /*20d10*/  ISETP.GT.U32.AND P5, PT, R55.reuse, R21, PT ;  /* 0x000000153700720c */ /* 0x040fe20003fa4070 */
[----:B------:R-:W-:Y:S01]  /*20d20*/  @!P0 IMAD.MOV R14, RZ, RZ, -R14 ;  /* 0x000000ffff0e8224 */ /* 0x000fe200078e0a0e */
[C---:B------:R-:W-:Y:S02]  /*20d30*/  ISETP.GT.U32.AND P2, PT, R55.reuse, R23, PT ;  /* 0x000000173700720c */ /* 0x040fe40003f44070 */
[----:B------:R-:W-:-:S05]  /*20d40*/  ISETP.GT.U32.AND P1, PT, R55, R24, PT ;  /* 0x000000183700720c */ /* 0x000fca0003f24070 */
[----:B------:R-:W-:Y:S01]  /*20d50*/  @!P6 IMAD.IADD R22, R22, 0x1, -R55 ;  /* 0x000000011616e824 */ /* 0x000fe200078e0a37 */
[----:B------:R-:W-:-:S03]  /*20d60*/  ISETP.GT.U32.AND P6, PT, R55, R25, PT ;  /* 0x000000193700720c */ /* 0x000fc60003fc4070 */
[----:B------:R-:W-:Y:S01]  /*20d70*/  @!P5 IMAD.IADD R21, R21, 0x1, -R55 ;  /* 0x000000011515d824 */ /* 0x000fe200078e0a37 */
[----:B------:R-:W-:-:S04]  /*20d80*/  ISETP.GT.U32.AND P5, PT, R55, R22, PT ;  /* 0x000000163700720c */ /* 0x000fc80003fa4070 */
[----:B------:R-:W-:Y:S01]  /*20d90*/  ISETP.GT.U32.AND P0, PT, R55, R21, PT ;  /* 0x000000153700720c */ /* 0x000fe20003f04070 */
[----:B------:R-:W-:-:S04]  /*20da0*/  IMAD.HI.U32 R18, R2, R13, RZ ;  /* 0x0000000d02127227 */ /* 0x000fc800078e00ff */
[----:B------:R-:W-:-:S04]  /*20db0*/  IMAD.HI.U32 R12, R2, R11, RZ ;  /* 0x0000000b020c7227 */ /* 0x000fc800078e00ff */
[--C-:B------:R-:W-:Y:S02]  /*20dc0*/  @!P6 IMAD.IADD R25, R25, 0x1, -R55.reuse ;  /* 0x000000011919e824 */ /* 0x100fe400078e0a37 */
[--C-:B------:R-:W-:Y:S02]  /*20dd0*/  @!P1 IMAD.IADD R24, R24, 0x1, -R55.reuse ;  /* 0x0000000118189824 */ /* 0x100fe400078e0a37 */
[--C-:B------:R-:W-:Y:S01]  /*20de0*/  @!P2 IMAD.IADD R23, R23, 0x1, -R55.reuse ;  /* 0x000000011717a824 */ /* 0x100fe200078e0a37 */
[----:B------:R-:W-:Y:S01]  /*20df0*/  STL [R1+0x708], R14 ;  /* 0x0007080e01007387 */ /* 0x000fe20000100800 */
[----:B------:R-:W-:Y:S02]  /*20e00*/  IMAD.MOV R18, RZ, RZ, -R18 ;  /* 0x000000ffff127224 */ /* 0x000fe400078e0a12 */
[----:B------:R-:W-:Y:S01]  /*20e10*/  @!P5 IMAD.IADD R22, R22, 0x1, -R55 ;  /* 0x000000011616d824 */ /* 0x000fe200078e0a37 */
[----:B------:R-:W-:Y:S01]  /*20e20*/  STL [R1+0x214], R25 ;  /* 0x0002141901007387 */ /* 0x000fe20000100800 */
[----:B------:R-:W-:-:S02]  /*20e30*/  IMAD.MOV R12, RZ, RZ, -R12 ;  /* 0x000000ffff0c7224 */ /* 0x000fc400078e0a0c */
[----:B------:R-:W-:Y:S01]  /*20e40*/  @!P0 IMAD.IADD R21, R21, 0x1, -R55 ;  /* 0x0000000115158824 */ /* 0x000fe200078e0a37 */
[----:B------:R-:W-:Y:S01]  /*20e50*/  STL [R1+0x1c], R24 ;  /* 0x00001c1801007387 */ /* 0x000fe20000100800 */
[C---:B0-----:R-:W-:Y:S02]  /*20e60*/  IMAD R19, R55.reuse, R18, R13 ;  /* 0x0000001237137224 */ /* 0x041fe400078e020d */
[----:B------:R-:W-:Y:S01]  /*20e70*/  IMAD R18, R55, R12, R11 ;  /* 0x0000000c37127224 */ /* 0x000fe200078e020b */
[----:B------:R-:W-:Y:S04]  /*20e80*/  STL [R1+0x1d4], R23 ;  /* 0x0001d41701007387 */ /* 0x000fe80000100800 */
[----:B------:R-:W-:Y:S04]  /*20e90*/  STL [R1+0x1ec], R22 ;  /* 0x0001ec1601007387 */ /* 0x000fe80000100800 */
[----:B------:R0:W-:Y:S02]  /*20ea0*/  STL [R1+0x1dc], R21 ;  /* 0x0001dc1501007387 */ /* 0x0001e40000100800 */
[----:B0-----:R-:W-:-:S04]  /*20eb0*/  IMAD.MOV.U32 R21, RZ, RZ, R16 ;  /* 0x000000ffff157224 */ /* 0x001fc800078e0010 */
[----:B------:R-:W-:Y:S01]  /*20ec0*/  @!P3 IMAD.MOV R21, RZ, RZ, -R21 ;  /* 0x000000ffff15b224 */ /* 0x000fe200078e0a15 */
[----:B--2---:R-:W-:Y:S02]  /*20ed0*/  IABS R12, R60 ;  /* 0x0000003c000c7213 */ /* 0x004fe40000000000 */
[----:B------:R-:W2:Y:S04]  /*20ee0*/  LDL R60, [R1+0x531c] ;  /* 0x00531c00013c7983 */ /* 0x000ea80000100800 */
[----:B------:R-:W-:Y:S01]  /*20ef0*/  STL [R1+0x704], R21 ;  /* 0x0007041501007387 */ /* 0x000fe20000100800 */
[----:B---3--:R-:W-:-:S03]  /*20f00*/  IABS R13, R57 ;  /* 0x00000039000d7213 */ /* 0x008fc60000000000 */
[----:B------:R-:W3:Y:S01]  /*20f10*/  LDL R57, [R1+0x5324] ;  /* 0x0053240001397983 */ /* 0x000ee20000100800 */
[----:B----4-:R-:W-:-:S03]  /*20f20*/  IABS R11, R56 ;  /* 0x00000038000b7213 */ /* 0x010fc60000000000 */
[----:B------:R-:W4:Y:S01]  /*20f30*/  LDL R56, [R1+0x5328] ;  /* 0x0053280001387983 */ /* 0x000f220000100800 */
[----:B------:R-:W-:-:S04]  /*20f40*/  IMAD.HI.U32 R20, R2, R15, RZ ;  /* 0x0000000f02147227 */ /* 0x000fc800078e00ff */
[----:B------:R-:W-:Y:S01]  /*20f50*/  IMAD.MOV R20, RZ, RZ, -R20 ;  /* 0x000000ffff147224 */ /* 0x000fe200078e0a14 */
[----:B------:R-:W-:-:S03]  /*20f60*/  ISETP.GT.U32.AND P2, PT, R55, R19, PT ;  /* 0x000000133700720c */ /* 0x000fc60003f44070 */
[----:B------:R-:W-:-:S05]  /*20f70*/  IMAD R20, R55, R20, R15 ;  /* 0x0000001437147224 */ /* 0x000fca00078e020f */
[----:B------:R-:W-:Y:S02]  /*20f80*/  ISETP.GT.U32.AND P6, PT, R55, R20, PT ;  /* 0x000000143700720c */ /* 0x000fe40003fc4070 */
[----:B------:R-:W-:-:S03]  /*20f90*/  IABS R15, R29 ;  /* 0x0000001d000f7213 */ /* 0x000fc60000000000 */
[----:B------:R-:W-:Y:S02]  /*20fa0*/  @!P2 IMAD.IADD R19, R19, 0x1, -R55 ;  /* 0x000000011313a824 */ /* 0x000fe400078e0a37 */
[----:B------:R-:W-:-:S03]  /*20fb0*/  IMAD.HI.U32 R14, R2, R12, RZ ;  /* 0x0000000c020e7227 */ /* 0x000fc600078e00ff */
[----:B------:R-:W-:-:S03]  /*20fc0*/  ISETP.GT.U32.AND P3, PT, R55, R19, PT ;  /* 0x000000133700720c */ /* 0x000fc60003f64070 */
[----:B------:R-:W-:Y:S02]  /*20fd0*/  @!P6 IMAD.IADD R20, R20, 0x1, -R55 ;  /* 0x000000011414e824 */ /* 0x000fe400078e0a37 */
[----:B------:R-:W-:-:S03]  /*20fe0*/  IMAD.HI.U32 R17, R2, R15, RZ ;  /* 0x0000000f02117227 */ /* 0x000fc600078e00ff */
[C---:B------:R-:W-:Y:S01]  /*20ff0*/  ISETP.GT.U32.AND P2, PT, R55.reuse, R20, PT ;  /* 0x000000143700720c */ /* 0x040fe20003f44070 */
[----:B------:R-:W-:Y:S02]  /*21000*/  IMAD.MOV R14, RZ, RZ, -R14 ;  /* 0x000000ffff0e7224 */ /* 0x000fe400078e0a0e */
[----:B------:R-:W-:Y:S01]  /*21010*/  IMAD.MOV R16, RZ, RZ, -R17 ;  /* 0x000000ffff107224 */ /* 0x000fe200078e0a11 */
[C---:B------:R-:W-:Y:S01]  /*21020*/  ISETP.GT.U32.AND P0, PT, R55.reuse, R18, PT ;  /* 0x000000123700720c */ /* 0x040fe20003f04070 */
[C---:B------:R-:W-:Y:S02]  /*21030*/  IMAD R17, R55.reuse, R14, R12 ;  /* 0x0000000e37117224 */ /* 0x040fe400078e020c */
[----:B------:R-:W-:Y:S02]  /*21040*/  IMAD R16, R55, R16, R15 ;  /* 0x0000001037107224 */ /* 0x000fe400078e020f */
[----:B------:R-:W-:Y:S01]  /*21050*/  @!P3 IMAD.IADD R19, R19, 0x1, -R55 ;  /* 0x000000011313b824 */ /* 0x000fe200078e0a37 */
[----:B------:R-:W-:Y:S01]  /*21060*/  ISETP.GT.U32.AND P3, PT, R55, R17, PT ;  /* 0x000000113700720c */ /* 0x000fe20003f64070 */
[----:B------:R-:W-:-:S04]  /*21070*/  IMAD.HI.U32 R12, R2, R11, RZ ;  /* 0x0000000b020c7227 */ /* 0x000fc800078e00ff */
[----:B------:R-:W-:Y:S01]  /*21080*/  @!P2 IMAD.IADD R20, R20, 0x1, -R55 ;  /* 0x000000011414a824 */ /* 0x000fe200078e0a37 */
[----:B------:R-:W-:Y:S01]  /*21090*/  ISETP.GT.U32.AND P2, PT, R55, R16, PT ;  /* 0x000000103700720c */ /* 0x000fe20003f44070 */
[----:B------:R-:W-:-:S04]  /*210a0*/  IMAD.HI.U32 R14, R2, R13, RZ ;  /* 0x0000000d020e7227 */ /* 0x000fc800078e00ff */
[----:B------:R-:W-:Y:S02]  /*210b0*/  IMAD.MOV R12, RZ, RZ, -R12 ;  /* 0x000000ffff0c7224 */ /* 0x000fe400078e0a0c */
[----:B------:R-:W-:Y:S02]  /*210c0*/  IMAD.MOV R14, RZ, RZ, -R14 ;  /* 0x000000ffff0e7224 */ /* 0x000fe400078e0a0e */
[----:B------:R-:W-:Y:S02]  /*210d0*/  @!P0 IMAD.IADD R18, R18, 0x1, -R55 ;  /* 0x0000000112128824 */ /* 0x000fe400078e0a37 */
[C---:B------:R-:W-:Y:S02]  /*210e0*/  IMAD R15, R55.reuse, R12, R11 ;  /* 0x0000000c370f7224 */ /* 0x040fe400078e020b */
[C---:B------:R-:W-:Y:S01]  /*210f0*/  IMAD R13, R55.reuse, R14, R13 ;  /* 0x0000000e370d7224 */ /* 0x040fe200078e020d */
[----:B------:R-:W-:Y:S01]  /*21100*/  ISETP.GT.U32.AND P0, PT, R55, R18, PT ;  /* 0x000000123700720c */ /* 0x000fe20003f04070 */
[--C-:B------:R-:W-:Y:S01]  /*21110*/  @!P3 IMAD.IADD R17, R17, 0x1, -R55.reuse ;  /* 0x000000011111b824 */ /* 0x100fe200078e0a37 */
[C---:B------:R-:W-:Y:S01]  /*21120*/  ISETP.GT.U32.AND P3, PT, R55.reuse, R15, PT ;  /* 0x0000000f3700720c */ /* 0x040fe20003f64070 */
[----:B------:R-:W-:Y:S01]  /*21130*/  @!P2 IMAD.IADD R16, R16, 0x1, -R55 ;  /* 0x000000011010a824 */ /* 0x000fe200078e0a37 */
[----:B------:R-:W-:-:S02]  /*21140*/  ISETP.GT.U32.AND P2, PT, R55, R13, PT ;  /* 0x0000000d3700720c */ /* 0x000fc40003f44070 */
[----:B------:R-:W-:Y:S02]  /*21150*/  ISETP.GE.AND P1, PT, R28, RZ, PT ;  /* 0x000000ff1c00720c */ /* 0x000fe40003f26270 */
[----:B------:R-:W-:Y:S02]  /*21160*/  ISETP.GE.AND P5, PT, R61, RZ, PT ;  /* 0x000000ff3d00720c */ /* 0x000fe40003fa6270 */
[----:B------:R-:W-:Y:S01]  /*21170*/  ISETP.GE.AND P6, PT, R58, RZ, PT ;  /* 0x000000ff3a00720c */ /* 0x000fe20003fc6270 */
[----:B------:R-:W-:Y:S02]  /*21180*/  IMAD.MOV.U32 R58, RZ, RZ, R54 ;  /* 0x000000ffff3a7224 */ /* 0x000fe400078e0036 */
[----:B------:R-:W-:Y:S01]  /*21190*/  IMAD.MOV.U32 R12, RZ, RZ, R10 ;  /* 0x000000ffff0c7224 */ /* 0x000fe200078e000a */
[----:B------:R-:W4:Y:S01]  /*211a0*/  LDL R54, [R1+0x532c] ;  /* 0x00532c0001367983 */ /* 0x000f220000100800 */
[--C-:B------:R-:W-:Y:S01]  /*211b0*/  @!P0 IMAD.IADD R18, R18, 0x1, -R55.reuse ;  /* 0x0000000112128824 */ /* 0x100fe200078e0a37 */
[----:B------:R-:W-:Y:S01]  /*211c0*/  ISETP.GE.AND P0, PT, R59, RZ, PT ;  /* 0x000000ff3b00720c */ /* 0x000fe20003f06270 */
[----:B------:R-:W-:-:S02]  /*211d0*/  @!P3 IMAD.IADD R15, R15, 0x1, -R55 ;  /* 0x000000010f0fb824 */ /* 0x000fc400078e0a37 */
[----:B------:R-:W-:Y:S01]  /*211e0*/  @!P2 IMAD.IADD R13, R13, 0x1, -R55 ;  /* 0x000000010d0da824 */ /* 0x000fe200078e0a37 */
[C---:B------:R-:W-:Y:S01]  /*211f0*/  ISETP.GT.U32.AND P2, PT, R55.reuse, R16, PT ;  /* 0x000000103700720c */ /* 0x040fe20003f44070 */
[----:B------:R-:W-:Y:S01]  /*21200*/  @!P4 IMAD.MOV R12, RZ, RZ, -R12 ;  /* 0x000000ffff0cc224 */ /* 0x000fe200078e0a0c */
[----:B------:R-:W-:Y:S01]  /*21210*/  STL [R1+0x18], R20 ;  /* 0x0000181401007387 */ /* 0x000fe20000100800 */
[----:B------:R-:W-:Y:S01]  /*21220*/  @!P1 IMAD.MOV R9, RZ, RZ, -R9 ;  /* 0x000000ffff099224 */ /* 0x000fe200078e0a09 */
[C---:B------:R-:W-:Y:S02]  /*21230*/  ISETP.GT.U32.AND P3, PT, R55.reuse, R17, PT ;  /* 0x000000113700720c */ /* 0x040fe40003f64070 */
[----:B------:R-:W-:Y:S01]  /*21240*/  STL [R1+0x14], R19 ;  /* 0x0000141301007387 */ /* 0x000fe20000100800 */
[----:B------:R-:W-:-:S03]  /*21250*/  ISETP.GT.U32.AND P1, PT, R55, R15, PT ;  /* 0x0000000f3700720c */ /* 0x000fc60003f24070 */
[----:B------:R-:W-:Y:S04]  /*21260*/  STL [R1+0x10], R18 ;  /* 0x0000101201007387 */ /* 0x000fe80000100800 */
[----:B------:R-:W-:Y:S04]  /*21270*/  STL [R1+0x700], R12 ;  /* 0x0007000c01007387 */ /* 0x000fe80000100800 */
[----:B------:R0:W-:Y:S01]  /*21280*/  STL [R1+0x6fc], R9 ;  /* 0x0006fc0901007387 */ /* 0x0001e20000100800 */
[--C-:B------:R-:W-:Y:S02]  /*21290*/  @!P2 IMAD.IADD R16, R16, 0x1, -R55.reuse ;  /* 0x000000011010a824 */ /* 0x100fe400078e0a37 */
[----:B------:R-:W-:-:S02]  /*212a0*/  @!P3 IMAD.IADD R17, R17, 0x1, -R55 ;  /* 0x000000011111b824 */ /* 0x000fc400078e0a37 */
[--C-:B------:R-:W-:Y:S01]  /*212b0*/  @!P1 IMAD.IADD R15, R15, 0x1, -R55.reuse ;  /* 0x000000010f0f9824 */ /* 0x100fe200078e0a37 */
[----:B------:R-:W-:Y:S01]  /*212c0*/  ISETP.GT.U32.AND P4, PT, R55, R13, PT ;  /* 0x0000000d3700720c */ /* 0x000fe20003f84070 */
[----:B------:R-:W-:Y:S04]  /*212d0*/  STL [R1+0xc], R16 ;  /* 0x00000c1001007387 */ /* 0x000fe80000100800 */
[----:B------:R1:W-:Y:S08]  /*212e0*/  STL [R1+0x8], R17 ;  /* 0x0000081101007387 */ /* 0x0003f00000100800 */
[----:B------:R-:W-:-:S05]  /*212f0*/  @!P4 IMAD.IADD R13, R13, 0x1, -R55 ;  /* 0x000000010d0dc824 */ /* 0x000fca00078e0a37 */
[----:B------:R-:W-:Y:S04]  /*21300*/  STL [R1+0x4], R13 ;  /* 0x0000040d01007387 */ /* 0x000fe80000100800 */
[----:B------:R-:W-:Y:S01]  /*21310*/  STL [R1], R15 ;  /* 0x0000000f01007387 */ /* 0x000fe20000100800 */
[----:B--2---:R-:W-:-:S05]  /*21320*/  IABS R61, R60 ;  /* 0x0000003c003d7213 */ /* 0x004fca0000000000 */
[----:B------:R-:W-:Y:S01]  /*21330*/  IMAD.HI.U32 R11, R2, R61, RZ ;  /* 0x0000003d020b7227 */ /* 0x000fe200078e00ff */
[----:B------:R-:W-:-:S03]  /*21340*/  IABS R60, R58 ;  /* 0x0000003a003c7213 */ /* 0x000fc60000000000 */
[----:B------:R-:W-:Y:S01]  /*21350*/  IMAD.MOV R11, RZ, RZ, -R11 ;  /* 0x000000ffff0b7224 */ /* 0x000fe200078e0a0b */
[----:B---3--:R-:W-:-:S03]  /*21360*/  IABS R59, R57 ;  /* 0x00000039003b7213 */ /* 0x008fc60000000000 */
[----:B------:R-:W-:Y:S02]  /*21370*/  IMAD R61, R55, R11, R61 ;  /* 0x0000000b373d7224 */ /* 0x000fe400078e023d */
[----:B------:R-:W-:-:S04]  /*21380*/  IMAD.HI.U32 R11, R2, R60, RZ ;  /* 0x0000003c020b7227 */ /* 0x000fc800078e00ff */
[----:B------:R-:W-:-:S04]  /*21390*/  IMAD.HI.U32 R10, R2, R59, RZ ;  /* 0x0000003b020a7227 */ /* 0x000fc800078e00ff */
[----:B0-----:R-:W-:Y:S02]  /*213a0*/  IMAD.MOV R9, RZ, RZ, -R11 ;  /* 0x000000ffff097224 */ /* 0x001fe400078e0a0b */
[----:B------:R-:W-:Y:S02]  /*213b0*/  IMAD.MOV R10, RZ, RZ, -R10 ;  /* 0x000000ffff0a7224 */ /* 0x000fe400078e0a0a */
[C---:B------:R-:W-:Y:S02]  /*213c0*/  IMAD R60, R55.reuse, R9, R60 ;  /* 0x00000009373c7224 */ /* 0x040fe400078e023c */
[C---:B------:R-:W-:Y:S01]  /*213d0*/  IMAD R59, R55.reuse, R10, R59 ;  /* 0x0000000a373b7224 */ /* 0x040fe200078e023b */
        /* <DEDUP_REMOVED lines=8> */
[----:B------:R-:W-:Y:S02]  /*21460*/  ISETP.GT.U32.AND P1, PT, R55, R59, PT ;  /* 0x0000003b3700720c */ /* 0x000fe40003f24070 */
[----:B----4-:R-:W-:-:S02]  /*21470*/  IABS R58, R56 ;  /* 0x00000038003a7213 */ /* 0x010fc40000000000 */
[----:B------:R-:W-:-:S05]  /*21480*/  IABS R56, R38 ;  /* 0x0000002600387213 */ /* 0x000fca0000000000 */
[--C-:B------:R-:W-:Y:S02]  /*21490*/  @!P2 IMAD.IADD R61, R61, 0x1, -R55.reuse ;  /* 0x000000013d3da824 */ /* 0x100fe400078e0a37 */
[--C-:B------:R-:W-:Y:S02]  /*214a0*/  @!P3 IMAD.IADD R60, R60, 0x1, -R55.reuse ;  /* 0x000000013c3cb824 */ /* 0x100fe400078e0a37 */
[----:B------:R-:W-:Y:S01]  /*214b0*/  @!P1 IMAD.IADD R59, R59, 0x1, -R55 ;  /* 0x000000013b3b9824 */ /* 0x000fe200078e0a37 */
[----:B------:R-:W-:Y:S01]  /*214c0*/  IABS R38, R36 ;  /* 0x0000002400267213 */ /* 0x000fe20000000000 */
[----:B------:R-:W-:Y:S01]  /*214d0*/  STL [R1+0x5790], R61 ;  /* 0x0057903d01007387 */ /* 0x000fe20000100800 */
[----:B------:R-:W-:Y:S02]  /*214e0*/  IABS R36, R34 ;  /* 0x0000002200247213 */ /* 0x000fe40000000000 */
[----:B------:R-:W-:Y:S01]  /*214f0*/  IABS R34, R32 ;  /* 0x0000002000227213 */ /* 0x000fe20000000000 */
[----:B------:R-:W-:Y:S01]  /*21500*/  STL [R1+0x5794], R60 ;  /* 0x0057943c01007387 */ /* 0x000fe20000100800 */
[----:B------:R-:W-:-:S03]  /*21510*/  IMAD.MOV.U32 R32, RZ, RZ, R52 ;  /* 0x000000ffff207224 */ /* 0x000fc600078e0034 */
[----:B------:R-:W-:Y:S04]  /*21520*/  STL [R1+0x5798], R59 ;  /* 0x0057983b01007387 */ /* 0x000fe80000100800 */
[----:B------:R-:W2:Y:S01]  /*21530*/  LDL R52, [R1+0x535c] ;  /* 0x00535c0001347983 */ /* 0x000ea20000100800 */
[----:B------:R-:W-:-:S04]  /*21540*/  IMAD.HI.U32 R12, R2, R58, RZ ;  /* 0x0000003a020c7227 */ /* 0x000fc800078e00ff */
[----:B------:R-:W-:Y:S01]  /*21550*/  IMAD.MOV R10, RZ, RZ, -R12 ;  /* 0x000000ffff0a7224 */ /* 0x000fe200078e0a0c */
[----:B------:R-:W-:-:S05]  /*21560*/  IABS R57, R54 ;  /* 0x0000003600397213 */ /* 0x000fca0000000000 */
[----:B------:R-:W-:-:S04]  /*21570*/  IMAD.HI.U32 R9, R2, R57, RZ ;  /* 0x0000003902097227 */ /* 0x000fc800078e00ff */
[----:B------:R-:W-:Y:S02]  /*21580*/  IMAD.MOV R9, RZ, RZ, -R9 ;  /* 0x000000ffff097224 */ /* 0x000fe400078e0a09 */
[C---:B------:R-:W-:Y:S02]  /*21590*/  IMAD R58, R55.reuse, R10, R58 ;  /* 0x0000000a373a7224 */ /* 0x040fe400078e023a */
[----:B------:R-:W-:-:S03]  /*215a0*/  IMAD R57, R55, R9, R57 ;  /* 0x0000000937397224 */ /* 0x000fc600078e0239 */
[C---:B------:R-:W-:Y:S02]  /*215b0*/  ISETP.GT.U32.AND P2, PT, R55.reuse, R58, PT ;  /* 0x0000003a3700720c */ /* 0x040fe40003f44070 */
[----:B------:R-:W-:-:S11]  /*215c0*/  ISETP.GT.U32.AND P3, PT, R55, R57, PT ;  /* 0x000000393700720c */ /* 0x000fd60003f64070 */
[--C-:B------:R-:W-:Y:S02]  /*215d0*/  @!P2 IMAD.IADD R58, R58, 0x1, -R55.reuse ;  /* 0x000000013a3aa824 */ /* 0x100fe400078e0a37 */
[----:B------:R-:W-:-:S03]  /*215e0*/  @!P3 IMAD.IADD R57, R57, 0x1, -R55 ;  /* 0x000000013939b824 */ /* 0x000fc600078e0a37 */
[C---:B------:R-:W-:Y:S02]  /*215f0*/  ISETP.GT.U32.AND P2, PT, R55.reuse, R58, PT ;  /* 0x0000003a3700720c */ /* 0x040fe40003f44070 */
[----:B------:R-:W-:Y:S02]  /*21600*/  ISETP.GT.U32.AND P3, PT, R55, R57, PT ;  /* 0x000000393700720c */ /* 0x000fe40003f64070 */
[----:B------:R-:W-:Y:S02]  /*21610*/  ISETP.GE.AND P4, PT, R39, RZ, PT ;  /* 0x000000ff2700720c */ /* 0x000fe40003f86270 */
[----:B------:R-:W-:Y:S02]  /*21620*/  IABS R39, R37 ;  /* 0x0000002500277213 */ /* 0x000fe40000000000 */
[----:B------:R-:W-:Y:S02]  /*21630*/  IABS R37, R35 ;  /* 0x0000002300257213 */ /* 0x000fe40000000000 */
[----:B------:R-:W-:-:S03]  /*21640*/  IABS R35, R33 ;  /* 0x0000002100237213 */ /* 0x000fc60000000000 */
[--C-:B------:R-:W-:Y:S01]  /*21650*/  @!P2 IMAD.IADD R58, R58, 0x1, -R55.reuse ;  /* 0x000000013a3aa824 */ /* 0x100fe200078e0a37 */
[----:B------:R-:W-:Y:S01]  /*21660*/  IABS R33, R31 ;  /* 0x0000001f00217213 */ /* 0x000fe20000000000 */
[----:B------:R-:W-:Y:S02]  /*21670*/  @!P3 IMAD.IADD R57, R57, 0x1, -R55 ;  /* 0x000000013939b824 */ /* 0x000fe400078e0a37 */
[----:B------:R-:W-:Y:S02]  /*21680*/  IMAD.MOV.U32 R31, RZ, RZ, R30 ;  /* 0x000000ffff1f7224 */ /* 0x000fe400078e001e */
[----:B------:R-:W3:Y:S04]  /*21690*/  LDL R30, [R1+0x5358] ;  /* 0x00535800011e7983 */ /* 0x000ee80000100800 */
[----:B------:R-:W-:Y:S04]  /*216a0*/  STL [R1+0x579c], R58 ;  /* 0x00579c3a01007387 */ /* 0x000fe80000100800 */
[----:B------:R-:W-:Y:S04]  /*216b0*/  STL [R1+0x57a0], R57 ;  /* 0x0057a03901007387 */ /* 0x000fe80000100800 */
[----:B------:R-:W4:Y:S04]  /*216c0*/  LDL R54, [R1+0x5368] ;  /* 0x0053680001367983 */ /* 0x000f280000100800 */
[----:B------:R-:W3:Y:S04]  /*216d0*/  LDL R48, [R1+0x5384] ;  /* 0x0053840001307983 */ /* 0x000ee80000100800 */
[----:B------:R-:W3:Y:S04]  /*216e0*/  LDL R28, [R1+0x5360] ;  /* 0x00536000011c7983 */ /* 0x000ee80000100800 */
[----:B------:R-:W3:Y:S04]  /*216f0*/  LDL R24, [R1+0x5370] ;  /* 0x0053700001187983 */ /* 0x000ee80000100800 */
[----:B------:R-:W3:Y:S04]  /*21700*/  LDL R27, [R1+0x5364] ;  /* 0x00536400011b7983 */ /* 0x000ee80000100800 */
[----:B------:R-:W3:Y:S04]  /*21710*/  LDL R47, [R1+0x5380] ;  /* 0x00538000012f7983 */ /* 0x000ee80000100800 */
[----:B------:R-:W3:Y:S01]  /*21720*/  LDL R23, [R1+0x5374] ;  /* 0x0053740001177983 */ /* 0x000ee20000100800 */
[----:B--2---:R-:W-:-:S03]  /*21730*/  IABS R29, R52 ;  /* 0x00000034001d7213 */ /* 0x004fc60000000000 */
[----:B------:R-:W2:Y:S02]  /*21740*/  LDL R52, [R1+0x536c] ;  /* 0x00536c0001347983 */ /* 0x000ea40000100800 */
[----:B--2---:R-:W-:Y:S02]  /*21750*/  IABS R25, R52 ;  /* 0x0000003400197213 */ /* 0x004fe40000000000 */
[----:B------:R-:W2:Y:S01]  /*21760*/  LDL R52, [R1+0x537c] ;  /* 0x00537c0001347983 */ /* 0x000ea20000100800 */
[----:B----4-:R-:W-:-:S03]  /*21770*/  IABS R26, R54 ;  /* 0x00000036001a7213 */ /* 0x010fc60000000000 */
[----:B------:R-:W4:Y:S01]  /*21780*/  LDL R54, [R1+0x5378] ;  /* 0x0053780001367983 */ /* 0x000f220000100800 */
[----:B------:R-:W-:Y:S01]  /*21790*/  @!P5 IMAD.MOV R8, RZ, RZ, -R8 ;  /* 0x000000ffff08d224 */ /* 0x000fe200078e0a08 */
[----:B--2---:R-:W-:Y:S02]  /*217a0*/  IABS R21, R52 ;  /* 0x0000003400157213 */ /* 0x004fe40000000000 */
[----:B------:R-:W1:Y:S01]  /*217b0*/  LDL R52, [R1+0x538c] ;  /* 0x00538c0001347983 */ /* 0x000e620000100800 */
[----:B----4-:R-:W-:-:S03]  /*217c0*/  IABS R22, R54 ;  /* 0x0000003600167213 */ /* 0x010fc60000000000 */
[----:B------:R-:W2:Y:S01]  /*217d0*/  LDL R54, [R1+0x5388] ;  /* 0x0053880001367983 */ /* 0x000ea20000100800 */
[----:B---3--:R-:W-:-:S03]  /*217e0*/  IABS R19, R48 ;  /* 0x0000003000137213 */ /* 0x008fc60000000000 */
[----:B------:R0:W-:Y:S04]  /*217f0*/  STL [R1+0x6f8], R8 ;  /* 0x0006f80801007387 */ /* 0x0001e80000100800 */
[----:B------:R-:W3:Y:S01]  /*21800*/  LDL.LU R48, [R1+0x88] ;  /* 0x0000880001307983 */ /* 0x000ee20000300800 */
[----:B------:R-:W-:-:S04]  /*21810*/  IMAD.HI.U32 R9, R2, R56, RZ ;  /* 0x0000003802097227 */ /* 0x000fc800078e00ff */
[----:B------:R-:W-:-:S04]  /*21820*/  IMAD.HI.U32 R10, R2, R39, RZ ;  /* 0x00000027020a7227 */ /* 0x000fc800078e00ff */
[----:B------:R-:W-:-:S04]  /*21830*/  IMAD.HI.U32 R12, R2, R38, RZ ;  /* 0x00000026020c7227 */ /* 0x000fc800078e00ff */
[----:B------:R-:W-:Y:S01]  /*21840*/  IMAD.HI.U32 R11, R2, R37, RZ ;  /* 0x00000025020b7227 */ /* 0x000fe200078e00ff */
[----:B------:R-:W-:Y:S01]  /*21850*/  IABS R32, R32 ;  /* 0x0000002000207213 */ /* 0x000fe20000000000 */
[----:B------:R-:W4:Y:S02]  /*21860*/  LDL R44, [R1+0x5398] ;  /* 0x00539800012c7983 */ /* 0x000f240000100800 */
[----:B------:R-:W-:-:S04]  /*21870*/  IMAD.MOV R9, RZ, RZ, -R9 ;  /* 0x000000ffff097224 */ /* 0x000fc800078e0a09 */
[----:B------:R-:W-:-:S05]  /*21880*/  IMAD R56, R55, R9, R56 ;  /* 0x0000000937387224 */ /* 0x000fca00078e0238 */
[C---:B------:R-:W-:Y:S01]  /*21890*/  ISETP.GT.U32.AND P1, PT, R55.reuse, R56, PT ;  /* 0x000000383700720c */ /* 0x040fe20003f24070 */
[----:B------:R-:W-:Y:S02]  /*218a0*/  IMAD.MOV R10, RZ, RZ, -R10 ;  /* 0x000000ffff0a7224 */ /* 0x000fe400078e0a0a */
[----:B------:R-:W-:Y:S02]  /*218b0*/  IMAD.MOV R9, RZ, RZ, -R12 ;  /* 0x000000ffff097224 */ /* 0x000fe400078e0a0c */
[C---:B------:R-:W-:Y:S02]  /*218c0*/  IMAD R39, R55.reuse, R10, R39 ;  /* 0x0000000a37277224 */ /* 0x040fe400078e0227 */
[----:B------:R-:W-:-:S06]  /*218d0*/  IMAD R38, R55, R9, R38 ;  /* 0x0000000937267224 */ /* 0x000fcc00078e0226 */
[----:B------:R-:W-:Y:S01]  /*218e0*/  @!P1 IMAD.IADD R56, R56, 0x1, -R55 ;  /* 0x0000000138389824 */ /* 0x000fe200078e0a37 */
[----:B------:R-:W-:-:S04]  /*218f0*/  ISETP.GT.U32.AND P2, PT, R55, R39, PT ;  /* 0x000000273700720c */ /* 0x000fc80003f44070 */
[C---:B------:R-:W-:Y:S01]  /*21900*/  ISETP.GT.U32.AND P1, PT, R55.reuse, R56, PT ;  /* 0x000000383700720c */ /* 0x040fe20003f24070 */
[----:B------:R-:W-:Y:S01]  /*21910*/  IMAD.MOV R10, RZ, RZ, -R11 ;  /* 0x000000ffff0a7224 */ /* 0x000fe200078e0a0b */
[----:B------:R-:W-:-:S03]  /*21920*/  ISETP.GT.U32.AND P3, PT, R55, R38, PT ;  /* 0x000000263700720c */ /* 0x000fc60003f64070 */
[----:B------:R-:W-:-:S04]  /*21930*/  IMAD R37, R55, R10, R37 ;  /* 0x0000000a37257224 */ /* 0x000fc800078e0225 */
[----:B------:R-:W-:-:S04]  /*21940*/  @!P2 IMAD.IADD R39, R39, 0x1, -R55 ;  /* 0x000000012727a824 */ /* 0x000fc800078e0a37 */
[--C-:B------:R-:W-:Y:S01]  /*21950*/  @!P1 IMAD.IADD R56, R56, 0x1, -R55.reuse ;  /* 0x0000000138389824 */ /* 0x100fe200078e0a37 */
[C---:B------:R-:W-:Y:S01]  /*21960*/  ISETP.GT.U32.AND P1, PT, R55.reuse, R37, PT ;  /* 0x000000253700720c */ /* 0x040fe20003f24070 */
[----:B------:R-:W-:Y:S01]  /*21970*/  @!P3 IMAD.IADD R38, R38, 0x1, -R55 ;  /* 0x000000012626b824 */ /* 0x000fe200078e0a37 */
[----:B------:R-:W-:Y:S01]  /*21980*/  ISETP.GT.U32.AND P2, PT, R55, R39, PT ;  /* 0x000000273700720c */ /* 0x000fe20003f44070 */
[----:B------:R-:W-:-:S03]  /*21990*/  IMAD.HI.U32 R9, R2, R36, RZ ;  /* 0x0000002402097227 */ /* 0x000fc600078e00ff */
[----:B------:R-:W-:Y:S01]  /*219a0*/  ISETP.GT.U32.AND P3, PT, R55, R38, PT ;  /* 0x000000263700720c */ /* 0x000fe20003f64070 */
[----:B------:R-:W-:Y:S02]  /*219b0*/  IMAD.MOV R9, RZ, RZ, -R9 ;  /* 0x000000ffff097224 */ /* 0x000fe400078e0a09 */
[----:B------:R-:W-:-:S04]  /*219c0*/  IMAD.HI.U32 R11, R2, R35, RZ ;  /* 0x00000023020b7227 */ /* 0x000fc800078e00ff */
[----:B------:R-:W-:Y:S02]  /*219d0*/  IMAD R36, R55, R9, R36 ;  /* 0x0000000937247224 */ /* 0x000fe400078e0224 */
[----:B------:R-:W-:Y:S02]  /*219e0*/  @!P1 IMAD.IADD R37, R37, 0x1, -R55 ;  /* 0x0000000125259824 */ /* 0x000fe400078e0a37 */
[----:B------:R-:W-:Y:S02]  /*219f0*/  IMAD.MOV R9, RZ, RZ, -R11 ;  /* 0x000000ffff097224 */ /* 0x000fe400078e0a0b */
[----:B------:R-:W-:Y:S01]  /*21a00*/  @!P2 IMAD.IADD R39, R39, 0x1, -R55 ;  /* 0x000000012727a824 */ /* 0x000fe200078e0a37 */
[C---:B------:R-:W-:Y:S01]  /*21a10*/  ISETP.GT.U32.AND P1, PT, R55.reuse, R37, PT ;  /* 0x000000253700720c */ /* 0x040fe20003f24070 */
[C---:B------:R-:W-:Y:S01]  /*21a20*/  IMAD R35, R55.reuse, R9, R35 ;  /* 0x0000000937237224 */ /* 0x040fe200078e0223 */
[----:B------:R-:W-:Y:S01]  /*21a30*/  ISETP.GT.U32.AND P2, PT, R55, R36, PT ;  /* 0x000000243700720c */ /* 0x000fe20003f44070 */
[----:B------:R-:W-:-:S04]  /*21a40*/  IMAD.HI.U32 R10, R2, R34, RZ ;  /* 0x00000022020a7227 */ /* 0x000fc800078e00ff */
[----:B------:R-:W-:Y:S01]  /*21a50*/  @!P3 IMAD.IADD R38, R38, 0x1, -R55 ;  /* 0x000000012626b824 */ /* 0x000fe200078e0a37 */
[----:B------:R-:W-:Y:S01]  /*21a60*/  ISETP.GT.U32.AND P3, PT, R55, R35, PT ;  /* 0x000000233700720c */ /* 0x000fe20003f64070 */
[----:B------:R-:W-:-:S04]  /*21a70*/  IMAD.MOV R10, RZ, RZ, -R10 ;  /* 0x000000ffff0a7224 */ /* 0x000fc800078e0a0a */
[----:B------:R-:W-:Y:S02]  /*21a80*/  IMAD R34, R55, R10, R34 ;  /* 0x0000000a37227224 */ /* 0x000fe400078e0222 */
[--C-:B------:R-:W-:Y:S02]  /*21a90*/  @!P1 IMAD.IADD R37, R37, 0x1, -R55.reuse ;  /* 0x0000000125259824 */ /* 0x100fe400078e0a37 */
[----:B------:R-:W-:Y:S01]  /*21aa0*/  @!P2 IMAD.IADD R36, R36, 0x1, -R55 ;  /* 0x000000012424a824 */ /* 0x000fe200078e0a37 */
[----:B------:R-:W-:Y:S01]  /*21ab0*/  ISETP.GT.U32.AND P1, PT, R55, R34, PT ;  /* 0x000000223700720c */ /* 0x000fe20003f24070 */
[----:B------:R-:W-:-:S03]  /*21ac0*/  IMAD.HI.U32 R12, R2, R33, RZ ;  /* 0x00000021020c7227 */ /* 0x000fc600078e00ff */
[----:B------:R-:W-:Y:S01]  /*21ad0*/  ISETP.GT.U32.AND P2, PT, R55, R36, PT ;  /* 0x000000243700720c */ /* 0x000fe20003f44070 */
[--C-:B------:R-:W-:Y:S02]  /*21ae0*/  @!P3 IMAD.IADD R35, R35, 0x1, -R55.reuse ;  /* 0x000000012323b824 */ /* 0x100fe400078e0a37 */
[----:B------:R-:W-:Y:S02]  /*21af0*/  IMAD.MOV R11, RZ, RZ, -R12 ;  /* 0x000000ffff0b7224 */ /* 0x000fe400078e0a0c */
[----:B------:R-:W-:Y:S01]  /*21b00*/  IMAD.HI.U32 R9, R2, R32, RZ ;  /* 0x0000002002097227 */ /* 0x000fe200078e00ff */
[C---:B------:R-:W-:Y:S02]  /*21b10*/  ISETP.GT.U32.AND P3, PT, R55.reuse, R35, PT ;  /* 0x000000233700720c */ /* 0x040fe40003f64070 */
[----:B-1----:R-:W-:Y:S02]  /*21b20*/  IABS R17, R52 ;  /* 0x0000003400117213 */ /* 0x002fe40000000000 */
[----:B------:R-:W4:Y:S01]  /*21b30*/  LDL R52, [R1+0x5394] ;  /* 0x0053940001347983 */ /* 0x000f220000100800 */
[----:B------:R-:W-:Y:S01]  /*21b40*/  @!P1 IMAD.IADD R34, R34, 0x1, -R55 ;  /* 0x0000000122229824 */ /* 0x000fe200078e0a37 */
[----:B------:R-:W-:Y:S01]  /*21b50*/  IABS R31, R31 ;  /* 0x0000001f001f7213 */ /* 0x000fe20000000000 */
[----:B------:R-:W-:-:S02]  /*21b60*/  IMAD R33, R55, R11, R33 ;  /* 0x0000000b37217224 */ /* 0x000fc400078e0221 */
[----:B------:R-:W-:Y:S01]  /*21b70*/  IMAD.MOV R9, RZ, RZ, -R9 ;  /* 0x000000ffff097224 */ /* 0x000fe200078e0a09 */
[C---:B------:R-:W-:Y:S01]  /*21b80*/  ISETP.GT.U32.AND P1, PT, R55.reuse, R34, PT ;  /* 0x000000223700720c */ /* 0x040fe20003f24070 */
[----:B------:R-:W-:Y:S01]  /*21b90*/  @!P2 IMAD.IADD R36, R36, 0x1, -R55 ;  /* 0x000000012424a824 */ /* 0x000fe200078e0a37 */
[C---:B------:R-:W-:Y:S01]  /*21ba0*/  ISETP.GT.U32.AND P2, PT, R55.reuse, R33, PT ;  /* 0x000000213700720c */ /* 0x040fe20003f44070 */
[----:B------:R-:W-:Y:S02]  /*21bb0*/  IMAD R32, R55, R9, R32 ;  /* 0x0000000937207224 */ /* 0x000fe400078e0220 */
[----:B------:R-:W-:-:S04]  /*21bc0*/  IMAD.HI.U32 R10, R2, R31, RZ ;  /* 0x0000001f020a7227 */ /* 0x000fc800078e00ff */
[----:B------:R-:W-:Y:S01]  /*21bd0*/  @!P3 IMAD.IADD R35, R35, 0x1, -R55 ;  /* 0x000000012323b824 */ /* 0x000fe200078e0a37 */
[----:B------:R-:W-:Y:S01]  /*21be0*/  ISETP.GT.U32.AND P3, PT, R55, R32, PT ;  /* 0x000000203700720c */ /* 0x000fe20003f64070 */
[----:B------:R-:W-:-:S04]  /*21bf0*/  IMAD.MOV R10, RZ, RZ, -R10 ;  /* 0x000000ffff0a7224 */ /* 0x000fc800078e0a0a */
[----:B------:R-:W-:Y:S02]  /*21c00*/  IMAD R31, R55, R10, R31 ;  /* 0x0000000a371f7224 */ /* 0x000fe400078e021f */
[--C-:B------:R-:W-:Y:S01]  /*21c10*/  @!P1 IMAD.IADD R34, R34, 0x1, -R55.reuse ;  /* 0x0000000122229824 */ /* 0x100fe200078e0a37 */
[----:B------:R-:W-:Y:S01]  /*21c20*/  IABS R30, R30 ;  /* 0x0000001e001e7213 */ /* 0x000fe20000000000 */
[----:B------:R-:W-:Y:S01]  /*21c30*/  @!P2 IMAD.IADD R33, R33, 0x1, -R55 ;  /* 0x000000012121a824 */ /* 0x000fe200078e0a37 */
[----:B------:R-:W-:-:S03]  /*21c40*/  ISETP.GT.U32.AND P1, PT, R55, R31, PT ;  /* 0x0000001f3700720c */ /* 0x000fc60003f24070 */
[----:B------:R-:W-:Y:S01]  /*21c50*/  @!P3 IMAD.IADD R32, R32, 0x1, -R55 ;  /* 0x000000012020b824 */ /* 0x000fe200078e0a37 */
[----:B------:R-:W-:Y:S01]  /*21c60*/  ISETP.GT.U32.AND P2, PT, R55, R33, PT ;  /* 0x000000213700720c */ /* 0x000fe20003f44070 */
[----:B------:R-:W-:-:S03]  /*21c70*/  IMAD.HI.U32 R11, R2, R30, RZ ;  /* 0x0000001e020b7227 */ /* 0x000fc600078e00ff */
[----:B------:R-:W-:Y:S01]  /*21c80*/  ISETP.GT.U32.AND P3, PT, R55, R32, PT ;  /* 0x000000203700720c */ /* 0x000fe20003f64070 */
[----:B------:R-:W-:-:S04]  /*21c90*/  IMAD.HI.U32 R12, R2, R29, RZ ;  /* 0x0000001d020c7227 */ /* 0x000fc800078e00ff */
[----:B------:R-:W-:Y:S01]  /*21ca0*/  IMAD.MOV R11, RZ, RZ, -R11 ;  /* 0x000000ffff0b7224 */ /* 0x000fe200078e0a0b */
[----:B------:R-:W-:Y:S01]  /*21cb0*/  IABS R28, R28 ;  /* 0x0000001c001c7213 */ /* 0x000fe20000000000 */
[----:B------:R-:W-:Y:S02]  /*21cc0*/  @!P1 IMAD.IADD R31, R31, 0x1, -R55 ;  /* 0x000000011f1f9824 */ /* 0x000fe400078e0a37 */
[----:B------:R-:W-:Y:S02]  /*21cd0*/  IMAD.MOV R12, RZ, RZ, -R12 ;  /* 0x000000ffff0c7224 */ /* 0x000fe400078e0a0c */
[C---:B------:R-:W-:Y:S01]  /*21ce0*/  IMAD R30, R55.reuse, R11, R30 ;  /* 0x0000000b371e7224 */ /* 0x040fe200078e021e */
[C---:B------:R-:W-:Y:S01]  /*21cf0*/  ISETP.GT.U32.AND P1, PT, R55.reuse, R31, PT ;  /* 0x0000001f3700720c */ /* 0x040fe20003f24070 */
[----:B------:R-:W-:Y:S02]  /*21d00*/  IMAD R29, R55, R12, R29 ;  /* 0x0000000c371d7224 */ /* 0x000fe400078e021d */
[----:B------:R-:W-:Y:S01]  /*21d10*/  @!P2 IMAD.IADD R33, R33, 0x1, -R55 ;  /* 0x000000012121a824 */ /* 0x000fe200078e0a37 */
        /* <DEDUP_REMOVED lines=9> */
[----:B------:R-:W-:-:S04]  /*21db0*/  IMAD.HI.U32 R10, R2, R26, RZ ;  /* 0x0000001a020a7227 */ /* 0x000fc800078e00ff */
[----:B------:R-:W-:Y:S01]  /*21dc0*/  @!P3 IMAD.IADD R29, R29, 0x1, -R55 ;  /* 0x000000011d1db824 */ /* 0x000fe200078e0a37 */
[----:B------:R-:W-:Y:S01]  /*21dd0*/  ISETP.GT.U32.AND P3, PT, R55, R30, PT ;  /* 0x0000001e3700720c */ /* 0x000fe20003f64070 */
[----:B------:R-:W-:Y:S01]  /*21de0*/  IMAD.HI.U32 R12, R2, R25, RZ ;  /* 0x00000019020c7227 */ /* 0x000fe200078e00ff */
[----:B------:R-:W-:-:S03]  /*21df0*/  IABS R24, R24 ;  /* 0x0000001800187213 */ /* 0x000fc60000000000 */
[----:B------:R-:W-:Y:S02]  /*21e00*/  IMAD.MOV R10, RZ, RZ, -R10 ;  /* 0x000000ffff0a7224 */ /* 0x000fe400078e0a0a */
[----:B------:R-:W-:Y:S02]  /*21e10*/  IMAD.MOV R9, RZ, RZ, -R12 ;  /* 0x000000ffff097224 */ /* 0x000fe400078e0a0c */
[----:B------:R-:W-:Y:S01]  /*21e20*/  @!P1 IMAD.IADD R28, R28, 0x1, -R55 ;  /* 0x000000011c1c9824 */ /* 0x000fe200078e0a37 */
[C---:B------:R-:W-:Y:S01]  /*21e30*/  ISETP.GT.U32.AND P1, PT, R55.reuse, R29, PT ;  /* 0x0000001d3700720c */ /* 0x040fe20003f24070 */
[C---:B------:R-:W-:Y:S02]  /*21e40*/  IMAD R26, R55.reuse, R10, R26 ;  /* 0x0000000a371a7224 */ /* 0x040fe400078e021a */
[----:B------:R-:W-:Y:S02]  /*21e50*/  IMAD R25, R55, R9, R25 ;  /* 0x0000000937197224 */ /* 0x000fe400078e0219 */
[----:B------:R-:W-:-:S04]  /*21e60*/  IMAD.HI.U32 R9, R2, R24, RZ ;  /* 0x0000001802097227 */ /* 0x000fc800078e00ff */
[----:B------:R-:W-:Y:S01]  /*21e70*/  @!P3 IMAD.IADD R30, R30, 0x1, -R55 ;  /* 0x000000011e1eb824 */ /* 0x000fe200078e0a37 */
[----:B------:R-:W-:Y:S01]  /*21e80*/  ISETP.GT.U32.AND P3, PT, R55, R26, PT ;  /* 0x0000001a3700720c */ /* 0x000fe20003f64070 */
[----:B------:R-:W-:Y:S02]  /*21e90*/  IMAD.MOV R9, RZ, RZ, -R9 ;  /* 0x000000ffff097224 */ /* 0x000fe400078e0a09 */
[----:B------:R-:W-:-:S04]  /*21ea0*/  IMAD.HI.U32 R12, R2, R22, RZ ;  /* 0x00000016020c7227 */ /* 0x000fc800078e00ff */
[----:B------:R-:W-:Y:S02]  /*21eb0*/  IMAD R24, R55, R9, R24 ;  /* 0x0000000937187224 */ /* 0x000fe400078e0218 */
[----:B------:R-:W-:Y:S02]  /*21ec0*/  IMAD.MOV R9, RZ, RZ, -R12 ;  /* 0x000000ffff097224 */ /* 0x000fe400078e0a0c */
[--C-:B------:R-:W-:Y:S01]  /*21ed0*/  @!P1 IMAD.IADD R29, R29, 0x1, -R55.reuse ;  /* 0x000000011d1d9824 */ /* 0x100fe200078e0a37 */
[C---:B------:R-:W-:Y:S01]  /*21ee0*/  ISETP.GT.U32.AND P1, PT, R55.reuse, R25, PT ;  /* 0x000000193700720c */ /* 0x040fe20003f24070 */
[C---:B------:R-:W-:Y:S01]  /*21ef0*/  IMAD R22, R55.reuse, R9, R22 ;  /* 0x0000000937167224 */ /* 0x040fe200078e0216 */
[----:B------:R-:W-:Y:S01]  /*21f00*/  IABS R27, R27 ;  /* 0x0000001b001b7213 */ /* 0x000fe20000000000 */
[----:B------:R-:W-:Y:S01]  /*21f10*/  @!P3 IMAD.IADD R26, R26, 0x1, -R55 ;  /* 0x000000011a1ab824 */ /* 0x000fe200078e0a37 */
[----:B------:R-:W-:Y:S02]  /*21f20*/  IABS R20, R47 ;  /* 0x0000002f00147213 */ /* 0x000fe40000000000 */
[----:B------:R-:W-:Y:S01]  /*21f30*/  ISETP.GT.U32.AND P3, PT, R55, R22, PT ;  /* 0x000000163700720c */ /* 0x000fe20003f64070 */
[----:B------:R-:W-:Y:S01]  /*21f40*/  IMAD.HI.U32 R11, R2, R27, RZ ;  /* 0x0000001b020b7227 */ /* 0x000fe200078e00ff */
[----:B------:R-:W-:-:S02]  /*21f50*/  IABS R23, R23 ;  /* 0x0000001700177213 */ /* 0x000fc40000000000 */
[----:B--2---:R-:W-:Y:S01]  /*21f60*/  IABS R18, R54 ;  /* 0x0000003600127213 */ /* 0x004fe20000000000 */
[C---:B0-----:R-:W-:Y:S01]  /*21f70*/  IMAD.HI.U32 R8, R2.reuse, R20, RZ ;  /* 0x0000001402087227 */ /* 0x041fe200078e00ff */
[----:B------:R-:W2:Y:S03]  /*21f80*/  LDL R54, [R1+0x5390] ;  /* 0x0053900001367983 */ /* 0x000ea60000100800 */
[----:B------:R-:W-:Y:S01]  /*21f90*/  IMAD.MOV R11, RZ, RZ, -R11 ;  /* 0x000000ffff0b7224 */ /* 0x000fe200078e0a0b */
[----:B------:R-:W2:Y:S01]  /*21fa0*/  LDL.LU R46, [R1+0x90] ;  /* 0x00009000012e7983 */ /* 0x000ea20000300800 */
[----:B------:R-:W-:Y:S01]  /*21fb0*/  @!P1 IMAD.IADD R25, R25, 0x1, -R55 ;  /* 0x0000000119199824 */ /* 0x000fe200078e0a37 */
[----:B------:R-:W-:Y:S01]  /*21fc0*/  ISETP.GT.U32.AND P1, PT, R55, R26, PT ;  /* 0x0000001a3700720c */ /* 0x000fe20003f24070 */
[----:B------:R-:W-:-:S04]  /*21fd0*/  IMAD.HI.U32 R10, R2, R23, RZ ;  /* 0x00000017020a7227 */ /* 0x000fc800078e00ff */
[----:B------:R-:W-:-:S04]  /*21fe0*/  IMAD.HI.U32 R13, R2, R21, RZ ;  /* 0x00000015020d7227 */ /* 0x000fc800078e00ff */
[----:B------:R-:W-:Y:S02]  /*21ff0*/  IMAD.MOV R8, RZ, RZ, -R8 ;  /* 0x000000ffff087224 */ /* 0x000fe400078e0a08 */
[C---:B------:R-:W-:Y:S02]  /*22000*/  IMAD R27, R55.reuse, R11, R27 ;  /* 0x0000000b371b7224 */ /* 0x040fe400078e021b */
[----:B------:R-:W-:Y:S02]  /*22010*/  IMAD.MOV R11, RZ, RZ, -R10 ;  /* 0x000000ffff0b7224 */ /* 0x000fe400078e0a0a */
[----:B------:R-:W-:Y:S02]  /*22020*/  @!P3 IMAD.IADD R22, R22, 0x1, -R55 ;  /* 0x000000011616b824 */ /* 0x000fe400078e0a37 */
[----:B------:R-:W-:Y:S02]  /*22030*/  IMAD.MOV R10, RZ, RZ, -R13 ;  /* 0x000000ffff0a7224 */ /* 0x000fe400078e0a0d */
[----:B------:R-:W-:-:S02]  /*22040*/  IMAD R20, R55, R8, R20 ;  /* 0x0000000837147224 */ /* 0x000fc400078e0214 */
[----:B------:R-:W-:Y:S01]  /*22050*/  IMAD.HI.U32 R8, R2, R19, RZ ;  /* 0x0000001302087227 */ /* 0x000fe200078e00ff */
[----:B------:R-:W-:-:S03]  /*22060*/  ISETP.GT.U32.AND P3, PT, R55, R22, PT ;  /* 0x000000163700720c */ /* 0x000fc60003f64070 */
[C---:B------:R-:W-:Y:S02]  /*22070*/  IMAD R21, R55.reuse, R10, R21 ;  /* 0x0000000a37157224 */ /* 0x040fe400078e0215 */
[----:B------:R-:W-:Y:S02]  /*22080*/  IMAD.MOV R8, RZ, RZ, -R8 ;  /* 0x000000ffff087224 */ /* 0x000fe400078e0a08 */
[----:B------:R-:W-:Y:S01]  /*22090*/  @!P1 IMAD.IADD R26, R26, 0x1, -R55 ;  /* 0x000000011a1a9824 */ /* 0x000fe200078e0a37 */
[C---:B------:R-:W-:Y:S01]  /*220a0*/  ISETP.GT.U32.AND P1, PT, R55.reuse, R21, PT ;  /* 0x000000153700720c */ /* 0x040fe20003f24070 */
[----:B------:R-:W-:Y:S02]  /*220b0*/  IMAD R19, R55, R8, R19 ;  /* 0x0000000837137224 */ /* 0x000fe400078e0213 */
[----:B------:R-:W-:Y:S02]  /*220c0*/  IMAD.MOV.U32 R8, RZ, RZ, R6 ;  /* 0x000000ffff087224 */ /* 0x000fe400078e0006 */
[----:B------:R-:W-:-:S02]  /*220d0*/  @!P6 IMAD.MOV R7, RZ, RZ, -R7 ;  /* 0x000000ffff07e224 */ /* 0x000fc400078e0a07 */
[----:B------:R-:W-:Y:S02]  /*220e0*/  @!P0 IMAD.MOV R8, RZ, RZ, -R8 ;  /* 0x000000ffff088224 */ /* 0x000fe400078e0a08 */
[----:B------:R-:W-:Y:S01]  /*220f0*/  @!P3 IMAD.IADD R22, R22, 0x1, -R55 ;  /* 0x000000011616b824 */ /* 0x000fe200078e0a37 */
[----:B------:R0:W-:Y:S01]  /*22100*/  STL [R1+0x6f4], R7 ;  /* 0x0006f40701007387 */ /* 0x0001e20000100800 */
[----:B---3--:R-:W-:-:S03]  /*22110*/  ISETP.GE.AND P3, PT, R48, RZ, PT ;  /* 0x000000ff3000720c */ /* 0x008fc60003f66270 */
[----:B------:R-:W3:Y:S01]  /*22120*/  LDL.LU R47, [R1+0x14c] ;  /* 0x00014c00012f7983 */ /* 0x000ee20000300800 */
[----:B------:R-:W-:-:S03]  /*22130*/  @!P1 IMAD.IADD R21, R21, 0x1, -R55 ;  /* 0x0000000115159824 */ /* 0x000fc600078e0a37 */
[----:B------:R-:W3:Y:S01]  /*22140*/  LDL R48, [R1+0x539c] ;  /* 0x00539c0001307983 */ /* 0x000ee20000100800 */
[----:B------:R-:W-:-:S03]  /*22150*/  ISETP.GE.AND P1, PT, R51, RZ, PT ;  /* 0x000000ff3300720c */ /* 0x000fc60003f26270 */
[----:B------:R1:W-:Y:S04]  /*22160*/  STL [R1+0x6f0], R8 ;  /* 0x0006f00801007387 */ /* 0x0003e80000100800 */
[----:B------:R-:W3:Y:S01]  /*22170*/  LDL R51, [R1+0x53a4] ;  /* 0x0053a40001337983 */ /* 0x000ee20000100800 */
[----:B----4-:R-:W-:-:S03]  /*22180*/  IABS R15, R52 ;  /* 0x00000034000f7213 */ /* 0x010fc60000000000 */
[----:B------:R-:W4:Y:S01]  /*22190*/  LDL R52, [R1+0x53a8] ;  /* 0x0053a80001347983 */ /* 0x000f220000100800 */
[C---:B------:R-:W-:Y:S02]  /*221a0*/  ISETP.GT.U32.AND P2, PT, R55.reuse, R27, PT ;  /* 0x0000001b3700720c */ /* 0x040fe40003f44070 */
[----:B------:R-:W-:-:S11]  /*221b0*/  ISETP.GT.U32.AND P5, PT, R55, R28, PT ;  /* 0x0000001c3700720c */ /* 0x000fd60003fa4070 */
[----:B------:R-:W-:-:S05]  /*221c0*/  @!P2 IMAD.IADD R27, R27, 0x1, -R55 ;  /* 0x000000011b1ba824 */ /* 0x000fca00078e0a37 */
[C---:B------:R-:W-:Y:S01]  /*221d0*/  ISETP.GT.U32.AND P2, PT, R55.reuse, R27, PT ;  /* 0x0000001b3700720c */ /* 0x040fe20003f44070 */
[C---:B------:R-:W-:Y:S02]  /*221e0*/  IMAD R23, R55.reuse, R11, R23 ;  /* 0x0000000b37177224 */ /* 0x040fe400078e0217 */
[----:B------:R-:W-:Y:S01]  /*221f0*/  @!P5 IMAD.IADD R28, R28, 0x1, -R55 ;  /* 0x000000011c1cd824 */ /* 0x000fe200078e0a37 */
[----:B------:R-:W-:-:S09]  /*22200*/  ISETP.GT.U32.AND P5, PT, R55, R24, PT ;  /* 0x000000183700720c */ /* 0x000fd20003fa4070 */
[----:B------:R-:W-:Y:S01]  /*22210*/  @!P2 IMAD.IADD R27, R27, 0x1, -R55 ;  /* 0x000000011b1ba824 */ /* 0x000fe200078e0a37 */
[----:B------:R-:W-:-:S03]  /*22220*/  ISETP.GT.U32.AND P2, PT, R55, R23, PT ;  /* 0x000000173700720c */ /* 0x000fc60003f44070 */
[----:B------:R-:W-:Y:S01]  /*22230*/  @!P5 IMAD.IADD R24, R24, 0x1, -R55 ;  /* 0x000000011818d824 */ /* 0x000fe200078e0a37 */
[----:B------:R-:W-:Y:S01]  /*22240*/  ISETP.GT.U32.AND P5, PT, R55, R25, PT ;  /* 0x000000193700720c */ /* 0x000fe20003fa4070 */
[----:B------:R-:W-:-:S08]  /*22250*/  IMAD.HI.U32 R9, R2, R18, RZ ;  /* 0x0000001202097227 */ /* 0x000fd000078e00ff */
[----:B------:R-:W-:Y:S01]  /*22260*/  @!P2 IMAD.IADD R23, R23, 0x1, -R55 ;  /* 0x000000011717a824 */ /* 0x000fe200078e0a37 */
[----:B------:R-:W-:-:S04]  /*22270*/  ISETP.GT.U32.AND P2, PT, R55, R24, PT ;  /* 0x000000183700720c */ /* 0x000fc80003f44070 */
[----:B------:R-:W-:Y:S01]  /*22280*/  ISETP.GT.U32.AND P6, PT, R55, R23, PT ;  /* 0x000000173700720c */ /* 0x000fe20003fc4070 */
[----:B0-----:R-:W-:Y:S02]  /*22290*/  IMAD.MOV R7, RZ, RZ, -R9 ;  /* 0x000000ffff077224 */ /* 0x001fe400078e0a09 */
[----:B------:R-:W-:Y:S02]  /*222a0*/  @!P5 IMAD.IADD R25, R25, 0x1, -R55 ;  /* 0x000000011919d824 */ /* 0x000fe400078e0a37 */
[C---:B------:R-:W-:Y:S01]  /*222b0*/  IMAD R18, R55.reuse, R7, R18 ;  /* 0x0000000737127224 */ /* 0x040fe200078e0212 */
[----:B------:R-:W-:-:S03]  /*222c0*/  ISETP.GT.U32.AND P5, PT, R55, R20, PT ;  /* 0x000000143700720c */ /* 0x000fc60003fa4070 */
[----:B------:R-:W-:Y:S01]  /*222d0*/  @!P2 IMAD.IADD R24, R24, 0x1, -R55 ;  /* 0x000000011818a824 */ /* 0x000fe200078e0a37 */
[----:B------:R-:W-:-:S03]  /*222e0*/  ISETP.GT.U32.AND P2, PT, R55, R19, PT ;  /* 0x000000133700720c */ /* 0x000fc60003f44070 */
[----:B------:R-:W-:Y:S01]  /*222f0*/  @!P6 IMAD.IADD R23, R23, 0x1, -R55 ;  /* 0x000000011717e824 */ /* 0x000fe200078e0a37 */
[----:B------:R-:W-:Y:S01]  /*22300*/  ISETP.GT.U32.AND P6, PT, R55, R18, PT ;  /* 0x000000123700720c */ /* 0x000fe20003fc4070 */
[----:B-1----:R-:W-:-:S04]  /*22310*/  IMAD.MOV.U32 R8, RZ, RZ, R5 ;  /* 0x000000ffff087224 */ /* 0x002fc800078e0005 */
[--C-:B------:R-:W-:Y:S02]  /*22320*/  @!P5 IMAD.IADD R20, R20, 0x1, -R55.reuse ;  /* 0x000000011414d824 */ /* 0x100fe400078e0a37 */
[----:B------:R-:W-:Y:S02]  /*22330*/  @!P4 IMAD.MOV R8, RZ, RZ, -R8 ;  /* 0x000000ffff08c224 */ /* 0x000fe400078e0a08 */
[----:B------:R-:W-:Y:S01]  /*22340*/  @!P2 IMAD.IADD R19, R19, 0x1, -R55 ;  /* 0x000000011313a824 */ /* 0x000fe200078e0a37 */
[----:B------:R-:W-:-:S03]  /*22350*/  ISETP.GT.U32.AND P2, PT, R55, R20, PT ;  /* 0x000000143700720c */ /* 0x000fc60003f44070 */
[----:B------:R-:W-:Y:S01]  /*22360*/  @!P6 IMAD.IADD R18, R18, 0x1, -R55 ;  /* 0x000000011212e824 */ /* 0x000fe200078e0a37 */
[----:B------:R-:W-:-:S04]  /*22370*/  ISETP.GE.AND P4, PT, R53, RZ, PT ;  /* 0x000000ff3500720c */ /* 0x000fc80003f86270 */
[----:B------:R-:W-:Y:S02]  /*22380*/  ISETP.GT.U32.AND P0, PT, R55, R18, PT ;  /* 0x000000123700720c */ /* 0x000fe40003f04070 */
[----:B--2---:R-:W-:Y:S02]  /*22390*/  IABS R16, R54 ;  /* 0x0000003600107213 */ /* 0x004fe40000000000 */
[----:B------:R-:W2:Y:S04]  /*223a0*/  LDL R54, [R1+0x53a0] ;  /* 0x0053a00001367983 */ /* 0x000ea80000100800 */
[----:B------:R-:W2:Y:S04]  /*223b0*/  LDL.LU R61, [R1+0x70] ;  /* 0x00007000013d7983 */ /* 0x000ea80000300800 */
[----:B------:R-:W2:Y:S04]  /*223c0*/  LDL R53, [R1+0x53ac] ;  /* 0x0053ac0001357983 */ /* 0x000ea80000100800 */
[----:B------:R0:W-:Y:S01]  /*223d0*/  STL [R1+0x6ec], R8 ;  /* 0x0006ec0801007387 */ /* 0x0001e20000100800 */
[----:B------:R-:W-:Y:S01]  /*223e0*/  IMAD.MOV.U32 R43, RZ, RZ, R4 ;  /* 0x000000ffff2b7224 */ /* 0x000fe200078e0004 */
[----:B------:R-:W-:Y:S01]  /*223f0*/  IABS R14, R44 ;  /* 0x0000002c000e7213 */ /* 0x000fe20000000000 */
[----:B------:R-:W-:-:S02]  /*22400*/  @!P2 IMAD.IADD R20, R20, 0x1, -R55 ;  /* 0x000000011414a824 */ /* 0x000fc400078e0a37 */
[----:B------:R-:W-:Y:S01]  /*22410*/  @!P3 IMAD.MOV R43, RZ, RZ, -R43 ;  /* 0x000000ffff2bb224 */ /* 0x000fe200078e0a2b */
[----:B------:R-:W-:Y:S01]  /*22420*/  ISETP.GE.AND P2, PT, R46, RZ, PT ;  /* 0x000000ff2e00720c */ /* 0x000fe20003f46270 */
[----:B------:R-:W-:Y:S01]  /*22430*/  @!P0 IMAD.IADD R18, R18, 0x1, -R55 ;  /* 0x0000000112128824 */ /* 0x000fe200078e0a37 */
[----:B---3--:R-:W-:Y:S02]  /*22440*/  ISETP.GE.AND P0, PT, R47, RZ, PT ;  /* 0x000000ff2f00720c */ /* 0x008fe40003f06270 */
[----:B------:R-:W-:Y:S02]  /*22450*/  IABS R11, R51 ;  /* 0x00000033000b7213 */ /* 0x000fe40000000000 */
[----:B------:R-:W3:Y:S01]  /*22460*/  LDL R51, [R1+0x53b0] ;  /* 0x0053b00001337983 */ /* 0x000ee20000100800 */
[----:B------:R-:W-:Y:S02]  /*22470*/  IABS R13, R48 ;  /* 0x00000030000d7213 */ /* 0x000fe40000000000 */
[----:B----4-:R-:W-:-:S02]  /*22480*/  IABS R10, R52 ;  /* 0x00000034000a7213 */ /* 0x010fc40000000000 */
[----:B------:R-:W4:Y:S04]  /*22490*/  LDL R52, [R1+0x53b4] ;  /* 0x0053b40001347983 */ /* 0x000f280000100800 */
[----:B------:R-:W4:Y:S04]  /*224a0*/  LDL.LU R44, [R1+0x2364] ;  /* 0x00236400012c7983 */ /* 0x000f280000300800 */
[----:B------:R-:W4:Y:S04]  /*224b0*/  LDL.LU R46, [R1+0x2368] ;  /* 0x00236800012e7983 */ /* 0x000f280000300800 */
[----:B------:R-:W-:Y:S04]  /*224c0*/  STL [R1+0x6e8], R43 ;  /* 0x0006e82b01007387 */ /* 0x000fe80000100800 */
[----:B------:R-:W4:Y:S04]  /*224d0*/  LDL.LU R47, [R1+0x236c] ;  /* 0x00236c00012f7983 */ /* 0x000f280000300800 */
[----:B------:R-:W4:Y:S01]  /*224e0*/  LDL R48, [R1+0x53b8] ;  /* 0x0053b80001307983 */ /* 0x000f220000100800 */
[----:B------:R-:W-:-:S04]  /*224f0*/  IMAD.HI.U32 R7, R2, R17, RZ ;  /* 0x0000001102077227 */ /* 0x000fc800078e00ff */
        /* <DEDUP_REMOVED lines=14> */
[----:B------:R-:W-:Y:S01]  /*225e0*/  IMAD R13, R55, R5, R13 ;  /* 0x00000005370d7224 */ /* 0x000fe200078e020d */
[----:B--2---:R-:W-:Y:S02]  /*225f0*/  IABS R12, R54 ;  /* 0x00000036000c7213 */ /* 0x004fe40000000000 */
[----:B------:R-:W-:-:S03]  /*22600*/  IABS R54, R61 ;  /* 0x0000003d00367213 */ /* 0x000fc60000000000 */
[C---:B------:R-:W-:Y:S01]  /*22610*/  IMAD.HI.U32 R6, R2.reuse, R12, RZ ;  /* 0x0000000c02067227 */ /* 0x040fe200078e00ff */
[----:B0-----:R-:W0:Y:S03]  /*22620*/  I2F.RP R8, R54 ;  /* 0x0000003600087306 */ /* 0x001e260000209400 */
[----:B------:R-:W-:Y:S02]  /*22630*/  IMAD.MOV R5, RZ, RZ, -R6 ;  /* 0x000000ffff057224 */ /* 0x000fe400078e0a06 */
[----:B------:R-:W-:-:S04]  /*22640*/  IMAD.HI.U32 R6, R2, R10, RZ ;  /* 0x0000000a02067227 */ /* 0x000fc800078e00ff */
[C---:B------:R-:W-:Y:S02]  /*22650*/  IMAD R12, R55.reuse, R5, R12 ;  /* 0x00000005370c7224 */ /* 0x040fe400078e020c */
[----:B------:R-:W-:Y:S02]  /*22660*/  IMAD.MOV R5, RZ, RZ, -R7 ;  /* 0x000000ffff057224 */ /* 0x000fe400078e0a07 */
[----:B------:R-:W-:Y:S02]  /*22670*/  IMAD.MOV R6, RZ, RZ, -R6 ;  /* 0x000000ffff067224 */ /* 0x000fe400078e0a06 */
[C---:B------:R-:W-:Y:S02]  /*22680*/  IMAD R11, R55.reuse, R5, R11 ;  /* 0x00000005370b7224 */ /* 0x040fe400078e020b */
[----:B0-----:R-:W0:Y:S01]  /*22690*/  MUFU.RCP R5, R8 ;  /* 0x0000000800057308 */ /* 0x001e220000001000 */
[----:B------:R-:W-:Y:S02]  /*226a0*/  IMAD R10, R55, R6, R10 ;  /* 0x00000006370a7224 */ /* 0x000fe400078e020a */
[----:B------:R-:W-:Y:S01]  /*226b0*/  IMAD.MOV.U32 R6, RZ, RZ, R3 ;  /* 0x000000ffff067224 */ /* 0x000fe200078e0003 */
[----:B------:R-:W-:-:S02]  /*226c0*/  IABS R9, R53 ;  /* 0x0000003500097213 */ /* 0x000fc40000000000 */
[----:B------:R-:W2:Y:S01]  /*226d0*/  LDL R53, [R1+0x53bc] ;  /* 0x0053bc0001357983 */ /* 0x000ea20000100800 */
[----:B------:R-:W-:Y:S02]  /*226e0*/  @!P1 IMAD.MOV R6, RZ, RZ, -R6 ;  /* 0x000000ffff069224 */ /* 0x000fe400078e0a06 */
[----:B------:R-:W-:-:S04]  /*226f0*/  IMAD.HI.U32 R4, R2, R9, RZ ;  /* 0x0000000902047227 */ /* 0x000fc800078e00ff */
[----:B------:R-:W-:Y:S02]  /*22700*/  IMAD.MOV R3, RZ, RZ, -R4 ;  /* 0x000000ffff037224 */ /* 0x000fe400078e0a04 */
[----:B0-----:R-:W-:-:S04]  /*22710*/  VIADD R4, R5, 0xffffffe ;  /* 0x0ffffffe05047836 */ /* 0x001fc80000000000 */
[----:B------:R0:W1:Y:S01]  /*22720*/  F2I.FTZ.U32.TRUNC.NTZ R5, R4 ;  /* 0x0000000400057305 */ /* 0x000062000021f000 */
[----:B---3--:R-:W-:Y:S02]  /*22730*/  IABS R8, R51 ;  /* 0x0000003300087213 */ /* 0x008fe40000000000 */
[----:B----4-:R-:W-:Y:S02]  /*22740*/  IABS R7, R52 ;  /* 0x0000003400077213 */ /* 0x010fe40000000000 */
[----:B------:R-:W3:Y:S04]  /*22750*/  LDL R52, [R1+0x53c0] ;  /* 0x0053c00001347983 */ /* 0x000ee80000100800 */
[----:B------:R4:W-:Y:S04]  /*22760*/  STL [R1+0x6e4], R6 ;  /* 0x0006e40601007387 */ /* 0x0009e80000100800 */
[----:B------:R-:W3:Y:S04]  /*22770*/  LDL R51, [R1+0x53c4] ;  /* 0x0053c40001337983 */ /* 0x000ee80000100800 */
[----:B------:R-:W3:Y:S01]  /*22780*/  LDL R58, [R1+0x144] ;  /* 0x00014400013a7983 */ /* 0x000ee20000100800 */
[----:B----4-:R-:W-:-:S03]  /*22790*/  IMAD.HI.U32 R6, R2, R7, RZ ;  /* 0x0000000702067227 */ /* 0x010fc600078e00ff */
[----:B------:R-:W4:Y:S01]  /*227a0*/  LDL R57, [R1+0x140] ;  /* 0x0001400001397983 */ /* 0x000f220000100800 */
[----:B0-----:R-:W-:Y:S01]  /*227b0*/  IMAD.MOV R4, RZ, RZ, -R6 ;  /* 0x000000ffff047224 */ /* 0x001fe200078e0a06 */
[----:B------:R-:W-:Y:S02]  /*227c0*/  IABS R6, R48 ;  /* 0x0000003000067213 */ /* 0x000fe40000000000 */
[----:B------:R-:W4:Y:S04]  /*227d0*/  LDL R59, [R1+0x148] ;  /* 0x00014800013b7983 */ /* 0x000f280000100800 */
[----:B------:R-:W4:Y:S04]  /*227e0*/  LDL R48, [R1+0x138] ;  /* 0x0001380001307983 */ /* 0x000f280000100800 */
[----:B------:R-:W4:Y:S01]  /*227f0*/  LDL R60, [R1+0x13c] ;  /* 0x00013c00013c7983 */ /* 0x000f220000100800 */
[----:B------:R-:W-:-:S02]  /*22800*/  ISETP.GT.U32.AND P5, PT, R55, R21, PT ;  /* 0x000000153700720c */ /* 0x000fc40003fa4070 */
[----:B------:R-:W-:-:S11]  /*22810*/  ISETP.GT.U32.AND P6, PT, R55, R19, PT ;  /* 0x000000133700720c */ /* 0x000fd60003fc4070 */
[--C-:B------:R-:W-:Y:S01]  /*22820*/  @!P5 IMAD.IADD R21, R21, 0x1, -R55.reuse ;  /* 0x000000011515d824 */ /* 0x100fe200078e0a37 */
[----:B------:R-:W-:Y:S01]  /*22830*/  ISETP.GT.U32.AND P5, PT, R55, R17, PT ;  /* 0x000000113700720c */ /* 0x000fe20003fa4070 */
[----:B------:R-:W-:Y:S01]  /*22840*/  @!P6 IMAD.IADD R19, R19, 0x1, -R55 ;  /* 0x000000011313e824 */ /* 0x000fe200078e0a37 */
[----:B------:R-:W-:-:S11]  /*22850*/  ISETP.GT.U32.AND P6, PT, R55, R16, PT ;  /* 0x000000103700720c */ /* 0x000fd60003fc4070 */
[--C-:B------:R-:W-:Y:S02]  /*22860*/  @!P5 IMAD.IADD R17, R17, 0x1, -R55.reuse ;  /* 0x000000011111d824 */ /* 0x100fe400078e0a37 */
[----:B------:R-:W-:-:S03]  /*22870*/  @!P6 IMAD.IADD R16, R16, 0x1, -R55 ;  /* 0x000000011010e824 */ /* 0x000fc600078e0a37 */
[C---:B------:R-:W-:Y:S02]  /*22880*/  ISETP.GT.U32.AND P5, PT, R55.reuse, R17, PT ;  /* 0x000000113700720c */ /* 0x040fe40003fa4070 */
[----:B------:R-:W-:-:S11]  /*22890*/  ISETP.GT.U32.AND P6, PT, R55, R16, PT ;  /* 0x000000103700720c */ /* 0x000fd60003fc4070 */
[--C-:B------:R-:W-:Y:S01]  /*228a0*/  @!P5 IMAD.IADD R17, R17, 0x1, -R55.reuse ;  /* 0x000000011111d824 */ /* 0x100fe200078e0a37 */
[C---:B------:R-:W-:Y:S01]  /*228b0*/  ISETP.GT.U32.AND P5, PT, R55.reuse, R15, PT ;  /* 0x0000000f3700720c */ /* 0x040fe20003fa4070 */
[----:B------:R-:W-:Y:S01]  /*228c0*/  @!P6 IMAD.IADD R16, R16, 0x1, -R55 ;  /* 0x000000011010e824 */ /* 0x000fe200078e0a37 */
[----:B------:R-:W-:-:S11]  /*228d0*/  ISETP.GT.U32.AND P6, PT, R55, R14, PT ;  /* 0x0000000e3700720c */ /* 0x000fd60003fc4070 */
[--C-:B------:R-:W-:Y:S01]  /*228e0*/  @!P5 IMAD.IADD R15, R15, 0x1, -R55.reuse ;  /* 0x000000010f0fd824 */ /* 0x100fe200078e0a37 */
[C---:B------:R-:W-:Y:S01]  /*228f0*/  ISETP.GT.U32.AND P5, PT, R55.reuse, R13, PT ;  /* 0x0000000d3700720c */ /* 0x040fe20003fa4070 */
[----:B------:R-:W-:Y:S01]  /*22900*/  @!P6 IMAD.IADD R14, R14, 0x1, -R55 ;  /* 0x000000010e0ee824 */ /* 0x000fe200078e0a37 */
[C---:B------:R-:W-:Y:S01]  /*22910*/  ISETP.GT.U32.AND P6, PT, R55.reuse, R12, PT ;  /* 0x0000000c3700720c */ /* 0x040fe20003fc4070 */
[----:B------:R-:W-:-:S03]  /*22920*/  IMAD R9, R55, R3, R9 ;  /* 0x0000000337097224 */ /* 0x000fc600078e0209 */
[----:B------:R-:W-:-:S07]  /*22930*/  ISETP.GT.U32.AND P3, PT, R55, R14, PT ;  /* 0x0000000e3700720c */ /* 0x000fce0003f64070 */
[--C-:B------:R-:W-:Y:S01]  /*22940*/  @!P5 IMAD.IADD R13, R13, 0x1, -R55.reuse ;  /* 0x000000010d0dd824 */ /* 0x100fe200078e0a37 */
[----:B------:R-:W-:Y:S01]  /*22950*/  ISETP.GT.U32.AND P5, PT, R55, R15, PT ;  /* 0x0000000f3700720c */ /* 0x000fe20003fa4070 */
[----:B------:R-:W-:Y:S02]  /*22960*/  @!P6 IMAD.IADD R12, R12, 0x1, -R55 ;  /* 0x000000010c0ce824 */ /* 0x000fe400078e0a37 */
[----:B------:R-:W-:-:S03]  /*22970*/  IMAD.HI.U32 R3, R2, R8, RZ ;  /* 0x0000000802037227 */ /* 0x000fc600078e00ff */
[----:B------:R-:W-:Y:S01]  /*22980*/  ISETP.GT.U32.AND P6, PT, R55, R12, PT ;  /* 0x0000000c3700720c */ /* 0x000fe20003fc4070 */
[----:B------:R-:W-:-:S06]  /*22990*/  IMAD.MOV R3, RZ, RZ, -R3 ;  /* 0x000000ffff037224 */ /* 0x000fcc00078e0a03 */
[--C-:B------:R-:W-:Y:S01]  /*229a0*/  @!P5 IMAD.IADD R15, R15, 0x1, -R55.reuse ;  /* 0x000000010f0fd824 */ /* 0x100fe200078e0a37 */
[C---:B------:R-:W-:Y:S01]  /*229b0*/  ISETP.GT.U32.AND P5, PT, R55.reuse, R11, PT ;  /* 0x0000000b3700720c */ /* 0x040fe20003fa4070 */
[C---:B------:R-:W-:Y:S02]  /*229c0*/  IMAD R8, R55.reuse, R3, R8 ;  /* 0x0000000337087224 */ /* 0x040fe400078e0208 */
[--C-:B------:R-:W-:Y:S01]  /*229d0*/  @!P3 IMAD.IADD R14, R14, 0x1, -R55.reuse ;  /* 0x000000010e0eb824 */ /* 0x100fe200078e0a37 */
[C---:B------:R-:W-:Y:S01]  /*229e0*/  ISETP.GT.U32.AND P3, PT, R55.reuse, R10, PT ;  /* 0x0000000a3700720c */ /* 0x040fe20003f64070 */
[----:B------:R-:W-:Y:S01]  /*229f0*/  @!P6 IMAD.IADD R12, R12, 0x1, -R55 ;  /* 0x000000010c0ce824 */ /* 0x000fe200078e0a37 */
[----:B------:R-:W-:Y:S01]  /*22a00*/  ISETP.GE.AND P6, PT, R44, RZ, PT ;  /* 0x000000ff2c00720c */ /* 0x000fe20003fc6270 */
[----:B------:R-:W-:Y:S02]  /*22a10*/  IMAD R7, R55, R4, R7 ;  /* 0x0000000437077224 */ /* 0x000fe400078e0207 */
[----:B------:R-:W-:-:S04]  /*22a20*/  IMAD.MOV.U32 R4, RZ, RZ, RZ ;  /* 0x000000ffff047224 */ /* 0x000fc800078e00ff */
[--C-:B------:R-:W-:Y:S01]  /*22a30*/  @!P5 IMAD.IADD R11, R11, 0x1, -R55.reuse ;  /* 0x000000010b0bd824 */ /* 0x100fe200078e0a37 */
[----:B------:R-:W-:Y:S02]  /*22a40*/  ISETP.GE.AND P5, PT, R46, RZ, PT ;  /* 0x000000ff2e00720c */ /* 0x000fe40003fa6270 */
[----:B--2---:R-:W-:Y:S01]  /*22a50*/  IABS R3, R53 ;  /* 0x0000003500037213 */ /* 0x004fe20000000000 */
[----:B------:R-:W-:-:S04]  /*22a60*/  @!P3 IMAD.IADD R10, R10, 0x1, -R55 ;  /* 0x000000010a0ab824 */ /* 0x000fc800078e0a37 */
[----:B------:R-:W-:Y:S01]  /*22a70*/  IMAD.HI.U32 R46, R2, R3, RZ ;  /* 0x00000003022e7227 */ /* 0x000fe200078e00ff */
[----:B------:R-:W-:-:S03]  /*22a80*/  ISETP.GE.AND P3, PT, R47, RZ, PT ;  /* 0x000000ff2f00720c */ /* 0x000fc60003f66270 */
[----:B------:R-:W-:Y:S02]  /*22a90*/  IMAD.MOV R46, RZ, RZ, -R46 ;  /* 0x000000ffff2e7224 */ /* 0x000fe400078e0a2e */
[----:B------:R-:W-:-:S04]  /*22aa0*/  IMAD.HI.U32 R47, R2, R6, RZ ;  /* 0x00000006022f7227 */ /* 0x000fc800078e00ff */
[----:B------:R-:W-:-:S04]  /*22ab0*/  IMAD.MOV R47, RZ, RZ, -R47 ;  /* 0x000000ffff2f7224 */ /* 0x000fc800078e0a2f */
[----:B------:R-:W-:Y:S01]  /*22ac0*/  IMAD R6, R55, R47, R6 ;  /* 0x0000002f37067224 */ /* 0x000fe200078e0206 */
[----:B---3--:R-:W-:-:S05]  /*22ad0*/  IABS R52, R52 ;  /* 0x0000003400347213 */ /* 0x008fca0000000000 */
[----:B------:R-:W-:Y:S01]  /*22ae0*/  IMAD.HI.U32 R44, R2, R52, RZ ;  /* 0x00000034022c7227 */ /* 0x000fe200078e00ff */
[----:B------:R-:W-:-:S03]  /*22af0*/  IABS R53, R51 ;  /* 0x0000003300357213 */ /* 0x000fc60000000000 */
[----:B-1----:R-:W-:Y:S02]  /*22b00*/  IMAD.MOV R51, RZ, RZ, -R5 ;  /* 0x000000ffff337224 */ /* 0x002fe400078e0a05 */
[----:B------:R-:W-:Y:S02]  /*22b10*/  IMAD.MOV R44, RZ, RZ, -R44 ;  /* 0x000000ffff2c7224 */ /* 0x000fe400078e0a2c */
[----:B------:R-:W-:Y:S02]  /*22b20*/  IMAD R51, R51, R54, RZ ;  /* 0x0000003633337224 */ /* 0x000fe400078e02ff */
[----:B------:R-:W-:-:S04]  /*22b30*/  IMAD.HI.U32 R43, R2, R53, RZ ;  /* 0x00000035022b7227 */ /* 0x000fc800078e00ff */
[----:B------:R-:W-:-:S04]  /*22b40*/  IMAD.HI.U32 R51, R5, R51, R4 ;  /* 0x0000003305337227 */ /* 0x000fc800078e0004 */
[C---:B------:R-:W-:Y:S01]  /*22b50*/  IMAD R4, R55.reuse, R44, R52 ;  /* 0x0000002c37047224 */ /* 0x040fe200078e0234 */
[----:B----4-:R-:W-:Y:S01]  /*22b60*/  IABS R52, R48 ;  /* 0x0000003000347213 */ /* 0x010fe20000000000 */
[----:B------:R-:W-:Y:S01]  /*22b70*/  IMAD.MOV R43, RZ, RZ, -R43 ;  /* 0x000000ffff2b7224 */ /* 0x000fe200078e0a2b */
[----:B------:R-:W-:Y:S01]  /*22b80*/  IABS R44, R58 ;  /* 0x0000003a002c7213 */ /* 0x000fe20000000000 */
[----:B------:R-:W-:Y:S02]  /*22b90*/  IMAD R5, R55, R46, R3 ;  /* 0x0000002e37057224 */ /* 0x000fe400078e0203 */
[----:B------:R-:W-:-:S04]  /*22ba0*/  IMAD.HI.U32 R2, R2, R52, RZ ;  /* 0x0000003402027227 */ /* 0x000fc800078e00ff */
[C---:B------:R-:W-:Y:S01]  /*22bb0*/  IMAD R3, R55.reuse, R43, R53 ;  /* 0x0000002b37037224 */ /* 0x040fe200078e0235 */
[----:B------:R-:W-:Y:S01]  /*22bc0*/  IABS R53, R57 ;  /* 0x0000003900357213 */ /* 0x000fe20000000000 */
[----:B------:R-:W-:Y:S01]  /*22bd0*/  IMAD.MOV R2, RZ, RZ, -R2 ;  /* 0x000000ffff027224 */ /* 0x000fe200078e0a02 */
[----:B------:R-:W-:Y:S01]  /*22be0*/  IABS R43, R59 ;  /* 0x0000003b002b7213 */ /* 0x000fe20000000000 */
[----:B------:R-:W-:Y:S02]  /*22bf0*/  IMAD.MOV.U32 R48, RZ, RZ, R44 ;  /* 0x000000ffff307224 */ /* 0x000fe400078e002c */
[----:B------:R-:W-:Y:S02]  /*22c00*/  IMAD R2, R55, R2, R52 ;  /* 0x0000000237027224 */ /* 0x000fe400078e0234 */
[----:B------:R-:W-:-:S04]  /*22c10*/  IMAD.HI.U32 R52, R51, R53, RZ ;  /* 0x0000003533347227 */ /* 0x000fc800078e00ff */
[----:B------:R-:W-:Y:S01]  /*22c20*/  IMAD.MOV.U32 R47, RZ, RZ, R43 ;  /* 0x000000ffff2f7224 */ /* 0x000fe200078e002b */
[----:B------:R-:W-:Y:S01]  /*22c30*/  IABS R43, R60 ;  /* 0x0000003c002b7213 */ /* 0x000fe20000000000 */
[----:B------:R-:W-:-:S04]  /*22c40*/  IMAD.HI.U32 R46, R51, R48, RZ ;  /* 0x00000030332e7227 */ /* 0x000fc800078e00ff */
[----:B------:R-:W-:Y:S02]  /*22c50*/  IMAD.MOV R52, RZ, RZ, -R52 ;  /* 0x000000ffff347224 */ /* 0x000fe400078e0a34 */
[----:B------:R-:W-:Y:S02]  /*22c60*/  IMAD.MOV R46, RZ, RZ, -R46 ;  /* 0x000000ffff2e7224 */ /* 0x000fe400078e0a2e */
[----:B------:R-:W-:-:S04]  /*22c70*/  IMAD.HI.U32 R44, R51, R47, RZ ;  /* 0x0000002f332c7227 */ /* 0x000fc800078e00ff */
[----:B------:R-:W-:-:S04]  /*22c80*/  IMAD.HI.U32 R43, R51, R43, RZ ;  /* 0x0000002b332b7227 */ /* 0x000fc800078e00ff */
[C---:B------:R-:W-:Y:S02]  /*22c90*/  IMAD R51, R54.reuse, R52, R53 ;  /* 0x0000003436337224 */ /* 0x040fe400078e0235 */
[----:B------:R-:W-:Y:S02]  /*22ca0*/  IMAD R52, R54, R46, R48 ;  /* 0x0000002e36347224 */ /* 0x000fe400078e0230 */
[----:B------:R-:W2:Y:S01]  /*22cb0*/  LDL.LU R48, [R1+0x57b4] ;  /* 0x0057b40001307983 */ /* 0x000ea20000300800 */
[----:B------:R-:W-:-:S03]  /*22cc0*/  IMAD.MOV R44, RZ, RZ, -R44 ;  /* 0x000000ffff2c7224 */ /* 0x000fc600078e0a2c */
[----:B------:R-:W3:Y:S01]  /*22cd0*/  LDL.LU R46, [R1+0x57b0] ;  /* 0x0057b000012e7983 */ /* 0x000ee20000300800 */
[----:B------:R-:W-:-:S03]  /*22ce0*/  IMAD R53, R54, R44, R47 ;  /* 0x0000002c36357224 */ /* 0x000fc600078e022f */
[----:B------:R-:W4:Y:S01]  /*22cf0*/  LDL.LU R47, [R1+0x57ac] ;  /* 0x0057ac00012f7983 */ /* 0x000f220000300800 */
[----:B------:R-:W-:-:S04]  /*22d00*/  IMAD.MOV.U32 R44, RZ, RZ, R50 ;  /* 0x000000ffff2c7224 */ /* 0x000fc800078e0032 */
[----:B------:R-:W-:Y:S02]  /*22d10*/  @!P2 IMAD.MOV R44, RZ, RZ, -R44 ;  /* 0x000000ffff2ca224 */ /* 0x000fe400078e0a2c */
[----:B------:R-:W-:Y:S02]  /*22d20*/  IMAD.MOV R50, RZ, RZ, -R43 ;  /* 0x000000ffff327224 */ /* 0x000fe400078e0a2b */
[----:B------:R-:W-:Y:S01]  /*22d30*/  IMAD.MOV.U32 R43, RZ, RZ, R49 ;  /* 0x000000ffff2b7224 */ /* 0x000fe200078e0031 */
[----:B------:R2:W-:Y:S03]  /*22d40*/  STL [R1+0x6dc], R44 ;  /* 0x0006dc2c01007387 */ /* 0x0005e60000100800 */
[----:B------:R-:W-:-:S05]  /*22d50*/  @!P0 IMAD.MOV R43, RZ, RZ, -R43 ;  /* 0x000000ffff2b8224 */ /* 0x000fca00078e0a2b */
[----:B------:R-:W-:Y:S01]  /*22d60*/  STL [R1+0x6d8], R43 ;  /* 0x0006d82b01007387 */ /* 0x000fe20000100800 */
[----:B------:R-:W-:-:S13]  /*22d70*/  ISETP.GT.U32.AND P1, PT, R55, R13, PT ;  /* 0x0000000d3700720c */ /* 0x000fda0003f24070 */
[----:B------:R-:W-:Y:S01]  /*22d80*/  @!P1 IMAD.IADD R13, R13, 0x1, -R55 ;  /* 0x000000010d0d9824 */ /* 0x000fe200078e0a37 */
[----:B------:R-:W-:-:S13]  /*22d90*/  ISETP.GT.U32.AND P1, PT, R55, R9, PT ;  /* 0x000000093700720c */ /* 0x000fda0003f24070 */
[----:B------:R-:W-:Y:S01]  /*22da0*/  @!P1 IMAD.IADD R9, R9, 0x1, -R55 ;  /* 0x0000000109099824 */ /* 0x000fe200078e0a37 */
[----:B------:R-:W-:Y:S01]  /*22db0*/  ISETP.GT.U32.AND P1, PT, R55, R8, PT ;  /* 0x000000083700720c */ /* 0x000fe20003f24070 */
[----:B--2---:R-:W-:-:S04]  /*22dc0*/  IMAD.MOV.U32 R44, RZ, RZ, R48 ;  /* 0x000000ffff2c7224 */ /* 0x004fc800078e0030 */
[----:B------:R-:W-:-:S05]  /*22dd0*/  @!P4 IMAD.MOV R44, RZ, RZ, -R44 ;  /* 0x000000ffff2cc224 */ /* 0x000fca00078e0a2c */
[----:B------:R0:W-:Y:S04]  /*22de0*/  STL [R1+0x6d4], R44 ;  /* 0x0006d42c01007387 */ /* 0x0001e80000100800 */
[----:B0-----:R-:W2:Y:S04]  /*22df0*/  LDL.LU R44, [R1+0x2370] ;  /* 0x00237000012c7983 */ /* 0x001ea80000300800 */
[----:B------:R-:W2:Y:S01]  /*22e00*/  LDL.LU R48, [R1+0x2378] ;  /* 0x0023780001307983 */ /* 0x000ea20000300800 */
[----:B------:R-:W-:Y:S01]  /*22e10*/  @!P1 IMAD.IADD R8, R8, 0x1, -R55 ;  /* 0x0000000108089824 */ /* 0x000fe200078e0a37 */
[----:B------:R-:W-:-:S13]  /*22e20*/  ISETP.GT.U32.AND P1, PT, R55, R7, PT ;  /* 0x000000073700720c */ /* 0x000fda0003f24070 */
[----:B------:R-:W-:Y:S01]  /*22e30*/  @!P1 IMAD.IADD R7, R7, 0x1, -R55 ;  /* 0x0000000107079824 */ /* 0x000fe200078e0a37 */
[----:B------:R-:W-:-:S13]  /*22e40*/  ISETP.GT.U32.AND P1, PT, R55, R6, PT ;  /* 0x000000063700720c */ /* 0x000fda0003f24070 */
[----:B------:R-:W-:Y:S01]  /*22e50*/  @!P1 IMAD.IADD R6, R6, 0x1, -R55 ;  /* 0x0000000106069824 */ /* 0x000fe200078e0a37 */
[----:B------:R-:W-:Y:S01]  /*22e60*/  ISETP.GT.U32.AND P1, PT, R55, R5, PT ;  /* 0x000000053700720c */ /* 0x000fe20003f24070 */
[----:B----4-:R-:W-:Y:S02]  /*22e70*/  IMAD.MOV.U32 R43, RZ, RZ, R47 ;  /* 0x000000ffff2b7224 */ /* 0x010fe400078e002f */
[----:B---3--:R-:W-:-:S10]  /*22e80*/  IMAD.MOV.U32 R47, RZ, RZ, R46 ;  /* 0x000000ffff2f7224 */ /* 0x008fd400078e002e */
[----:B------:R-:W-:Y:S01]  /*22e90*/  @!P1 IMAD.IADD R5, R5, 0x1, -R55 ;  /* 0x0000000105059824 */ /* 0x000fe200078e0a37 */
[----:B------:R-:W-:Y:S01]  /*22ea0*/  ISETP.GT.U32.AND P1, PT, R55, R11, PT ;  /* 0x0000000b3700720c */ /* 0x000fe20003f24070 */
[----:B------:R-:W-:Y:S02]  /*22eb0*/  @!P6 IMAD.MOV R43, RZ, RZ, -R43 ;  /* 0x000000ffff2be224 */ /* 0x000fe400078e0a2b */
[----:B------:R-:W-:Y:S02]  /*22ec0*/  IMAD.MOV.U32 R49, RZ, RZ, R45 ;  /* 0x000000ffff317224 */ /* 0x000fe400078e002d */
[----:B------:R-:W-:Y:S01]  /*22ed0*/  @!P5 IMAD.MOV R47, RZ, RZ, -R47 ;  /* 0x000000ffff2fd224 */ /* 0x000fe200078e0a2f */
[----:B------:R0:W-:Y:S01]  /*22ee0*/  STL [R1+0x6d0], R43 ;  /* 0x0006d02b01007387 */ /* 0x0001e20000100800 */
[----:B------:R-:W-:Y:S01]  /*22ef0*/  @!P3 IMAD.MOV R49, RZ, RZ, -R49 ;  /* 0x000000ffff31b224 */ /* 0x000fe200078e0a31 */
[----:B------:R-:W-:-:S05]  /*22f00*/  IABS R45, R60 ;  /* 0x0000003c002d7213 */ /* 0x000fca0000000000 */
[----:B------:R-:W-:Y:S01]  /*22f10*/  @!P1 IMAD.IADD R11, R11, 0x1, -R55 ;  /* 0x000000010b0b9824 */ /* 0x000fe200078e0a37 */
[----:B------:R-:W-:Y:S01]  /*22f20*/  ISETP.GT.U32.AND P1, PT, R55, R4, PT ;  /* 0x000000043700720c */ /* 0x000fe20003f24070 */
[----:B0-----:R-:W3:Y:S04]  /*22f30*/  LDL.LU R43, [R1+0x57a8] ;  /* 0x0057a800012b7983 */ /* 0x001ee80000300800 */
[----:B------:R-:W4:Y:S01]  /*22f40*/  LDL.LU R46, [R1+0x237c] ;  /* 0x00237c00012e7983 */ /* 0x000f220000300800 */
[----:B------:R-:W-:-:S03]  /*22f50*/  IMAD R45, R54, R50, R45 ;  /* 0x00000032362d7224 */ /* 0x000fc600078e022d */
[----:B------:R0:W-:Y:S04]  /*22f60*/  STL [R1+0x6cc], R47 ;  /* 0x0006cc2f01007387 */ /* 0x0001e80000100800 */
[----:B0-----:R-:W3:Y:S04]  /*22f70*/  LDL.LU R47, [R1+0x2380] ;  /* 0x00238000012f7983 */ /* 0x001ee80000300800 */
[----:B------:R0:W-:Y:S01]  /*22f80*/  STL [R1+0x6c8], R49 ;  /* 0x0006c83101007387 */ /* 0x0001e20000100800 */
[----:B------:R-:W-:-:S03]  /*22f90*/  @!P1 IMAD.IADD R4, R4, 0x1, -R55 ;  /* 0x0000000104049824 */ /* 0x000fc600078e0a37 */
[----:B0-----:R-:W3:Y:S04]  /*22fa0*/  LDL.LU R49, [R1+0x2384] ;  /* 0x0023840001317983 */ /* 0x001ee80000300800 */
[----:B------:R-:W3:Y:S01]  /*22fb0*/  LDL.LU R50, [R1+0x2374] ;  /* 0x0023740001327983 */ /* 0x000ee20000300800 */
[----:B------:R-:W-:-:S13]  /*22fc0*/  ISETP.GT.U32.AND P2, PT, R55, R9, PT ;  /* 0x000000093700720c */ /* 0x000fda0003f44070 */
[----:B------:R-:W-:Y:S01]  /*22fd0*/  @!P2 IMAD.IADD R9, R9, 0x1, -R55 ;  /* 0x000000010909a824 */ /* 0x000fe200078e0a37 */
[----:B------:R-:W-:-:S13]  /*22fe0*/  ISETP.GT.U32.AND P2, PT, R55, R2, PT ;  /* 0x000000023700720c */ /* 0x000fda0003f44070 */
[----:B------:R-:W-:Y:S01]  /*22ff0*/  @!P2 IMAD.IADD R2, R2, 0x1, -R55 ;  /* 0x000000010202a824 */ /* 0x000fe200078e0a37 */
[----:B--2---:R-:W-:Y:S02]  /*23000*/  ISETP.GE.AND P1, PT, R44, RZ, PT ;  /* 0x000000ff2c00720c */ /* 0x004fe40003f26270 */
[----:B------:R-:W2:Y:S01]  /*23010*/  LDL.LU R44, [R1+0x57a4] ;  /* 0x0057a400012c7983 */ /* 0x000ea20000300800 */
[----:B------:R-:W-:-:S03]  /*23020*/  ISETP.GE.AND P2, PT, R48, RZ, PT ;  /* 0x000000ff3000720c */ /* 0x000fc60003f46270 */
[----:B------:R-:W2:Y:S01]  /*23030*/  LDL.LU R48, [R1+0x2388] ;  /* 0x0023880001307983 */ /* 0x000ea20000300800 */
[C---:B------:R-:W-:Y:S02]  /*23040*/  ISETP.GT.U32.AND P0, PT, R55.reuse, R10, PT ;  /* 0x0000000a3700720c */ /* 0x040fe40003f04070 */
[C---:B------:R-:W-:Y:S02]  /*23050*/  ISETP.GT.U32.AND P4, PT, R55.reuse, R8, PT ;  /* 0x000000083700720c */ /* 0x040fe40003f84070 */
[C---:B------:R-:W-:Y:S02]  /*23060*/  ISETP.GT.U32.AND P5, PT, R55.reuse, R7, PT ;  /* 0x000000073700720c */ /* 0x040fe40003fa4070 */
[----:B------:R-:W-:-:S07]  /*23070*/  ISETP.GT.U32.AND P6, PT, R55, R6, PT ;  /* 0x000000063700720c */ /* 0x000fce0003fc4070 */
[--C-:B------:R-:W-:Y:S01]  /*23080*/  @!P0 IMAD.IADD R10, R10, 0x1, -R55.reuse ;  /* 0x000000010a0a8824 */ /* 0x100fe200078e0a37 */
[----:B------:R-:W-:Y:S01]  /*23090*/  ISETP.GT.U32.AND P0, PT, R55, R3, PT ;  /* 0x000000033700720c */ /* 0x000fe20003f04070 */
[--C-:B------:R-:W-:Y:S01]  /*230a0*/  @!P4 IMAD.IADD R8, R8, 0x1, -R55.reuse ;  /* 0x000000010808c824 */ /* 0x100fe200078e0a37 */
[C---:B------:R-:W-:Y:S01]  /*230b0*/  ISETP.GT.U32.AND P4, PT, R54.reuse, R51, PT ;  /* 0x000000333600720c */ /* 0x040fe20003f84070 */
[--C-:B------:R-:W-:Y:S01]  /*230c0*/  @!P5 IMAD.IADD R7, R7, 0x1, -R55.reuse ;  /* 0x000000010707d824 */ /* 0x100fe200078e0a37 */
[----:B------:R-:W-:Y:S01]  /*230d0*/  ISETP.GT.U32.AND P5, PT, R54, R52, PT ;  /* 0x000000343600720c */ /* 0x000fe20003fa4070 */
[----:B------:R-:W-:Y:S01]  /*230e0*/  @!P6 IMAD.IADD R6, R6, 0x1, -R55 ;  /* 0x000000010606e824 */ /* 0x000fe200078e0a37 */
[----:B------:R-:W-:-:S07]  /*230f0*/  ISETP.GT.U32.AND P6, PT, R54, R53, PT ;  /* 0x000000353600720c */ /* 0x000fce0003fc4070 */
[----:B------:R-:W-:Y:S02]  /*23100*/  @!P0 IMAD.IADD R3, R3, 0x1, -R55 ;  /* 0x0000000103038824 */ /* 0x000fe400078e0a37 */
[--C-:B------:R-:W-:Y:S02]  /*23110*/  @!P4 IMAD.IADD R51, R51, 0x1, -R54.reuse ;  /* 0x000000013333c824 */ /* 0x100fe400078e0a36 */
[--C-:B------:R-:W-:Y:S02]  /*23120*/  @!P5 IMAD.IADD R52, R52, 0x1, -R54.reuse ;  /* 0x000000013434d824 */ /* 0x100fe400078e0a36 */
[----:B------:R-:W-:Y:S01]  /*23130*/  @!P6 IMAD.IADD R53, R53, 0x1, -R54 ;  /* 0x000000013535e824 */ /* 0x000fe200078e0a36 */
[----:B----4-:R-:W-:Y:S02]  /*23140*/  ISETP.GE.AND P4, PT, R46, RZ, PT ;  /* 0x000000ff2e00720c */ /* 0x010fe40003f86270 */
[----:B---3--:R-:W-:Y:S02]  /*23150*/  ISETP.GE.AND P5, PT, R47, RZ, PT ;  /* 0x000000ff2f00720c */ /* 0x008fe40003fa6270 */
[----:B------:R-:W-:-:S02]  /*23160*/  ISETP.GE.AND P0, PT, R50, RZ, PT ;  /* 0x000000ff3200720c */ /* 0x000fc40003f06270 */
[----:B------:R-:W3:Y:S04]  /*23170*/  LDL.LU R50, [R1+0x238c] ;  /* 0x00238c0001327983 */ /* 0x000ee80000300800 */
[----:B------:R-:W4:Y:S04]  /*23180*/  LDL.LU R46, [R1+0x2390] ;  /* 0x00239000012e7983 */ /* 0x000f280000300800 */
[----:B------:R-:W3:Y:S01]  /*23190*/  LDL.LU R47, [R1+0x2394] ;  /* 0x00239400012f7983 */ /* 0x000ee20000300800 */
[----:B------:R-:W-:Y:S01]  /*231a0*/  ISETP.GE.AND P6, PT, R49, RZ, PT ;  /* 0x000000ff3100720c */ /* 0x000fe20003fc6270 */
[----:B------:R-:W-:-:S02]  /*231b0*/  @!P2 IMAD.MOV R42, RZ, RZ, -R42 ;  /* 0x000000ffff2aa224 */ /* 0x000fc400078e0a2a */
[----:B------:R-:W-:Y:S02]  /*231c0*/  @!P0 IMAD.MOV R43, RZ, RZ, -R43 ;  /* 0x000000ffff2b8224 */ /* 0x000fe400078e0a2b */
[----:B------:R-:W-:Y:S02]  /*231d0*/  @!P4 IMAD.MOV R41, RZ, RZ, -R41 ;  /* 0x000000ffff29c224 */ /* 0x000fe400078e0a29 */
[----:B------:R-:W-:-:S06]  /*231e0*/  @!P5 IMAD.MOV R40, RZ, RZ, -R40 ;  /* 0x000000ffff28d224 */ /* 0x000fcc00078e0a28 */
[----:B------:R-:W-:Y:S02]  /*231f0*/  @!P6 IMAD.MOV R0, RZ, RZ, -R0 ;  /* 0x000000ffff00e224 */ /* 0x000fe400078e0a00 */
[----:B--2---:R-:W-:-:S05]  /*23200*/  @!P1 IMAD.MOV R44, RZ, RZ, -R44 ;  /* 0x000000ffff2c9224 */ /* 0x004fca00078e0a2c */
[----:B------:R-:W-:Y:S04]  /*23210*/  STL [R1+0x6c4], R44 ;  /* 0x0006c42c01007387 */ /* 0x000fe80000100800 */
[----:B------:R-:W2:Y:S01]  /*23220*/  LDL.LU R49, [R1+0x2398] ;  /* 0x0023980001317983 */ /* 0x000ea20000300800 */
[----:B------:R-:W-:-:S03]  /*23230*/  ISETP.GT.U32.AND P1, PT, R55, R4, PT ;  /* 0x000000043700720c */ /* 0x000fc60003f24070 */
[----:B------:R-:W-:Y:S04]  /*23240*/  STL [R1+0x6c0], R43 ;  /* 0x0006c02b01007387 */ /* 0x000fe80000100800 */
[----:B------:R-:W-:Y:S04]  /*23250*/  STL [R1+0x6bc], R42 ;  /* 0x0006bc2a01007387 */ /* 0x000fe80000100800 */
[----:B------:R0:W-:Y:S02]  /*23260*/  STL [R1+0x6b8], R41 ;  /* 0x0006b82901007387 */ /* 0x0001e40000100800 */
[----:B------:R-:W-:Y:S01]  /*23270*/  @!P1 IMAD.IADD R4, R4, 0x1, -R55 ;  /* 0x0000000104049824 */ /* 0x000fe200078e0a37 */
[----:B------:R-:W-:Y:S01]  /*23280*/  ISETP.GE.AND P1, PT, R48, RZ, PT ;  /* 0x000000ff3000720c */ /* 0x000fe20003f26270 */
[----:B------:R-:W-:Y:S04]  /*23290*/  STL [R1+0x6b4], R40 ;  /* 0x0006b42801007387 */ /* 0x000fe80000100800 */
[----:B------:R1:W-:Y:S04]  /*232a0*/  STL [R1+0x6b0], R0 ;  /* 0x0006b00001007387 */ /* 0x0003e80000100800 */
[----:B------:R-:W2:Y:S01]  /*232b0*/  LDL.LU R48, [R1+0x239c] ;  /* 0x00239c0001307983 */ /* 0x000ea20000300800 */
[----:B------:R-:W-:-:S02]  /*232c0*/  ISETP.GT.U32.AND P3, PT, R55, R5, PT ;  /* 0x000000053700720c */ /* 0x000fc40003f64070 */
[----:B------:R-:W-:Y:S02]  /*232d0*/  ISETP.GT.U32.AND P0, PT, R55, R3, PT ;  /* 0x000000033700720c */ /* 0x000fe40003f04070 */
[----:B------:R-:W-:-:S09]  /*232e0*/  ISETP.GT.U32.AND P6, PT, R54, R53, PT ;  /* 0x000000353600720c */ /* 0x000fd20003fc4070 */
[--C-:B------:R-:W-:Y:S01]  /*232f0*/  @!P3 IMAD.IADD R5, R5, 0x1, -R55.reuse ;  /* 0x000000010505b824 */ /* 0x100fe200078e0a37 */
[C---:B------:R-:W-:Y:S01]  /*23300*/  ISETP.GT.U32.AND P3, PT, R54.reuse, R45, PT ;  /* 0x0000002d3600720c */ /* 0x040fe20003f64070 */
[----:B------:R-:W-:Y:S01]  /*23310*/  @!P0 IMAD.IADD R3, R3, 0x1, -R55 ;  /* 0x0000000103038824 */ /* 0x000fe200078e0a37 */
[----:B------:R-:W-:Y:S01]  /*23320*/  ISETP.GE.AND P0, PT, R57, RZ, PT ;  /* 0x000000ff3900720c */ /* 0x000fe20003f06270 */
[--C-:B------:R-:W-:Y:S01]  /*23330*/  @!P6 IMAD.IADD R53, R53, 0x1, -R54.reuse ;  /* 0x000000013535e824 */ /* 0x100fe200078e0a36 */
[C---:B------:R-:W-:Y:S01]  /*23340*/  ISETP.GT.U32.AND P4, PT, R54.reuse, R52, PT ;  /* 0x000000343600720c */ /* 0x040fe20003f84070 */
[----:B------:R-:W2:Y:S08]  /*23350*/  LDL.LU R57, [R1+0x57a0] ;  /* 0x0057a00001397983 */ /* 0x000eb00000300800 */
[----:B------:R-:W-:Y:S01]  /*23360*/  @!P3 IMAD.IADD R45, R45, 0x1, -R54 ;  /* 0x000000012d2db824 */ /* 0x000fe200078e0a36 */
[----:B------:R-:W-:-:S13]  /*23370*/  ISETP.GT.U32.AND P3, PT, R54, R51, PT ;  /* 0x000000333600720c */ /* 0x000fda0003f64070 */
[----:B------:R-:W-:-:S04]  /*23380*/  @!P3 IMAD.IADD R51, R51, 0x1, -R54 ;  /* 0x000000013333b824 */ /* 0x000fc800078e0a36 */
[----:B------:R-:W-:Y:S01]  /*23390*/  @!P0 IMAD.MOV R51, RZ, RZ, -R51 ;  /* 0x000000ffff338224 */ /* 0x000fe200078e0a33 */
[----:B---3--:R-:W-:Y:S02]  /*233a0*/  ISETP.GE.AND P6, PT, R47, RZ, PT ;  /* 0x000000ff2f00720c */ /* 0x008fe40003fc6270 */
[----:B------:R-:W0:Y:S01]  /*233b0*/  S2R R47, SR_TID.X ;  /* 0x00000000002f7919 */ /* 0x000e220000002100 */
[----:B------:R-:W-:Y:S02]  /*233c0*/  ISETP.GT.U32.AND P5, PT, R54, R45, PT ;  /* 0x0000002d3600720c */ /* 0x000fe40003fa4070 */
[----:B------:R-:W-:Y:S01]  /*233d0*/  ISETP.GE.AND P3, PT, R58, RZ, PT ;  /* 0x000000ff3a00720c */ /* 0x000fe20003f66270 */
[--C-:B------:R-:W-:Y:S01]  /*233e0*/  @!P4 IMAD.IADD R52, R52, 0x1, -R54.reuse ;  /* 0x000000013434c824 */ /* 0x100fe200078e0a36 */
[----:B------:R-:W-:Y:S01]  /*233f0*/  ISETP.GT.U32.AND P2, PT, R55, R2, PT ;  /* 0x000000023700720c */ /* 0x000fe20003f44070 */
[----:B------:R-:W3:Y:S08]  /*23400*/  LDL.LU R58, [R1+0x579c] ;  /* 0x00579c00013a7983 */ /* 0x000ef00000300800 */
[----:B------:R-:W-:Y:S01]  /*23410*/  @!P5 IMAD.IADD R45, R45, 0x1, -R54 ;  /* 0x000000012d2dd824 */ /* 0x000fe200078e0a36 */
[----:B------:R-:W-:Y:S01]  /*23420*/  ISETP.GE.AND P5, PT, R59, RZ, PT ;  /* 0x000000ff3b00720c */ /* 0x000fe20003fa6270 */
[----:B------:R-:W-:Y:S01]  /*23430*/  @!P3 IMAD.MOV R52, RZ, RZ, -R52 ;  /* 0x000000ffff34b224 */ /* 0x000fe200078e0a34 */
[----:B------:R-:W-:-:S02]  /*23440*/  ISETP.GE.AND P3, PT, R60, RZ, PT ;  /* 0x000000ff3c00720c */ /* 0x000fc40003f66270 */
[C---:B0-----:R-:W-:Y:S02]  /*23450*/  LOP3.LUT R41, R47.reuse, 0x3, RZ, 0xc0, !PT ;  /* 0x000000032f297812 */ /* 0x041fe400078ec0ff */
[----:B-1----:R-:W-:Y:S01]  /*23460*/  SHF.R.S32.HI R0, RZ, 0x2, R47 ;  /* 0x00000002ff007819 */ /* 0x002fe2000001142f */
[----:B------:R-:W-:Y:S01]  /*23470*/  IMAD.SHL.U32 R43, R47, 0x2, RZ ;  /* 0x000000022f2b7824 */ /* 0x000fe200078e00ff */
[----:B------:R-:W3:Y:S01]  /*23480*/  LDL.LU R59, [R1+0x5798] ;  /* 0x00579800013b7983 */ /* 0x000ee20000300800 */
[----:B------:R-:W-:Y:S01]  /*23490*/  IMAD.SHL.U32 R42, R41, 0x20, RZ ;  /* 0x00000020292a7824 */ /* 0x000fe200078e00ff */
[----:B------:R-:W-:Y:S01]  /*234a0*/  SGXT R0, R0, 0x1 ;  /* 0x000000010000781a */ /* 0x000fe20000000200 */
[----:B------:R-:W-:Y:S01]  /*234b0*/  IMAD.SHL.U32 R44, R47, 0x10, RZ ;  /* 0x000000102f2c7824 */ /* 0x000fe200078e00ff */
[----:B------:R-:W3:Y:S02]  /*234c0*/  LDL.LU R60, [R1+0x5794] ;  /* 0x00579400013c7983 */ /* 0x000ee40000300800 */
[----:B------:R-:W-:Y:S01]  /*234d0*/  LOP3.LUT R0, R42, 0x90, R0, 0xf8, !PT ;  /* 0x000000902a007812 */ /* 0x000fe200078ef800 */
[----:B------:R-:W-:Y:S01]  /*234e0*/  @!P2 IMAD.IADD R2, R2, 0x1, -R55 ;  /* 0x000000010202a824 */ /* 0x000fe200078e0a37 */
[----:B------:R-:W-:Y:S01]  /*234f0*/  ISETP.GE.AND P2, PT, R50, RZ, PT ;  /* 0x000000ff3200720c */ /* 0x000fe20003f46270 */
[----:B------:R-:W-:Y:S01]  /*23500*/  @!P5 IMAD.MOV R53, RZ, RZ, -R53 ;  /* 0x000000ffff35d224 */ /* 0x000fe200078e0a35 */
[----:B------:R-:W-:Y:S01]  /*23510*/  LOP3.LUT R44, R44, 0x100, RZ, 0xc0, !PT ;  /* 0x000001002c2c7812 */ /* 0x000fe200078ec0ff */
[----:B------:R-:W-:Y:S01]  /*23520*/  @!P3 IMAD.MOV R45, RZ, RZ, -R45 ;  /* 0x000000ffff2db224 */ /* 0x000fe200078e0a2d */
[----:B------:R-:W3:Y:S01]  /*23530*/  LDL R54, [R1+0x3f10] ;  /* 0x003f100001367983 */ /* 0x000ee20000100800 */
[----:B------:R-:W-:-:S02]  /*23540*/  ISETP.NE.AND P3, PT, R61, RZ, PT ;  /* 0x000000ff3d00720c */ /* 0x000fc40003f65270 */
[----:B----4-:R-:W-:Y:S01]  /*23550*/  ISETP.GE.AND P4, PT, R46, RZ, PT ;  /* 0x000000ff2e00720c */ /* 0x010fe20003f86270 */
[----:B------:R-:W4:Y:S01]  /*23560*/  LDL R50, [R1+0x3d50] ;  /* 0x003d500001327983 */ /* 0x000f220000100800 */
[----:B--2---:R-:W-:Y:S02]  /*23570*/  ISETP.GE.AND P0, PT, R49, RZ, PT ;  /* 0x000000ff3100720c */ /* 0x004fe40003f06270 */
[----:B------:R-:W0:Y:S02]  /*23580*/  LDC R49, c[0x0][0x230] ;  /* 0x00008c00ff317b82 */ /* 0x000e240000000800 */
[----:B0-----:R-:W-:-:S05]  /*23590*/  VIADD R49, R49, 0x1f ;  /* 0x0000001f31317836 */ /* 0x001fca0000000000 */
[----:B------:R-:W-:-:S04]  /*235a0*/  SHF.R.S32.HI R40, RZ, 0x1f, R49 ;  /* 0x0000001fff287819 */ /* 0x000fc80000011431 */
[----:B------:R-:W-:Y:S02]  /*235b0*/  LEA.HI R40, R40, R49, RZ, 0x5 ;  /* 0x0000003128287211 */ /* 0x000fe400078f28ff */
[----:B------:R-:W-:Y:S02]  /*235c0*/  LOP3.LUT R40, R0, 0x10, R43, 0x78, !PT ;  /* 0x0000001000287812 */ /* 0x000fe400078e782b */
[----:B------:R-:W-:Y:S01]  /*235d0*/  SHF.R.U32.HI R0, RZ, 0x2, R47 ;  /* 0x00000002ff007819 */ /* 0x000fe2000001162f */
[----:B------:R-:W-:-:S03]  /*235e0*/  IMAD.SHL.U32 R43, R41, 0x200, RZ ;  /* 0x00000200292b7824 */ /* 0x000fc600078e00ff */
[----:B------:R-:W-:Y:S02]  /*235f0*/  SGXT.U32 R0, R0, 0x3 ;  /* 0x000000030000781a */ /* 0x000fe40000000000 */
[----:B------:R-:W-:Y:S02]  /*23600*/  ISETP.GE.AND P5, PT, R48, RZ, PT ;  /* 0x000000ff3000720c */ /* 0x000fe40003fa6270 */
[----:B------:R-:W-:Y:S01]  /*23610*/  LOP3.LUT R0, R42, R43, R0, 0xfe, !PT ;  /* 0x0000002b2a007212 */ /* 0x000fe200078efe00 */
[----:B------:R-:W2:Y:S01]  /*23620*/  LDL R48, [R1+0x3d54] ;  /* 0x003d540001307983 */ /* 0x000ea20000100800 */
[----:B------:R-:W-:-:S03]  /*23630*/  LOP3.LUT R41, RZ, R61, RZ, 0x33, !PT ;  /* 0x0000003dff297212 */ /* 0x000fc600078e33ff */
[----:B------:R-:W2:Y:S04]  /*23640*/  LDL.LU R61, [R1+0x5790] ;  /* 0x00579000013d7983 */ /* 0x000ea80000300800 */
[----:B------:R-:W2:Y:S04]  /*23650*/  LDL R46, [R1+0x3d58] ;  /* 0x003d5800012e7983 */ /* 0x000ea80000100800 */
[----:B------:R-:W2:Y:S04]  /*23660*/  LDL R43, [R1+0x3d4c] ;  /* 0x003d4c00012b7983 */ /* 0x000ea80000100800 */
[----:B------:R0:W-:Y:S02]  /*23670*/  STL [R1+0x5694], R0 ;  /* 0x0056940001007387 */ /* 0x0001e40000100800 */
[----:B0-----:R-:W-:-:S02]  /*23680*/  IADD3 R0, R40, UR6, R44 ;  /* 0x0000000628007c10 */ /* 0x001fc4000fffe02c */
[----:B------:R-:W3:Y:S01]  /*23690*/  LDL.LU R44, [R1+0x6c] ;  /* 0x00006c00012c7983 */ /* 0x000ee20000300800 */
[C---:B------:R-:W-:Y:S02]  /*236a0*/  SEL R42, R41.reuse, R51, !P3 ;  /* 0x00000033292a7207 */ /* 0x040fe40005800000 */
[C---:B------:R-:W-:Y:S01]  /*236b0*/  SEL R40, R41.reuse, R52, !P3 ;  /* 0x0000003429287207 */ /* 0x040fe20005800000 */
[----:B------:R0:W-:Y:S04]  /*236c0*/  STL [R1+0x14c], R0 ;  /* 0x00014c0001007387 */ /* 0x0001e80000100800 */
[----:B------:R-:W2:Y:S04]  /*236d0*/  LDL R49, [R1+0x3d5c] ;  /* 0x003d5c0001317983 */ /* 0x000ea80000100800 */
[----:B------:R1:W-:Y:S01]  /*236e0*/  STL [R1+0x91c], R42 ;  /* 0x00091c2a01007387 */ /* 0x0003e20000100800 */
[----:B0-----:R-:W-:-:S03]  /*236f0*/  SEL R0, R41, R53, !P3 ;  /* 0x0000003529007207 */ /* 0x001fc60005800000 */
[----:B------:R-:W2:Y:S04]  /*23700*/  LDL R55, [R1+0x3d68] ;  /* 0x003d680001377983 */ /* 0x000ea80000100800 */
[----:B------:R-:W-:Y:S04]  /*23710*/  STL [R1+0x918], R40 ;  /* 0x0009182801007387 */ /* 0x000fe80000100800 */
[----:B-1----:R-:W2:Y:S04]  /*23720*/  LDL R42, [R1+0x3d6c] ;  /* 0x003d6c00012a7983 */ /* 0x002ea80000100800 */
[----:B------:R0:W-:Y:S02]  /*23730*/  STL [R1+0x914], R0 ;  /* 0x0009140001007387 */ /* 0x0001e40000100800 */
[----:B0-----:R-:W-:-:S05]  /*23740*/  SEL R0, R41, R45, !P3 ;  /* 0x0000002d29007207 */ /* 0x001fca0005800000 */
[----:B------:R0:W-:Y:S04]  /*23750*/  STL [R1+0x569c], R0 ;  /* 0x00569c0001007387 */ /* 0x0001e80000100800 */
[----:B------:R-:W2:Y:S01]  /*23760*/  LDL.LU R40, [R1+0x68] ;  /* 0x0000680001287983 */ /* 0x000ea20000300800 */
[----:B---3--:R-:W-:Y:S01]  /*23770*/  @!P1 IMAD.MOV R44, RZ, RZ, -R44 ;  /* 0x000000ffff2c9224 */ /* 0x008fe200078e0a2c */
[----:B------:R-:W-:Y:S02]  /*23780*/  ISETP.GE.AND P1, PT, R54, RZ, PT ;  /* 0x000000ff3600720c */ /* 0x000fe40003f26270 */
[----:B------:R-:W3:Y:S04]  /*23790*/  LDL R54, [R1+0x3d70] ;  /* 0x003d700001367983 */ /* 0x000ee80000100800 */
[----:B0-----:R-:W3:Y:S01]  /*237a0*/  LDL.LU R0, [R1+0x64] ;  /* 0x0000640001007983 */ /* 0x001ee20000300800 */
[----:B----4-:R-:W-:-:S03]  /*237b0*/  ISETP.GE.AND P3, PT, R50, RZ, PT ;  /* 0x000000ff3200720c */ /* 0x010fc60003f66270 */
[----:B------:R-:W-:Y:S01]  /*237c0*/  STL [R1+0x6ac], R44 ;  /* 0x0006ac2c01007387 */ /* 0x000fe20000100800 */
[----:B--2---:R-:W-:Y:S01]  /*237d0*/  @!P2 IMAD.MOV R40, RZ, RZ, -R40 ;  /* 0x000000ffff28a224 */ /* 0x004fe200078e0a28 */
[----:B------:R-:W-:Y:S02]  /*237e0*/  ISETP.GE.AND P2, PT, R43, RZ, PT ;  /* 0x000000ff2b00720c */ /* 0x000fe40003f46270 */
[----:B------:R-:W2:Y:S04]  /*237f0*/  LDL R43, [R1+0x3d74] ;  /* 0x003d7400012b7983 */ /* 0x000ea80000100800 */
[----:B------:R0:W-:Y:S04]  /*23800*/  STL [R1+0x6a8], R40 ;  /* 0x0006a82801007387 */ /* 0x0001e80000100800 */
[----:B0-----:R-:W4:Y:S04]  /*23810*/  LDL.LU R40, [R1+0x60] ;  /* 0x0000600001287983 */ /* 0x001f280000300800 */
[----:B------:R-:W2:Y:S01]  /*23820*/  LDL R50, [R1+0x3d78] ;  /* 0x003d780001327983 */ /* 0x000ea20000100800 */
[----:B---3--:R-:W-:-:S05]  /*23830*/  @!P4 IMAD.MOV R0, RZ, RZ, -R0 ;  /* 0x000000ffff00c224 */ /* 0x008fca00078e0a00 */
[----:B------:R0:W-:Y:S04]  /*23840*/  STL [R1+0x6a4], R0 ;  /* 0x0006a40001007387 */ /* 0x0001e80000100800 */
[----:B0-----:R-:W3:Y:S01]  /*23850*/  LDL.LU R0, [R1+0x5c] ;  /* 0x00005c0001007983 */ /* 0x001ee20000300800 */
[----:B------:R-:W-:-:S03]  /*23860*/  ISETP.GE.AND P4, PT, R48, RZ, PT ;  /* 0x000000ff3000720c */ /* 0x000fc60003f86270 */
[----:B------:R-:W2:Y:S01]  /*23870*/  LDL R48, [R1+0x3d7c] ;  /* 0x003d7c0001307983 */ /* 0x000ea20000100800 */
[----:B----4-:R-:W-:-:S05]  /*23880*/  @!P6 IMAD.MOV R40, RZ, RZ, -R40 ;  /* 0x000000ffff28e224 */ /* 0x010fca00078e0a28 */
[----:B------:R0:W-:Y:S04]  /*23890*/  STL [R1+0x6a0], R40 ;  /* 0x0006a02801007387 */ /* 0x0001e80000100800 */
[----:B0-----:R-:W4:Y:S01]  /*238a0*/  LDL.LU R40, [R1+0x58] ;  /* 0x0000580001287983 */ /* 0x001f220000300800 */
[----:B---3--:R-:W-:Y:S01]  /*238b0*/  @!P0 IMAD.MOV R0, RZ, RZ, -R0 ;  /* 0x000000ffff008224 */ /* 0x008fe200078e0a00 */
[----:B------:R-:W-:Y:S02]  /*238c0*/  ISETP.GE.AND P0, PT, R46, RZ, PT ;  /* 0x000000ff2e00720c */ /* 0x000fe40003f06270 */
[----:B------:R-:W3:Y:S04]  /*238d0*/  LDL R46, [R1+0x3d88] ;  /* 0x003d8800012e7983 */ /* 0x000ee80000100800 */
[----:B------:R0:W-:Y:S04]  /*238e0*/  STL [R1+0x69c], R0 ;  /* 0x00069c0001007387 */ /* 0x0001e80000100800 */
[----:B0-----:R-:W2:Y:S01]  /*238f0*/  LDL.LU R0, [R1+0x54] ;  /* 0x0000540001007983 */ /* 0x001ea20000300800 */
[----:B----4-:R-:W-:Y:S01]  /*23900*/  @!P5 IMAD.MOV R40, RZ, RZ, -R40 ;  /* 0x000000ffff28d224 */ /* 0x010fe200078e0a28 */
[----:B------:R-:W-:-:S02]  /*23910*/  ISETP.GE.AND P5, PT, R49, RZ, PT ;  /* 0x000000ff3100720c */ /* 0x000fc40003fa6270 */
[----:B------:R-:W4:Y:S04]  /*23920*/  LDL R49, [R1+0x3d8c] ;  /* 0x003d8c0001317983 */ /* 0x000f280000100800 */
[----:B------:R0:W-:Y:S04]  /*23930*/  STL [R1+0x698], R40 ;  /* 0x0006982801007387 */ /* 0x0001e80000100800 */
[----:B0-----:R-:W3:Y:S01]  /*23940*/  LDL.LU R40, [R1+0x50] ;  /* 0x0000500001287983 */ /* 0x001ee20000300800 */
[----:B--2---:R-:W-:Y:S01]  /*23950*/  @!P1 IMAD.MOV R0, RZ, RZ, -R0 ;  /* 0x000000ffff009224 */ /* 0x004fe200078e0a00 */
[----:B------:R-:W-:-:S02]  /*23960*/  ISETP.GE.AND P1, PT, R55, RZ, PT ;  /* 0x000000ff3700720c */ /* 0x000fc40003f26270 */
[----:B------:R-:W2:Y:S04]  /*23970*/  LDL R55, [R1+0x3d98] ;  /* 0x003d980001377983 */ /* 0x000ea80000100800 */
[----:B------:R0:W-:Y:S04]  /*23980*/  STL [R1+0x694], R0 ;  /* 0x0006940001007387 */ /* 0x0001e80000100800 */
[----:B0-----:R-:W4:Y:S01]  /*23990*/  LDL.LU R0, [R1+0x4c] ;  /* 0x00004c0001007983 */ /* 0x001f220000300800 */
[----:B---3--:R-:W-:Y:S01]  /*239a0*/  @!P2 IMAD.MOV R40, RZ, RZ, -R40 ;  /* 0x000000ffff28a224 */ /* 0x008fe200078e0a28 */
[----:B------:R-:W-:-:S02]  /*239b0*/  ISETP.GE.AND P2, PT, R42, RZ, PT ;  /* 0x000000ff2a00720c */ /* 0x000fc40003f46270 */
        /* <DEDUP_REMOVED lines=1743> */
[----:B----4-:R-:W-:-:S05]  /*2a6b0*/  @!P3 IMAD.MOV R0, RZ, RZ, -R0 ;  /* 0x000000ffff00b224 */ /* 0x010fca00078e0a00 */
[----:B------:R0:W-:Y:S04]  /*2a6c0*/  STL [R1+0x70], R0 ;  /* 0x0000700001007387 */ /* 0x0001e80000100800 */
[----:B0-----:R-:W4:Y:S01]  /*2a6d0*/  LDL.LU R0, [R1+0x2f4] ;  /* 0x0002f40001007983 */ /* 0x001f220000300800 */
[----:B------:R-:W-:-:S03]  /*2a6e0*/  ISETP.GE.AND P3, PT, R46, RZ, PT ;  /* 0x000000ff2e00720c */ /* 0x000fc60003f66270 */
[----:B------:R-:W3:Y:S01]  /*2a6f0*/  LDL R46, [R1+0x52c8] ;  /* 0x0052c800012e7983 */ /* 0x000ee20000100800 */
[----:B--2---:R-:W-:Y:S01]  /*2a700*/  @!P4 IMAD.MOV R40, RZ, RZ, -R40 ;  /* 0x000000ffff28c224 */ /* 0x004fe200078e0a28 */
[----:B------:R-:W-:-:S04]  /*2a710*/  ISETP.GE.AND P4, PT, R49, RZ, PT ;  /* 0x000000ff3100720c */ /* 0x000fc80003f86270 */
[----:B------:R0:W-:Y:S04]  /*2a720*/  STL [R1+0x6c], R40 ;  /* 0x00006c2801007387 */ /* 0x0001e80000100800 */
[----:B0-----:R-:W2:Y:S04]  /*2a730*/  LDL.LU R40, [R1+0x2f8] ;  /* 0x0002f80001287983 */ /* 0x001ea80000300800 */
[----:B------:R-:W3:Y:S01]  /*2a740*/  LDL R49, [R1+0x52cc] ;  /* 0x0052cc0001317983 */ /* 0x000ee20000100800 */
[----:B----4-:R-:W-:-:S05]  /*2a750*/  @!P0 IMAD.MOV R0, RZ, RZ, -R0 ;  /* 0x000000ffff008224 */ /* 0x010fca00078e0a00 */
[----:B------:R0:W-:Y:S04]  /*2a760*/  STL [R1+0x68], R0 ;  /* 0x0000680001007387 */ /* 0x0001e80000100800 */
[----:B0-----:R-:W4:Y:S01]  /*2a770*/  LDL.LU R0, [R1+0x2fc] ;  /* 0x0002fc0001007983 */ /* 0x001f220000300800 */
[----:B------:R-:W-:-:S03]  /*2a780*/  ISETP.GE.AND P0, PT, R55, RZ, PT ;  /* 0x000000ff3700720c */ /* 0x000fc60003f06270 */
[----:B------:R-:W3:Y:S01]  /*2a790*/  LDL R55, [R1+0x52d0] ;  /* 0x0052d00001377983 */ /* 0x000ee20000100800 */
[----:B--2---:R-:W-:-:S05]  /*2a7a0*/  @!P5 IMAD.MOV R40, RZ, RZ, -R40 ;  /* 0x000000ffff28d224 */ /* 0x004fca00078e0a28 */
[----:B------:R0:W-:Y:S04]  /*2a7b0*/  STL [R1+0x64], R40 ;  /* 0x0000642801007387 */ /* 0x0001e80000100800 */
[----:B0-----:R-:W2:Y:S04]  /*2a7c0*/  LDL.LU R40, [R1+0x2d0] ;  /* 0x0002d00001287983 */ /* 0x001ea80000300800 */
[----:B------:R-:W3:Y:S01]  /*2a7d0*/  LDL R44, [R1+0x52d4] ;  /* 0x0052d400012c7983 */ /* 0x000ee20000100800 */
        /* <DEDUP_REMOVED lines=15> */
[----:B------:R-:W-:-:S03]  /*2a8d0*/  ISETP.GE.AND P5, PT, R42, RZ, PT ;  /* 0x000000ff2a00720c */ /* 0x000fc60003fa6270 */
[----:B------:R-:W3:Y:S01]  /*2a8e0*/  LDL R42, [R1+0x52e4] ;  /* 0x0052e400012a7983 */ /* 0x000ee20000100800 */
[----:B----4-:R-:W-:Y:S01]  /*2a8f0*/  @!P4 IMAD.MOV R40, RZ, RZ, -R40 ;  /* 0x000000ffff28c224 */ /* 0x010fe200078e0a28 */
[----:B------:R-:W-:-:S04]  /*2a900*/  ISETP.GE.AND P4, PT, R48, RZ, PT ;  /* 0x000000ff3000720c */ /* 0x000fc80003f86270 */
[----:B------:R0:W-:Y:S04]  /*2a910*/  STL [R1+0x54], R40 ;  /* 0x0000542801007387 */ /* 0x0001e80000100800 */
[----:B0-----:R-:W4:Y:S04]  /*2a920*/  LDL.LU R40, [R1+0x2b0] ;  /* 0x0002b00001287983 */ /* 0x001f280000300800 */
[----:B------:R-:W3:Y:S01]  /*2a930*/  LDL R48, [R1+0x52e8] ;  /* 0x0052e80001307983 */ /* 0x000ee20000100800 */
[----:B--2---:R-:W-:-:S05]  /*2a940*/  @!P0 IMAD.MOV R0, RZ, RZ, -R0 ;  /* 0x000000ffff008224 */ /* 0x004fca00078e0a00 */
        /* <DEDUP_REMOVED lines=14> */
[----:B----4-:R-:W-:-:S05]  /*2aa30*/  @!P2 IMAD.MOV R40, RZ, RZ, -R40 ;  /* 0x000000ffff28a224 */ /* 0x010fca00078e0a28 */
[----:B------:R0:W-:Y:S04]  /*2aa40*/  STL [R1+0x44], R40 ;  /* 0x0000442801007387 */ /* 0x0001e80000100800 */
[----:B0-----:R-:W4:Y:S01]  /*2aa50*/  LDL.LU R40, [R1+0x294] ;  /* 0x0002940001287983 */ /* 0x001f220000300800 */
[----:B--2---:R-:W-:Y:S01]  /*2aa60*/  @!P3 IMAD.MOV R0, RZ, RZ, -R0 ;  /* 0x000000ffff00b224 */ /* 0x004fe200078e0a00 */
[----:B------:R-:W-:Y:S02]  /*2aa70*/  ISETP.GE.AND P3, PT, R54, RZ, PT ;  /* 0x000000ff3600720c */ /* 0x000fe40003f66270 */
[----:B------:R-:W2:Y:S04]  /*2aa80*/  LDL R54, [R1+0x52f8] ;  /* 0x0052f80001367983 */ /* 0x000ea80000100800 */
[----:B------:R0:W-:Y:S04]  /*2aa90*/  STL [R1+0x40], R0 ;  /* 0x0000400001007387 */ /* 0x0001e80000100800 */
[----:B0-----:R-:W3:Y:S01]  /*2aaa0*/  LDL.LU R0, [R1+0x264] ;  /* 0x0002640001007983 */ /* 0x001ee20000300800 */
[----:B----4-:R-:W-:Y:S01]  /*2aab0*/  @!P4 IMAD.MOV R40, RZ, RZ, -R40 ;  /* 0x000000ffff28c224 */ /* 0x010fe200078e0a28 */
[----:B------:R-:W-:-:S04]  /*2aac0*/  ISETP.GE.AND P4, PT, R43, RZ, PT ;  /* 0x000000ff2b00720c */ /* 0x000fc80003f86270 */
        /* <DEDUP_REMOVED lines=16> */
[----:B------:R-:W-:-:S13]  /*2abd0*/  ISETP.GE.AND P2, PT, R44, RZ, PT ;  /* 0x000000ff2c00720c */ /* 0x000fda0003f46270 */
        /* <DEDUP_REMOVED lines=11> */
[----:B------:R-:W-:Y:S02]  /*2ac90*/  ISETP.GE.AND P4, PT, R55, RZ, PT ;  /* 0x000000ff3700720c */ /* 0x000fe40003f86270 */
[----:B------:R-:W4:Y:S04]  /*2aca0*/  LDL.LU R55, [R1+0x228] ;  /* 0x0002280001377983 */ /* 0x000f280000300800 */
[----:B------:R0:W-:Y:S04]  /*2acb0*/  STL [R1+0x24], R40 ;  /* 0x0000242801007387 */ /* 0x0001e80000100800 */
[----:B0-----:R-:W3:Y:S01]  /*2acc0*/  LDL R40, [R1+0x5310] ;  /* 0x0053100001287983 */ /* 0x001ee20000100800 */
[----:B--2---:R-:W-:Y:S01]  /*2acd0*/  @!P0 IMAD.MOV R0, RZ, RZ, -R0 ;  /* 0x000000ffff008224 */ /* 0x004fe200078e0a00 */
[----:B------:R-:W-:-:S04]  /*2ace0*/  ISETP.GE.AND P0, PT, R54, RZ, PT ;  /* 0x000000ff3600720c */ /* 0x000fc80003f06270 */
[----:B------:R-:W-:Y:S04]  /*2acf0*/  STL [R1+0x5718], R0 ;  /* 0x0057180001007387 */ /* 0x000fe80000100800 */
[----:B------:R-:W2:Y:S01]  /*2ad00*/  LDL.LU R54, [R1+0x22c] ;  /* 0x00022c0001367983 */ /* 0x000ea20000300800 */
[----:B------:R-:W-:-:S03]  /*2ad10*/  ISETP.GE.AND P5, PT, R42, RZ, PT ;  /* 0x000000ff2a00720c */ /* 0x000fc60003fa6270 */
[----:B------:R-:W3:Y:S10]  /*2ad20*/  LDL R44, [R1+0x5314] ;  /* 0x00531400012c7983 */ /* 0x000ef40000100800 */
[----:B----4-:R-:W-:-:S05]  /*2ad30*/  @!P5 IMAD.MOV R55, RZ, RZ, -R55 ;  /* 0x000000ffff37d224 */ /* 0x010fca00078e0a37 */
[----:B------:R-:W-:Y:S04]  /*2ad40*/  STL [R1+0x571c], R55 ;  /* 0x00571c3701007387 */ /* 0x000fe80000100800 */
[----:B------:R-:W4:Y:S04]  /*2ad50*/  LDL.LU R53, [R1+0x214] ;  /* 0x0002140001357983 */ /* 0x000f280000300800 */
[----:B------:R-:W3:Y:S01]  /*2ad60*/  LDL R42, [R1+0x5318] ;  /* 0x00531800012a7983 */ /* 0x000ee20000100800 */
[----:B--2---:R-:W-:-:S05]  /*2ad70*/  @!P1 IMAD.MOV R54, RZ, RZ, -R54 ;  /* 0x000000ffff369224 */ /* 0x004fca00078e0a36 */
[----:B------:R-:W-:Y:S04]  /*2ad80*/  STL [R1+0x5720], R54 ;  /* 0x0057203601007387 */ /* 0x000fe80000100800 */
[----:B------:R-:W2:Y:S01]  /*2ad90*/  LDL.LU R52, [R1+0x1c] ;  /* 0x00001c0001347983 */ /* 0x000ea20000300800 */
[----:B------:R-:W-:-:S03]  /*2ada0*/  ISETP.GE.AND P5, PT, R43, RZ, PT ;  /* 0x000000ff2b00720c */ /* 0x000fc60003fa6270 */
[----:B------:R-:W2:Y:S01]  /*2adb0*/  LDL R43, [R1+0x531c] ;  /* 0x00531c00012b7983 */ /* 0x000ea20000100800 */
[----:B------:R-:W-:Y:S01]  /*2adc0*/  ISETP.GE.AND P1, PT, R50, RZ, PT ;  /* 0x000000ff3200720c */ /* 0x000fe20003f26270 */
[----:B----4-:R-:W-:Y:S01]  /*2add0*/  @!P2 IMAD.MOV R53, RZ, RZ, -R53 ;  /* 0x000000ffff35a224 */ /* 0x010fe200078e0a35 */
[----:B---3--:R-:W-:-:S04]  /*2ade0*/  ISETP.GE.AND P2, PT, R48, RZ, PT ;  /* 0x000000ff3000720c */ /* 0x008fc80003f46270 */
[----:B------:R-:W-:Y:S04]  /*2adf0*/  STL [R1+0x5724], R53 ;  /* 0x0057243501007387 */ /* 0x000fe80000100800 */
[----:B------:R-:W3:Y:S04]  /*2ae00*/  LDL.LU R51, [R1+0x1d4] ;  /* 0x0001d40001337983 */ /* 0x000ee80000300800 */
[----:B------:R-:W4:Y:S01]  /*2ae10*/  LDL R48, [R1+0x5320] ;  /* 0x0053200001307983 */ /* 0x000f220000100800 */
[----:B--2---:R-:W-:-:S05]  /*2ae20*/  @!P3 IMAD.MOV R52, RZ, RZ, -R52 ;  /* 0x000000ffff34b224 */ /* 0x004fca00078e0a34 */
[----:B------:R-:W-:Y:S04]  /*2ae30*/  STL [R1+0x5728], R52 ;  /* 0x0057283401007387 */ /* 0x000fe80000100800 */
[----:B------:R-:W2:Y:S04]  /*2ae40*/  LDL.LU R50, [R1+0x1ec] ;  /* 0x0001ec0001327983 */ /* 0x000ea80000300800 */
[----:B------:R-:W4:Y:S01]  /*2ae50*/  LDL R45, [R1+0x5324] ;  /* 0x00532400012d7983 */ /* 0x000f220000100800 */
[----:B------:R-:W-:Y:S01]  /*2ae60*/  ISETP.GE.AND P3, PT, R46, RZ, PT ;  /* 0x000000ff2e00720c */ /* 0x000fe20003f66270 */
[----:B---3--:R-:W-:Y:S01]  /*2ae70*/  @!P4 IMAD.MOV R51, RZ, RZ, -R51 ;  /* 0x000000ffff33c224 */ /* 0x008fe200078e0a33 */
[----:B------:R-:W-:-:S04]  /*2ae80*/  ISETP.GE.AND P4, PT, R49, RZ, PT ;  /* 0x000000ff3100720c */ /* 0x000fc80003f86270 */
[----:B------:R0:W-:Y:S04]  /*2ae90*/  STL [R1+0x572c], R51 ;  /* 0x00572c3301007387 */ /* 0x0001e80000100800 */
[----:B------:R-:W3:Y:S04]  /*2aea0*/  LDL.LU R49, [R1+0x1dc] ;  /* 0x0001dc0001317983 */ /* 0x000ee80000300800 */
[----:B------:R-:W4:Y:S01]  /*2aeb0*/  LDL R46, [R1+0x5328] ;  /* 0x00532800012e7983 */ /* 0x000f220000100800 */
[----:B--2---:R-:W-:Y:S01]  /*2aec0*/  @!P0 IMAD.MOV R50, RZ, RZ, -R50 ;  /* 0x000000ffff328224 */ /* 0x004fe200078e0a32 */
[----:B------:R-:W-:-:S04]  /*2aed0*/  ISETP.GE.AND P0, PT, R40, RZ, PT ;  /* 0x000000ff2800720c */ /* 0x000fc80003f06270 */
[----:B------:R1:W-:Y:S04]  /*2aee0*/  STL [R1+0x5730], R50 ;  /* 0x0057303201007387 */ /* 0x0003e80000100800 */
[----:B------:R-:W2:Y:S04]  /*2aef0*/  LDL.LU R40, [R1+0x18] ;  /* 0x0000180001287983 */ /* 0x000ea80000300800 */
[----:B0-----:R-:W4:Y:S01]  /*2af00*/  LDL R51, [R1+0x532c] ;  /* 0x00532c0001337983 */ /* 0x001f220000100800 */
[----:B---3--:R-:W-:-:S05]  /*2af10*/  @!P5 IMAD.MOV R49, RZ, RZ, -R49 ;  /* 0x000000ffff31d224 */ /* 0x008fca00078e0a31 */
[----:B------:R-:W-:Y:S04]  /*2af20*/  STL [R1+0x5734], R49 ;  /* 0x0057343101007387 */ /* 0x000fe80000100800 */
[----:B------:R-:W3:Y:S04]  /*2af30*/  LDL.LU R41, [R1+0x14] ;  /* 0x0000140001297983 */ /* 0x000ee80000300800 */
[----:B------:R-:W4:Y:S01]  /*2af40*/  LDL R52, [R1+0x5330] ;  /* 0x0053300001347983 */ /* 0x000f220000100800 */
[----:B--2---:R-:W-:Y:S01]  /*2af50*/  @!P1 IMAD.MOV R40, RZ, RZ, -R40 ;  /* 0x000000ffff289224 */ /* 0x004fe200078e0a28 */
[----:B------:R-:W-:-:S04]  /*2af60*/  ISETP.GE.AND P1, PT, R42, RZ, PT ;  /* 0x000000ff2a00720c */ /* 0x000fc80003f26270 */
[----:B------:R0:W-:Y:S04]  /*2af70*/  STL [R1+0x5738], R40 ;  /* 0x0057382801007387 */ /* 0x0001e80000100800 */
[----:B------:R-:W2:Y:S04]  /*2af80*/  LDL.LU R42, [R1+0x10] ;  /* 0x00001000012a7983 */ /* 0x000ea80000300800 */
[----:B------:R-:W4:Y:S01]  /*2af90*/  LDL R53, [R1+0x5334] ;  /* 0x0053340001357983 */ /* 0x000f220000100800 */
[----:B------:R-:W-:Y:S01]  /*2afa0*/  ISETP.GE.AND P5, PT, R44, RZ, PT ;  /* 0x000000ff2c00720c */ /* 0x000fe20003fa6270 */
[----:B---3--:R-:W-:Y:S01]  /*2afb0*/  @!P2 IMAD.MOV R41, RZ, RZ, -R41 ;  /* 0x000000ffff29a224 */ /* 0x008fe200078e0a29 */
[----:B------:R-:W-:-:S04]  /*2afc0*/  ISETP.GE.AND P2, PT, R43, RZ, PT ;  /* 0x000000ff2b00720c */ /* 0x000fc80003f46270 */
[----:B------:R-:W-:Y:S04]  /*2afd0*/  STL [R1+0x573c], R41 ;  /* 0x00573c2901007387 */ /* 0x000fe80000100800 */
[----:B------:R-:W3:Y:S04]  /*2afe0*/  LDL.LU R43, [R1+0xc] ;  /* 0x00000c00012b7983 */ /* 0x000ee80000300800 */
[----:B------:R-:W3:Y:S01]  /*2aff0*/  LDL R54, [R1+0x5338] ;  /* 0x0053380001367983 */ /* 0x000ee20000100800 */
[----:B--2---:R-:W-:-:S05]  /*2b000*/  @!P3 IMAD.MOV R42, RZ, RZ, -R42 ;  /* 0x000000ffff2ab224 */ /* 0x004fca00078e0a2a */
[----:B------:R-:W-:Y:S04]  /*2b010*/  STL [R1+0x5740], R42 ;  /* 0x0057402a01007387 */ /* 0x000fe80000100800 */
[----:B------:R-:W2:Y:S01]  /*2b020*/  LDL.LU R44, [R1+0x8] ;  /* 0x00000800012c7983 */ /* 0x000ea20000300800 */
[----:B----4-:R-:W-:-:S03]  /*2b030*/  ISETP.GE.AND P3, PT, R48, RZ, PT ;  /* 0x000000ff3000720c */ /* 0x010fc60003f66270 */
[----:B------:R-:W4:Y:S01]  /*2b040*/  LDL R48, [R1+0x533c] ;  /* 0x00533c0001307983 */ /* 0x000f220000100800 */
[----:B---3--:R-:W-:Y:S01]  /*2b050*/  @!P4 IMAD.MOV R43, RZ, RZ, -R43 ;  /* 0x000000ffff2bc224 */ /* 0x008fe200078e0a2b */
[----:B------:R-:W-:-:S04]  /*2b060*/  ISETP.GE.AND P4, PT, R45, RZ, PT ;  /* 0x000000ff2d00720c */ /* 0x000fc80003f86270 */
[----:B------:R-:W-:Y:S04]  /*2b070*/  STL [R1+0x5744], R43 ;  /* 0x0057442b01007387 */ /* 0x000fe80000100800 */
[----:B------:R-:W3:Y:S04]  /*2b080*/  LDL.LU R45, [R1+0x4] ;  /* 0x00000400012d7983 */ /* 0x000ee80000300800 */
[----:B------:R-:W3:Y:S01]  /*2b090*/  LDL R55, [R1+0x5340] ;  /* 0x0053400001377983 */ /* 0x000ee20000100800 */
[----:B--2---:R-:W-:Y:S01]  /*2b0a0*/  @!P0 IMAD.MOV R44, RZ, RZ, -R44 ;  /* 0x000000ffff2c8224 */ /* 0x004fe200078e0a2c */
[----:B------:R-:W-:-:S04]  /*2b0b0*/  ISETP.GE.AND P0, PT, R46, RZ, PT ;  /* 0x000000ff2e00720c */ /* 0x000fc80003f06270 */
[----:B------:R-:W-:Y:S04]  /*2b0c0*/  STL [R1+0x5748], R44 ;  /* 0x0057482c01007387 */ /* 0x000fe80000100800 */
[----:B------:R-:W2:Y:S04]  /*2b0d0*/  LDL.LU R46, [R1] ;  /* 0x00000000012e7983 */ /* 0x000ea80000300800 */
[----:B------:R-:W2:Y:S01]  /*2b0e0*/  LDL R0, [R1+0x5344] ;  /* 0x0053440001007983 */ /* 0x000ea20000100800 */
[----:B------:R-:W-:Y:S02]  /*2b0f0*/  @!P2 IMAD.MOV R61, RZ, RZ, -R61 ;  /* 0x000000ffff3da224 */ /* 0x000fe400078e0a3d */
[----:B------:R-:W-:-:S02]  /*2b100*/  @!P3 IMAD.MOV R60, RZ, RZ, -R60 ;  /* 0x000000ffff3cb224 */ /* 0x000fc400078e0a3c */
[----:B------:R-:W-:Y:S01]  /*2b110*/  @!P4 IMAD.MOV R59, RZ, RZ, -R59 ;  /* 0x000000ffff3bc224 */ /* 0x000fe200078e0a3b */
[----:B------:R-:W-:Y:S02]  /*2b120*/  ISETP.GE.AND P2, PT, R53, RZ, PT ;  /* 0x000000ff3500720c */ /* 0x000fe40003f46270 */
[----:B------:R-:W-:Y:S02]  /*2b130*/  ISETP.GE.AND P3, PT, R54, RZ, PT ;  /* 0x000000ff3600720c */ /* 0x000fe40003f66270 */
[----:B----4-:R-:W-:Y:S01]  /*2b140*/  ISETP.GE.AND P4, PT, R48, RZ, PT ;  /* 0x000000ff3000720c */ /* 0x010fe20003f86270 */
[----:B---3--:R-:W-:Y:S01]  /*2b150*/  @!P5 IMAD.MOV R45, RZ, RZ, -R45 ;  /* 0x000000ffff2dd224 */ /* 0x008fe200078e0a2d */
[----:B------:R-:W-:-:S04]  /*2b160*/  ISETP.GE.AND P5, PT, R51, RZ, PT ;  /* 0x000000ff3300720c */ /* 0x000fc80003fa6270 */
[----:B------:R-:W-:Y:S04]  /*2b170*/  STL [R1+0x574c], R45 ;  /* 0x00574c2d01007387 */ /* 0x000fe80000100800 */
[----:B------:R-:W3:Y:S01]  /*2b180*/  LDL R51, [R1+0x5348] ;  /* 0x0053480001337983 */ /* 0x000ee20000100800 */
[----:B------:R-:W-:Y:S01]  /*2b190*/  @!P0 IMAD.MOV R58, RZ, RZ, -R58 ;  /* 0x000000ffff3a8224 */ /* 0x000fe200078e0a3a */
[----:B------:R-:W-:-:S03]  /*2b1a0*/  ISETP.GE.AND P0, PT, R55, RZ, PT ;  /* 0x000000ff3700720c */ /* 0x000fc60003f06270 */
[----:B------:R-:W-:Y:S02]  /*2b1b0*/  @!P5 IMAD.MOV R57, RZ, RZ, -R57 ;  /* 0x000000ffff39d224 */ /* 0x000fe400078e0a39 */
[----:B--2---:R-:W-:Y:S01]  /*2b1c0*/  @!P1 IMAD.MOV R46, RZ, RZ, -R46 ;  /* 0x000000ffff2e9224 */ /* 0x004fe200078e0a2e */
[----:B------:R-:W-:-:S04]  /*2b1d0*/  ISETP.GE.AND P1, PT, R52, RZ, PT ;  /* 0x000000ff3400720c */ /* 0x000fc80003f26270 */
[----:B------:R-:W-:Y:S04]  /*2b1e0*/  STL [R1+0x5750], R46 ;  /* 0x0057502e01007387 */ /* 0x000fe80000100800 */
[----:B------:R-:W2:Y:S04]  /*2b1f0*/  LDL R52, [R1+0x534c] ;  /* 0x00534c0001347983 */ /* 0x000ea80000100800 */
[----:B------:R-:W-:Y:S04]  /*2b200*/  STL [R1+0x5754], R61 ;  /* 0x0057543d01007387 */ /* 0x000fe80000100800 */
[----:B------:R-:W4:Y:S04]  /*2b210*/  LDL R53, [R1+0x5350] ;  /* 0x0053500001357983 */ /* 0x000f280000100800 */
[----:B------:R-:W-:Y:S04]  /*2b220*/  STL [R1+0x5758], R60 ;  /* 0x0057583c01007387 */ /* 0x000fe80000100800 */
[----:B------:R-:W4:Y:S04]  /*2b230*/  LDL R54, [R1+0x5354] ;  /* 0x0053540001367983 */ /* 0x000f280000100800 */
[----:B------:R-:W-:Y:S04]  /*2b240*/  STL [R1+0x575c], R59 ;  /* 0x00575c3b01007387 */ /* 0x000fe80000100800 */
[----:B------:R-:W4:Y:S04]  /*2b250*/  LDL R48, [R1+0x5358] ;  /* 0x0053580001307983 */ /* 0x000f280000100800 */
[----:B------:R-:W-:Y:S04]  /*2b260*/  STL [R1+0x5760], R58 ;  /* 0x0057603a01007387 */ /* 0x000fe80000100800 */
[----:B------:R-:W4:Y:S04]  /*2b270*/  LDL R55, [R1+0x535c] ;  /* 0x00535c0001377983 */ /* 0x000f280000100800 */
[----:B------:R-:W-:Y:S01]  /*2b280*/  STL [R1+0x5764], R57 ;  /* 0x0057643901007387 */ /* 0x000fe20000100800 */
[----:B------:R-:W-:-:S03]  /*2b290*/  ISETP.GE.AND P5, PT, R0, RZ, PT ;  /* 0x000000ff0000720c */ /* 0x000fc60003fa6270 */
[----:B------:R-:W4:Y:S01]  /*2b2a0*/  LDL R0, [R1+0x5360] ;  /* 0x0053600001007983 */ /* 0x000f220000100800 */
[----:B------:R-:W-:Y:S02]  /*2b2b0*/  @!P1 IMAD.MOV R56, RZ, RZ, -R56 ;  /* 0x000000ffff389224 */ /* 0x000fe400078e0a38 */
[----:B------:R-:W-:Y:S02]  /*2b2c0*/  @!P2 IMAD.MOV R39, RZ, RZ, -R39 ;  /* 0x000000ffff27a224 */ /* 0x000fe400078e0a27 */
[----:B------:R-:W-:Y:S02]  /*2b2d0*/  @!P3 IMAD.MOV R38, RZ, RZ, -R38 ;  /* 0x000000ffff26b224 */ /* 0x000fe400078e0a26 */
[----:B------:R-:W-:Y:S01]  /*2b2e0*/  @!P4 IMAD.MOV R37, RZ, RZ, -R37 ;  /* 0x000000ffff25c224 */ /* 0x000fe200078e0a25 */
[----:B------:R-:W-:Y:S04]  /*2b2f0*/  STL [R1+0x5768], R56 ;  /* 0x0057683801007387 */ /* 0x000fe80000100800 */
[----:B------:R-:W-:Y:S04]  /*2b300*/  STL [R1+0x576c], R39 ;  /* 0x00576c2701007387 */ /* 0x000fe80000100800 */
[----:B-1----:R-:W4:Y:S01]  /*2b310*/  LDL R50, [R1+0x5364] ;  /* 0x0053640001327983 */ /* 0x002f220000100800 */
[----:B------:R-:W-:-:S03]  /*2b320*/  @!P0 IMAD.MOV R36, RZ, RZ, -R36 ;  /* 0x000000ffff248224 */ /* 0x000fc600078e0a24 */
[----:B------:R-:W-:Y:S01]  /*2b330*/  STL [R1+0x5770], R38 ;  /* 0x0057702601007387 */ /* 0x000fe20000100800 */
[----:B---3--:R-:W-:-:S03]  /*2b340*/  ISETP.GE.AND P1, PT, R51, RZ, PT ;  /* 0x000000ff3300720c */ /* 0x008fc60003f26270 */
[----:B------:R-:W3:Y:S04]  /*2b350*/  LDL R51, [R1+0x5368] ;  /* 0x0053680001337983 */ /* 0x000ee80000100800 */
[----:B------:R-:W-:Y:S01]  /*2b360*/  STL [R1+0x5774], R37 ;  /* 0x0057742501007387 */ /* 0x000fe20000100800 */
[----:B------:R-:W-:-:S05]  /*2b370*/  @!P5 IMAD.MOV R35, RZ, RZ, -R35 ;  /* 0x000000ffff23d224 */ /* 0x000fca00078e0a23 */
[----:B------:R-:W-:Y:S01]  /*2b380*/  @!P1 IMAD.MOV R34, RZ, RZ, -R34 ;  /* 0x000000ffff229224 */ /* 0x000fe200078e0a22 */
[----:B--2---:R-:W-:Y:S02]  /*2b390*/  ISETP.GE.AND P2, PT, R52, RZ, PT ;  /* 0x000000ff3400720c */ /* 0x004fe40003f46270 */
[----:B----4-:R-:W-:Y:S01]  /*2b3a0*/  ISETP.GE.AND P3, PT, R53, RZ, PT ;  /* 0x000000ff3500720c */ /* 0x010fe20003f66270 */
[----:B------:R-:W2:Y:S04]  /*2b3b0*/  LDL R52, [R1+0x536c] ;  /* 0x00536c0001347983 */ /* 0x000ea80000100800 */
[----:B------:R-:W4:Y:S04]  /*2b3c0*/  LDL R53, [R1+0x5370] ;  /* 0x0053700001357983 */ /* 0x000f280000100800 */
[----:B------:R-:W-:Y:S01]  /*2b3d0*/  STL [R1+0x5778], R36 ;  /* 0x0057782401007387 */ /* 0x000fe20000100800 */
[----:B------:R-:W-:-:S03]  /*2b3e0*/  ISETP.GE.AND P0, PT, R48, RZ, PT ;  /* 0x000000ff3000720c */ /* 0x000fc60003f06270 */
[----:B------:R-:W2:Y:S01]  /*2b3f0*/  LDL R48, [R1+0x5374] ;  /* 0x0053740001307983 */ /* 0x000ea20000100800 */
[----:B------:R-:W-:-:S03]  /*2b400*/  ISETP.GE.AND P4, PT, R54, RZ, PT ;  /* 0x000000ff3600720c */ /* 0x000fc60003f86270 */
[----:B------:R-:W-:Y:S04]  /*2b410*/  STL [R1+0x577c], R35 ;  /* 0x00577c2301007387 */ /* 0x000fe80000100800 */
[----:B------:R-:W4:Y:S01]  /*2b420*/  LDL R54, [R1+0x5378] ;  /* 0x0053780001367983 */ /* 0x000f220000100800 */
[----:B------:R-:W-:-:S03]  /*2b430*/  ISETP.GE.AND P5, PT, R55, RZ, PT ;  /* 0x000000ff3700720c */ /* 0x000fc60003fa6270 */
[----:B------:R-:W-:Y:S04]  /*2b440*/  STL [R1+0x5780], R34 ;  /* 0x0057802201007387 */ /* 0x000fe80000100800 */
[----:B------:R-:W4:Y:S01]  /*2b450*/  LDL R55, [R1+0x537c] ;  /* 0x00537c0001377983 */ /* 0x000f220000100800 */
[----:B------:R-:W-:-:S03]  /*2b460*/  ISETP.GE.AND P1, PT, R0, RZ, PT ;  /* 0x000000ff0000720c */ /* 0x000fc60003f26270 */
[----:B------:R-:W4:Y:S01]  /*2b470*/  LDL R0, [R1+0x5380] ;  /* 0x0053800001007983 */ /* 0x000f220000100800 */
[----:B------:R-:W-:Y:S02]  /*2b480*/  @!P2 IMAD.MOV R33, RZ, RZ, -R33 ;  /* 0x000000ffff21a224 */ /* 0x000fe400078e0a21 */
[----:B------:R-:W-:Y:S01]  /*2b490*/  @!P3 IMAD.MOV R32, RZ, RZ, -R32 ;  /* 0x000000ffff20b224 */ /* 0x000fe200078e0a20 */
[----:B------:R-:W-:Y:S01]  /*2b4a0*/  ISETP.GE.AND P2, PT, R50, RZ, PT ;  /* 0x000000ff3200720c */ /* 0x000fe20003f46270 */
[----:B------:R-:W-:Y:S01]  /*2b4b0*/  @!P4 IMAD.MOV R31, RZ, RZ, -R31 ;  /* 0x000000ffff1fc224 */ /* 0x000fe200078e0a1f */
[----:B------:R-:W-:Y:S04]  /*2b4c0*/  STL [R1+0x5784], R33 ;  /* 0x0057842101007387 */ /* 0x000fe80000100800 */
[----:B------:R-:W4:Y:S04]  /*2b4d0*/  LDL R50, [R1+0x5384] ;  /* 0x0053840001327983 */ /* 0x000f280000100800 */
[----:B------:R-:W-:Y:S01]  /*2b4e0*/  STL [R1+0x5788], R32 ;  /* 0x0057882001007387 */ /* 0x000fe20000100800 */
[----:B------:R-:W-:Y:S01]  /*2b4f0*/  @!P5 IMAD.MOV R29, RZ, RZ, -R29 ;  /* 0x000000ffff1dd224 */ /* 0x000fe200078e0a1d */
[----:B---3--:R-:W-:-:S02]  /*2b500*/  ISETP.GE.AND P3, PT, R51, RZ, PT ;  /* 0x000000ff3300720c */ /* 0x008fc40003f66270 */
[----:B------:R-:W3:Y:S04]  /*2b510*/  LDL R51, [R1+0x5388] ;  /* 0x0053880001337983 */ /* 0x000ee80000100800 */
[----:B------:R1:W-:Y:S01]  /*2b520*/  STL [R1+0x578c], R31 ;  /* 0x00578c1f01007387 */ /* 0x0003e20000100800 */
[----:B------:R-:W-:Y:S02]  /*2b530*/  @!P0 IMAD.MOV R30, RZ, RZ, -R30 ;  /* 0x000000ffff1e8224 */ /* 0x000fe400078e0a1e */
[----:B------:R-:W-:Y:S02]  /*2b540*/  @!P1 IMAD.MOV R28, RZ, RZ, -R28 ;  /* 0x000000ffff1c9224 */ /* 0x000fe400078e0a1c */
[----:B------:R-:W-:Y:S01]  /*2b550*/  @!P2 IMAD.MOV R27, RZ, RZ, -R27 ;  /* 0x000000ffff1ba224 */ /* 0x000fe200078e0a1b */
[----:B0-----:R-:W3:Y:S04]  /*2b560*/  LDL R40, [R1+0x53a4] ;  /* 0x0053a40001287983 */ /* 0x001ee80000100800 */
[----:B------:R-:W3:Y:S01]  /*2b570*/  LDL R49, [R1+0x53a8] ;  /* 0x0053a80001317983 */ /* 0x000ee20000100800 */
[----:B------:R-:W-:Y:S01]  /*2b580*/  @!P3 IMAD.MOV R26, RZ, RZ, -R26 ;  /* 0x000000ffff1ab224 */ /* 0x000fe200078e0a1a */
[----:B--2---:R-:W-:-:S02]  /*2b590*/  ISETP.GE.AND P5, PT, R48, RZ, PT ;  /* 0x000000ff3000720c */ /* 0x004fc40003fa6270 */
[----:B------:R-:W2:Y:S01]  /*2b5a0*/  LDL R48, [R1+0x5394] ;  /* 0x0053940001307983 */ /* 0x000ea20000100800 */
[----:B------:R-:W-:-:S03]  /*2b5b0*/  ISETP.GE.AND P4, PT, R52, RZ, PT ;  /* 0x000000ff3400720c */ /* 0x000fc60003f86270 */
[----:B------:R-:W2:Y:S01]  /*2b5c0*/  LDL R52, [R1+0x538c] ;  /* 0x00538c0001347983 */ /* 0x000ea20000100800 */
[----:B----4-:R-:W-:Y:S02]  /*2b5d0*/  ISETP.GE.AND P0, PT, R53, RZ, PT ;  /* 0x000000ff3500720c */ /* 0x010fe40003f06270 */
[----:B------:R-:W-:Y:S01]  /*2b5e0*/  ISETP.GE.AND P1, PT, R54, RZ, PT ;  /* 0x000000ff3600720c */ /* 0x000fe20003f26270 */
[----:B------:R-:W4:Y:S04]  /*2b5f0*/  LDL R53, [R1+0x5390] ;  /* 0x0053900001357983 */ /* 0x000f280000100800 */
[----:B------:R-:W4:Y:S01]  /*2b600*/  LDL R54, [R1+0x5398] ;  /* 0x0053980001367983 */ /* 0x000f220000100800 */
[----:B------:R-:W-:-:S03]  /*2b610*/  ISETP.GE.AND P2, PT, R55, RZ, PT ;  /* 0x000000ff3700720c */ /* 0x000fc60003f46270 */
[----:B------:R-:W4:Y:S01]  /*2b620*/  LDL R55, [R1+0x539c] ;  /* 0x00539c0001377983 */ /* 0x000f220000100800 */
[----:B------:R-:W-:-:S03]  /*2b630*/  ISETP.GE.AND P3, PT, R0, RZ, PT ;  /* 0x000000ff0000720c */ /* 0x000fc60003f66270 */
[----:B------:R-:W4:Y:S06]  /*2b640*/  LDL R0, [R1+0x53a0] ;  /* 0x0053a00001007983 */ /* 0x000f2c0000100800 */
[----:B------:R-:W-:Y:S02]  /*2b650*/  @!P2 IMAD.MOV R21, RZ, RZ, -R21 ;  /* 0x000000ffff15a224 */ /* 0x000fe400078e0a15 */
[----:B------:R-:W-:Y:S01]  /*2b660*/  @!P4 IMAD.MOV R25, RZ, RZ, -R25 ;  /* 0x000000ffff19c224 */ /* 0x000fe200078e0a19 */
[----:B------:R-:W-:Y:S01]  /*2b670*/  ISETP.GE.AND P4, PT, R50, RZ, PT ;  /* 0x000000ff3200720c */ /* 0x000fe20003f86270 */
[----:B------:R-:W-:Y:S01]  /*2b680*/  @!P0 IMAD.MOV R24, RZ, RZ, -R24 ;  /* 0x000000ffff188224 */ /* 0x000fe200078e0a18 */
[----:B------:R-:W4:Y:S01]  /*2b690*/  LDL R50, [R1+0x53ac] ;  /* 0x0053ac0001327983 */ /* 0x000f220000100800 */
[----:B------:R-:W-:-:S02]  /*2b6a0*/  @!P5 IMAD.MOV R23, RZ, RZ, -R23 ;  /* 0x000000ffff17d224 */ /* 0x000fc400078e0a17 */
[----:B------:R-:W-:Y:S02]  /*2b6b0*/  @!P1 IMAD.MOV R22, RZ, RZ, -R22 ;  /* 0x000000ffff169224 */ /* 0x000fe400078e0a16 */
[----:B------:R-:W-:Y:S01]  /*2b6c0*/  @!P3 IMAD.MOV R20, RZ, RZ, -R20 ;  /* 0x000000ffff14b224 */ /* 0x000fe200078e0a14 */
[----:B---3--:R-:W-:Y:S02]  /*2b6d0*/  ISETP.GE.AND P0, PT, R51, RZ, PT ;  /* 0x000000ff3300720c */ /* 0x008fe40003f06270 */
[----:B------:R-:W3:Y:S03]  /*2b6e0*/  LDL R51, [R1+0x53b0] ;  /* 0x0053b00001337983 */ /* 0x000ee60000100800 */
[----:B------:R-:W-:-:S08]  /*2b6f0*/  @!P4 IMAD.MOV R19, RZ, RZ, -R19 ;  /* 0x000000ffff13c224 */ /* 0x000fd000078e0a13 */
[----:B------:R-:W-:Y:S01]  /*2b700*/  @!P0 IMAD.MOV R18, RZ, RZ, -R18 ;  /* 0x000000ffff128224 */ /* 0x000fe200078e0a12 */
[----:B--2---:R-:W-:Y:S02]  /*2b710*/  ISETP.GE.AND P2, PT, R48, RZ, PT ;  /* 0x000000ff3000720c */ /* 0x004fe40003f46270 */
        /* <DEDUP_REMOVED lines=10> */
[----:B------:R-:W4:Y:S01]  /*2b7c0*/  LDL R0, [R1+0x138] ;  /* 0x0001380001007983 */ /* 0x000f220000100800 */
[----:B------:R-:W-:Y:S01]  /*2b7d0*/  @!P5 IMAD.MOV R17, RZ, RZ, -R17 ;  /* 0x000000ffff11d224 */ /* 0x000fe200078e0a11 */
[----:B------:R-:W-:Y:S02]  /*2b7e0*/  ISETP.GE.AND P5, PT, R40, RZ, PT ;  /* 0x000000ff2800720c */ /* 0x000fe40003fa6270 */
[----:B------:R-:W-:-:S05]  /*2b7f0*/  LOP3.LUT R47, R47, 0x1f, RZ, 0xc0, !PT ;  /* 0x0000001f2f2f7812 */ /* 0x000fca00078ec0ff */
[----:B-1----:R-:W-:-:S06]  /*2b800*/  IMAD R31, R47, UR7, RZ ;  /* 0x000000072f1f7c24 */ /* 0x002fcc000f8e02ff */
[----:B------:R-:W-:Y:S02]  /*2b810*/  @!P5 IMAD.MOV R11, RZ, RZ, -R11 ;  /* 0x000000ffff0bd224 */ /* 0x000fe400078e0a0b */
[----:B------:R-:W-:Y:S01]  /*2b820*/  @!P1 IMAD.MOV R16, RZ, RZ, -R16 ;  /* 0x000000ffff109224 */ /* 0x000fe200078e0a10 */
[----:B------:R-:W-:Y:S01]  /*2b830*/  ISETP.GE.AND P1, PT, R49, RZ, PT ;  /* 0x000000ff3100720c */ /* 0x000fe20003f26270 */
[----:B------:R-:W-:Y:S01]  /*2b840*/  @!P2 IMAD.MOV R15, RZ, RZ, -R15 ;  /* 0x000000ffff0fa224 */ /* 0x000fe200078e0a0f */
[----:B------:R-:W-:Y:S01]  /*2b850*/  ISETP.GE.AND P2, PT, R50, RZ, PT ;  /* 0x000000ff3200720c */ /* 0x000fe20003f46270 */
[----:B------:R-:W-:Y:S01]  /*2b860*/  @!P3 IMAD.MOV R14, RZ, RZ, -R14 ;  /* 0x000000ffff0eb224 */ /* 0x000fe200078e0a0e */
[----:B---3--:R-:W-:Y:S01]  /*2b870*/  ISETP.GE.AND P3, PT, R51, RZ, PT ;  /* 0x000000ff3300720c */ /* 0x008fe20003f66270 */
[----:B------:R-:W-:Y:S02]  /*2b880*/  @!P4 IMAD.MOV R13, RZ, RZ, -R13 ;  /* 0x000000ffff0dc224 */ /* 0x000fe400078e0a0d */
[----:B------:R-:W-:-:S06]  /*2b890*/  @!P0 IMAD.MOV R12, RZ, RZ, -R12 ;  /* 0x000000ffff0c8224 */ /* 0x000fcc00078e0a0c */
[----:B------:R-:W-:Y:S02]  /*2b8a0*/  @!P1 IMAD.MOV R10, RZ, RZ, -R10 ;  /* 0x000000ffff0a9224 */ /* 0x000fe400078e0a0a */
[----:B------:R-:W-:Y:S02]  /*2b8b0*/  @!P2 IMAD.MOV R9, RZ, RZ, -R9 ;  /* 0x000000ffff09a224 */ /* 0x000fe400078e0a09 */
[----:B------:R-:W-:Y:S01]  /*2b8c0*/  @!P3 IMAD.MOV R8, RZ, RZ, -R8 ;  /* 0x000000ffff08b224 */ /* 0x000fe200078e0a08 */
[----:B--2---:R-:W-:Y:S02]  /*2b8d0*/  ISETP.GE.AND P5, PT, R48, RZ, PT ;  /* 0x000000ff3000720c */ /* 0x004fe40003fa6270 */
[----:B------:R-:W2:Y:S04]  /*2b8e0*/  LDL.LU R48, [R1+0x74] ;  /* 0x0000740001307983 */ /* 0x000ea80000300800 */
[----:B------:R-:W3:Y:S04]  /*2b8f0*/  LDL.LU R59, [R1+0x7e4] ;  /* 0x0007e400013b7983 */ /* 0x000ee80000300800 */
[----:B------:R-:W3:Y:S04]  /*2b900*/  LDL.LU R60, [R1+0x7e0] ;  /* 0x0007e000013c7983 */ /* 0x000ee80000300800 */
[----:B------:R-:W3:Y:S04]  /*2b910*/  LDL.LU R61, [R1+0x718] ;  /* 0x00071800013d7983 */ /* 0x000ee80000300800 */
[----:B------:R0:W-:Y:S04]  /*2b920*/  STL [R1+0x90c], R31 ;  /* 0x00090c1f01007387 */ /* 0x0001e80000100800 */
[----:B------:R-:W3:Y:S04]  /*2b930*/  LDL.LU R46, [R1+0x7dc] ;  /* 0x0007dc00012e7983 */ /* 0x000ee80000300800 */
        /* <DEDUP_REMOVED lines=8> */
[----:B------:R-:W3:Y:S01]  /*2b9c0*/  LDL.LU R51, [R1+0x72c] ;  /* 0x00072c0001337983 */ /* 0x000ee20000300800 */
[----:B------:R-:W-:-:S02]  /*2b9d0*/  ISETP.GE.AND P4, PT, R52, RZ, PT ;  /* 0x000000ff3400720c */ /* 0x000fc40003f86270 */
[----:B----4-:R-:W-:Y:S01]  /*2b9e0*/  ISETP.GE.AND P0, PT, R53, RZ, PT ;  /* 0x000000ff3500720c */ /* 0x010fe20003f06270 */
[----:B------:R-:W4:Y:S01]  /*2b9f0*/  LDL.LU R52, [R1+0x794] ;  /* 0x0007940001347983 */ /* 0x000f220000300800 */
[----:B------:R-:W-:-:S03]  /*2ba00*/  ISETP.GE.AND P1, PT, R54, RZ, PT ;  /* 0x000000ff3600720c */ /* 0x000fc60003f26270 */
[----:B------:R-:W4:Y:S04]  /*2ba10*/  LDL.LU R53, [R1+0x730] ;  /* 0x0007300001357983 */ /* 0x000f280000300800 */
[----:B------:R-:W4:Y:S01]  /*2ba20*/  LDL.LU R54, [R1+0x790] ;  /* 0x0007900001367983 */ /* 0x000f220000300800 */
[----:B------:R-:W-:Y:S02]  /*2ba30*/  ISETP.GE.AND P2, PT, R55, RZ, PT ;  /* 0x000000ff3700720c */ /* 0x000fe40003f46270 */
[----:B------:R-:W-:Y:S01]  /*2ba40*/  ISETP.GE.AND P3, PT, R0, RZ, PT ;  /* 0x000000ff0000720c */ /* 0x000fe20003f66270 */
[----:B------:R-:W4:Y:S04]  /*2ba50*/  LDL.LU R55, [R1+0x734] ;  /* 0x0007340001377983 */ /* 0x000f280000300800 */
[----:B------:R-:W4:Y:S01]  /*2ba60*/  LDL.LU R0, [R1+0x78c] ;  /* 0x00078c0001007983 */ /* 0x000f220000300800 */
[----:B------:R-:W-:-:S02]  /*2ba70*/  @!P4 IMAD.MOV R7, RZ, RZ, -R7 ;  /* 0x000000ffff07c224 */ /* 0x000fc400078e0a07 */
[----:B------:R-:W-:Y:S01]  /*2ba80*/  @!P0 IMAD.MOV R6, RZ, RZ, -R6 ;  /* 0x000000ffff068224 */ /* 0x000fe200078e0a06 */
[----:B------:R-:W-:Y:S01]  /*2ba90*/  IADD3 R47, P0, R31, UR8, RZ ;  /* 0x000000081f2f7c10 */ /* 0x000fe2000ff1e0ff */
[----:B------:R-:W-:Y:S02]  /*2baa0*/  @!P5 IMAD.MOV R5, RZ, RZ, -R5 ;  /* 0x000000ffff05d224 */ /* 0x000fe400078e0a05 */
[----:B------:R-:W-:Y:S01]  /*2bab0*/  @!P1 IMAD.MOV R4, RZ, RZ, -R4 ;  /* 0x000000ffff049224 */ /* 0x000fe200078e0a04 */
[----:B------:R-:W-:Y:S01]  /*2bac0*/  ULDC UR8, c[0x0][0x240] ;  /* 0x0000900000087ab9 */ /* 0x000fe20000000800 */
[----:B------:R-:W-:Y:S01]  /*2bad0*/  STL [R1+0x56a0], R47 ;  /* 0x0056a02f01007387 */ /* 0x000fe20000100800 */
[----:B--2---:R-:W-:Y:S02]  /*2bae0*/  ISETP.NE.AND P4, PT, R48, RZ, PT ;  /* 0x000000ff3000720c */ /* 0x004fe40003f85270 */
[----:B------:R-:W-:-:S04]  /*2baf0*/  LOP3.LUT R48, RZ, R48, RZ, 0x33, !PT ;  /* 0x00000030ff307212 */ /* 0x000fc800078e33ff */
[C---:B---3--:R-:W-:Y:S02]  /*2bb00*/  SEL R32, R48.reuse, R59, !P4 ;  /* 0x0000003b30207207 */ /* 0x048fe40006000000 */
[C---:B0-----:R-:W-:Y:S02]  /*2bb10*/  SEL R31, R48.reuse, R60, !P4 ;  /* 0x0000003c301f7207 */ /* 0x041fe40006000000 */
[C---:B------:R-:W-:Y:S01]  /*2bb20*/  SEL R33, R48.reuse, R61, !P4 ;  /* 0x0000003d30217207 */ /* 0x040fe20006000000 */
[----:B------:R0:W-:Y:S04]  /*2bb30*/  STL [R1+0x204], R32 ;  /* 0x0002042001007387 */ /* 0x0001e80000100800 */
[----:B------:R1:W-:Y:S04]  /*2bb40*/  STL [R1+0x214], R31 ;  /* 0x0002141f01007387 */ /* 0x0003e80000100800 */
[----:B------:R2:W-:Y:S01]  /*2bb50*/  STL [R1+0x22c], R33 ;  /* 0x00022c2101007387 */ /* 0x0005e20000100800 */
[----:B0-----:R-:W-:-:S02]  /*2bb60*/  SEL R32, R48, R46, !P4 ;  /* 0x0000002e30207207 */ /* 0x001fc40006000000 */
[C---:B-1----:R-:W-:Y:S02]  /*2bb70*/  SEL R31, R48.reuse, R45, !P4 ;  /* 0x0000002d301f7207 */ /* 0x042fe40006000000 */
[C---:B--2---:R-:W-:Y:S01]  /*2bb80*/  SEL R33, R48.reuse, R44, !P4 ;  /* 0x0000002c30217207 */ /* 0x044fe20006000000 */
        /* <DEDUP_REMOVED lines=16> */
[C---:B----4-:R-:W-:Y:S02]  /*2bc90*/  SEL R31, R48.reuse, R52, !P4 ;  /* 0x00000034301f7207 */ /* 0x050fe40006000000 */
[C---:B-1----:R-:W-:Y:S01]  /*2bca0*/  SEL R33, R48.reuse, R53, !P4 ;  /* 0x0000003530217207 */ /* 0x042fe20006000000 */
[----:B------:R0:W-:Y:S04]  /*2bcb0*/  STL [R1+0x364], R32 ;  /* 0x0003642001007387 */ /* 0x0001e80000100800 */
[----:B------:R1:W-:Y:S04]  /*2bcc0*/  STL [R1+0x3a4], R31 ;  /* 0x0003a41f01007387 */ /* 0x0003e80000100800 */
[----:B------:R-:W-:Y:S01]  /*2bcd0*/  STL [R1+0x718], R33 ;  /* 0x0007182101007387 */ /* 0x000fe20000100800 */
[----:B------:R-:W-:-:S02]  /*2bce0*/  SEL R0, R48, R0, !P4 ;  /* 0x0000000030007207 */ /* 0x000fc40006000000 */
[C---:B0-----:R-:W-:Y:S02]  /*2bcf0*/  SEL R32, R48.reuse, R54, !P4 ;  /* 0x0000003630207207 */ /* 0x041fe40006000000 */
[----:B-1----:R-:W-:-:S03]  /*2bd00*/  SEL R31, R48, R55, !P4 ;  /* 0x00000037301f7207 */ /* 0x002fc60006000000 */
[----:B------:R-:W-:Y:S04]  /*2bd10*/  STL [R1+0x71c], R32 ;  /* 0x00071c2001007387 */ /* 0x000fe80000100800 */
[----:B------:R-:W2:Y:S04]  /*2bd20*/  LDL.LU R47, [R1+0x7d4] ;  /* 0x0007d400012f7983 */ /* 0x000ea80000300800 */
[----:B------:R0:W-:Y:S04]  /*2bd30*/  STL [R1+0x720], R31 ;  /* 0x0007201f01007387 */ /* 0x0001e80000100800 */
[----:B0-----:R-:W3:Y:S04]  /*2bd40*/  LDL.LU R31, [R1+0x76c] ;  /* 0x00076c00011f7983 */ /* 0x001ee80000300800 */
[----:B------:R0:W-:Y:S04]  /*2bd50*/  STL [R1+0x724], R0 ;  /* 0x0007240001007387 */ /* 0x0001e80000100800 */
[----:B------:R-:W4:Y:S04]  /*2bd60*/  LDL.LU R32, [R1+0x738] ;  /* 0x0007380001207983 */ /* 0x000f280000300800 */
        /* <DEDUP_REMOVED lines=27> */
[----:B0-----:R-:W4:Y:S01]  /*2bf20*/  LDL.LU R0, [R1+0x7a4] ;  /* 0x0007a40001007983 */ /* 0x001f220000300800 */
[----:B--2---:R-:W-:-:S05]  /*2bf30*/  SEL R47, R48, R47, !P4 ;  /* 0x0000002f302f7207 */ /* 0x004fca0006000000 */
[----:B------:R3:W-:Y:S02]  /*2bf40*/  STL [R1+0x728], R47 ;  /* 0x0007282f01007387 */ /* 0x0007e40000100800 */
[C---:B---3--:R-:W-:Y:S02]  /*2bf50*/  SEL R47, R48.reuse, R31, !P4 ;  /* 0x0000001f302f7207 */ /* 0x048fe40006000000 */
[C---:B----4-:R-:W-:Y:S02]  /*2bf60*/  SEL R31, R48.reuse, R32, !P4 ;  /* 0x00000020301f7207 */ /* 0x050fe40006000000 */
[C---:B------:R-:W-:Y:S02]  /*2bf70*/  SEL R33, R48.reuse, R33, !P4 ;  /* 0x0000002130217207 */ /* 0x040fe40006000000 */
[C---:B------:R-:W-:Y:S01]  /*2bf80*/  SEL R32, R48.reuse, R34, !P4 ;  /* 0x0000002230207207 */ /* 0x040fe20006000000 */
[----:B------:R-:W-:Y:S04]  /*2bf90*/  STL [R1+0x72c], R47 ;  /* 0x00072c2f01007387 */ /* 0x000fe80000100800 */
        /* <DEDUP_REMOVED lines=49> */
[----:B------:R-:W-:Y:S04]  /*2c2b0*/  STL [R1+0x794], R33 ;  /* 0x0007942101007387 */ /* 0x000fe80000100800 */
[----:B------:R-:W-:Y:S04]  /*2c2c0*/  STL [R1+0x79c], R32 ;  /* 0x00079c2001007387 */ /* 0x000fe80000100800 */
[----:B------:R-:W2:Y:S01]  /*2c2d0*/  LDL.LU R47, [R1+0x7ac] ;  /* 0x0007ac00012f7983 */ /* 0x000ea20000300800 */
[----:B------:R-:W-:-:S02]  /*2c2e0*/  SEL R0, R48, R0, !P4 ;  /* 0x0000000030007207 */ /* 0x000fc40006000000 */
[----:B0-----:R-:W-:-:S05]  /*2c2f0*/  SEL R31, R48, R55, !P4 ;  /* 0x00000037301f7207 */ /* 0x001fca0006000000 */
        /* <DEDUP_REMOVED lines=1018> */
[----:B------:R-:W-:Y:S01]  /*302a0*/  STL [R1+0x200], R33 ;  /* 0x0002002101007387 */ /* 0x000fe20000100800 */
[----:B------:R-:W-:-:S03]  /*302b0*/  SEL R0, R48, R0, !P4 ;  /* 0x0000000030007207 */ /* 0x000fc60006000000 */
[----:B------:R-:W-:Y:S04]  /*302c0*/  STL [R1+0x1fc], R32 ;  /* 0x0001fc2001007387 */ /* 0x000fe80000100800 */
[----:B------:R-:W2:Y:S01]  /*302d0*/  LDL.LU R47, [R1+0x11c] ;  /* 0x00011c00012f7983 */ /* 0x000ea20000300800 */
        /* <DEDUP_REMOVED lines=34> */
[----:B------:R-:W-:Y:S01]  /*30500*/  STL [R1+0x1f0], R47 ;  /* 0x0001f02f01007387 */ /* 0x000fe20000100800 */
[C---:B---3--:R-:W-:Y:S02]  /*30510*/  SEL R31, R48.reuse, R31, !P4 ;  /* 0x0000001f301f7207 */ /* 0x048fe40006000000 */
[C---:B----4-:R-:W-:Y:S02]  /*30520*/  SEL R32, R48.reuse, R32, !P4 ;  /* 0x0000002030207207 */ /* 0x050fe40006000000 */
        /* <DEDUP_REMOVED lines=51> */
[----:B------:R-:W-:Y:S01]  /*30860*/  STL [R1+0x184], R33 ;  /* 0x0001842101007387 */ /* 0x000fe20000100800 */
[----:B------:R-:W-:-:S02]  /*30870*/  SEL R0, R48, R0, !P4 ;  /* 0x0000000030007207 */ /* 0x000fc40006000000 */
[C---:B0-----:R-:W-:Y:S02]  /*30880*/  SEL R31, R48.reuse, R54, !P4 ;  /* 0x00000036301f7207 */ /* 0x041fe40006000000 */
[----:B-1----:R-:W-:-:S03]  /*30890*/  SEL R32, R48, R55, !P4 ;  /* 0x0000003730207207 */ /* 0x002fc60006000000 */
[----:B------:R0:W-:Y:S04]  /*308a0*/  STL [R1+0x180], R31 ;  /* 0x0001801f01007387 */ /* 0x0001e80000100800 */
[----:B0-----:R-:W2:Y:S04]  /*308b0*/  LDL.LU R31, [R1+0xa0] ;  /* 0x0000a000011f7983 */ /* 0x001ea80000300800 */
        /* <DEDUP_REMOVED lines=30> */
[----:B0-----:R-:W4:Y:S04]  /*30aa0*/  LDL.LU R0, [R1+0x28] ;  /* 0x0000280001007983 */ /* 0x001f280000300800 */
[----:B------:R-:W4:Y:S01]  /*30ab0*/  LDL.LU R47, [R1+0x24] ;  /* 0x00002400012f7983 */ /* 0x000f220000300800 */
[----:B--2---:R-:W-:-:S05]  /*30ac0*/  SEL R31, R48, R31, !P4 ;  /* 0x0000001f301f7207 */ /* 0x004fca0006000000 */
[----:B------:R0:W-:Y:S01]  /*30ad0*/  STL [R1+0x174], R31 ;  /* 0x0001741f01007387 */ /* 0x0001e20000100800 */
[C---:B---3--:R-:W-:Y:S02]  /*30ae0*/  SEL R32, R48.reuse, R32, !P4 ;  /* 0x0000002030207207 */ /* 0x048fe40006000000 */
[C---:B----4-:R-:W-:Y:S02]  /*30af0*/  SEL R33, R48.reuse, R33, !P4 ;  /* 0x0000002130217207 */ /* 0x050fe40006000000 */
[C---:B------:R-:W-:Y:S01]  /*30b00*/  SEL R34, R48.reuse, R34, !P4 ;  /* 0x0000002230227207 */ /* 0x040fe20006000000 */
[----:B0-----:R-:W2:Y:S04]  /*30b10*/  LDL.LU R31, [R1+0x578c] ;  /* 0x00578c00011f7983 */ /* 0x001ea80000300800 */
[----:B------:R0:W-:Y:S01]  /*30b20*/  STL [R1+0x170], R32 ;  /* 0x0001702001007387 */ /* 0x0001e20000100800 */
[----:B------:R-:W-:-:S02]  /*30b30*/  SEL R35, R48, R35, !P4 ;  /* 0x0000002330237207 */ /* 0x000fc40006000000 */
[C---:B------:R-:W-:Y:S02]  /*30b40*/  SEL R36, R48.reuse, R36, !P4 ;  /* 0x0000002430247207 */ /* 0x040fe40006000000 */
[C---:B------:R-:W-:Y:S02]  /*30b50*/  SEL R37, R48.reuse, R37, !P4 ;  /* 0x0000002530257207 */ /* 0x040fe40006000000 */
[C---:B------:R-:W-:Y:S01]  /*30b60*/  SEL R38, R48.reuse, R38, !P4 ;  /* 0x0000002630267207 */ /* 0x040fe20006000000 */
[----:B0-----:R-:W3:Y:S04]  /*30b70*/  LDL.LU R32, [R1+0x5788] ;  /* 0x0057880001207983 */ /* 0x001ee80000300800 */
[----:B------:R0:W-:Y:S01]  /*30b80*/  STL [R1+0x16c], R33 ;  /* 0x00016c2101007387 */ /* 0x0001e20000100800 */
[----:B------:R-:W-:-:S02]  /*30b90*/  SEL R39, R48, R39, !P4 ;  /* 0x0000002730277207 */ /* 0x000fc40006000000 */
[C---:B------:R-:W-:Y:S01]  /*30ba0*/  SEL R56, R48.reuse, R56, !P4 ;  /* 0x0000003830387207 */ /* 0x040fe20006000000 */
[----:B0-----:R-:W4:Y:S04]  /*30bb0*/  LDL.LU R33, [R1+0x5784] ;  /* 0x0057840001217983 */ /* 0x001f280000300800 */
[----:B------:R0:W-:Y:S01]  /*30bc0*/  STL [R1+0x168], R34 ;  /* 0x0001682201007387 */ /* 0x0001e20000100800 */
[----:B------:R-:W-:-:S03]  /*30bd0*/  SEL R57, R48, R57, !P4 ;  /* 0x0000003930397207 */ /* 0x000fc60006000000 */
[----:B0-----:R-:W2:Y:S04]  /*30be0*/  LDL.LU R34, [R1+0x5780] ;  /* 0x0057800001227983 */ /* 0x001ea80000300800 */
[----:B------:R0:W-:Y:S01]  /*30bf0*/  STL [R1+0x164], R35 ;  /* 0x0001642301007387 */ /* 0x0001e20000100800 */
[----:B------:R-:W-:-:S03]  /*30c00*/  SEL R58, R48, R58, !P4 ;  /* 0x0000003a303a7207 */ /* 0x000fc60006000000 */
[----:B0-----:R-:W3:Y:S04]  /*30c10*/  LDL.LU R35, [R1+0x577c] ;  /* 0x00577c0001237983 */ /* 0x001ee80000300800 */
        /* <DEDUP_REMOVED lines=54> */
[----:B------:R0:W-:Y:S04]  /*30f80*/  STL [R1+0xfc], R50 ;  /* 0x0000fc3201007387 */ /* 0x0001e80000100800 */
        /* <DEDUP_REMOVED lines=12> */
[----:B0-----:R-:W3:Y:S01]  /*31050*/  LDL.LU R0, [R1+0x5718] ;  /* 0x0057180001007983 */ /* 0x001ee20000300800 */
[----:B------:R-:W-:-:S05]  /*31060*/  SEL R47, R48, R47, !P4 ;  /* 0x0000002f302f7207 */ /* 0x000fca0006000000 */
[----:B------:R0:W-:Y:S01]  /*31070*/  STL [R1+0xe0], R47 ;  /* 0x0000e02f01007387 */ /* 0x0001e20000100800 */
[C---:B----4-:R-:W-:Y:S02]  /*31080*/  SEL R33, R48.reuse, R33, !P4 ;  /* 0x0000002130217207 */ /* 0x050fe40006000000 */
[C---:B--2---:R-:W-:Y:S02]  /*31090*/  SEL R34, R48.reuse, R34, !P4 ;  /* 0x0000002230227207 */ /* 0x044fe40006000000 */
[C---:B------:R-:W-:Y:S02]  /*310a0*/  SEL R29, R48.reuse, R29, !P4 ;  /* 0x0000001d301d7207 */ /* 0x040fe40006000000 */
[C---:B---3--:R-:W-:Y:S02]  /*310b0*/  SEL R36, R48.reuse, R36, !P4 ;  /* 0x0000002430247207 */ /* 0x048fe40006000000 */
[C---:B------:R-:W-:Y:S02]  /*310c0*/  SEL R37, R48.reuse, R37, !P4 ;  /* 0x0000002530257207 */ /* 0x040fe40006000000 */
[----:B------:R-:W-:-:S02]  /*310d0*/  SEL R39, R48, R39, !P4 ;  /* 0x0000002730277207 */ /* 0x000fc40006000000 */
[C---:B------:R-:W-:Y:S02]  /*310e0*/  SEL R27, R48.reuse, R27, !P4 ;  /* 0x0000001b301b7207 */ /* 0x040fe40006000000 */
[C---:B------:R-:W-:Y:S02]  /*310f0*/  SEL R26, R48.reuse, R26, !P4 ;  /* 0x0000001a301a7207 */ /* 0x040fe40006000000 */
[C---:B------:R-:W-:Y:S02]  /*31100*/  SEL R24, R48.reuse, R24, !P4 ;  /* 0x0000001830187207 */ /* 0x040fe40006000000 */
[C---:B------:R-:W-:Y:S02]  /*31110*/  SEL R23, R48.reuse, R23, !P4 ;  /* 0x0000001730177207 */ /* 0x040fe40006000000 */
        /* <DEDUP_REMOVED lines=11> */
[C---:B0-----:R-:W-:Y:S02]  /*311d0*/  SEL R47, R48.reuse, R0, !P4 ;  /* 0x00000000302f7207 */ /* 0x041fe40006000000 */
[----:B------:R-:W-:-:S03]  /*311e0*/  SEL R0, R48, R55, !P4 ;  /* 0x0000003730007207 */ /* 0x000fc60006000000 */
[----:B------:R0:W-:Y:S04]  /*311f0*/  STL [R1+0xdc], R47 ;  /* 0x0000dc2f01007387 */ /* 0x0001e80000100800 */
[----:B------:R1:W-:Y:S04]  /*31200*/  STL [R1+0xd8], R0 ;  /* 0x0000d80001007387 */ /* 0x0003e80000100800 */
[----:B------:R-:W-:Y:S01]  /*31210*/  STL [R1+0xd4], R54 ;  /* 0x0000d43601007387 */ /* 0x000fe20000100800 */
[C---:B0-----:R-:W-:Y:S02]  /*31220*/  SEL R47, R48.reuse, R53, !P4 ;  /* 0x00000035302f7207 */ /* 0x041fe40006000000 */
[----:B-1----:R-:W-:-:S03]  /*31230*/  SEL R0, R48, R52, !P4 ;  /* 0x0000003430007207 */ /* 0x002fc60006000000 */
[----:B------:R0:W-:Y:S04]  /*31240*/  STL [R1+0xd0], R47 ;  /* 0x0000d02f01007387 */ /* 0x0001e80000100800 */
[----:B------:R1:W-:Y:S04]  /*31250*/  STL [R1+0xcc], R0 ;  /* 0x0000cc0001007387 */ /* 0x0003e80000100800 */
[----:B------:R-:W-:Y:S01]  /*31260*/  STL [R1+0xc8], R51 ;  /* 0x0000c83301007387 */ /* 0x000fe20000100800 */
[C---:B0-----:R-:W-:Y:S02]  /*31270*/  SEL R47, R48.reuse, R50, !P4 ;  /* 0x00000032302f7207 */ /* 0x041fe40006000000 */
[----:B-1----:R-:W-:-:S03]  /*31280*/  SEL R0, R48, R49, !P4 ;  /* 0x0000003130007207 */ /* 0x002fc60006000000 */
        /* <DEDUP_REMOVED lines=22> */
[----:B0-----:R-:W-:-:S02]  /*313f0*/  SEL R0, R48, R57, !P4 ;  /* 0x0000003930007207 */ /* 0x001fc40006000000 */
[----:B-1----:R-:W-:-:S03]  /*31400*/  SEL R40, R48, R56, !P4 ;  /* 0x0000003830287207 */ /* 0x002fc60006000000 */
[----:B------:R0:W-:Y:S04]  /*31410*/  STL [R1+0x90], R0 ;  /* 0x0000900001007387 */ /* 0x0001e80000100800 */
[----:B------:R-:W-:Y:S04]  /*31420*/  STL [R1+0x8c], R40 ;  /* 0x00008c2801007387 */ /* 0x000fe80000100800 */
[----:B------:R-:W-:Y:S01]  /*31430*/  STL [R1+0x88], R39 ;  /* 0x0000882701007387 */ /* 0x000fe20000100800 */
[----:B0-----:R-:W-:-:S05]  /*31440*/  SEL R0, R48, R38, !P4 ;  /* 0x0000002630007207 */ /* 0x001fca0006000000 */
[----:B------:R0:W-:Y:S04]  /*31450*/  STL [R1+0x84], R0 ;  /* 0x0000840001007387 */ /* 0x0001e80000100800 */
[----:B------:R-:W-:Y:S04]  /*31460*/  STL [R1+0x80], R37 ;  /* 0x0000802501007387 */ /* 0x000fe80000100800 */
[----:B------:R-:W-:Y:S01]  /*31470*/  STL [R1+0x7c], R36 ;  /* 0x00007c2401007387 */ /* 0x000fe20000100800 */
[C---:B------:R-:W-:Y:S02]  /*31480*/  SEL R47, R48.reuse, R31, !P4 ;  /* 0x0000001f302f7207 */ /* 0x040fe40006000000 */
[----:B0-----:R-:W-:-:S05]  /*31490*/  SEL R0, R48, R35, !P4 ;  /* 0x0000002330007207 */ /* 0x001fca0006000000 */
[----:B------:R0:W-:Y:S04]  /*314a0*/  STL [R1+0x78], R0 ;  /* 0x0000780001007387 */ /* 0x0001e80000100800 */
[----:B------:R-:W-:Y:S04]  /*314b0*/  STL [R1+0x74], R34 ;  /* 0x0000742201007387 */ /* 0x000fe80000100800 */
[----:B------:R-:W-:Y:S04]  /*314c0*/  STL [R1+0x70], R33 ;  /* 0x0000702101007387 */ /* 0x000fe80000100800 */
[----:B------:R-:W-:Y:S01]  /*314d0*/  STL [R1+0x5708], R47 ;  /* 0x0057082f01007387 */ /* 0x000fe20000100800 */
[----:B0-----:R-:W-:-:S05]  /*314e0*/  SEL R0, R48, R32, !P4 ;  /* 0x0000002030007207 */ /* 0x001fca0006000000 */
[----:B------:R0:W-:Y:S02]  /*314f0*/  STL [R1+0x6c], R0 ;  /* 0x00006c0001007387 */ /* 0x0001e40000100800 */
[----:B0-----:R-:W-:-:S05]  /*31500*/  SEL R0, R48, R30, !P4 ;  /* 0x0000001e30007207 */ /* 0x001fca0006000000 */
[----:B------:R0:W-:Y:S04]  /*31510*/  STL [R1+0x570c], R0 ;  /* 0x00570c0001007387 */ /* 0x0001e80000100800 */
[----:B------:R-:W2:Y:S04]  /*31520*/  LDL.LU R55, [R1+0x6e0] ;  /* 0x0006e00001377983 */ /* 0x000ea80000300800 */
[----:B------:R-:W-:Y:S01]  /*31530*/  STL [R1+0x60], R29 ;  /* 0x0000601d01007387 */ /* 0x000fe20000100800 */
[----:B0-----:R-:W-:-:S05]  /*31540*/  SEL R0, R48, R28, !P4 ;  /* 0x0000001c30007207 */ /* 0x001fca0006000000 */
[----:B------:R0:W-:Y:S04]  /*31550*/  STL [R1+0x5c], R0 ;  /* 0x00005c0001007387 */ /* 0x0001e80000100800 */
[----:B------:R-:W-:Y:S04]  /*31560*/  STL [R1+0x58], R27 ;  /* 0x0000581b01007387 */ /* 0x000fe80000100800 */
        /* <DEDUP_REMOVED lines=8> */
[----:B------:R-:W3:Y:S04]  /*315f0*/  LDL.LU R50, [R1+0x90c] ;  /* 0x00090c0001327983 */ /* 0x000ee80000300800 */
        /* <DEDUP_REMOVED lines=12> */
[----:B------:R-:W4:Y:S01]  /*316c0*/  LDL.LU R54, [R1+0x204] ;  /* 0x0002040001367983 */ /* 0x000f220000300800 */
[C---:B------:R-:W-:Y:S02]  /*316d0*/  SEL R11, R48.reuse, R11, !P4 ;  /* 0x0000000b300b7207 */ /* 0x040fe40006000000 */
[----:B------:R-:W-:-:S02]  /*316e0*/  SEL R9, R48, R9, !P4 ;  /* 0x0000000930097207 */ /* 0x000fc40006000000 */
[C---:B0-----:R-:W-:Y:S01]  /*316f0*/  SEL R0, R48.reuse, R10, !P4 ;  /* 0x0000000a30007207 */ /* 0x041fe20006000000 */
[----:B------:R-:W-:Y:S01]  /*31700*/  STL [R1+0x18], R11 ;  /* 0x0000180b01007387 */ /* 0x000fe20000100800 */
[----:B------:R-:W-:-:S03]  /*31710*/  SEL R8, R48, R8, !P4 ;  /* 0x0000000830087207 */ /* 0x000fc60006000000 */
[----:B------:R0:W-:Y:S04]  /*31720*/  STL [R1+0x14], R0 ;  /* 0x0000140001007387 */ /* 0x0001e80000100800 */
[----:B------:R-:W-:Y:S04]  /*31730*/  STL [R1+0x10], R9 ;  /* 0x0000100901007387 */ /* 0x000fe80000100800 */
[----:B------:R-:W4:Y:S04]  /*31740*/  LDL.LU R51, [R1+0x214] ;  /* 0x0002140001337983 */ /* 0x000f280000300800 */
[----:B------:R-:W-:Y:S01]  /*31750*/  STL [R1+0xc], R8 ;  /* 0x00000c0801007387 */ /* 0x000fe20000100800 */
[----:B0-----:R-:W-:-:S02]  /*31760*/  SEL R0, R48, R7, !P4 ;  /* 0x0000000730007207 */ /* 0x001fc40006000000 */
[----:B------:R-:W-:-:S03]  /*31770*/  SEL R6, R48, R6, !P4 ;  /* 0x0000000630067207 */ /* 0x000fc60006000000 */
[----:B------:R0:W-:Y:S04]  /*31780*/  STL [R1+0x8], R0 ;  /* 0x0000080001007387 */ /* 0x0001e80000100800 */
[----:B------:R-:W4:Y:S01]  /*31790*/  LDL.LU R52, [R1+0x22c] ;  /* 0x00022c0001347983 */ /* 0x000f220000300800 */
[C---:B------:R-:W-:Y:S01]  /*317a0*/  SEL R60, R48.reuse, R4, !P4 ;  /* 0x00000004303c7207 */ /* 0x040fe20006000000 */
[----:B------:R-:W-:Y:S02]  /*317b0*/  @!P3 IMAD.MOV R2, RZ, RZ, -R2 ;  /* 0x000000ffff02b224 */ /* 0x000fe400078e0a02 */
[----:B------:R-:W-:Y:S01]  /*317c0*/  @!P2 IMAD.MOV R3, RZ, RZ, -R3 ;  /* 0x000000ffff03a224 */ /* 0x000fe200078e0a03 */
[----:B------:R1:W-:Y:S01]  /*317d0*/  STL [R1+0x4], R6 ;  /* 0x0000040601007387 */ /* 0x0003e20000100800 */
[----:B0-----:R-:W-:-:S02]  /*317e0*/  SEL R0, R48, R5, !P4 ;  /* 0x0000000530007207 */ /* 0x001fc40006000000 */
[----:B------:R-:W-:-:S03]  /*317f0*/  SEL R2, R48, R2, !P4 ;  /* 0x0000000230027207 */ /* 0x000fc60006000000 */
[----:B------:R0:W-:Y:S04]  /*31800*/  STL [R1], R0 ;  /* 0x0000000001007387 */ /* 0x0001e80000100800 */
[----:B------:R-:W-:Y:S04]  /*31810*/  STL [R1+0x56a4], R60 ;  /* 0x0056a43c01007387 */ /* 0x000fe80000100800 */
[----:B------:R-:W4:Y:S01]  /*31820*/  LDL.LU R53, [R1+0x244] ;  /* 0x0002440001357983 */ /* 0x000f220000300800 */
[C---:B--2---:R-:W-:Y:S02]  /*31830*/  SEL R61, R48.reuse, R55, !P4 ;  /* 0x00000037303d7207 */ /* 0x044fe40006000000 */
[----:B------:R-:W-:Y:S01]  /*31840*/  SEL R48, R48, R3, !P4 ;  /* 0x0000000330307207 */ /* 0x000fe20006000000 */
[----:B------:R-:W2:Y:S04]  /*31850*/  LDL.LU R55, [R1+0x26c] ;  /* 0x00026c0001377983 */ /* 0x000ea80000300800 */
[----:B------:R-:W2:Y:S04]  /*31860*/  LDL.LU R39, [R1+0x2ac] ;  /* 0x0002ac0001277983 */ /* 0x000ea80000300800 */
[----:B------:R-:W2:Y:S04]  /*31870*/  LDL.LU R46, [R1+0x2b4] ;  /* 0x0002b400012e7983 */ /* 0x000ea80000300800 */
[----:B------:R-:W1:Y:S04]  /*31880*/  LDL.LU R45, [R1+0x2d0] ;  /* 0x0002d000012d7983 */ /* 0x000e680000300800 */
[----:B------:R-:W-:Y:S04]  /*31890*/  STL [R1+0x56a8], R61 ;  /* 0x0056a83d01007387 */ /* 0x000fe80000100800 */
[----:B------:R-:W-:Y:S04]  /*318a0*/  STL [R1+0x56ac], R2 ;  /* 0x0056ac0201007387 */ /* 0x000fe80000100800 */
[----:B------:R-:W-:Y:S04]  /*318b0*/  STL [R1+0x56b0], R48 ;  /* 0x0056b03001007387 */ /* 0x000fe80000100800 */
[----:B------:R-:W2:Y:S04]  /*318c0*/  LDL.LU R44, [R1+0x2dc] ;  /* 0x0002dc00012c7983 */ /* 0x000ea80000300800 */
[----:B------:R-:W2:Y:S04]  /*318d0*/  LDL.LU R43, [R1+0x2f4] ;  /* 0x0002f400012b7983 */ /* 0x000ea80000300800 */
[----:B------:R-:W2:Y:S04]  /*318e0*/  LDL.LU R42, [R1+0x31c] ;  /* 0x00031c00012a7983 */ /* 0x000ea80000300800 */
[----:B------:R-:W2:Y:S04]  /*318f0*/  LDL.LU R41, [R1+0x33c] ;  /* 0x00033c0001297983 */ /* 0x000ea80000300800 */
[----:B------:R-:W2:Y:S01]  /*31900*/  LDL.LU R40, [R1+0x364] ;  /* 0x0003640001287983 */ /* 0x000ea20000300800 */
[----:B---3--:R-:W-:Y:S01]  /*31910*/  LEA.HI.X.SX32 R3, R50, UR9, 0x1, P0 ;  /* 0x0000000932037c11 */ /* 0x008fe200080f0eff */
[----:B------:R-:W-:-:S04]  /*31920*/  ULDC UR9, c[0x0][0x234] ;  /* 0x00008d0000097ab9 */ /* 0x000fc80000000800 */
[----:B------:R-:W-:Y:S04]  /*31930*/  STL [R1+0x5698], R3 ;  /* 0x0056980301007387 */ /* 0x000fe80000100800 */
[----:B------:R-:W3:Y:S01]  /*31940*/  LDL.LU R49, [R1+0x3a4] ;  /* 0x0003a40001317983 */ /* 0x000ee20000300800 */
[----:B----4-:R-:W-:-:S03]  /*31950*/  IMAD R59, R54, UR8, RZ ;  /* 0x00000008363b7c24 */ /* 0x010fc6000f8e02ff */
[----:B------:R-:W4:Y:S04]  /*31960*/  LDL.LU R54, [R1+0x718] ;  /* 0x0007180001367983 */ /* 0x000f280000300800 */
[----:B------:R-:W-:Y:S04]  /*31970*/  STL [R1+0x56b4], R59 ;  /* 0x0056b43b01007387 */ /* 0x000fe80000100800 */
[----:B------:R-:W4:Y:S01]  /*31980*/  LDL.LU R50, [R1+0x71c] ;  /* 0x00071c0001327983 */ /* 0x000f220000300800 */
[----:B------:R-:W-:-:S05]  /*31990*/  IMAD R58, R51, UR8, RZ ;  /* 0x00000008333a7c24 */ /* 0x000fca000f8e02ff */
[----:B------:R-:W-:Y:S04]  /*319a0*/  STL [R1+0x56b8], R58 ;  /* 0x0056b83a01007387 */ /* 0x000fe80000100800 */
[----:B------:R-:W4:Y:S01]  /*319b0*/  LDL.LU R51, [R1+0x720] ;  /* 0x0007200001337983 */ /* 0x000f220000300800 */
[----:B------:R-:W-:-:S03]  /*319c0*/  IMAD R57, R52, UR8, RZ ;  /* 0x0000000834397c24 */ /* 0x000fc6000f8e02ff */
[----:B------:R-:W4:Y:S04]  /*319d0*/  LDL.LU R52, [R1+0x724] ;  /* 0x0007240001347983 */ /* 0x000f280000300800 */
[----:B------:R-:W-:Y:S01]  /*319e0*/  STL [R1+0x56bc], R57 ;  /* 0x0056bc3901007387 */ /* 0x000fe20000100800 */
[----:B------:R-:W-:-:S05]  /*319f0*/  IMAD R56, R53, UR8, RZ ;  /* 0x0000000835387c24 */ /* 0x000fca000f8e02ff */
[----:B------:R-:W-:Y:S04]  /*31a00*/  STL [R1+0x56c0], R56 ;  /* 0x0056c03801007387 */ /* 0x000fe80000100800 */
[----:B------:R-:W4:Y:S01]  /*31a10*/  LDL.LU R53, [R1+0x728] ;  /* 0x0007280001357983 */ /* 0x000f220000300800 */
[----:B--2---:R-:W-:Y:S02]  /*31a20*/  IMAD R55, R55, UR8, RZ ;  /* 0x0000000837377c24 */ /* 0x004fe4000f8e02ff */
[----:B------:R-:W-:Y:S02]  /*31a30*/  IMAD R4, R39, UR8, RZ ;  /* 0x0000000827047c24 */ /* 0x000fe4000f8e02ff */
[----:B------:R-:W-:Y:S02]  /*31a40*/  IMAD R5, R46, UR8, RZ ;  /* 0x000000082e057c24 */ /* 0x000fe4000f8e02ff */
[----:B-1----:R-:W-:Y:S01]  /*31a50*/  IMAD R6, R45, UR8, RZ ;  /* 0x000000082d067c24 */ /* 0x002fe2000f8e02ff */
[----:B------:R-:W-:Y:S01]  /*31a60*/  STL [R1+0x56c4], R55 ;  /* 0x0056c43701007387 */ /* 0x000fe20000100800 */
[----:B------:R-:W-:-:S02]  /*31a70*/  IMAD R7, R44, UR8, RZ ;  /* 0x000000082c077c24 */ /* 0x000fc4000f8e02ff */
[----:B------:R-:W-:Y:S01]  /*31a80*/  IMAD R8, R43, UR8, RZ ;  /* 0x000000082b087c24 */ /* 0x000fe2000f8e02ff */
[----:B------:R-:W-:Y:S01]  /*31a90*/  STL [R1+0x56c8], R4 ;  /* 0x0056c80401007387 */ /* 0x000fe20000100800 */
[----:B------:R-:W-:-:S03]  /*31aa0*/  IMAD R9, R42, UR8, RZ ;  /* 0x000000082a097c24 */ /* 0x000fc6000f8e02ff */
[----:B------:R-:W-:Y:S01]  /*31ab0*/  STL [R1+0x56cc], R5 ;  /* 0x0056cc0501007387 */ /* 0x000fe20000100800 */
[----:B------:R-:W-:-:S03]  /*31ac0*/  IMAD R10, R41, UR8, RZ ;  /* 0x00000008290a7c24 */ /* 0x000fc6000f8e02ff */
[----:B------:R-:W-:Y:S01]  /*31ad0*/  STL [R1+0x56d0], R6 ;  /* 0x0056d00601007387 */ /* 0x000fe20000100800 */
[----:B------:R-:W-:-:S03]  /*31ae0*/  IMAD R11, R40, UR8, RZ ;  /* 0x00000008280b7c24 */ /* 0x000fc6000f8e02ff */
[----:B------:R-:W-:Y:S04]  /*31af0*/  STL [R1+0x56d4], R7 ;  /* 0x0056d40701007387 */ /* 0x000fe80000100800 */
[----:B------:R-:W-:Y:S04]  /*31b00*/  STL [R1+0x56d8], R8 ;  /* 0x0056d80801007387 */ /* 0x000fe80000100800 */
[----:B------:R-:W-:Y:S04]  /*31b10*/  STL [R1+0x56dc], R9 ;  /* 0x0056dc0901007387 */ /* 0x000fe80000100800 */
[----:B------:R-:W-:Y:S04]  /*31b20*/  STL [R1+0x56e0], R10 ;  /* 0x0056e00a01007387 */ /* 0x000fe80000100800 */
[----:B------:R-:W-:Y:S01]  /*31b30*/  STL [R1+0x56e4], R11 ;  /* 0x0056e40b01007387 */ /* 0x000fe20000100800 */
[----:B---3--:R-:W-:-:S05]  /*31b40*/  IMAD R12, R49, UR8, RZ ;  /* 0x00000008310c7c24 */ /* 0x008fca000f8e02ff */
[----:B------:R-:W-:Y:S01]  /*31b50*/  STL [R1+0x56e8], R12 ;  /* 0x0056e80c01007387 */ /* 0x000fe20000100800 */
[----:B----4-:R-:W-:-:S03]  /*31b60*/  IMAD R13, R54, UR8, RZ ;  /* 0x00000008360d7c24 */ /* 0x010fc6000f8e02ff */
[----:B------:R-:W2:Y:S01]  /*31b70*/  LDL.LU R54, [R1+0x72c] ;  /* 0x00072c0001367983 */ /* 0x000ea20000300800 */
[----:B------:R-:W-:-:S03]  /*31b80*/  IMAD R14, R50, UR8, RZ ;  /* 0x00000008320e7c24 */ /* 0x000fc6000f8e02ff */
[----:B------:R-:W-:Y:S04]  /*31b90*/  STL [R1+0x56ec], R13 ;  /* 0x0056ec0d01007387 */ /* 0x000fe80000100800 */
[----:B------:R1:W-:Y:S01]  /*31ba0*/  STL [R1+0x56f0], R14 ;  /* 0x0056f00e01007387 */ /* 0x0003e20000100800 */
[----:B------:R-:W-:-:S05]  /*31bb0*/  IMAD R15, R51, UR8, RZ ;  /* 0x00000008330f7c24 */ /* 0x000fca000f8e02ff */
[----:B------:R3:W-:Y:S04]  /*31bc0*/  STL [R1+0x56f4], R15 ;  /* 0x0056f40f01007387 */ /* 0x0007e80000100800 */
[----:B------:R-:W4:Y:S04]  /*31bd0*/  LDL.LU R29, [R1+0x730] ;  /* 0x00073000011d7983 */ /* 0x000f280000300800 */
[----:B0-----:R-:W3:Y:S01]  /*31be0*/  LDL.LU R0, [R1+0x734] ;  /* 0x0007340001007983 */ /* 0x001ee20000300800 */
[----:B------:R-:W-:-:S05]  /*31bf0*/  IMAD R16, R52, UR8, RZ ;  /* 0x0000000834107c24 */ /* 0x000fca000f8e02ff */
[----:B------:R-:W-:Y:S04]  /*31c00*/  STL [R1+0x56f8], R16 ;  /* 0x0056f81001007387 */ /* 0x000fe80000100800 */
        /* <DEDUP_REMOVED lines=14> */
[----:B------:R-:W-:-:S03]  /*31cf0*/  IMAD R17, R53, UR8, RZ ;  /* 0x0000000835117c24 */ /* 0x000fc6000f8e02ff */
[----:B------:R-:W3:Y:S04]  /*31d00*/  LDL.LU R43, [R1+0x770] ;  /* 0x00077000012b7983 */ /* 0x000ee80000300800 */
[----:B------:R-:W3:Y:S04]  /*31d10*/  LDL.LU R42, [R1+0x774] ;  /* 0x00077400012a7983 */ /* 0x000ee80000300800 */
[----:B------:R-:W3:Y:S04]  /*31d20*/  LDL.LU R41, [R1+0x778] ;  /* 0x0007780001297983 */ /* 0x000ee80000300800 */
[----:B------:R-:W3:Y:S04]  /*31d30*/  LDL.LU R40, [R1+0x77c] ;  /* 0x00077c0001287983 */ /* 0x000ee80000300800 */
[----:B------:R-:W3:Y:S04]  /*31d40*/  LDL.LU R49, [R1+0x780] ;  /* 0x0007800001317983 */ /* 0x000ee80000300800 */
[----:B------:R-:W-:Y:S04]  /*31d50*/  STL [R1+0x56fc], R17 ;  /* 0x0056fc1101007387 */ /* 0x000fe80000100800 */
[----:B------:R-:W3:Y:S04]  /*31d60*/  LDL.LU R50, [R1+0x784] ;  /* 0x0007840001327983 */ /* 0x000ee80000300800 */
[----:B------:R-:W3:Y:S04]  /*31d70*/  LDL.LU R51, [R1+0x788] ;  /* 0x0007880001337983 */ /* 0x000ee80000300800 */
[----:B------:R-:W3:Y:S04]  /*31d80*/  LDL.LU R52, [R1+0x78c] ;  /* 0x00078c0001347983 */ /* 0x000ee80000300800 */
[----:B------:R-:W3:Y:S01]  /*31d90*/  LDL.LU R53, [R1+0x790] ;  /* 0x0007900001357983 */ /* 0x000ee20000300800 */
[----:B--2---:R-:W-:-:S03]  /*31da0*/  IMAD R18, R54, UR8, RZ ;  /* 0x0000000836127c24 */ /* 0x004fc6000f8e02ff */
[----:B------:R-:W2:Y:S04]  /*31db0*/  LDL.LU R54, [R1+0x794] ;  /* 0x0007940001367983 */ /* 0x000ea80000300800 */
[----:B------:R-:W-:Y:S01]  /*31dc0*/  STL [R1+0x5700], R18 ;  /* 0x0057001201007387 */ /* 0x000fe20000100800 */
[----:B----4-:R-:W-:Y:S02]  /*31dd0*/  IMAD R19, R29, UR8, RZ ;  /* 0x000000081d137c24 */ /* 0x010fe4000f8e02ff */
[----:B---3--:R-:W-:-:S03]  /*31de0*/  IMAD R20, R0, UR8, RZ ;  /* 0x0000000800147c24 */ /* 0x008fc6000f8e02ff */
[----:B------:R-:W-:Y:S01]  /*31df0*/  STL [R1+0x5704], R19 ;  /* 0x0057041301007387 */ /* 0x000fe20000100800 */
[----:B------:R-:W-:-:S03]  /*31e00*/  IMAD R21, R30, UR8, RZ ;  /* 0x000000081e157c24 */ /* 0x000fc6000f8e02ff */
[----:B------:R-:W-:Y:S01]  /*31e10*/  STL [R1+0x5710], R20 ;  /* 0x0057101401007387 */ /* 0x000fe20000100800 */
[----:B------:R-:W-:Y:S02]  /*31e20*/  IMAD R23, R31, UR8, RZ ;  /* 0x000000081f177c24 */ /* 0x000fe4000f8e02ff */
[----:B------:R-:W-:Y:S02]  /*31e30*/  IMAD R24, R32, UR8, RZ ;  /* 0x0000000820187c24 */ /* 0x000fe4000f8e02ff */
[----:B------:R-:W-:Y:S01]  /*31e40*/  IMAD R25, R33, UR8, RZ ;  /* 0x0000000821197c24 */ /* 0x000fe2000f8e02ff */
[----:B------:R-:W-:Y:S01]  /*31e50*/  STL [R1+0x5714], R21 ;  /* 0x0057141501007387 */ /* 0x000fe20000100800 */
[----:B------:R-:W-:Y:S02]  /*31e60*/  IMAD R27, R35, UR8, RZ ;  /* 0x00000008231b7c24 */ /* 0x000fe4000f8e02ff */
[----:B------:R-:W-:Y:S02]  /*31e70*/  IMAD R28, R36, UR8, RZ ;  /* 0x00000008241c7c24 */ /* 0x000fe4000f8e02ff */
[----:B------:R-:W-:-:S02]  /*31e80*/  IMAD R29, R37, UR8, RZ ;  /* 0x00000008251d7c24 */ /* 0x000fc4000f8e02ff */
[----:B------:R-:W-:Y:S02]  /*31e90*/  IMAD R30, R38, UR8, RZ ;  /* 0x00000008261e7c24 */ /* 0x000fe4000f8e02ff */
[----:B------:R-:W-:Y:S02]  /*31ea0*/  IMAD R31, R39, UR8, RZ ;  /* 0x00000008271f7c24 */ /* 0x000fe4000f8e02ff */
[----:B------:R-:W-:Y:S02]  /*31eb0*/  IMAD R32, R46, UR8, RZ ;  /* 0x000000082e207c24 */ /* 0x000fe4000f8e02ff */
[----:B------:R-:W-:Y:S02]  /*31ec0*/  IMAD R33, R45, UR8, RZ ;  /* 0x000000082d217c24 */ /* 0x000fe4000f8e02ff */
[----:B------:R-:W3:Y:S04]  /*31ed0*/  LDL.LU R45, [R1+0x79c] ;  /* 0x00079c00012d7983 */ /* 0x000ee80000300800 */
[----:B------:R-:W4:Y:S01]  /*31ee0*/  LDL.LU R46, [R1+0x7a0] ;  /* 0x0007a000012e7983 */ /* 0x000f220000300800 */
[----:B------:R-:W-:-:S02]  /*31ef0*/  IMAD R38, R40, UR8, RZ ;  /* 0x0000000828267c24 */ /* 0x000fc4000f8e02ff */
[----:B------:R-:W-:Y:S02]  /*31f00*/  IMAD R37, R41, UR8, RZ ;  /* 0x0000000829257c24 */ /* 0x000fe4000f8e02ff */
[----:B------:R-:W-:Y:S02]  /*31f10*/  IMAD R39, R49, UR8, RZ ;  /* 0x0000000831277c24 */ /* 0x000fe4000f8e02ff */
[----:B------:R-:W-:Y:S02]  /*31f20*/  IMAD R36, R42, UR8, RZ ;  /* 0x000000082a247c24 */ /* 0x000fe4000f8e02ff */
[----:B------:R-:W-:Y:S01]  /*31f30*/  IMAD R40, R50, UR8, RZ ;  /* 0x0000000832287c24 */ /* 0x000fe2000f8e02ff */
[----:B------:R-:W4:Y:S01]  /*31f40*/  LDL.LU R49, [R1+0x7a4] ;  /* 0x0007a40001317983 */ /* 0x000f220000300800 */
[----:B------:R-:W-:-:S03]  /*31f50*/  IMAD R41, R51, UR8, RZ ;  /* 0x0000000833297c24 */ /* 0x000fc6000f8e02ff */
[----:B------:R-:W4:Y:S01]  /*31f60*/  LDL.LU R50, [R1+0x7ac] ;  /* 0x0007ac0001327983 */ /* 0x000f220000300800 */
[----:B------:R-:W-:Y:S02]  /*31f70*/  IMAD R26, R34, UR8, RZ ;  /* 0x00000008221a7c24 */ /* 0x000fe4000f8e02ff */
[----:B------:R-:W-:Y:S02]  /*31f80*/  IMAD R35, R43, UR8, RZ ;  /* 0x000000082b237c24 */ /* 0x000fe4000f8e02ff */
[----:B------:R-:W-:Y:S01]  /*31f90*/  IMAD R42, R52, UR8, RZ ;  /* 0x00000008342a7c24 */ /* 0x000fe2000f8e02ff */
[----:B------:R-:W4:Y:S01]  /*31fa0*/  LDL.LU R51, [R1+0x7b0] ;  /* 0x0007b00001337983 */ /* 0x000f220000300800 */
[----:B------:R-:W-:Y:S02]  /*31fb0*/  IMAD R34, R44, UR8, RZ ;  /* 0x000000082c227c24 */ /* 0x000fe4000f8e02ff */
[----:B------:R-:W-:Y:S01]  /*31fc0*/  IMAD R43, R53, UR8, RZ ;  /* 0x00000008352b7c24 */ /* 0x000fe2000f8e02ff */
[----:B------:R-:W4:Y:S04]  /*31fd0*/  LDL.LU R52, [R1+0x908] ;  /* 0x0009080001347983 */ /* 0x000f280000300800 */
[----:B------:R-:W4:Y:S01]  /*31fe0*/  LDL.LU R53, [R1+0x904] ;  /* 0x0009040001357983 */ /* 0x000f220000300800 */
[----:B------:R-:W-:-:S02]  /*31ff0*/  IMAD R22, R47, UR8, RZ ;  /* 0x000000082f167c24 */ /* 0x000fc4000f8e02ff */
[----:B--2---:R-:W-:Y:S02]  /*32000*/  IMAD R44, R54, UR8, RZ ;  /* 0x00000008362c7c24 */ /* 0x004fe4000f8e02ff */
[----:B------:R-:W2:Y:S04]  /*32010*/  LDL.LU R54, [R1+0x900] ;  /* 0x0009000001367983 */ /* 0x000ea80000300800 */
[----:B-1----:R-:W3:Y:S04]  /*32020*/  LDL.LU R14, [R1+0x8fc] ;  /* 0x0008fc00010e7983 */ /* 0x002ee80000300800 */
[----:B------:R-:W4:Y:S04]  /*32030*/  LDL.LU R13, [R1+0x8f8] ;  /* 0x0008f800010d7983 */ /* 0x000f280000300800 */
[----:B------:R-:W2:Y:S04]  /*32040*/  LDL.LU R12, [R1+0x8f4] ;  /* 0x0008f400010c7983 */ /* 0x000ea80000300800 */
        /* <DEDUP_REMOVED lines=19> */
[----:B------:R-:W2:Y:S01]  /*32180*/  LDL.LU R47, [R1+0x8a4] ;  /* 0x0008a400012f7983 */ /* 0x000ea20000300800 */
[----:B---3--:R-:W-:-:S02]  /*32190*/  IMAD R15, R14, UR8, RZ ;  /* 0x000000080e0f7c24 */ /* 0x008fc4000f8e02ff */
[----:B----4-:R-:W-:Y:S02]  /*321a0*/  IMAD R14, R13, UR8, RZ ;  /* 0x000000080d0e7c24 */ /* 0x010fe4000f8e02ff */
[----:B--2---:R-:W-:Y:S02]  /*321b0*/  IMAD R13, R12, UR8, RZ ;  /* 0x000000080c0d7c24 */ /* 0x004fe4000f8e02ff */
[----:B------:R-:W-:Y:S02]  /*321c0*/  IMAD R12, R11, UR8, RZ ;  /* 0x000000080b0c7c24 */ /* 0x000fe4000f8e02ff */
[----:B------:R-:W-:Y:S01]  /*321d0*/  IMAD R11, R10, UR8, RZ ;  /* 0x000000080a0b7c24 */ /* 0x000fe2000f8e02ff */
[----:B------:R-:W-:Y:S01]  /*321e0*/  STL [R1+0x204], R15 ;  /* 0x0002040f01007387 */ /* 0x000fe20000100800 */
[----:B------:R-:W-:-:S03]  /*321f0*/  IMAD R10, R9, UR8, RZ ;  /* 0x00000008090a7c24 */ /* 0x000fc6000f8e02ff */
        /* <DEDUP_REMOVED lines=10> */
[----:B------:R-:W-:Y:S01]  /*322a0*/  STL [R1+0x25c], R8 ;  /* 0x00025c0801007387 */ /* 0x000fe20000100800 */
[----:B------:R-:W-:-:S03]  /*322b0*/  IMAD R6, R4, UR8, RZ ;  /* 0x0000000804067c24 */ /* 0x000fc6000f8e02ff */
[----:B------:R-:W-:Y:S01]  /*322c0*/  STL [R1+0x26c], R7 ;  /* 0x00026c0701007387 */ /* 0x000fe20000100800 */
[----:B------:R-:W-:-:S03]  /*322d0*/  IMAD R4, R55, UR8, RZ ;  /* 0x0000000837047c24 */ /* 0x000fc6000f8e02ff */
[----:B------:R0:W-:Y:S04]  /*322e0*/  STL [R1+0x278], R5 ;  /* 0x0002780501007387 */ /* 0x0001e80000100800 */
[----:B------:R1:W-:Y:S04]  /*322f0*/  STL [R1+0x284], R6 ;  /* 0x0002840601007387 */ /* 0x0003e80000100800 */
[----:B------:R2:W-:Y:S01]  /*32300*/  STL [R1+0x290], R4 ;  /* 0x0002900401007387 */ /* 0x0005e20000100800 */
[----:B0-----:R-:W-:Y:S02]  /*32310*/  IMAD R5, R56, UR8, RZ ;  /* 0x0000000838057c24 */ /* 0x001fe4000f8e02ff */
[----:B-1----:R-:W-:-:S02]  /*32320*/  IMAD R6, R57, UR8, RZ ;  /* 0x0000000839067c24 */ /* 0x002fc4000f8e02ff */
[----:B--2---:R-:W-:Y:S01]  /*32330*/  IMAD R4, R58, UR8, RZ ;  /* 0x000000083a047c24 */ /* 0x004fe2000f8e02ff */
[----:B------:R0:W-:Y:S04]  /*32340*/  STL [R1+0x29c], R5 ;  /* 0x00029c0501007387 */ /* 0x0001e80000100800 */
[----:B------:R-:W-:Y:S04]  /*32350*/  STL [R1+0x2ac], R6 ;  /* 0x0002ac0601007387 */ /* 0x000fe80000100800 */
[----:B------:R1:W-:Y:S01]  /*32360*/  STL [R1+0x2b4], R4 ;  /* 0x0002b40401007387 */ /* 0x0003e20000100800 */
[----:B0-----:R-:W-:-:S02]  /*32370*/  IMAD R5, R59, UR8, RZ ;  /* 0x000000083b057c24 */ /* 0x001fc4000f8e02ff */
[----:B-1----:R-:W-:-:S03]  /*32380*/  IMAD R4, R0, UR8, RZ ;  /* 0x0000000800047c24 */ /* 0x002fc6000f8e02ff */
[----:B------:R-:W-:Y:S04]  /*32390*/  STL [R1+0x2c4], R5 ;  /* 0x0002c40501007387 */ /* 0x000fe80000100800 */
[----:B------:R-:W2:Y:S01]  /*323a0*/  LDL.LU R0, [R1+0x8a0] ;  /* 0x0008a00001007983 */ /* 0x000ea20000300800 */
[----:B------:R-:W-:Y:S02]  /*323b0*/  IMAD R3, R3, UR8, RZ ;  /* 0x0000000803037c24 */ /* 0x000fe4000f8e02ff */
[----:B------:R-:W-:-:S03]  /*323c0*/  IMAD R2, R2, UR8, RZ ;  /* 0x0000000802027c24 */ /* 0x000fc6000f8e02ff */
[----:B------:R0:W-:Y:S04]  /*323d0*/  STL [R1+0x2d0], R3 ;  /* 0x0002d00301007387 */ /* 0x0001e80000100800 */
[----:B------:R1:W-:Y:S01]  /*323e0*/  STL [R1+0x2dc], R4 ;  /* 0x0002dc0401007387 */ /* 0x0003e20000100800 */
[----:B0-----:R-:W-:Y:S02]  /*323f0*/  IMAD R3, R48, UR8, RZ ;  /* 0x0000000830037c24 */ /* 0x001fe4000f8e02ff */
[----:B-1----:R-:W-:-:S03]  /*32400*/  IMAD R4, R61, UR8, RZ ;  /* 0x000000083d047c24 */ /* 0x002fc6000f8e02ff */
[----:B------:R0:W-:Y:S04]  /*32410*/  STL [R1+0x2e8], R3 ;  /* 0x0002e80301007387 */ /* 0x0001e80000100800 */
[----:B------:R1:W-:Y:S04]  /*32420*/  STL [R1+0x2f4], R2 ;  /* 0x0002f40201007387 */ /* 0x0003e80000100800 */
[----:B------:R3:W-:Y:S04]  /*32430*/  STL [R1+0x304], R4 ;  /* 0x0003040401007387 */ /* 0x0007e80000100800 */
[----:B------:R-:W4:Y:S01]  /*32440*/  LDL.LU R21, [R1+0x89c] ;  /* 0x00089c0001157983 */ /* 0x000f220000300800 */
[----:B0-----:R-:W-:-:S02]  /*32450*/  IMAD R3, R60, UR8, RZ ;  /* 0x000000083c037c24 */ /* 0x001fc4000f8e02ff */
[----:B-1----:R-:W-:-:S03]  /*32460*/  IMAD R2, R47, UR8, RZ ;  /* 0x000000082f027c24 */ /* 0x002fc6000f8e02ff */
[----:B------:R0:W-:Y:S04]  /*32470*/  STL [R1+0x310], R3 ;  /* 0x0003100301007387 */ /* 0x0001e80000100800 */
[----:B------:R-:W4:Y:S04]  /*32480*/  LDL.LU R20, [R1+0x898] ;  /* 0x0008980001147983 */ /* 0x000f280000300800 */
        /* <DEDUP_REMOVED lines=16> */
[----:B---3--:R-:W3:Y:S04]  /*32590*/  LDL.LU R4, [R1+0x858] ;  /* 0x0008580001047983 */ /* 0x008ee80000300800 */
[----:B------:R-:W3:Y:S04]  /*325a0*/  LDL.LU R55, [R1+0x854] ;  /* 0x0008540001377983 */ /* 0x000ee80000300800 */
[----:B------:R-:W3:Y:S04]  /*325b0*/  LDL.LU R56, [R1+0x850] ;  /* 0x0008500001387983 */ /* 0x000ee80000300800 */
[----:B------:R-:W3:Y:S04]  /*325c0*/  LDL.LU R57, [R1+0x84c] ;  /* 0x00084c0001397983 */ /* 0x000ee80000300800 */
[----:B------:R-:W3:Y:S04]  /*325d0*/  LDL.LU R58, [R1+0x848] ;  /* 0x00084800013a7983 */ /* 0x000ee80000300800 */
[----:B------:R-:W3:Y:S04]  /*325e0*/  LDL.LU R59, [R1+0x844] ;  /* 0x00084400013b7983 */ /* 0x000ee80000300800 */
[----:B0-----:R-:W3:Y:S04]  /*325f0*/  LDL.LU R3, [R1+0x840] ;  /* 0x0008400001037983 */ /* 0x001ee80000300800 */
[----:B------:R-:W3:Y:S04]  /*32600*/  LDL.LU R47, [R1+0x83c] ;  /* 0x00083c00012f7983 */ /* 0x000ee80000300800 */
[----:B------:R-:W3:Y:S04]  /*32610*/  LDL.LU R48, [R1+0x838] ;  /* 0x0008380001307983 */ /* 0x000ee80000300800 */
[----:B-1----:R-:W3:Y:S01]  /*32620*/  LDL.LU R2, [R1+0x834] ;  /* 0x0008340001027983 */ /* 0x002ee20000300800 */
[----:B--2---:R-:W-:-:S05]  /*32630*/  IMAD R0, R0, UR8, RZ ;  /* 0x0000000800007c24 */ /* 0x004fca000f8e02ff */
[----:B------:R0:W-:Y:S04]  /*32640*/  STL [R1+0x32c], R0 ;  /* 0x00032c0001007387 */ /* 0x0001e80000100800 */
[----:B------:R-:W2:Y:S04]  /*32650*/  LDL.LU R61, [R1+0x830] ;  /* 0x00083000013d7983 */ /* 0x000ea80000300800 */
[----:B------:R-:W2:Y:S04]  /*32660*/  LDL.LU R60, [R1+0x82c] ;  /* 0x00082c00013c7983 */ /* 0x000ea80000300800 */
[----:B0-----:R-:W2:Y:S01]  /*32670*/  LDL.LU R0, [R1+0x828] ;  /* 0x0008280001007983 */ /* 0x001ea20000300800 */
[----:B----4-:R-:W-:-:S05]  /*32680*/  IMAD R21, R21, UR8, RZ ;  /* 0x0000000815157c24 */ /* 0x010fca000f8e02ff */
[----:B------:R-:W-:Y:S01]  /*32690*/  STL [R1+0x334], R21 ;  /* 0x0003341501007387 */ /* 0x000fe20000100800 */
[----:B------:R-:W-:Y:S02]  /*326a0*/  IMAD R20, R20, UR8, RZ ;  /* 0x0000000814147c24 */ /* 0x000fe4000f8e02ff */
[----:B------:R-:W-:Y:S02]  /*326b0*/  IMAD R19, R19, UR8, RZ ;  /* 0x0000000813137c24 */ /* 0x000fe4000f8e02ff */
[----:B------:R-:W-:Y:S02]  /*326c0*/  IMAD R18, R18, UR8, RZ ;  /* 0x0000000812127c24 */ /* 0x000fe4000f8e02ff */
        /* <DEDUP_REMOVED lines=27> */
[----:B---3--:R-:W-:-:S03]  /*32880*/  IMAD R4, R4, UR8, RZ ;  /* 0x0000000804047c24 */ /* 0x008fc6000f8e02ff */
[----:B------:R0:W-:Y:S04]  /*32890*/  STL [R1+0x3f0], R6 ;  /* 0x0003f00601007387 */ /* 0x0001e80000100800 */
[----:B------:R1:W-:Y:S04]  /*328a0*/  STL [R1+0x3fc], R5 ;  /* 0x0003fc0501007387 */ /* 0x0003e80000100800 */
[----:B------:R3:W-:Y:S01]  /*328b0*/  STL [R1+0x408], R4 ;  /* 0x0004080401007387 */ /* 0x0007e20000100800 */
[----:B0-----:R-:W-:Y:S02]  /*328c0*/  IMAD R6, R55, UR8, RZ ;  /* 0x0000000837067c24 */ /* 0x001fe4000f8e02ff */
[----:B-1----:R-:W-:-:S02]  /*328d0*/  IMAD R5, R56, UR8, RZ ;  /* 0x0000000838057c24 */ /* 0x002fc4000f8e02ff */
[----:B---3--:R-:W-:Y:S01]  /*328e0*/  IMAD R4, R57, UR8, RZ ;  /* 0x0000000839047c24 */ /* 0x008fe2000f8e02ff */
[----:B------:R0:W-:Y:S04]  /*328f0*/  STL [R1+0x418], R6 ;  /* 0x0004180601007387 */ /* 0x0001e80000100800 */
[----:B------:R1:W-:Y:S04]  /*32900*/  STL [R1+0x424], R5 ;  /* 0x0004240501007387 */ /* 0x0003e80000100800 */
[----:B------:R3:W-:Y:S01]  /*32910*/  STL [R1+0x430], R4 ;  /* 0x0004300401007387 */ /* 0x0007e20000100800 */
[----:B0-----:R-:W-:-:S02]  /*32920*/  IMAD R6, R58, UR8, RZ ;  /* 0x000000083a067c24 */ /* 0x001fc4000f8e02ff */
[----:B-1----:R-:W-:Y:S02]  /*32930*/  IMAD R5, R59, UR8, RZ ;  /* 0x000000083b057c24 */ /* 0x002fe4000f8e02ff */
[----:B---3--:R-:W-:Y:S01]  /*32940*/  IMAD R4, R3, UR8, RZ ;  /* 0x0000000803047c24 */ /* 0x008fe2000f8e02ff */
[----:B------:R-:W-:Y:S01]  /*32950*/  STL [R1+0x43c], R6 ;  /* 0x00043c0601007387 */ /* 0x000fe20000100800 */
[----:B------:R-:W-:-:S03]  /*32960*/  IMAD R3, R47, UR8, RZ ;  /* 0x000000082f037c24 */ /* 0x000fc6000f8e02ff */
[----:B------:R0:W-:Y:S04]  /*32970*/  STL [R1+0x44c], R5 ;  /* 0x00044c0501007387 */ /* 0x0001e80000100800 */
[----:B------:R-:W3:Y:S04]  /*32980*/  LDL.LU R47, [R1+0x824] ;  /* 0x00082400012f7983 */ /* 0x000ee80000300800 */
[----:B------:R1:W-:Y:S04]  /*32990*/  STL [R1+0x454], R4 ;  /* 0x0004540401007387 */ /* 0x0003e80000100800 */
[----:B------:R2:W-:Y:S01]  /*329a0*/  STL [R1+0x464], R3 ;  /* 0x0004640301007387 */ /* 0x0005e20000100800 */
[----:B0-----:R-:W-:-:S02]  /*329b0*/  IMAD R5, R48, UR8, RZ ;  /* 0x0000000830057c24 */ /* 0x001fc4000f8e02ff */
[----:B-1----:R-:W-:-:S03]  /*329c0*/  IMAD R4, R2, UR8, RZ ;  /* 0x0000000802047c24 */ /* 0x002fc6000f8e02ff */
[----:B------:R0:W-:Y:S04]  /*329d0*/  STL [R1+0x46c], R5 ;  /* 0x00046c0501007387 */ /* 0x0001e80000100800 */
[----:B------:R1:W-:Y:S01]  /*329e0*/  STL [R1+0x47c], R4 ;  /* 0x00047c0401007387 */ /* 0x0003e20000100800 */
[----:B--2---:R-:W-:Y:S02]  /*329f0*/  IMAD R3, R61, UR8, RZ ;  /* 0x000000083d037c24 */ /* 0x004fe4000f8e02ff */
[----:B------:R-:W-:-:S03]  /*32a00*/  IMAD R2, R60, UR8, RZ ;  /* 0x000000083c027c24 */ /* 0x000fc6000f8e02ff */
[----:B------:R2:W-:Y:S04]  /*32a10*/  STL [R1+0x488], R3 ;  /* 0x0004880301007387 */ /* 0x0005e80000100800 */
[----:B------:R-:W4:Y:S01]  /*32a20*/  LDL.LU R21, [R1+0x820] ;  /* 0x0008200001157983 */ /* 0x000f220000300800 */
[----:B------:R-:W-:-:S03]  /*32a30*/  IMAD R0, R0, UR8, RZ ;  /* 0x0000000800007c24 */ /* 0x000fc6000f8e02ff */
[----:B------:R-:W-:Y:S04]  /*32a40*/  STL [R1+0x494], R2 ;  /* 0x0004940201007387 */ /* 0x000fe80000100800 */
        /* <DEDUP_REMOVED lines=17> */
[----:B-1----:R-:W4:Y:S04]  /*32b60*/  LDL.LU R4, [R1+0x7dc] ;  /* 0x0007dc0001047983 */ /* 0x002f280000300800 */
[----:B------:R-:W4:Y:S04]  /*32b70*/  LDL.LU R55, [R1+0x7d8] ;  /* 0x0007d80001377983 */ /* 0x000f280000300800 */
[----:B------:R-:W4:Y:S04]  /*32b80*/  LDL.LU R56, [R1+0x7d4] ;  /* 0x0007d40001387983 */ /* 0x000f280000300800 */
[----:B------:R-:W4:Y:S04]  /*32b90*/  LDL.LU R57, [R1+0x7d0] ;  /* 0x0007d00001397983 */ /* 0x000f280000300800 */
[----:B------:R-:W4:Y:S04]  /*32ba0*/  LDL.LU R58, [R1+0x7cc] ;  /* 0x0007cc00013a7983 */ /* 0x000f280000300800 */
[----:B------:R-:W4:Y:S04]  /*32bb0*/  LDL.LU R59, [R1+0x5d8] ;  /* 0x0005d800013b7983 */ /* 0x000f280000300800 */
[----:B--2---:R-:W2:Y:S04]  /*32bc0*/  LDL.LU R3, [R1+0x5e4] ;  /* 0x0005e40001037983 */ /* 0x004ea80000300800 */
[----:B------:R-:W2:Y:S04]  /*32bd0*/  LDL.LU R0, [R1+0x5f0] ;  /* 0x0005f00001007983 */ /* 0x000ea80000300800 */
[----:B------:R-:W2:Y:S04]  /*32be0*/  LDL.LU R48, [R1+0x600] ;  /* 0x0006000001307983 */ /* 0x000ea80000300800 */
[----:B------:R-:W2:Y:S01]  /*32bf0*/  LDL.LU R2, [R1+0x608] ;  /* 0x0006080001027983 */ /* 0x000ea20000300800 */
[----:B---3--:R-:W-:-:S05]  /*32c00*/  IMAD R47, R47, UR8, RZ ;  /* 0x000000082f2f7c24 */ /* 0x008fca000f8e02ff */
[----:B------:R0:W-:Y:S04]  /*32c10*/  STL [R1+0x4b0], R47 ;  /* 0x0004b02f01007387 */ /* 0x0001e80000100800 */
[----:B------:R-:W3:Y:S04]  /*32c20*/  LDL.LU R61, [R1+0x618] ;  /* 0x00061800013d7983 */ /* 0x000ee80000300800 */
[----:B------:R-:W3:Y:S04]  /*32c30*/  LDL.LU R60, [R1+0x624] ;  /* 0x00062400013c7983 */ /* 0x000ee80000300800 */
[----:B0-----:R-:W3:Y:S01]  /*32c40*/  LDL.LU R47, [R1+0x630] ;  /* 0x00063000012f7983 */ /* 0x001ee20000300800 */
[----:B----4-:R-:W-:-:S05]  /*32c50*/  IMAD R21, R21, UR8, RZ ;  /* 0x0000000815157c24 */ /* 0x010fca000f8e02ff */
[----:B------:R0:W-:Y:S02]  /*32c60*/  STL [R1+0x4bc], R21 ;  /* 0x0004bc1501007387 */ /* 0x0001e40000100800 */
[----:B0-----:R-:W-:Y:S02]  /*32c70*/  IMAD R21, R20, UR8, RZ ;  /* 0x0000000814157c24 */ /* 0x001fe4000f8e02ff */
        /* <DEDUP_REMOVED lines=37> */
[----:B----4-:R-:W-:Y:S01]  /*32ed0*/  IMAD R4, R58, UR8, RZ ;  /* 0x000000083a047c24 */ /* 0x010fe2000f8e02ff */
[----:B------:R0:W-:Y:S04]  /*32ee0*/  STL [R1+0x5b0], R5 ;  /* 0x0005b00501007387 */ /* 0x0001e80000100800 */
[----:B------:R-:W-:Y:S04]  /*32ef0*/  STL [R1+0x5c0], R6 ;  /* 0x0005c00601007387 */ /* 0x000fe80000100800 */
[----:B------:R2:W-:Y:S01]  /*32f00*/  STL [R1+0x5cc], R4 ;  /* 0x0005cc0401007387 */ /* 0x0005e20000100800 */
[----:B0-----:R-:W-:-:S02]  /*32f10*/  IMAD R5, R59, UR8, RZ ;  /* 0x000000083b057c24 */ /* 0x001fc4000f8e02ff */
[----:B--2---:R-:W-:-:S03]  /*32f20*/  IMAD R4, R0, UR8, RZ ;  /* 0x0000000800047c24 */ /* 0x004fc6000f8e02ff */
[----:B------:R-:W-:Y:S04]  /*32f30*/  STL [R1+0x5d8], R5 ;  /* 0x0005d80501007387 */ /* 0x000fe80000100800 */
[----:B------:R-:W2:Y:S01]  /*32f40*/  LDL.LU R0, [R1+0x63c] ;  /* 0x00063c0001007983 */ /* 0x000ea20000300800 */
[----:B------:R-:W-:Y:S02]  /*32f50*/  IMAD R3, R3, UR8, RZ ;  /* 0x0000000803037c24 */ /* 0x000fe4000f8e02ff */
[----:B------:R-:W-:-:S03]  /*32f60*/  IMAD R2, R2, UR8, RZ ;  /* 0x0000000802027c24 */ /* 0x000fc6000f8e02ff */
[----:B------:R0:W-:Y:S04]  /*32f70*/  STL [R1+0x5e4], R3 ;  /* 0x0005e40301007387 */ /* 0x0001e80000100800 */
[----:B------:R3:W-:Y:S01]  /*32f80*/  STL [R1+0x5f0], R4 ;  /* 0x0005f00401007387 */ /* 0x0007e20000100800 */
[----:B0-----:R-:W-:Y:S02]  /*32f90*/  IMAD R3, R48, UR8, RZ ;  /* 0x0000000830037c24 */ /* 0x001fe4000f8e02ff */
[----:B---3--:R-:W-:-:S03]  /*32fa0*/  IMAD R4, R61, UR8, RZ ;  /* 0x000000083d047c24 */ /* 0x008fc6000f8e02ff */
        /* <DEDUP_REMOVED lines=549> */
[----:B--2---:R-:W-:Y:S02]  /*35200*/  IMAD R3, R3, UR8, RZ ;  /* 0x0000000803037c24 */ /* 0x004fe4000f8e02ff */
[----:B-1----:R-:W-:Y:S01]  /*35210*/  IMAD R4, R0, UR8, RZ ;  /* 0x0000000800047c24 */ /* 0x002fe2000f8e02ff */
[----:B------:R-:W-:Y:S04]  /*35220*/  STL [R1+0x394], R5 ;  /* 0x0003940501007387 */ /* 0x000fe80000100800 */
[----:B------:R-:W2:Y:S04]  /*35230*/  LDL.LU R0, [R1+0x368] ;  /* 0x0003680001007983 */ /* 0x000ea80000300800 */
[----:B------:R0:W-:Y:S01]  /*35240*/  STL [R1+0x390], R3 ;  /* 0x0003900301007387 */ /* 0x0001e20000100800 */
[----:B------:R-:W-:-:S03]  /*35250*/  IMAD R2, R2, UR8, RZ ;  /* 0x0000000802027c24 */ /* 0x000fc6000f8e02ff */
[----:B------:R3:W-:Y:S01]  /*35260*/  STL [R1+0x388], R4 ;  /* 0x0003880401007387 */ /* 0x0007e20000100800 */
[----:B0-----:R-:W-:-:S05]  /*35270*/  IMAD R3, R48, UR8, RZ ;  /* 0x0000000830037c24 */ /* 0x001fca000f8e02ff */
[----:B------:R0:W-:Y:S01]  /*35280*/  STL [R1+0x384], R3 ;  /* 0x0003840301007387 */ /* 0x0001e20000100800 */
[----:B---3--:R-:W-:-:S03]  /*35290*/  IMAD R4, R61, UR8, RZ ;  /* 0x000000083d047c24 */ /* 0x008fc6000f8e02ff */
[----:B------:R1:W-:Y:S04]  /*352a0*/  STL [R1+0x380], R2 ;  /* 0x0003800201007387 */ /* 0x0003e80000100800 */
[----:B------:R3:W-:Y:S04]  /*352b0*/  STL [R1+0x378], R4 ;  /* 0x0003780401007387 */ /* 0x0007e80000100800 */
[----:B------:R-:W4:Y:S01]  /*352c0*/  LDL.LU R21, [R1+0x360] ;  /* 0x0003600001157983 */ /* 0x000f220000300800 */
[----:B0-----:R-:W-:Y:S02]  /*352d0*/  IMAD R3, R60, UR8, RZ ;  /* 0x000000083c037c24 */ /* 0x001fe4000f8e02ff */
        /* <DEDUP_REMOVED lines=34> */
[----:B----4-:R-:W-:-:S02]  /*35500*/  IMAD R21, R21, UR8, RZ ;  /* 0x0000000815157c24 */ /* 0x010fc4000f8e02ff */
[----:B------:R-:W-:-:S03]  /*35510*/  IMAD R20, R20, UR8, RZ ;  /* 0x0000000814147c24 */ /* 0x000fc6000f8e02ff */
[----:B------:R-:W-:Y:S01]  /*35520*/  STL [R1+0x360], R21 ;  /* 0x0003601501007387 */ /* 0x000fe20000100800 */
        /* <DEDUP_REMOVED lines=132> */
[----:B------:R-:W-:Y:S01]  /*35d70*/  STL [R1+0x238], R6 ;  /* 0x0002380601007387 */ /* 0x000fe20000100800 */
[----:B--2---:R-:W-:-:S03]  /*35d80*/  IMAD R3, R3, UR8, RZ ;  /* 0x0000000803037c24 */ /* 0x004fc6000f8e02ff */
[----:B------:R1:W-:Y:S01]  /*35d90*/  STL [R1+0x230], R4 ;  /* 0x0002300401007387 */ /* 0x0003e20000100800 */
[----:B0-----:R-:W-:Y:S02]  /*35da0*/  IMAD R5, R59, UR8, RZ ;  /* 0x000000083b057c24 */ /* 0x001fe4000f8e02ff */
[----:B-1----:R-:W-:-:S03]  /*35db0*/  IMAD R4, R0, UR8, RZ ;  /* 0x0000000800047c24 */ /* 0x002fc6000f8e02ff */
[----:B------:R-:W-:Y:S04]  /*35dc0*/  STL [R1+0x228], R5 ;  /* 0x0002280501007387 */ /* 0x000fe80000100800 */
[----:B------:R-:W2:Y:S04]  /*35dd0*/  LDL.LU R0, [R1+0x1fc] ;  /* 0x0001fc0001007983 */ /* 0x000ea80000300800 */
[----:B------:R0:W-:Y:S01]  /*35de0*/  STL [R1+0x224], R3 ;  /* 0x0002240301007387 */ /* 0x0001e20000100800 */
[----:B------:R-:W-:-:S03]  /*35df0*/  IMAD R2, R2, UR8, RZ ;  /* 0x0000000802027c24 */ /* 0x000fc6000f8e02ff */
        /* <DEDUP_REMOVED lines=133> */
[----:B0-----:R-:W3:Y:S04]  /*36650*/  LDL.LU R0, [R1+0xf0] ;  /* 0x0000f00001007983 */ /* 0x001ee80000300800 */
[----:B------:R-:W3:Y:S01]  /*36660*/  LDL.LU R47, [R1+0xec] ;  /* 0x0000ec00012f7983 */ /* 0x000ee20000300800 */
[----:B----4-:R-:W-:-:S02]  /*36670*/  IMAD R21, R21, UR8, RZ ;  /* 0x0000000815157c24 */ /* 0x010fc4000f8e02ff */
        /* <DEDUP_REMOVED lines=39> */
[----:B------:R1:W-:Y:S04]  /*368f0*/  STL [R1+0x114], R5 ;  /* 0x0001140501007387 */ /* 0x0003e80000100800 */
[----:B------:R2:W-:Y:S01]  /*36900*/  STL [R1+0x110], R4 ;  /* 0x0001100401007387 */ /* 0x0005e20000100800 */
[----:B0-----:R-:W-:-:S02]  /*36910*/  IMAD R6, R58, UR8, RZ ;  /* 0x000000083a067c24 */ /* 0x001fc4000f8e02ff */
[----:B-1----:R-:W-:Y:S02]  /*36920*/  IMAD R5, R59, UR8, RZ ;  /* 0x000000083b057c24 */ /* 0x002fe4000f8e02ff */
[----:B--2---:R-:W-:Y:S01]  /*36930*/  IMAD R4, R3, UR8, RZ ;  /* 0x0000000803047c24 */ /* 0x004fe2000f8e02ff */
[----:B------:R-:W-:Y:S01]  /*36940*/  STL [R1+0x10c], R6 ;  /* 0x00010c0601007387 */ /* 0x000fe20000100800 */
[----:B------:R-:W-:-:S03]  /*36950*/  IMAD R3, R60, UR8, RZ ;  /* 0x000000083c037c24 */ /* 0x000fc6000f8e02ff */
[----:B------:R0:W-:Y:S04]  /*36960*/  STL [R1+0x108], R5 ;  /* 0x0001080501007387 */ /* 0x0001e80000100800 */
[----:B------:R-:W2:Y:S04]  /*36970*/  LDL.LU R60, [R1+0xe8] ;  /* 0x0000e800013c7983 */ /* 0x000ea80000300800 */
[----:B------:R1:W-:Y:S04]  /*36980*/  STL [R1+0x104], R4 ;  /* 0x0001040401007387 */ /* 0x0003e80000100800 */
[----:B------:R3:W-:Y:S01]  /*36990*/  STL [R1+0x100], R3 ;  /* 0x0001000301007387 */ /* 0x0007e20000100800 */
[----:B0-----:R-:W-:-:S02]  /*369a0*/  IMAD R5, R48, UR8, RZ ;  /* 0x0000000830057c24 */ /* 0x001fc4000f8e02ff */
[----:B-1----:R-:W-:-:S03]  /*369b0*/  IMAD R4, R2, UR8, RZ ;  /* 0x0000000802047c24 */ /* 0x002fc6000f8e02ff */
[----:B------:R-:W-:Y:S04]  /*369c0*/  STL [R1+0xfc], R5 ;  /* 0x0000fc0501007387 */ /* 0x000fe80000100800 */
[----:B------:R-:W-:Y:S01]  /*369d0*/  STL [R1+0xf8], R4 ;  /* 0x0000f80401007387 */ /* 0x000fe20000100800 */
[----:B---3--:R-:W-:-:S05]  /*369e0*/  IMAD R3, R61, UR8, RZ ;  /* 0x000000083d037c24 */ /* 0x008fca000f8e02ff */
[----:B------:R-:W-:Y:S04]  /*369f0*/  STL [R1+0xf4], R3 ;  /* 0x0000f40301007387 */ /* 0x000fe80000100800 */
[----:B------:R-:W3:Y:S01]  /*36a00*/  LDL.LU R21, [R1+0xe4] ;  /* 0x0000e40001157983 */ /* 0x000ee20000300800 */
[----:B------:R-:W-:Y:S02]  /*36a10*/  IMAD R2, R0, UR8, RZ ;  /* 0x0000000800027c24 */ /* 0x000fe4000f8e02ff */
[----:B------:R-:W-:-:S03]  /*36a20*/  IMAD R0, R47, UR8, RZ ;  /* 0x000000082f007c24 */ /* 0x000fc6000f8e02ff */
[----:B------:R-:W-:Y:S04]  /*36a30*/  STL [R1+0xf0], R2 ;  /* 0x0000f00201007387 */ /* 0x000fe80000100800 */
[----:B------:R-:W4:Y:S04]  /*36a40*/  LDL.LU R20, [R1+0xe0] ;  /* 0x0000e00001147983 */ /* 0x000f280000300800 */
[----:B------:R0:W-:Y:S04]  /*36a50*/  STL [R1+0xec], R0 ;  /* 0x0000ec0001007387 */ /* 0x0001e80000100800 */
[----:B0-----:R-:W4:Y:S04]  /*36a60*/  LDL.LU R0, [R1+0xdc] ;  /* 0x0000dc0001007983 */ /* 0x001f280000300800 */
        /* <DEDUP_REMOVED lines=23> */
[----:B------:R-:W4:Y:S01]  /*36be0*/  LDL.LU R48, [R1+0x7c] ;  /* 0x00007c0001307983 */ /* 0x000f220000300800 */
[----:B--2---:R-:W-:-:S05]  /*36bf0*/  IMAD R2, R60, UR8, RZ ;  /* 0x000000083c027c24 */ /* 0x004fca000f8e02ff */
[----:B------:R0:W-:Y:S04]  /*36c00*/  STL [R1+0xe8], R2 ;  /* 0x0000e80201007387 */ /* 0x0001e80000100800 */
[----:B0-----:R-:W2:Y:S04]  /*36c10*/  LDL.LU R2, [R1+0x78] ;  /* 0x0000780001027983 */ /* 0x001ea80000300800 */
[----:B------:R-:W2:Y:S04]  /*36c20*/  LDL.LU R61, [R1+0x74] ;  /* 0x00007400013d7983 */ /* 0x000ea80000300800 */
[----:B------:R-:W2:Y:S01]  /*36c30*/  LDL.LU R60, [R1+0x70] ;  /* 0x00007000013c7983 */ /* 0x000ea20000300800 */
[----:B---3--:R-:W-:-:S02]  /*36c40*/  IMAD R21, R21, UR8, RZ ;  /* 0x0000000815157c24 */ /* 0x008fc4000f8e02ff */
[----:B----4-:R-:W-:-:S03]  /*36c50*/  IMAD R20, R20, UR8, RZ ;  /* 0x0000000814147c24 */ /* 0x010fc6000f8e02ff */
[----:B------:R0:W-:Y:S01]  /*36c60*/  STL [R1+0xe4], R21 ;  /* 0x0000e41501007387 */ /* 0x0001e20000100800 */
[----:B------:R-:W-:-:S03]  /*36c70*/  IMAD R0, R0, UR8, RZ ;  /* 0x0000000800007c24 */ /* 0x000fc6000f8e02ff */
[----:B0-----:R-:W3:Y:S01]  /*36c80*/  LDL.LU R21, [R1+0x5714] ;  /* 0x0057140001157983 */ /* 0x001ee20000300800 */
[----:B------:R-:W-:-:S03]  /*36c90*/  IMAD R47, R47, UR8, RZ ;  /* 0x000000082f2f7c24 */ /* 0x000fc6000f8e02ff */
[----:B------:R0:W-:Y:S01]  /*36ca0*/  STL [R1+0xe0], R20 ;  /* 0x0000e01401007387 */ /* 0x0001e20000100800 */
[----:B------:R-:W-:-:S03]  /*36cb0*/  IMAD R19, R19, UR8, RZ ;  /* 0x0000000813137c24 */ /* 0x000fc6000f8e02ff */
[----:B0-----:R-:W4:Y:S04]  /*36cc0*/  LDL.LU R20, [R1+0x5710] ;  /* 0x0057100001147983 */ /* 0x001f280000300800 */
[----:B------:R0:W-:Y:S04]  /*36cd0*/  STL [R1+0xdc], R0 ;  /* 0x0000dc0001007387 */ /* 0x0001e80000100800 */
[----:B0-----:R-:W3:Y:S04]  /*36ce0*/  LDL.LU R0, [R1+0x570c] ;  /* 0x00570c0001007983 */ /* 0x001ee80000300800 */
[----:B------:R0:W-:Y:S04]  /*36cf0*/  STL [R1+0xd8], R47 ;  /* 0x0000d82f01007387 */ /* 0x0001e80000100800 */
[----:B0-----:R-:W4:Y:S04]  /*36d00*/  LDL.LU R47, [R1+0x5708] ;  /* 0x00570800012f7983 */ /* 0x001f280000300800 */
[----:B------:R0:W-:Y:S02]  /*36d10*/  STL [R1+0xd4], R19 ;  /* 0x0000d41301007387 */ /* 0x0001e40000100800 */
[----:B0-----:R-:W-:-:S02]  /*36d20*/  IMAD R19, R18, UR8, RZ ;  /* 0x0000000812137c24 */ /* 0x001fc4000f8e02ff */
        /* <DEDUP_REMOVED lines=30> */
[----:B------:R-:W-:Y:S01]  /*36f10*/  STL [R1+0x94], R4 ;  /* 0x0000940401007387 */ /* 0x000fe20000100800 */
[----:B0-----:R-:W-:Y:S02]  /*36f20*/  IMAD R5, R56, UR8, RZ ;  /* 0x0000000838057c24 */ /* 0x001fe4000f8e02ff */
[----:B-1----:R-:W-:-:S03]  /*36f30*/  IMAD R6, R57, UR8, RZ ;  /* 0x0000000839067c24 */ /* 0x002fc6000f8e02ff */
[----:B------:R0:W-:Y:S04]  /*36f40*/  STL [R1+0x90], R5 ;  /* 0x0000900501007387 */ /* 0x0001e80000100800 */
[----:B------:R1:W-:Y:S01]  /*36f50*/  STL [R1+0x8c], R6 ;  /* 0x00008c0601007387 */ /* 0x0003e20000100800 */
[----:B0-----:R-:W-:-:S03]  /*36f60*/  IMAD R5, R3, UR8, RZ ;  /* 0x0000000803057c24 */ /* 0x001fc6000f8e02ff */
[----:B------:R-:W3:Y:S01]  /*36f70*/  LDL.LU R3, [R1+0x6c] ;  /* 0x00006c0001037983 */ /* 0x000ee20000300800 */
[----:B------:R-:W-:Y:S02]  /*36f80*/  IMAD R4, R58, UR8, RZ ;  /* 0x000000083a047c24 */ /* 0x000fe4000f8e02ff */
[----:B-1----:R-:W-:-:S03]  /*36f90*/  IMAD R6, R48, UR8, RZ ;  /* 0x0000000830067c24 */ /* 0x002fc6000f8e02ff */
[----:B------:R0:W-:Y:S04]  /*36fa0*/  STL [R1+0x88], R4 ;  /* 0x0000880401007387 */ /* 0x0001e80000100800 */
[----:B------:R2:W-:Y:S01]  /*36fb0*/  STL [R1+0x84], R5 ;  /* 0x0000840501007387 */ /* 0x0005e20000100800 */
[----:B0-----:R-:W-:-:S05]  /*36fc0*/  IMAD R4, R59, UR8, RZ ;  /* 0x000000083b047c24 */ /* 0x001fca000f8e02ff */
[----:B------:R0:W-:Y:S04]  /*36fd0*/  STL [R1+0x80], R4 ;  /* 0x0000800401007387 */ /* 0x0001e80000100800 */
[----:B------:R1:W-:Y:S01]  /*36fe0*/  STL [R1+0x7c], R6 ;  /* 0x00007c0601007387 */ /* 0x0003e20000100800 */
[----:B--2---:R-:W-:Y:S02]  /*36ff0*/  IMAD R5, R2, UR8, RZ ;  /* 0x0000000802057c24 */ /* 0x004fe4000f8e02ff */
[----:B0-----:R-:W-:Y:S02]  /*37000*/  IMAD R4, R61, UR8, RZ ;  /* 0x000000083d047c24 */ /* 0x001fe4000f8e02ff */
[----:B------:R-:W-:Y:S01]  /*37010*/  IMAD R2, R60, UR8, RZ ;  /* 0x000000083c027c24 */ /* 0x000fe2000f8e02ff */
[----:B------:R0:W-:Y:S04]  /*37020*/  STL [R1+0x78], R5 ;  /* 0x0000780501007387 */ /* 0x0001e80000100800 */
[----:B------:R-:W2:Y:S04]  /*37030*/  LDL.LU R19, [R1+0x60] ;  /* 0x0000600001137983 */ /* 0x000ea80000300800 */
[----:B------:R0:W-:Y:S04]  /*37040*/  STL [R1+0x74], R4 ;  /* 0x0000740401007387 */ /* 0x0001e80000100800 */
[----:B------:R-:W2:Y:S04]  /*37050*/  LDL.LU R18, [R1+0x5c] ;  /* 0x00005c0001127983 */ /* 0x000ea80000300800 */
[----:B------:R0:W-:Y:S04]  /*37060*/  STL [R1+0x70], R2 ;  /* 0x0000700201007387 */ /* 0x0001e80000100800 */
        /* <DEDUP_REMOVED lines=11> */
[----:B-1----:R-:W2:Y:S04]  /*37120*/  LDL.LU R6, [R1+0x2c] ;  /* 0x00002c0001067983 */ /* 0x002ea80000300800 */
[----:B0-----:R-:W2:Y:S04]  /*37130*/  LDL.LU R5, [R1+0x28] ;  /* 0x0000280001057983 */ /* 0x001ea80000300800 */
        /* <DEDUP_REMOVED lines=9> */
[----:B------:R-:W2:Y:S01]  /*371d0*/  LDL.LU R60, [R1] ;  /* 0x00000000013c7983 */ /* 0x000ea20000300800 */
[----:B----4-:R-:W-:-:S02]  /*371e0*/  IMAD R47, R47, UR8, RZ ;  /* 0x000000082f2f7c24 */ /* 0x010fc4000f8e02ff */
[----:B---3--:R-:W-:-:S05]  /*371f0*/  IMAD R3, R3, UR8, RZ ;  /* 0x0000000803037c24 */ /* 0x008fca000f8e02ff */
[----:B------:R-:W-:Y:S04]  /*37200*/  STL [R1+0x6c], R3 ;  /* 0x00006c0301007387 */ /* 0x000fe80000100800 */
[----:B------:R0:W-:Y:S04]  /*37210*/  STL [R1+0x68], R47 ;  /* 0x0000682f01007387 */ /* 0x0001e80000100800 */
[----:B0-----:R-:W3:Y:S01]  /*37220*/  LDL.LU R47, [R1+0x91c] ;  /* 0x00091c00012f7983 */ /* 0x001ee20000300800 */
[----:B------:R-:W-:-:S03]  /*37230*/  IMAD R3, R0, UR8, RZ ;  /* 0x0000000800037c24 */ /* 0x000fc6000f8e02ff */
[----:B------:R-:W4:Y:S04]  /*37240*/  LDL.LU R0, [R1+0x918] ;  /* 0x0009180001007983 */ /* 0x000f280000300800 */
[----:B------:R0:W-:Y:S04]  /*37250*/  STL [R1+0x64], R3 ;  /* 0x0000640301007387 */ /* 0x0001e80000100800 */
[----:B0-----:R-:W4:Y:S01]  /*37260*/  LDL.LU R3, [R1+0x914] ;  /* 0x0009140001037983 */ /* 0x001f220000300800 */
[----:B--2---:R-:W-:Y:S02]  /*37270*/  IMAD R19, R19, UR8, RZ ;  /* 0x0000000813137c24 */ /* 0x004fe4000f8e02ff */
[----:B------:R-:W-:-:S02]  /*37280*/  IMAD R18, R18, UR8, RZ ;  /* 0x0000000812127c24 */ /* 0x000fc4000f8e02ff */
[----:B------:R-:W-:Y:S01]  /*37290*/  IMAD R17, R17, UR8, RZ ;  /* 0x0000000811117c24 */ /* 0x000fe2000f8e02ff */
[----:B------:R0:W-:Y:S01]  /*372a0*/  STL [R1+0x60], R19 ;  /* 0x0000601301007387 */ /* 0x0001e20000100800 */
[----:B------:R-:W-:Y:S02]  /*372b0*/  IMAD R16, R16, UR8, RZ ;  /* 0x0000000810107c24 */ /* 0x000fe4000f8e02ff */
[----:B------:R-:W-:Y:S02]  /*372c0*/  IMAD R15, R15, UR8, RZ ;  /* 0x000000080f0f7c24 */ /* 0x000fe4000f8e02ff */
[----:B------:R-:W-:Y:S02]  /*372d0*/  IMAD R14, R14, UR8, RZ ;  /* 0x000000080e0e7c24 */ /* 0x000fe4000f8e02ff */
[----:B------:R-:W-:Y:S01]  /*372e0*/  IMAD R13, R13, UR8, RZ ;  /* 0x000000080d0d7c24 */ /* 0x000fe2000f8e02ff */
[----:B0-----:R-:W2:Y:S04]  /*372f0*/  LDL.LU R19, [R1+0x5704] ;  /* 0x0057040001137983 */ /* 0x001ea80000300800 */
[----:B------:R0:W-:Y:S01]  /*37300*/  STL [R1+0x5c], R18 ;  /* 0x00005c1201007387 */ /* 0x0001e20000100800 */
[----:B------:R-:W-:-:S02]  /*37310*/  IMAD R12, R12, UR8, RZ ;  /* 0x000000080c0c7c24 */ /* 0x000fc4000f8e02ff */
[----:B------:R-:W-:Y:S01]  /*37320*/  IMAD R11, R11, UR8, RZ ;  /* 0x000000080b0b7c24 */ /* 0x000fe2000f8e02ff */
[----:B0-----:R-:W2:Y:S04]  /*37330*/  LDL.LU R18, [R1+0x5700] ;  /* 0x0057000001127983 */ /* 0x001ea80000300800 */
[----:B------:R0:W-:Y:S01]  /*37340*/  STL [R1+0x58], R17 ;  /* 0x0000581101007387 */ /* 0x0001e20000100800 */
[----:B------:R-:W-:-:S03]  /*37350*/  IMAD R10, R10, UR8, RZ ;  /* 0x000000080a0a7c24 */ /* 0x000fc6000f8e02ff */
        /* <DEDUP_REMOVED lines=47> */
[----:B---3--:R-:W-:-:S03]  /*37650*/  IMAD R47, R47, UR9, RZ ;  /* 0x000000092f2f7c24 */ /* 0x008fc6000f8e02ff */
[----:B0-----:R-:W3:Y:S04]  /*37660*/  LDL.LU R57, [R1+0x56bc] ;  /* 0x0056bc0001397983 */ /* 0x001ee80000300800 */
[----:B------:R0:W-:Y:S04]  /*37670*/  STL [R1+0x14], R58 ;  /* 0x0000143a01007387 */ /* 0x0001e80000100800 */
[----:B0-----:R-:W2:Y:S04]  /*37680*/  LDL.LU R58, [R1+0x56b8] ;  /* 0x0056b800013a7983 */ /* 0x001ea80000300800 */
[----:B------:R0:W-:Y:S04]  /*37690*/  STL [R1+0x10], R59 ;  /* 0x0000103b01007387 */ /* 0x0001e80000100800 */
[----:B0-----:R-:W3:Y:S04]  /*376a0*/  LDL.LU R59, [R1+0x56b4] ;  /* 0x0056b400013b7983 */ /* 0x001ee80000300800 */
[----:B------:R0:W-:Y:S04]  /*376b0*/  STL [R1+0xc], R48 ;  /* 0x00000c3001007387 */ /* 0x0001e80000100800 */
[----:B0-----:R-:W2:Y:S04]  /*376c0*/  LDL.LU R48, [R1+0x56b0] ;  /* 0x0056b00001307983 */ /* 0x001ea80000300800 */
[----:B------:R0:W-:Y:S04]  /*376d0*/  STL [R1+0x8], R2 ;  /* 0x0000080201007387 */ /* 0x0001e80000100800 */
[----:B0-----:R-:W2:Y:S04]  /*376e0*/  LDL.LU R2, [R1+0x56ac] ;  /* 0x0056ac0001027983 */ /* 0x001ea80000300800 */
[----:B------:R0:W-:Y:S04]  /*376f0*/  STL [R1+0x4], R61 ;  /* 0x0000043d01007387 */ /* 0x0001e80000100800 */
[----:B0-----:R-:W2:Y:S04]  /*37700*/  LDL.LU R61, [R1+0x56a8] ;  /* 0x0056a800013d7983 */ /* 0x001ea80000300800 */
[----:B------:R0:W-:Y:S04]  /*37710*/  STL [R1], R60 ;  /* 0x0000003c01007387 */ /* 0x0001e80000100800 */
[----:B0-----:R-:W2:Y:S04]  /*37720*/  LDL.LU R60, [R1+0x56a4] ;  /* 0x0056a400013c7983 */ /* 0x001ea80000300800 */
[----:B------:R0:W-:Y:S04]  /*37730*/  STL [R1+0x734], R47 ;  /* 0x0007342f01007387 */ /* 0x0001e80000100800 */
[----:B0-----:R-:W3:Y:S01]  /*37740*/  LDL.LU R47, [R1+0x56a0] ;  /* 0x0056a000012f7983 */ /* 0x001ee20000300800 */
[----:B----4-:R-:W-:-:S02]  /*37750*/  IMAD R0, R0, UR9, RZ ;  /* 0x0000000900007c24 */ /* 0x010fc4000f8e02ff */
[----:B------:R-:W-:-:S03]  /*37760*/  IMAD R3, R3, UR9, RZ ;  /* 0x0000000903037c24 */ /* 0x000fc6000f8e02ff */
[----:B------:R0:W-:Y:S04]  /*37770*/  STL [R1+0x738], R0 ;  /* 0x0007380001007387 */ /* 0x0001e80000100800 */
[----:B0-----:R-:W4:Y:S04]  /*37780*/  LDL.LU R0, [R1+0x569c] ;  /* 0x00569c0001007983 */ /* 0x001f280000300800 */
[----:B------:R3:W-:Y:S02]  /*37790*/  STL [R1+0x73c], R3 ;  /* 0x00073c0301007387 */ /* 0x0007e40000100800 */
[----:B---3--:R-:W-:-:S05]  /*377a0*/  IADD3 R3, P6, R59, R47, RZ ;  /* 0x0000002f3b037210 */ /* 0x008fca0007fde0ff */
[----:B------:R2:W-:Y:S02]  /*377b0*/  STL [R1+0x3ba0], R3 ;  /* 0x003ba00301007387 */ /* 0x0005e40000100800 */
[----:B--2---:R-:W-:-:S05]  /*377c0*/  IADD3 R3, P5, R58, R47, RZ ;  /* 0x0000002f3a037210 */ /* 0x004fca0007fbe0ff */
[----:B------:R0:W-:Y:S02]  /*377d0*/  STL [R1+0x3ba4], R3 ;  /* 0x003ba40301007387 */ /* 0x0001e40000100800 */
[----:B0-----:R-:W-:-:S05]  /*377e0*/  IADD3 R3, P4, R57, R47, RZ ;  /* 0x0000002f39037210 */ /* 0x001fca0007f9e0ff */
        /* <DEDUP_REMOVED lines=8> */
[----:B------:R0:W-:Y:S04]  /*37870*/  STL [R1+0x3bb8], R3 ;  /* 0x003bb80301007387 */ /* 0x0001e80000100800 */
[----:B0-----:R-:W2:Y:S02]  /*37880*/  LDL.LU R3, [R1+0x5698] ;  /* 0x0056980001037983 */ /* 0x001ea40000300800 */
[----:B--2---:R-:W-:-:S05]  /*37890*/  LEA.HI.X.SX32 R59, R59, R3, 0x1, P6 ;  /* 0x000000033b3b7211 */ /* 0x004fca00030f0eff */
[----:B------:R0:W-:Y:S02]  /*378a0*/  STL [R1+0x3b98], R59 ;  /* 0x003b983b01007387 */ /* 0x0001e40000100800 */
[----:B0-----:R-:W-:-:S05]  /*378b0*/  IADD3 R59, P6, R6, R47, RZ ;  /* 0x0000002f063b7210 */ /* 0x001fca0007fde0ff */
[----:B------:R0:W-:Y:S02]  /*378c0*/  STL [R1+0x3b9c], R59 ;  /* 0x003b9c3b01007387 */ /* 0x0001e40000100800 */
[----:B0-----:R-:W-:Y:S02]  /*378d0*/  LEA.HI.X.SX32 R59, R58, R3, 0x1, P5 ;  /* 0x000000033a3b7211 */ /* 0x001fe400028f0eff */
[----:B------:R-:W-:-:S03]  /*378e0*/  IADD3 R58, P5, R7, R47, RZ ;  /* 0x0000002f073a7210 */ /* 0x000fc60007fbe0ff */
[----:B------:R0:W-:Y:S04]  /*378f0*/  STL [R1+0x3b90], R59 ;  /* 0x003b903b01007387 */ /* 0x0001e80000100800 */
[----:B------:R1:W-:Y:S01]  /*37900*/  STL [R1+0x3b94], R58 ;  /* 0x003b943a01007387 */ /* 0x0003e20000100800 */
[----:B0-----:R-:W-:Y:S02]  /*37910*/  LEA.HI.X.SX32 R59, R57, R3, 0x1, P4 ;  /* 0x00000003393b7211 */ /* 0x001fe400020f0eff */
[----:B------:R-:W-:Y:S02]  /*37920*/  IADD3 R57, P4, R8, R47, RZ ;  /* 0x0000002f08397210 */ /* 0x000fe40007f9e0ff */
[----:B-1----:R-:W-:Y:S02]  /*37930*/  LEA.HI.X.SX32 R58, R56, R3, 0x1, P3 ;  /* 0x00000003383a7211 */ /* 0x002fe400018f0eff */
[----:B------:R-:W-:Y:S01]  /*37940*/  IADD3 R56, P3, R9, R47, RZ ;  /* 0x0000002f09387210 */ /* 0x000fe20007f7e0ff */
[----:B------:R-:W-:Y:S04]  /*37950*/  STL [R1+0x3b88], R59 ;  /* 0x003b883b01007387 */ /* 0x000fe80000100800 */
[----:B------:R0:W-:Y:S04]  /*37960*/  STL [R1+0x3b8c], R57 ;  /* 0x003b8c3901007387 */ /* 0x0001e80000100800 */
[----:B------:R-:W-:Y:S04]  /*37970*/  STL [R1+0x3b80], R58 ;  /* 0x003b803a01007387 */ /* 0x000fe80000100800 */
[----:B------:R1:W-:Y:S01]  /*37980*/  STL [R1+0x3b84], R56 ;  /* 0x003b843801007387 */ /* 0x0003e20000100800 */
[----:B0-----:R-:W-:-:S02]  /*37990*/  LEA.HI.X.SX32 R57, R55, R3, 0x1, P2 ;  /* 0x0000000337397211 */ /* 0x001fc400010f0eff */
        /* <DEDUP_REMOVED lines=13> */
[----:B------:R1:W-:Y:S04]  /*37a70*/  STL [R1+0x3b60], R4 ;  /* 0x003b600401007387 */ /* 0x0003e80000100800 */
[----:B------:R2:W-:Y:S01]  /*37a80*/  STL [R1+0x3b64], R6 ;  /* 0x003b640601007387 */ /* 0x0005e20000100800 */
[----:B0-----:R-:W-:-:S02]  /*37a90*/  LEA.HI.X.SX32 R5, R7, R3, 0x1, P5 ;  /* 0x0000000307057211 */ /* 0x001fc400028f0eff */
[----:B-1----:R-:W-:Y:S02]  /*37aa0*/  IADD3 R4, P5, R14, R47, RZ ;  /* 0x0000002f0e047210 */ /* 0x002fe40007fbe0ff */
[----:B--2---:R-:W-:Y:S01]  /*37ab0*/  LEA.HI.X.SX32 R6, R8, R3, 0x1, P4 ;  /* 0x0000000308067211 */ /* 0x004fe200020f0eff */
[----:B------:R0:W-:Y:S04]  /*37ac0*/  STL [R1+0x3b58], R5 ;  /* 0x003b580501007387 */ /* 0x0001e80000100800 */
[----:B------:R1:W-:Y:S04]  /*37ad0*/  STL [R1+0x3b5c], R4 ;  /* 0x003b5c0401007387 */ /* 0x0003e80000100800 */
[----:B------:R2:W-:Y:S01]  /*37ae0*/  STL [R1+0x3b50], R6 ;  /* 0x003b500601007387 */ /* 0x0005e20000100800 */
[----:B0-----:R-:W-:-:S02]  /*37af0*/  IADD3 R5, P4, R15, R47, RZ ;  /* 0x0000002f0f057210 */ /* 0x001fc40007f9e0ff */
[----:B-1----:R-:W-:Y:S02]  /*37b00*/  LEA.HI.X.SX32 R4, R9, R3, 0x1, P3 ;  /* 0x0000000309047211 */ /* 0x002fe400018f0eff */
[----:B--2---:R-:W-:Y:S01]  /*37b10*/  IADD3 R6, P3, R16, R47, RZ ;  /* 0x0000002f10067210 */ /* 0x004fe20007f7e0ff */
        /* <DEDUP_REMOVED lines=104> */
[----:B------:R-:W-:Y:S04]  /*381a0*/  STL [R1+0x3a78], R6 ;  /* 0x003a780601007387 */ /* 0x000fe80000100800 */
[----:B------:R-:W2:Y:S01]  /*381b0*/  LDL.LU R8, [R1+0x204] ;  /* 0x0002040001087983 */ /* 0x000ea20000300800 */
[----:B0-----:R-:W-:-:S02]  /*381c0*/  IADD3 R5, P5, R42, R47, RZ ;  /* 0x0000002f2a057210 */ /* 0x001fc40007fbe0ff */
[----:B-1----:R-:W-:-:S03]  /*381d0*/  LEA.HI.X.SX32 R4, R36, R3, 0x1, P4 ;  /* 0x0000000324047211 */ /* 0x002fc600020f0eff */
[----:B------:R0:W-:Y:S04]  /*381e0*/  STL [R1+0x3a7c], R5 ;  /* 0x003a7c0501007387 */ /* 0x0001e80000100800 */
[----:B------:R1:W-:Y:S04]  /*381f0*/  STL [R1+0x3a70], R4 ;  /* 0x003a700401007387 */ /* 0x0003e80000100800 */
[----:B------:R-:W3:Y:S01]  /*38200*/  LDL.LU R7, [R1+0x214] ;  /* 0x0002140001077983 */ /* 0x000ee20000300800 */
[----:B0-----:R-:W-:Y:S02]  /*38210*/  IADD3 R5, P4, R43, R47, RZ ;  /* 0x0000002f2b057210 */ /* 0x001fe40007f9e0ff */
[----:B-1----:R-:W-:-:S03]  /*38220*/  LEA.HI.X.SX32 R4, R37, R3, 0x1, P3 ;  /* 0x0000000325047211 */ /* 0x002fc600018f0eff */
[----:B------:R0:W-:Y:S04]  /*38230*/  STL [R1+0x3a74], R5 ;  /* 0x003a740501007387 */ /* 0x0001e80000100800 */
[----:B------:R1:W-:Y:S04]  /*38240*/  STL [R1+0x3a68], R4 ;  /* 0x003a680401007387 */ /* 0x0003e80000100800 */
[----:B------:R-:W4:Y:S01]  /*38250*/  LDL.LU R6, [R1+0x21c] ;  /* 0x00021c0001067983 */ /* 0x000f220000300800 */
[----:B0-----:R-:W-:Y:S02]  /*38260*/  IADD3 R5, P3, R44, R47, RZ ;  /* 0x0000002f2c057210 */ /* 0x001fe40007f7e0ff */
[----:B-1----:R-:W-:-:S03]  /*38270*/  LEA.HI.X.SX32 R4, R38, R3, 0x1, P2 ;  /* 0x0000000326047211 */ /* 0x002fc600010f0eff */
[----:B------:R0:W-:Y:S04]  /*38280*/  STL [R1+0x3a6c], R5 ;  /* 0x003a6c0501007387 */ /* 0x0001e80000100800 */
[----:B------:R1:W-:Y:S04]  /*38290*/  STL [R1+0x3a60], R4 ;  /* 0x003a600401007387 */ /* 0x0003e80000100800 */
[----:B0-----:R-:W4:Y:S01]  /*382a0*/  LDL.LU R5, [R1+0x22c] ;  /* 0x00022c0001057983 */ /* 0x001f220000300800 */
[----:B------:R-:W-:Y:S02]  /*382b0*/  IMAD R45, R45, UR8, RZ ;  /* 0x000000082d2d7c24 */ /* 0x000fe4000f8e02ff */
[----:B------:R-:W-:Y:S01]  /*382c0*/  IMAD R46, R46, UR8, RZ ;  /* 0x000000082e2e7c24 */ /* 0x000fe2000f8e02ff */
[----:B-1----:R-:W-:-:S02]  /*382d0*/  LEA.HI.X.SX32 R4, R39, R3, 0x1, P1 ;  /* 0x0000000327047211 */ /* 0x002fc400008f0eff */
[-C--:B------:R-:W-:Y:S02]  /*382e0*/  IADD3 R9, P2, R45, R47.reuse, RZ ;  /* 0x0000002f2d097210 */ /* 0x080fe40007f5e0ff */
[----:B------:R-:W-:Y:S01]  /*382f0*/  IADD3 R10, P1, R46, R47, RZ ;  /* 0x0000002f2e0a7210 */ /* 0x000fe20007f3e0ff */
[----:B------:R-:W-:Y:S02]  /*38300*/  IMAD R49, R49, UR8, RZ ;  /* 0x0000000831317c24 */ /* 0x000fe4000f8e02ff */
[----:B------:R0:W-:Y:S04]  /*38310*/  STL [R1+0x3a64], R9 ;  /* 0x003a640901007387 */ /* 0x0001e80000100800 */
[----:B------:R1:W-:Y:S01]  /*38320*/  STL [R1+0x3a58], R4 ;  /* 0x003a580401007387 */ /* 0x0003e20000100800 */
[----:B------:R-:W-:Y:S01]  /*38330*/  IMAD R50, R50, UR8, RZ ;  /* 0x0000000832327c24 */ /* 0x000fe2000f8e02ff */
[----:B0-----:R-:W-:-:S02]  /*38340*/  LEA.HI.X.SX32 R9, R40, R3, 0x1, P0 ;  /* 0x0000000328097211 */ /* 0x001fc400000f0eff */
[----:B-1----:R-:W4:Y:S04]  /*38350*/  LDL.LU R4, [R1+0x234] ;  /* 0x0002340001047983 */ /* 0x002f280000300800 */
[----:B------:R0:W-:Y:S04]  /*38360*/  STL [R1+0x3a5c], R10 ;  /* 0x003a5c0a01007387 */ /* 0x0001e80000100800 */
[----:B------:R1:W-:Y:S04]  /*38370*/  STL [R1+0x3a50], R9 ;  /* 0x003a500901007387 */ /* 0x0003e80000100800 */
[----:B------:R-:W4:Y:S01]  /*38380*/  LDL.LU R55, [R1+0x244] ;  /* 0x0002440001377983 */ /* 0x000f220000300800 */
[----:B0-----:R-:W-:-:S02]  /*38390*/  IADD3 R10, P0, R49, R47, RZ ;  /* 0x0000002f310a7210 */ /* 0x001fc40007f1e0ff */
[----:B-1----:R-:W-:-:S03]  /*383a0*/  LEA.HI.X.SX32 R9, R41, R3, 0x1, P6 ;  /* 0x0000000329097211 */ /* 0x002fc600030f0eff */
[----:B------:R0:W-:Y:S04]  /*383b0*/  STL [R1+0x3a54], R10 ;  /* 0x003a540a01007387 */ /* 0x0001e80000100800 */
[----:B------:R1:W-:Y:S01]  /*383c0*/  STL [R1+0x3a48], R9 ;  /* 0x003a480901007387 */ /* 0x0003e20000100800 */
[----:B------:R-:W-:-:S03]  /*383d0*/  IMAD R51, R51, UR8, RZ ;  /* 0x0000000833337c24 */ /* 0x000fc6000f8e02ff */
[----:B------:R-:W4:Y:S01]  /*383e0*/  LDL.LU R56, [R1+0x250] ;  /* 0x0002500001387983 */ /* 0x000f220000300800 */
[----:B0-----:R-:W-:Y:S02]  /*383f0*/  IADD3 R10, P6, R50, R47, RZ ;  /* 0x0000002f320a7210 */ /* 0x001fe40007fde0ff */
[----:B-1----:R-:W-:Y:S01]  /*38400*/  LEA.HI.X.SX32 R9, R42, R3, 0x1, P5 ;  /* 0x000000032a097211 */ /* 0x002fe200028f0eff */
[----:B------:R-:W-:Y:S02]  /*38410*/  IMAD R52, R52, UR8, RZ ;  /* 0x0000000834347c24 */ /* 0x000fe4000f8e02ff */
[----:B------:R0:W-:Y:S04]  /*38420*/  STL [R1+0x3a4c], R10 ;  /* 0x003a4c0a01007387 */ /* 0x0001e80000100800 */
[----:B------:R1:W-:Y:S04]  /*38430*/  STL [R1+0x3a40], R9 ;  /* 0x003a400901007387 */ /* 0x0003e80000100800 */
[----:B------:R-:W4:Y:S01]  /*38440*/  LDL.LU R13, [R1+0x25c] ;  /* 0x00025c00010d7983 */ /* 0x000f220000300800 */
[----:B------:R-:W-:Y:S01]  /*38450*/  IMAD R53, R53, UR8, RZ ;  /* 0x0000000835357c24 */ /* 0x000fe2000f8e02ff */
[----:B0-----:R-:W-:-:S02]  /*38460*/  IADD3 R10, P5, R51, R47, RZ ;  /* 0x0000002f330a7210 */ /* 0x001fc40007fbe0ff */
[----:B-1----:R-:W-:-:S03]  /*38470*/  LEA.HI.X.SX32 R9, R43, R3, 0x1, P4 ;  /* 0x000000032b097211 */ /* 0x002fc600020f0eff */
[----:B------:R0:W-:Y:S04]  /*38480*/  STL [R1+0x3a44], R10 ;  /* 0x003a440a01007387 */ /* 0x0001e80000100800 */
[----:B------:R1:W-:Y:S04]  /*38490*/  STL [R1+0x3a38], R9 ;  /* 0x003a380901007387 */ /* 0x0003e80000100800 */
[----:B------:R-:W4:Y:S01]  /*384a0*/  LDL.LU R12, [R1+0x26c] ;  /* 0x00026c00010c7983 */ /* 0x000f220000300800 */
[----:B0-----:R-:W-:Y:S02]  /*384b0*/  IADD3 R10, P4, R52, R47, RZ ;  /* 0x0000002f340a7210 */ /* 0x001fe40007f9e0ff */
[----:B-1----:R-:W-:Y:S01]  /*384c0*/  LEA.HI.X.SX32 R9, R44, R3, 0x1, P3 ;  /* 0x000000032c097211 */ /* 0x002fe200018f0eff */
[----:B------:R-:W-:-:S02]  /*384d0*/  IMAD R54, R54, UR8, RZ ;  /* 0x0000000836367c24 */ /* 0x000fc4000f8e02ff */
[----:B------:R0:W-:Y:S04]  /*384e0*/  STL [R1+0x3a3c], R10 ;  /* 0x003a3c0a01007387 */ /* 0x0001e80000100800 */
[----:B------:R1:W-:Y:S04]  /*384f0*/  STL [R1+0x3a30], R9 ;  /* 0x003a300901007387 */ /* 0x0003e80000100800 */
[----:B------:R-:W4:Y:S01]  /*38500*/  LDL.LU R11, [R1+0x278] ;  /* 0x00027800010b7983 */ /* 0x000f220000300800 */
[----:B0-----:R-:W-:Y:S02]  /*38510*/  IADD3 R10, P3, R53, R47, RZ ;  /* 0x0000002f350a7210 */ /* 0x001fe40007f7e0ff */
[----:B-1----:R-:W-:-:S02]  /*38520*/  LEA.HI.X.SX32 R9, R45, R3, 0x1, P2 ;  /* 0x000000032d097211 */ /* 0x002fc400010f0eff */
[----:B------:R-:W-:Y:S01]  /*38530*/  IADD3 R14, P2, R54, R47, RZ ;  /* 0x0000002f360e7210 */ /* 0x000fe20007f5e0ff */
[----:B------:R0:W-:Y:S04]  /*38540*/  STL [R1+0x3a34], R10 ;  /* 0x003a340a01007387 */ /* 0x0001e80000100800 */
[----:B------:R1:W-:Y:S04]  /*38550*/  STL [R1+0x3a28], R9 ;  /* 0x003a280901007387 */ /* 0x0003e80000100800 */
[----:B0-----:R-:W4:Y:S01]  /*38560*/  LDL.LU R10, [R1+0x284] ;  /* 0x00028400010a7983 */ /* 0x001f220000300800 */
[----:B-1----:R-:W-:-:S03]  /*38570*/  LEA.HI.X.SX32 R9, R46, R3, 0x1, P1 ;  /* 0x000000032e097211 */ /* 0x002fc600008f0eff */
[----:B------:R-:W-:Y:S04]  /*38580*/  STL [R1+0x3a2c], R14 ;  /* 0x003a2c0e01007387 */ /* 0x000fe80000100800 */
[----:B------:R0:W-:Y:S04]  /*38590*/  STL [R1+0x3a20], R9 ;  /* 0x003a200901007387 */ /* 0x0001e80000100800 */
[----:B------:R-:W4:Y:S01]  /*385a0*/  LDL.LU R57, [R1+0x290] ;  /* 0x0002900001397983 */ /* 0x000f220000300800 */
[----:B0-----:R-:W-:Y:S02]  /*385b0*/  LEA.HI.X.SX32 R9, R49, R3, 0x1, P0 ;  /* 0x0000000331097211 */ /* 0x001fe400000f0eff */
[----:B--2---:R-:W-:-:S05]  /*385c0*/  IADD3 R14, P1, R8, R47, RZ ;  /* 0x0000002f080e7210 */ /* 0x004fca0007f3e0ff */
[----:B------:R3:W-:Y:S04]  /*385d0*/  STL [R1+0x3a24], R14 ;  /* 0x003a240e01007387 */ /* 0x0007e80000100800 */
[----:B------:R0:W-:Y:S04]  /*385e0*/  STL [R1+0x3a18], R9 ;  /* 0x003a180901007387 */ /* 0x0001e80000100800 */
[----:B------:R-:W2:Y:S01]  /*385f0*/  LDL.LU R15, [R1+0x29c] ;  /* 0x00029c00010f7983 */ /* 0x000ea20000300800 */
[----:B---3--:R-:W-:Y:S02]  /*38600*/  IADD3 R14, P0, R7, R47, RZ ;  /* 0x0000002f070e7210 */ /* 0x008fe40007f1e0ff */
[----:B0-----:R-:W-:-:S03]  /*38610*/  LEA.HI.X.SX32 R9, R50, R3, 0x1, P6 ;  /* 0x0000000332097211 */ /* 0x001fc600030f0eff */
[----:B------:R0:W-:Y:S04]  /*38620*/  STL [R1+0x3a1c], R14 ;  /* 0x003a1c0e01007387 */ /* 0x0001e80000100800 */
[----:B------:R1:W-:Y:S01]  /*38630*/  STL [R1+0x3a10], R9 ;  /* 0x003a100901007387 */ /* 0x0003e20000100800 */
[----:B----4-:R-:W-:-:S03]  /*38640*/  IADD3 R16, P6, R6, R47, RZ ;  /* 0x0000002f06107210 */ /* 0x010fc60007fde0ff */
[----:B0-----:R-:W3:Y:S01]  /*38650*/  LDL.LU R14, [R1+0x2ac] ;  /* 0x0002ac00010e7983 */ /* 0x001ee20000300800 */
[----:B-1----:R-:W-:-:S03]  /*38660*/  LEA.HI.X.SX32 R9, R51, R3, 0x1, P5 ;  /* 0x0000000333097211 */ /* 0x002fc600028f0eff */
[----:B------:R-:W-:Y:S04]  /*38670*/  STL [R1+0x3a14], R16 ;  /* 0x003a141001007387 */ /* 0x000fe80000100800 */
[----:B------:R0:W-:Y:S04]  /*38680*/  STL [R1+0x3a08], R9 ;  /* 0x003a080901007387 */ /* 0x0001e80000100800 */
[----:B0-----:R-:W4:Y:S01]  /*38690*/  LDL.LU R9, [R1+0x2b4] ;  /* 0x0002b40001097983 */ /* 0x001f220000300800 */
[----:B------:R-:W-:Y:S02]  /*386a0*/  LEA.HI.X.SX32 R16, R52, R3, 0x1, P4 ;  /* 0x0000000334107211 */ /* 0x000fe400020f0eff */
[----:B------:R-:W-:-:S05]  /*386b0*/  IADD3 R17, P5, R5, R47, RZ ;  /* 0x0000002f05117210 */ /* 0x000fca0007fbe0ff */
[----:B------:R-:W-:Y:S04]  /*386c0*/  STL [R1+0x3a0c], R17 ;  /* 0x003a0c1101007387 */ /* 0x000fe80000100800 */
[----:B------:R0:W-:Y:S04]  /*386d0*/  STL [R1+0x3a00], R16 ;  /* 0x003a001001007387 */ /* 0x0001e80000100800 */
[----:B------:R-:W4:Y:S01]  /*386e0*/  LDL.LU R58, [R1+0x2c4] ;  /* 0x0002c400013a7983 */ /* 0x000f220000300800 */
[----:B0-----:R-:W-:Y:S02]  /*386f0*/  LEA.HI.X.SX32 R16, R53, R3, 0x1, P3 ;  /* 0x0000000335107211 */ /* 0x001fe400018f0eff */
[----:B------:R-:W-:-:S05]  /*38700*/  IADD3 R17, P4, R4, R47, RZ ;  /* 0x0000002f04117210 */ /* 0x000fca0007f9e0ff */
[----:B------:R0:W-:Y:S04]  /*38710*/  STL [R1+0x3a04], R17 ;  /* 0x003a041101007387 */ /* 0x0001e80000100800 */
[----:B------:R1:W-:Y:S04]  /*38720*/  STL [R1+0x39f8], R16 ;  /* 0x0039f81001007387 */ /* 0x0003e80000100800 */
[----:B------:R-:W4:Y:S01]  /*38730*/  LDL.LU R59, [R1+0x2d0] ;  /* 0x0002d000013b7983 */ /* 0x000f220000300800 */
[----:B0-----:R-:W-:Y:S02]  /*38740*/  IADD3 R17, P3, R55, R47, RZ ;  /* 0x0000002f37117210 */ /* 0x001fe40007f7e0ff */
[----:B-1----:R-:W-:-:S03]  /*38750*/  LEA.HI.X.SX32 R16, R54, R3, 0x1, P2 ;  /* 0x0000000336107211 */ /* 0x002fc600010f0eff */
[----:B------:R0:W-:Y:S04]  /*38760*/  STL [R1+0x39fc], R17 ;  /* 0x0039fc1101007387 */ /* 0x0001e80000100800 */
[----:B------:R1:W-:Y:S01]  /*38770*/  STL [R1+0x2bdc], R16 ;  /* 0x002bdc1001007387 */ /* 0x0003e20000100800 */
[----:B0-----:R-:W-:Y:S02]  /*38780*/  IADD3 R17, P2, R56, R47, RZ ;  /* 0x0000002f38117210 */ /* 0x001fe40007f5e0ff */
[----:B-1----:R-:W-:Y:S02]  /*38790*/  LEA.HI.X.SX32 R16, R8, R3, 0x1, P1 ;  /* 0x0000000308107211 */ /* 0x002fe400008f0eff */
[----:B------:R-:W4:Y:S04]  /*387a0*/  LDL.LU R8, [R1+0x2dc] ;  /* 0x0002dc0001087983 */ /* 0x000f280000300800 */
[----:B------:R0:W-:Y:S04]  /*387b0*/  STL [R1+0x2bfc], R17 ;  /* 0x002bfc1101007387 */ /* 0x0001e80000100800 */
[----:B------:R1:W-:Y:S01]  /*387c0*/  STL [R1+0x2be0], R16 ;  /* 0x002be01001007387 */ /* 0x0003e20000100800 */
[----:B0-----:R-:W-:-:S02]  /*387d0*/  IADD3 R17, P1, R13, R47, RZ ;  /* 0x0000002f0d117210 */ /* 0x001fc40007f3e0ff */
        /* <DEDUP_REMOVED lines=20> */
[-C--:B-1----:R-:W-:Y:S02]  /*38920*/  LEA.HI.X.SX32 R16, R55, R3.reuse, 0x1, P3 ;  /* 0x0000000337107211 */ /* 0x082fe400018f0eff */
[----:B------:R-:W4:Y:S04]  /*38930*/  LDL.LU R55, [R1+0x31c] ;  /* 0x00031c0001377983 */ /* 0x000f280000300800 */
[----:B------:R-:W-:Y:S04]  /*38940*/  STL [R1+0x2c24], R17 ;  /* 0x002c241101007387 */ /* 0x000fe80000100800 */
[----:B------:R0:W-:Y:S02]  /*38950*/  STL [R1+0x2bf4], R16 ;  /* 0x002bf41001007387 */ /* 0x0001e40000100800 */
[----:B0-----:R-:W-:-:S02]  /*38960*/  LEA.HI.X.SX32 R16, R56, R3, 0x1, P2 ;  /* 0x0000000338107211 */ /* 0x001fc400010f0eff */
[----:B------:R-:W4:Y:S01]  /*38970*/  LDL.LU R56, [R1+0x32c] ;  /* 0x00032c0001387983 */ /* 0x000f220000300800 */
[----:B--2---:R-:W-:-:S05]  /*38980*/  IADD3 R17, P3, R15, R47, RZ ;  /* 0x0000002f0f117210 */ /* 0x004fca0007f7e0ff */
[----:B------:R-:W-:Y:S04]  /*38990*/  STL [R1+0x2c2c], R17 ;  /* 0x002c2c1101007387 */ /* 0x000fe80000100800 */
[----:B------:R0:W-:Y:S02]  /*389a0*/  STL [R1+0x2bf8], R16 ;  /* 0x002bf81001007387 */ /* 0x0001e40000100800 */
[----:B0-----:R-:W-:Y:S02]  /*389b0*/  LEA.HI.X.SX32 R16, R13, R3, 0x1, P1 ;  /* 0x000000030d107211 */ /* 0x001fe400008f0eff */
[----:B------:R-:W2:Y:S01]  /*389c0*/  LDL.LU R13, [R1+0x334] ;  /* 0x00033400010d7983 */ /* 0x000ea20000300800 */
[----:B---3--:R-:W-:-:S05]  /*389d0*/  IADD3 R17, P2, R14, R47, RZ ;  /* 0x0000002f0e117210 */ /* 0x008fca0007f5e0ff */
[----:B------:R4:W-:Y:S04]  /*389e0*/  STL [R1+0x2c34], R17 ;  /* 0x002c341101007387 */ /* 0x0009e80000100800 */
[----:B------:R0:W-:Y:S01]  /*389f0*/  STL [R1+0x2c00], R16 ;  /* 0x002c001001007387 */ /* 0x0001e20000100800 */
[----:B----4-:R-:W-:Y:S02]  /*38a00*/  IADD3 R17, P1, R9, R47, RZ ;  /* 0x0000002f09117210 */ /* 0x010fe40007f3e0ff */
[-C--:B0-----:R-:W-:Y:S02]  /*38a10*/  LEA.HI.X.SX32 R16, R12, R3.reuse, 0x1, P0 ;  /* 0x000000030c107211 */ /* 0x081fe400000f0eff */
[----:B------:R-:W3:Y:S04]  /*38a20*/  LDL.LU R12, [R1+0x33c] ;  /* 0x00033c00010c7983 */ /* 0x000ee80000300800 */
[----:B------:R-:W-:Y:S04]  /*38a30*/  STL [R1+0x2c3c], R17 ;  /* 0x002c3c1101007387 */ /* 0x000fe80000100800 */
[----:B------:R0:W-:Y:S02]  /*38a40*/  STL [R1+0x2c08], R16 ;  /* 0x002c081001007387 */ /* 0x0001e40000100800 */
[----:B0-----:R-:W-:-:S02]  /*38a50*/  LEA.HI.X.SX32 R16, R11, R3, 0x1, P6 ;  /* 0x000000030b107211 */ /* 0x001fc400030f0eff */
[----:B------:R-:W4:Y:S01]  /*38a60*/  LDL.LU R11, [R1+0x34c] ;  /* 0x00034c00010b7983 */ /* 0x000f220000300800 */
[----:B------:R-:W-:-:S05]  /*38a70*/  IADD3 R17, P0, R58, R47, RZ ;  /* 0x0000002f3a117210 */ /* 0x000fca0007f1e0ff */
[----:B------:R-:W-:Y:S04]  /*38a80*/  STL [R1+0x2c44], R17 ;  /* 0x002c441101007387 */ /* 0x000fe80000100800 */
[----:B------:R0:W-:Y:S02]  /*38a90*/  STL [R1+0x2c10], R16 ;  /* 0x002c101001007387 */ /* 0x0001e40000100800 */
[----:B0-----:R-:W-:Y:S02]  /*38aa0*/  LEA.HI.X.SX32 R16, R10, R3, 0x1, P5 ;  /* 0x000000030a107211 */ /* 0x001fe400028f0eff */
[----:B------:R-:W4:Y:S01]  /*38ab0*/  LDL.LU R10, [R1+0x358] ;  /* 0x00035800010a7983 */ /* 0x000f220000300800 */
[----:B------:R-:W-:-:S05]  /*38ac0*/  IADD3 R17, P6, R59, R47, RZ ;  /* 0x0000002f3b117210 */ /* 0x000fca0007fde0ff */
[----:B------:R-:W-:Y:S04]  /*38ad0*/  STL [R1+0x2c4c], R17 ;  /* 0x002c4c1101007387 */ /* 0x000fe80000100800 */
[----:B------:R0:W-:Y:S02]  /*38ae0*/  STL [R1+0x2c18], R16 ;  /* 0x002c181001007387 */ /* 0x0001e40000100800 */
[----:B0-----:R-:W-:Y:S02]  /*38af0*/  LEA.HI.X.SX32 R16, R57, R3, 0x1, P4 ;  /* 0x0000000339107211 */ /* 0x001fe400020f0eff */
[----:B------:R-:W4:Y:S01]  /*38b00*/  LDL.LU R57, [R1+0x364] ;  /* 0x0003640001397983 */ /* 0x000f220000300800 */
[----:B------:R-:W-:-:S05]  /*38b10*/  IADD3 R17, P5, R8, R47, RZ ;  /* 0x0000002f08117210 */ /* 0x000fca0007fbe0ff */
        /* <DEDUP_REMOVED lines=754> */
[----:B------:R-:W-:Y:S02]  /*3ba40*/  LEA.HI.X.SX32 R15, R15, R3, 0x1, P4 ;  /* 0x000000030f0f7211 */ /* 0x000fe400020f0eff */
        /* <DEDUP_REMOVED lines=9> */
[----:B0-----:R-:W-:Y:S02]  /*3bae0*/  LEA.HI.X.SX32 R16, R57, R3, 0x1, P5 ;  /* 0x0000000339107211 */ /* 0x001fe400028f0eff */
[----:B------:R-:W3:Y:S04]  /*3baf0*/  LDL.LU R57, [R1+0x574] ;  /* 0x0005740001397983 */ /* 0x000ee80000300800 */
[----:B------:R-:W-:Y:S04]  /*3bb00*/  STL [R1+0x311c], R17 ;  /* 0x00311c1101007387 */ /* 0x000fe80000100800 */
[----:B------:R0:W-:Y:S04]  /*3bb10*/  STL [R1+0x30e8], R16 ;  /* 0x0030e81001007387 */ /* 0x0001e80000100800 */
[----:B0-----:R-:W4:Y:S01]  /*3bb20*/  LDL.LU R16, [R1+0x56c] ;  /* 0x00056c0001107983 */ /* 0x001f220000300800 */
[----:B------:R-:W-:-:S05]  /*3bb30*/  IADD3 R17, P5, R7, R47, RZ ;  /* 0x0000002f07117210 */ /* 0x000fca0007fbe0ff */
[----:B------:R-:W-:Y:S04]  /*3bb40*/  STL [R1+0x3124], R17 ;  /* 0x0031241101007387 */ /* 0x000fe80000100800 */
[----:B------:R0:W-:Y:S04]  /*3bb50*/  STL [R1+0x30f0], R15 ;  /* 0x0030f00f01007387 */ /* 0x0001e80000100800 */
[----:B0-----:R-:W4:Y:S01]  /*3bb60*/  LDL.LU R15, [R1+0x564] ;  /* 0x00056400010f7983 */ /* 0x001f220000300800 */
[----:B------:R-:W-:Y:S02]  /*3bb70*/  LEA.HI.X.SX32 R14, R14, R3, 0x1, P3 ;  /* 0x000000030e0e7211 */ /* 0x000fe400018f0eff */
        /* <DEDUP_REMOVED lines=31> */
[----:B------:R0:W-:Y:S04]  /*3bd70*/  STL [R1+0x315c], R17 ;  /* 0x00315c1101007387 */ /* 0x0001e80000100800 */
[----:B------:R1:W-:Y:S01]  /*3bd80*/  STL [R1+0x3128], R14 ;  /* 0x0031280e01007387 */ /* 0x0003e20000100800 */
[----:B------:R-:W-:-:S02]  /*3bd90*/  LEA.HI.X.SX32 R18, R5, R3, 0x1, P3 ;  /* 0x0000000305127211 */ /* 0x000fc400018f0eff */
[----:B0-----:R-:W-:Y:S01]  /*3bda0*/  IADD3 R17, P4, R11, R47, RZ ;  /* 0x0000002f0b117210 */ /* 0x001fe20007f9e0ff */
[----:B-1----:R-:W4:Y:S04]  /*3bdb0*/  LDL.LU R14, [R1+0x540] ;  /* 0x00054000010e7983 */ /* 0x002f280000300800 */
[----:B------:R-:W-:Y:S04]  /*3bdc0*/  STL [R1+0x3164], R17 ;  /* 0x0031641101007387 */ /* 0x000fe80000100800 */
[----:B------:R-:W4:Y:S04]  /*3bdd0*/  LDL.LU R5, [R1+0x538] ;  /* 0x0005380001057983 */ /* 0x000f280000300800 */
[----:B------:R0:W-:Y:S02]  /*3bde0*/  STL [R1+0x3130], R18 ;  /* 0x0031301201007387 */ /* 0x0001e40000100800 */
[----:B0-----:R-:W-:-:S02]  /*3bdf0*/  LEA.HI.X.SX32 R18, R4, R3, 0x1, P2 ;  /* 0x0000000304127211 */ /* 0x001fc400010f0eff */
[----:B--2---:R-:W-:-:S05]  /*3be00*/  IADD3 R17, P3, R10, R47, RZ ;  /* 0x0000002f0a117210 */ /* 0x004fca0007f7e0ff */
[----:B------:R-:W-:Y:S04]  /*3be10*/  STL [R1+0x316c], R17 ;  /* 0x00316c1101007387 */ /* 0x000fe80000100800 */
[----:B------:R-:W2:Y:S04]  /*3be20*/  LDL.LU R4, [R1+0x534] ;  /* 0x0005340001047983 */ /* 0x000ea80000300800 */
[----:B------:R0:W-:Y:S02]  /*3be30*/  STL [R1+0x3138], R18 ;  /* 0x0031381201007387 */ /* 0x0001e40000100800 */
[----:B0-----:R-:W-:-:S02]  /*3be40*/  LEA.HI.X.SX32 R18, R55, R3, 0x1, P1 ;  /* 0x0000000337127211 */ /* 0x001fc400008f0eff */
[----:B---3--:R-:W-:-:S05]  /*3be50*/  IADD3 R17, P2, R57, R47, RZ ;  /* 0x0000002f39117210 */ /* 0x008fca0007f5e0ff */
[----:B------:R4:W-:Y:S04]  /*3be60*/  STL [R1+0x3174], R17 ;  /* 0x0031741101007387 */ /* 0x0009e80000100800 */
[----:B------:R-:W3:Y:S04]  /*3be70*/  LDL.LU R55, [R1+0x530] ;  /* 0x0005300001377983 */ /* 0x000ee80000300800 */
[----:B------:R0:W-:Y:S01]  /*3be80*/  STL [R1+0x3140], R18 ;  /* 0x0031401201007387 */ /* 0x0001e20000100800 */
[----:B----4-:R-:W-:Y:S02]  /*3be90*/  IADD3 R17, P1, R16, R47, RZ ;  /* 0x0000002f10117210 */ /* 0x010fe40007f3e0ff */
[----:B0-----:R-:W-:-:S03]  /*3bea0*/  LEA.HI.X.SX32 R18, R56, R3, 0x1, P0 ;  /* 0x0000000338127211 */ /* 0x001fc600000f0eff */
[----:B------:R0:W-:Y:S04]  /*3beb0*/  STL [R1+0x317c], R17 ;  /* 0x00317c1101007387 */ /* 0x0001e80000100800 */
[----:B------:R-:W4:Y:S04]  /*3bec0*/  LDL.LU R56, [R1+0x528] ;  /* 0x0005280001387983 */ /* 0x000f280000300800 */
[----:B------:R1:W-:Y:S01]  /*3bed0*/  STL [R1+0x3148], R18 ;  /* 0x0031481201007387 */ /* 0x0003e20000100800 */
[----:B0-----:R-:W-:Y:S02]  /*3bee0*/  IADD3 R17, P0, R15, R47, RZ ;  /* 0x0000002f0f117210 */ /* 0x001fe40007f1e0ff */
[----:B-1----:R-:W-:-:S03]  /*3bef0*/  LEA.HI.X.SX32 R18, R13, R3, 0x1, P6 ;  /* 0x000000030d127211 */ /* 0x002fc600030f0eff */
[----:B------:R0:W-:Y:S04]  /*3bf00*/  STL [R1+0x3184], R17 ;  /* 0x0031841101007387 */ /* 0x0001e80000100800 */
[----:B------:R-:W4:Y:S04]  /*3bf10*/  LDL.LU R13, [R1+0x524] ;  /* 0x00052400010d7983 */ /* 0x000f280000300800 */
[----:B------:R1:W-:Y:S01]  /*3bf20*/  STL [R1+0x3150], R18 ;  /* 0x0031501201007387 */ /* 0x0003e20000100800 */
[----:B0-----:R-:W-:Y:S02]  /*3bf30*/  IADD3 R17, P6, R9, R47, RZ ;  /* 0x0000002f09117210 */ /* 0x001fe40007fde0ff */
[----:B-1----:R-:W-:-:S03]  /*3bf40*/  LEA.HI.X.SX32 R18, R12, R3, 0x1, P5 ;  /* 0x000000030c127211 */ /* 0x002fc600028f0eff */
[----:B------:R-:W-:Y:S04]  /*3bf50*/  STL [R1+0x318c], R17 ;  /* 0x00318c1101007387 */ /* 0x000fe80000100800 */
[----:B------:R-:W4:Y:S04]  /*3bf60*/  LDL.LU R12, [R1+0x51c] ;  /* 0x00051c00010c7983 */ /* 0x000f280000300800 */
[----:B------:R0:W-:Y:S02]  /*3bf70*/  STL [R1+0x3158], R18 ;  /* 0x0031581201007387 */ /* 0x0001e40000100800 */
[----:B0-----:R-:W-:-:S02]  /*3bf80*/  LEA.HI.X.SX32 R18, R11, R3, 0x1, P4 ;  /* 0x000000030b127211 */ /* 0x001fc400020f0eff */
[----:B------:R-:W-:-:S05]  /*3bf90*/  IADD3 R17, P5, R58, R47, RZ ;  /* 0x0000002f3a117210 */ /* 0x000fca0007fbe0ff */
        /* <DEDUP_REMOVED lines=10> */
[----:B------:R0:W-:Y:S04]  /*3c040*/  STL [R1+0x31a4], R17 ;  /* 0x0031a41101007387 */ /* 0x0001e80000100800 */
[----:B------:R-:W4:Y:S01]  /*3c050*/  LDL.LU R57, [R1+0x50c] ;  /* 0x00050c0001397983 */ /* 0x000f220000300800 */
[----:B------:R-:W-:-:S03]  /*3c060*/  LEA.HI.X.SX32 R16, R16, R3, 0x1, P1 ;  /* 0x0000000310107211 */ /* 0x000fc600008f0eff */
[----:B------:R1:W-:Y:S01]  /*3c070*/  STL [R1+0x3170], R18 ;  /* 0x0031701201007387 */ /* 0x0003e20000100800 */
[----:B0-----:R-:W-:-:S05]  /*3c080*/  IADD3 R17, P2, R7, R47, RZ ;  /* 0x0000002f07117210 */ /* 0x001fca0007f5e0ff */
[----:B------:R0:W-:Y:S04]  /*3c090*/  STL [R1+0x31ac], R17 ;  /* 0x0031ac1101007387 */ /* 0x0001e80000100800 */
[----:B------:R0:W-:Y:S01]  /*3c0a0*/  STL [R1+0x3178], R16 ;  /* 0x0031781001007387 */ /* 0x0001e20000100800 */
[----:B-1----:R-:W-:Y:S02]  /*3c0b0*/  IADD3 R18, P1, R6, R47, RZ ;  /* 0x0000002f06127210 */ /* 0x002fe40007f3e0ff */
[----:B0-----:R-:W-:-:S03]  /*3c0c0*/  LEA.HI.X.SX32 R17, R15, R3, 0x1, P0 ;  /* 0x000000030f117211 */ /* 0x001fc600000f0eff */
[----:B------:R-:W-:Y:S01]  /*3c0d0*/  STL [R1+0x31b4], R18 ;  /* 0x0031b41201007387 */ /* 0x000fe20000100800 */
[----:B------:R-:W-:-:S03]  /*3c0e0*/  LEA.HI.X.SX32 R15, R9, R3, 0x1, P6 ;  /* 0x00000003090f7211 */ /* 0x000fc600030f0eff */
[----:B------:R-:W-:Y:S04]  /*3c0f0*/  STL [R1+0x3180], R17 ;  /* 0x0031801101007387 */ /* 0x000fe80000100800 */
[----:B------:R-:W4:Y:S01]  /*3c100*/  LDL.LU R9, [R1+0x504] ;  /* 0x0005040001097983 */ /* 0x000f220000300800 */
[----:B------:R-:W-:-:S05]  /*3c110*/  IADD3 R16, P0, R14, R47, RZ ;  /* 0x0000002f0e107210 */ /* 0x000fca0007f1e0ff */
[----:B------:R0:W-:Y:S04]  /*3c120*/  STL [R1+0x31bc], R16 ;  /* 0x0031bc1001007387 */ /* 0x0001e80000100800 */
[----:B------:R1:W-:Y:S01]  /*3c130*/  STL [R1+0x3188], R15 ;  /* 0x0031880f01007387 */ /* 0x0003e20000100800 */
[----:B0-----:R-:W-:Y:S02]  /*3c140*/  IADD3 R16, P6, R5, R47, RZ ;  /* 0x0000002f05107210 */ /* 0x001fe40007fde0ff */
        /* <DEDUP_REMOVED lines=34> */
[----:B------:R-:W-:Y:S01]  /*3c370*/  IMAD R61, R61, UR8, RZ ;  /* 0x000000083d3d7c24 */ /* 0x000fe2000f8e02ff */
[----:B0-----:R-:W-:Y:S02]  /*3c380*/  IADD3 R16, P6, R10, R47, RZ ;  /* 0x0000002f0a107210 */ /* 0x001fe40007fde0ff */
        /* <DEDUP_REMOVED lines=10> */
[----:B0-----:R-:W-:Y:S02]  /*3c430*/  IADD3 R16, P4, R61, R47, RZ ;  /* 0x0000002f3d107210 */ /* 0x001fe40007f9e0ff */
[-C--:B-1----:R-:W-:Y:S02]  /*3c440*/  LEA.HI.X.SX32 R14, R56, R3.reuse, 0x1, P3 ;  /* 0x00000003380e7211 */ /* 0x082fe400018f0eff */
[----:B------:R-:W4:Y:S04]  /*3c450*/  LDL.LU R56, [R1+0x4cc] ;  /* 0x0004cc0001387983 */ /* 0x000f280000300800 */
[----:B------:R-:W-:Y:S04]  /*3c460*/  STL [R1+0x320c], R16 ;  /* 0x00320c1001007387 */ /* 0x000fe80000100800 */
[----:B------:R0:W-:Y:S01]  /*3c470*/  STL [R1+0x31d8], R14 ;  /* 0x0031d80e01007387 */ /* 0x0001e20000100800 */
[----:B------:R-:W-:-:S03]  /*3c480*/  LEA.HI.X.SX32 R12, R12, R3, 0x1, P1 ;  /* 0x000000030c0c7211 */ /* 0x000fc600008f0eff */
[----:B0-----:R-:W4:Y:S01]  /*3c490*/  LDL.LU R14, [R1+0x4c4] ;  /* 0x0004c400010e7983 */ /* 0x001f220000300800 */
[----:B------:R-:W-:-:S05]  /*3c4a0*/  IADD3 R16, P3, R9, R47, RZ ;  /* 0x0000002f09107210 */ /* 0x000fca0007f7e0ff */
[----:B------:R-:W-:Y:S04]  /*3c4b0*/  STL [R1+0x3214], R16 ;  /* 0x0032141001007387 */ /* 0x000fe80000100800 */
[----:B------:R0:W-:Y:S01]  /*3c4c0*/  STL [R1+0x31e0], R13 ;  /* 0x0031e00d01007387 */ /* 0x0001e20000100800 */
[----:B------:R-:W-:-:S03]  /*3c4d0*/  LEA.HI.X.SX32 R11, R11, R3, 0x1, P0 ;  /* 0x000000030b0b7211 */ /* 0x000fc600000f0eff */
[----:B0-----:R-:W4:Y:S01]  /*3c4e0*/  LDL.LU R13, [R1+0x4c0] ;  /* 0x0004c000010d7983 */ /* 0x001f220000300800 */
[----:B------:R-:W-:-:S05]  /*3c4f0*/  IADD3 R16, P2, R58, R47, RZ ;  /* 0x0000002f3a107210 */ /* 0x000fca0007f5e0ff */
[----:B------:R0:W-:Y:S04]  /*3c500*/  STL [R1+0x321c], R16 ;  /* 0x00321c1001007387 */ /* 0x0001e80000100800 */
[----:B------:R1:W-:Y:S01]  /*3c510*/  STL [R1+0x31e8], R12 ;  /* 0x0031e80c01007387 */ /* 0x0003e20000100800 */
[----:B------:R-:W-:Y:S02]  /*3c520*/  LEA.HI.X.SX32 R10, R10, R3, 0x1, P6 ;  /* 0x000000030a0a7211 */ /* 0x000fe400030f0eff */
[-C--:B0-----:R-:W-:Y:S01]  /*3c530*/  IADD3 R16, P1, R59, R47.reuse, RZ ;  /* 0x0000002f3b107210 */ /* 0x081fe20007f3e0ff */
[----:B-1----:R-:W4:Y:S04]  /*3c540*/  LDL.LU R12, [R1+0x4b8] ;  /* 0x0004b800010c7983 */ /* 0x002f280000300800 */
[----:B------:R-:W-:Y:S04]  /*3c550*/  STL [R1+0x3224], R16 ;  /* 0x0032241001007387 */ /* 0x000fe80000100800 */
[----:B------:R0:W-:Y:S04]  /*3c560*/  STL [R1+0x31f0], R11 ;  /* 0x0031f00b01007387 */ /* 0x0001e80000100800 */
[----:B0-----:R-:W4:Y:S01]  /*3c570*/  LDL.LU R11, [R1+0x4b4] ;  /* 0x0004b400010b7983 */ /* 0x001f220000300800 */
[----:B--2---:R-:W-:-:S05]  /*3c580*/  IADD3 R16, P0, R8, R47, RZ ;  /* 0x0000002f08107210 */ /* 0x004fca0007f1e0ff */
[----:B------:R0:W-:Y:S04]  /*3c590*/  STL [R1+0x322c], R16 ;  /* 0x00322c1001007387 */ /* 0x0001e80000100800 */
[----:B------:R1:W-:Y:S01]  /*3c5a0*/  STL [R1+0x31f8], R10 ;  /* 0x0031f80a01007387 */ /* 0x0003e20000100800 */
[----:B0-----:R-:W-:-:S03]  /*3c5b0*/  LEA.HI.X.SX32 R16, R57, R3, 0x1, P5 ;  /* 0x0000000339107211 */ /* 0x001fc600028f0eff */
[----:B-1----:R-:W2:Y:S01]  /*3c5c0*/  LDL.LU R10, [R1+0x4ac] ;  /* 0x0004ac00010a7983 */ /* 0x002ea20000300800 */
[----:B---3--:R-:W-:-:S05]  /*3c5d0*/  IADD3 R17, P6, R7, R47, RZ ;  /* 0x0000002f07117210 */ /* 0x008fca0007fde0ff */
[----:B------:R4:W-:Y:S04]  /*3c5e0*/  STL [R1+0x3234], R17 ;  /* 0x0032341101007387 */ /* 0x0009e80000100800 */
[----:B------:R0:W-:Y:S04]  /*3c5f0*/  STL [R1+0x3200], R16 ;  /* 0x0032001001007387 */ /* 0x0001e80000100800 */
[----:B------:R-:W3:Y:S01]  /*3c600*/  LDL.LU R57, [R1+0x4a8] ;  /* 0x0004a80001397983 */ /* 0x000ee20000300800 */
[----:B----4-:R-:W-:Y:S02]  /*3c610*/  IADD3 R17, P5, R6, R47, RZ ;  /* 0x0000002f06117210 */ /* 0x010fe40007fbe0ff */
[----:B0-----:R-:W-:-:S03]  /*3c620*/  LEA.HI.X.SX32 R16, R61, R3, 0x1, P4 ;  /* 0x000000033d107211 */ /* 0x001fc600020f0eff */
[----:B------:R-:W-:Y:S04]  /*3c630*/  STL [R1+0x323c], R17 ;  /* 0x00323c1101007387 */ /* 0x000fe80000100800 */
[----:B------:R0:W-:Y:S02]  /*3c640*/  STL [R1+0x3208], R16 ;  /* 0x0032081001007387 */ /* 0x0001e40000100800 */
[----:B0-----:R-:W-:Y:S02]  /*3c650*/  LEA.HI.X.SX32 R16, R9, R3, 0x1, P3 ;  /* 0x0000000309107211 */ /* 0x001fe400018f0eff */
[----:B------:R-:W-:Y:S01]  /*3c660*/  IADD3 R17, P4, R15, R47, RZ ;  /* 0x0000002f0f117210 */ /* 0x000fe20007f9e0ff */
[----:B------:R-:W4:Y:S04]  /*3c670*/  LDL.LU R9, [R1+0x4a0] ;  /* 0x0004a00001097983 */ /* 0x000f280000300800 */
        /* <DEDUP_REMOVED lines=45> */
[----:B------:R3:W-:Y:S04]  /*3c950*/  STL [R1+0x328c], R17 ;  /* 0x00328c1101007387 */ /* 0x0007e80000100800 */
[----:B------:R0:W-:Y:S01]  /*3c960*/  STL [R1+0x3258], R16 ;  /* 0x0032581001007387 */ /* 0x0001e20000100800 */
[----:B---3--:R-:W-:Y:S02]  /*3c970*/  IADD3 R17, P1, R57, R47, RZ ;  /* 0x0000002f39117210 */ /* 0x008fe40007f3e0ff */
[-C--:B0-----:R-:W-:Y:S02]  /*3c980*/  LEA.HI.X.SX32 R16, R56, R3.reuse, 0x1, P0 ;  /* 0x0000000338107211 */ /* 0x081fe400000f0eff */
[----:B------:R-:W2:Y:S04]  /*3c990*/  LDL.LU R56, [R1+0x468] ;  /* 0x0004680001387983 */ /* 0x000ea80000300800 */
[----:B------:R-:W-:Y:S04]  /*3c9a0*/  STL [R1+0x3294], R17 ;  /* 0x0032941101007387 */ /* 0x000fe80000100800 */
[----:B------:R0:W-:Y:S02]  /*3c9b0*/  STL [R1+0x3260], R16 ;  /* 0x0032601001007387 */ /* 0x0001e40000100800 */
[----:B0-----:R-:W-:-:S02]  /*3c9c0*/  LEA.HI.X.SX32 R16, R14, R3, 0x1, P6 ;  /* 0x000000030e107211 */ /* 0x001fc400030f0eff */
[----:B------:R-:W3:Y:S01]  /*3c9d0*/  LDL.LU R14, [R1+0x460] ;  /* 0x00046000010e7983 */ /* 0x000ee20000300800 */
[----:B----4-:R-:W-:-:S05]  /*3c9e0*/  IADD3 R17, P0, R9, R47, RZ ;  /* 0x0000002f09117210 */ /* 0x010fca0007f1e0ff */
        /* <DEDUP_REMOVED lines=816> */
[----:B------:R0:W-:Y:S01]  /*3fcf0*/  STL [R1+0x3780], R16 ;  /* 0x0037801001007387 */ /* 0x0001e20000100800 */
[----:B------:R-:W-:-:S02]  /*3fd00*/  LEA.HI.X.SX32 R15, R15, R3, 0x1, P2 ;  /* 0x000000030f0f7211 */ /* 0x000fc400010f0eff */
[----:B0-----:R-:W-:Y:S02]  /*3fd10*/  LEA.HI.X.SX32 R16, R6, R3, 0x1, P3 ;  /* 0x0000000306107211 */ /* 0x001fe400018f0eff */
[----:B------:R-:W4:Y:S01]  /*3fd20*/  LDL.LU R6, [R1+0xf4] ;  /* 0x0000f40001067983 */ /* 0x000f220000300800 */
[----:B------:R-:W-:-:S05]  /*3fd30*/  IADD3 R17, P4, R14, R47, RZ ;  /* 0x0000002f0e117210 */ /* 0x000fca0007f9e0ff */
[----:B------:R0:W-:Y:S04]  /*3fd40*/  STL [R1+0x37bc], R17 ;  /* 0x0037bc1101007387 */ /* 0x0001e80000100800 */
[----:B------:R1:W-:Y:S01]  /*3fd50*/  STL [R1+0x3788], R16 ;  /* 0x0037881001007387 */ /* 0x0003e20000100800 */
[----:B0-----:R-:W-:-:S03]  /*3fd60*/  IADD3 R17, P3, R13, R47, RZ ;  /* 0x0000002f0d117210 */ /* 0x001fc60007f7e0ff */
[----:B-1----:R-:W4:Y:S04]  /*3fd70*/  LDL.LU R16, [R1+0xf0] ;  /* 0x0000f00001107983 */ /* 0x002f280000300800 */
        /* <DEDUP_REMOVED lines=18> */
[-C--:B------:R-:W-:Y:S01]  /*3fea0*/  IADD3 R17, P6, R57, R47.reuse, RZ ;  /* 0x0000002f39117210 */ /* 0x080fe20007fde0ff */
[----:B------:R-:W4:Y:S04]  /*3feb0*/  LDL.LU R56, [R1+0xe0] ;  /* 0x0000e00001387983 */ /* 0x000f280000300800 */
[----:B------:R-:W-:Y:S04]  /*3fec0*/  STL [R1+0x37e4], R17 ;  /* 0x0037e41101007387 */ /* 0x000fe80000100800 */
[----:B------:R0:W-:Y:S04]  /*3fed0*/  STL [R1+0x37b0], R15 ;  /* 0x0037b00f01007387 */ /* 0x0001e80000100800 */
[----:B0-----:R-:W4:Y:S01]  /*3fee0*/  LDL.LU R15, [R1+0xdc] ;  /* 0x0000dc00010f7983 */ /* 0x001f220000300800 */
[----:B------:R-:W-:-:S02]  /*3fef0*/  IADD3 R17, P5, R9, R47, RZ ;  /* 0x0000002f09117210 */ /* 0x000fc40007fbe0ff */
[----:B------:R-:W-:-:S03]  /*3ff00*/  LEA.HI.X.SX32 R14, R14, R3, 0x1, P4 ;  /* 0x000000030e0e7211 */ /* 0x000fc600020f0eff */
[----:B------:R-:W-:Y:S04]  /*3ff10*/  STL [R1+0x37ec], R17 ;  /* 0x0037ec1101007387 */ /* 0x000fe80000100800 */
[----:B------:R0:W-:Y:S01]  /*3ff20*/  STL [R1+0x37b8], R14 ;  /* 0x0037b80e01007387 */ /* 0x0001e20000100800 */
[-C--:B------:R-:W-:Y:S02]  /*3ff30*/  LEA.HI.X.SX32 R13, R13, R3.reuse, 0x1, P3 ;  /* 0x000000030d0d7211 */ /* 0x080fe400018f0eff */
[----:B------:R-:W-:Y:S01]  /*3ff40*/  LEA.HI.X.SX32 R12, R12, R3, 0x1, P2 ;  /* 0x000000030c0c7211 */ /* 0x000fe200010f0eff */
[----:B0-----:R-:W4:Y:S01]  /*3ff50*/  LDL.LU R14, [R1+0xd8] ;  /* 0x0000d800010e7983 */ /* 0x001f220000300800 */
[----:B------:R-:W-:-:S05]  /*3ff60*/  IADD3 R17, P4, R58, R47, RZ ;  /* 0x0000002f3a117210 */ /* 0x000fca0007f9e0ff */
[----:B------:R0:W-:Y:S04]  /*3ff70*/  STL [R1+0x37f4], R17 ;  /* 0x0037f41101007387 */ /* 0x0001e80000100800 */
[----:B------:R1:W-:Y:S01]  /*3ff80*/  STL [R1+0x37c0], R13 ;  /* 0x0037c00d01007387 */ /* 0x0003e20000100800 */
[----:B0-----:R-:W-:-:S03]  /*3ff90*/  IADD3 R17, P3, R59, R47, RZ ;  /* 0x0000002f3b117210 */ /* 0x001fc60007f7e0ff */
[----:B-1----:R-:W4:Y:S04]  /*3ffa0*/  LDL.LU R13, [R1+0xd4] ;  /* 0x0000d400010d7983 */ /* 0x002f280000300800 */
[----:B------:R0:W-:Y:S04]  /*3ffb0*/  STL [R1+0x37fc], R17 ;  /* 0x0037fc1101007387 */ /* 0x0001e80000100800 */
[----:B------:R1:W-:Y:S01]  /*3ffc0*/  STL [R1+0x37c8], R12 ;  /* 0x0037c80c01007387 */ /* 0x0003e20000100800 */
[----:B------:R-:W-:Y:S02]  /*3ffd0*/  LEA.HI.X.SX32 R11, R11, R3, 0x1, P1 ;  /* 0x000000030b0b7211 */ /* 0x000fe400008f0eff */
[----:B0-----:R-:W-:Y:S01]  /*3ffe0*/  IADD3 R17, P2, R8, R47, RZ ;  /* 0x0000002f08117210 */ /* 0x001fe20007f5e0ff */
[----:B-1----:R-:W4:Y:S04]  /*3fff0*/  LDL.LU R12, [R1+0xd0] ;  /* 0x0000d000010c7983 */ /* 0x002f280000300800 */
[----:B------:R0:W-:Y:S04]  /*40000*/  STL [R1+0x3804], R17 ;  /* 0x0038041101007387 */ /* 0x0001e80000100800 */
[----:B------:R1:W-:Y:S01]  /*40010*/  STL [R1+0x37d0], R11 ;  /* 0x0037d00b01007387 */ /* 0x0003e20000100800 */
[----:B------:R-:W-:-:S02]  /*40020*/  LEA.HI.X.SX32 R10, R10, R3, 0x1, P0 ;  /* 0x000000030a0a7211 */ /* 0x000fc400000f0eff */
[-C--:B0-----:R-:W-:Y:S01]  /*40030*/  IADD3 R17, P1, R7, R47.reuse, RZ ;  /* 0x0000002f07117210 */ /* 0x081fe20007f3e0ff */
[----:B-1----:R-:W4:Y:S04]  /*40040*/  LDL.LU R11, [R1+0xcc] ;  /* 0x0000cc00010b7983 */ /* 0x002f280000300800 */
[----:B------:R0:W-:Y:S04]  /*40050*/  STL [R1+0x380c], R17 ;  /* 0x00380c1101007387 */ /* 0x0001e80000100800 */
[----:B------:R1:W-:Y:S01]  /*40060*/  STL [R1+0x37d8], R10 ;  /* 0x0037d80a01007387 */ /* 0x0003e20000100800 */
[----:B0-----:R-:W-:-:S02]  /*40070*/  IADD3 R17, P0, R6, R47, RZ ;  /* 0x0000002f06117210 */ /* 0x001fc40007f1e0ff */
[-C--:B-1----:R-:W-:Y:S02]  /*40080*/  LEA.HI.X.SX32 R10, R57, R3.reuse, 0x1, P6 ;  /* 0x00000003390a7211 */ /* 0x082fe400030f0eff */
[----:B------:R-:W4:Y:S04]  /*40090*/  LDL.LU R57, [R1+0xc8] ;  /* 0x0000c80001397983 */ /* 0x000f280000300800 */
[----:B------:R-:W-:Y:S04]  /*400a0*/  STL [R1+0x3814], R17 ;  /* 0x0038141101007387 */ /* 0x000fe80000100800 */
[----:B------:R0:W-:Y:S01]  /*400b0*/  STL [R1+0x37e0], R10 ;  /* 0x0037e00a01007387 */ /* 0x0001e20000100800 */
[----:B------:R-:W-:-:S03]  /*400c0*/  LEA.HI.X.SX32 R9, R9, R3, 0x1, P5 ;  /* 0x0000000309097211 */ /* 0x000fc600028f0eff */
[----:B0-----:R-:W4:Y:S01]  /*400d0*/  LDL.LU R10, [R1+0xc4] ;  /* 0x0000c400010a7983 */ /* 0x001f220000300800 */
[----:B------:R-:W-:-:S05]  /*400e0*/  IADD3 R17, P6, R16, R47, RZ ;  /* 0x0000002f10117210 */ /* 0x000fca0007fde0ff */
[----:B------:R0:W-:Y:S04]  /*400f0*/  STL [R1+0x381c], R17 ;  /* 0x00381c1101007387 */ /* 0x0001e80000100800 */
[----:B------:R1:W-:Y:S01]  /*40100*/  STL [R1+0x37e8], R9 ;  /* 0x0037e80901007387 */ /* 0x0003e20000100800 */
[----:B0-----:R-:W-:Y:S02]  /*40110*/  IADD3 R17, P5, R5, R47, RZ ;  /* 0x0000002f05117210 */ /* 0x001fe40007fbe0ff */
[-C--:B-1----:R-:W-:Y:S02]  /*40120*/  LEA.HI.X.SX32 R9, R58, R3.reuse, 0x1, P4 ;  /* 0x000000033a097211 */ /* 0x082fe400020f0eff */
[----:B------:R-:W4:Y:S04]  /*40130*/  LDL.LU R58, [R1+0xc0] ;  /* 0x0000c000013a7983 */ /* 0x000f280000300800 */
[----:B------:R-:W-:Y:S04]  /*40140*/  STL [R1+0x3824], R17 ;  /* 0x0038241101007387 */ /* 0x000fe80000100800 */
[----:B------:R0:W-:Y:S01]  /*40150*/  STL [R1+0x37f0], R9 ;  /* 0x0037f00901007387 */ /* 0x0001e20000100800 */
[----:B------:R-:W-:-:S02]  /*40160*/  LEA.HI.X.SX32 R8, R8, R3, 0x1, P2 ;  /* 0x0000000308087211 */ /* 0x000fc400010f0eff */
[-C--:B0-----:R-:W-:Y:S02]  /*40170*/  LEA.HI.X.SX32 R9, R59, R3.reuse, 0x1, P3 ;  /* 0x000000033b097211 */ /* 0x081fe400018f0eff */
[----:B------:R-:W4:Y:S01]  /*40180*/  LDL.LU R59, [R1+0xbc] ;  /* 0x0000bc00013b7983 */ /* 0x000f220000300800 */
[-C--:B------:R-:W-:Y:S02]  /*40190*/  LEA.HI.X.SX32 R7, R7, R3.reuse, 0x1, P1 ;  /* 0x0000000307077211 */ /* 0x080fe400008f0eff */
[----:B------:R-:W-:Y:S02]  /*401a0*/  LEA.HI.X.SX32 R18, R6, R3, 0x1, P0 ;  /* 0x0000000306127211 */ /* 0x000fe400000f0eff */
[----:B--2---:R-:W-:-:S05]  /*401b0*/  IADD3 R17, P4, R4, R47, RZ ;  /* 0x0000002f04117210 */ /* 0x004fca0007f9e0ff */
[----:B------:R3:W-:Y:S04]  /*401c0*/  STL [R1+0x382c], R17 ;  /* 0x00382c1101007387 */ /* 0x0007e80000100800 */
[----:B------:R0:W-:Y:S01]  /*401d0*/  STL [R1+0x37f8], R9 ;  /* 0x0037f80901007387 */ /* 0x0001e20000100800 */
[----:B---3--:R-:W-:-:S03]  /*401e0*/  IADD3 R17, P3, R55, R47, RZ ;  /* 0x0000002f37117210 */ /* 0x008fc60007f7e0ff */
[----:B0-----:R-:W2:Y:S04]  /*401f0*/  LDL.LU R9, [R1+0xb8] ;  /* 0x0000b80001097983 */ /* 0x001ea80000300800 */
[----:B------:R-:W-:Y:S04]  /*40200*/  STL [R1+0x3834], R17 ;  /* 0x0038341101007387 */ /* 0x000fe80000100800 */
[----:B------:R0:W-:Y:S04]  /*40210*/  STL [R1+0x3800], R8 ;  /* 0x0038000801007387 */ /* 0x0001e80000100800 */
[----:B0-----:R-:W3:Y:S01]  /*40220*/  LDL.LU R8, [R1+0xb4] ;  /* 0x0000b40001087983 */ /* 0x001ee20000300800 */
[----:B----4-:R-:W-:-:S05]  /*40230*/  IADD3 R17, P2, R56, R47, RZ ;  /* 0x0000002f38117210 */ /* 0x010fca0007f5e0ff */
[----:B------:R0:W-:Y:S04]  /*40240*/  STL [R1+0x383c], R17 ;  /* 0x00383c1101007387 */ /* 0x0001e80000100800 */
[----:B------:R1:W-:Y:S01]  /*40250*/  STL [R1+0x3808], R7 ;  /* 0x0038080701007387 */ /* 0x0003e20000100800 */
[----:B0-----:R-:W-:-:S03]  /*40260*/  IADD3 R17, P1, R15, R47, RZ ;  /* 0x0000002f0f117210 */ /* 0x001fc60007f3e0ff */
[----:B-1----:R-:W4:Y:S04]  /*40270*/  LDL.LU R7, [R1+0xb0] ;  /* 0x0000b00001077983 */ /* 0x002f280000300800 */
[----:B------:R-:W-:Y:S04]  /*40280*/  STL [R1+0x3844], R17 ;  /* 0x0038441101007387 */ /* 0x000fe80000100800 */
[----:B------:R-:W4:Y:S04]  /*40290*/  LDL.LU R6, [R1+0xac] ;  /* 0x0000ac0001067983 */ /* 0x000f280000300800 */
[----:B------:R0:W-:Y:S02]  /*402a0*/  STL [R1+0x3810], R18 ;  /* 0x0038101201007387 */ /* 0x0001e40000100800 */
[----:B0-----:R-:W-:-:S02]  /*402b0*/  LEA.HI.X.SX32 R18, R16, R3, 0x1, P6 ;  /* 0x0000000310127211 */ /* 0x001fc400030f0eff */
[----:B------:R-:W-:Y:S02]  /*402c0*/  IADD3 R17, P0, R14, R47, RZ ;  /* 0x0000002f0e117210 */ /* 0x000fe40007f1e0ff */
[----:B------:R-:W-:-:S03]  /*402d0*/  LEA.HI.X.SX32 R16, R5, R3, 0x1, P5 ;  /* 0x0000000305107211 */ /* 0x000fc600028f0eff */
[----:B------:R0:W-:Y:S04]  /*402e0*/  STL [R1+0x384c], R17 ;  /* 0x00384c1101007387 */ /* 0x0001e80000100800 */
[----:B------:R-:W-:Y:S04]  /*402f0*/  STL [R1+0x3818], R18 ;  /* 0x0038181201007387 */ /* 0x000fe80000100800 */
[----:B------:R-:W4:Y:S01]  /*40300*/  LDL.LU R5, [R1+0xa8] ;  /* 0x0000a80001057983 */ /* 0x000f220000300800 */
[----:B0-----:R-:W-:-:S05]  /*40310*/  IADD3 R17, P6, R13, R47, RZ ;  /* 0x0000002f0d117210 */ /* 0x001fca0007fde0ff */
        /* <DEDUP_REMOVED lines=14> */
[----:B------:R-:W-:Y:S01]  /*40400*/  IADD3 R17, P3, R57, R47, RZ ;  /* 0x0000002f39117210 */ /* 0x000fe20007f7e0ff */
[----:B------:R-:W4:Y:S04]  /*40410*/  LDL.LU R56, [R1+0x9c] ;  /* 0x00009c0001387983 */ /* 0x000f280000300800 */
[----:B------:R0:W-:Y:S04]  /*40420*/  STL [R1+0x386c], R17 ;  /* 0x00386c1101007387 */ /* 0x0001e80000100800 */
[----:B------:R1:W-:Y:S01]  /*40430*/  STL [R1+0x3838], R16 ;  /* 0x0038381001007387 */ /* 0x0003e20000100800 */
[----:B------:R-:W-:-:S02]  /*40440*/  LEA.HI.X.SX32 R14, R14, R3, 0x1, P0 ;  /* 0x000000030e0e7211 */ /* 0x000fc400000f0eff */
[----:B0-----:R-:W-:Y:S01]  /*40450*/  IADD3 R17, P2, R10, R47, RZ ;  /* 0x0000002f0a117210 */ /* 0x001fe20007f5e0ff */
[----:B-1----:R-:W4:Y:S04]  /*40460*/  LDL.LU R16, [R1+0x98] ;  /* 0x0000980001107983 */ /* 0x002f280000300800 */
[----:B------:R-:W-:Y:S04]  /*40470*/  STL [R1+0x3874], R17 ;  /* 0x0038741101007387 */ /* 0x000fe80000100800 */
[----:B------:R0:W-:Y:S01]  /*40480*/  STL [R1+0x3840], R15 ;  /* 0x0038400f01007387 */ /* 0x0001e20000100800 */
[----:B------:R-:W-:-:S03]  /*40490*/  LEA.HI.X.SX32 R13, R13, R3, 0x1, P6 ;  /* 0x000000030d0d7211 */ /* 0x000fc600030f0eff */
        /* <DEDUP_REMOVED lines=8> */
[----:B0-----:R-:W-:-:S03]  /*40520*/  LEA.HI.X.SX32 R17, R12, R3, 0x1, P5 ;  /* 0x000000030c117211 */ /* 0x001fc600028f0eff */
[----:B-1----:R-:W4:Y:S01]  /*40530*/  LDL.LU R13, [R1+0x8c] ;  /* 0x00008c00010d7983 */ /* 0x002f220000300800 */
[----:B--2---:R-:W-:-:S05]  /*40540*/  IADD3 R18, P6, R9, R47, RZ ;  /* 0x0000002f09127210 */ /* 0x004fca0007fde0ff */
[----:B------:R-:W-:Y:S04]  /*40550*/  STL [R1+0x388c], R18 ;  /* 0x00388c1201007387 */ /* 0x000fe80000100800 */
[----:B------:R0:W-:Y:S01]  /*40560*/  STL [R1+0x3858], R17 ;  /* 0x0038581101007387 */ /* 0x0001e20000100800 */
[----:B---3--:R-:W-:Y:S02]  /*40570*/  IADD3 R12, P5, R8, R47, RZ ;  /* 0x0000002f080c7210 */ /* 0x008fe40007fbe0ff */
[----:B0-----:R-:W-:-:S03]  /*40580*/  LEA.HI.X.SX32 R17, R11, R3, 0x1, P4 ;  /* 0x000000030b117211 */ /* 0x001fc600020f0eff */
[----:B------:R0:W-:Y:S04]  /*40590*/  STL [R1+0x3894], R12 ;  /* 0x0038940c01007387 */ /* 0x0001e80000100800 */
[----:B0-----:R-:W2:Y:S04]  /*405a0*/  LDL.LU R12, [R1+0x88] ;  /* 0x00008800010c7983 */ /* 0x001ea80000300800 */
[----:B------:R0:W-:Y:S01]  /*405b0*/  STL [R1+0x3860], R17 ;  /* 0x0038601101007387 */ /* 0x0001e20000100800 */
[----:B----4-:R-:W-:Y:S02]  /*405c0*/  IADD3 R11, P4, R7, R47, RZ ;  /* 0x0000002f070b7210 */ /* 0x010fe40007f9e0ff */
[----:B0-----:R-:W-:-:S03]  /*405d0*/  LEA.HI.X.SX32 R17, R57, R3, 0x1, P3 ;  /* 0x0000000339117211 */ /* 0x001fc600018f0eff */
[----:B------:R0:W-:Y:S04]  /*405e0*/  STL [R1+0x389c], R11 ;  /* 0x00389c0b01007387 */ /* 0x0001e80000100800 */
[----:B------:R-:W3:Y:S04]  /*405f0*/  LDL.LU R57, [R1+0x84] ;  /* 0x0000840001397983 */ /* 0x000ee80000300800 */
[----:B------:R-:W-:Y:S01]  /*40600*/  STL [R1+0x3868], R17 ;  /* 0x0038681101007387 */ /* 0x000fe20000100800 */
[----:B0-----:R-:W-:-:S05]  /*40610*/  IADD3 R11, P3, R6, R47, RZ ;  /* 0x0000002f060b7210 */ /* 0x001fca0007f7e0ff */
[----:B------:R0:W-:Y:S04]  /*40620*/  STL [R1+0x38a4], R11 ;  /* 0x0038a40b01007387 */ /* 0x0001e80000100800 */
[----:B0-----:R-:W4:Y:S01]  /*40630*/  LDL.LU R11, [R1+0x80] ;  /* 0x00008000010b7983 */ /* 0x001f220000300800 */
[----:B------:R-:W-:Y:S02]  /*40640*/  LEA.HI.X.SX32 R10, R10, R3, 0x1, P2 ;  /* 0x000000030a0a7211 */ /* 0x000fe400010f0eff */
[----:B------:R-:W-:-:S03]  /*40650*/  IADD3 R17, P2, R5, R47, RZ ;  /* 0x0000002f05117210 */ /* 0x000fc60007f5e0ff */
[----:B------:R0:W-:Y:S02]  /*40660*/  STL [R1+0x3870], R10 ;  /* 0x0038700a01007387 */ /* 0x0001e40000100800 */
[-C--:B0-----:R-:W-:Y:S02]  /*40670*/  LEA.HI.X.SX32 R10, R58, R3.reuse, 0x1, P1 ;  /* 0x000000033a0a7211 */ /* 0x081fe400008f0eff */
[----:B------:R-:W4:Y:S04]  /*40680*/  LDL.LU R58, [R1+0x7c] ;  /* 0x00007c00013a7983 */ /* 0x000f280000300800 */
[----:B------:R0:W-:Y:S04]  /*40690*/  STL [R1+0x38ac], R17 ;  /* 0x0038ac1101007387 */ /* 0x0001e80000100800 */
[----:B------:R1:W-:Y:S01]  /*406a0*/  STL [R1+0x3878], R10 ;  /* 0x0038780a01007387 */ /* 0x0003e20000100800 */
[----:B------:R-:W-:-:S02]  /*406b0*/  LEA.HI.X.SX32 R9, R9, R3, 0x1, P6 ;  /* 0x0000000309097211 */ /* 0x000fc400030f0eff */
[----:B0-----:R-:W-:Y:S02]  /*406c0*/  IADD3 R17, P1, R4, R47, RZ ;  /* 0x0000002f04117210 */ /* 0x001fe40007f3e0ff */
[-C--:B-1----:R-:W-:Y:S02]  /*406d0*/  LEA.HI.X.SX32 R10, R59, R3.reuse, 0x1, P0 ;  /* 0x000000033b0a7211 */ /* 0x082fe400000f0eff */
[----:B------:R-:W4:Y:S04]  /*406e0*/  LDL.LU R59, [R1+0x78] ;  /* 0x00007800013b7983 */ /* 0x000f280000300800 */
[----:B------:R0:W-:Y:S04]  /*406f0*/  STL [R1+0x38b4], R17 ;  /* 0x0038b41101007387 */ /* 0x0001e80000100800 */
[----:B------:R1:W-:Y:S01]  /*40700*/  STL [R1+0x3880], R10 ;  /* 0x0038800a01007387 */ /* 0x0003e20000100800 */
[----:B------:R-:W-:-:S02]  /*40710*/  LEA.HI.X.SX32 R8, R8, R3, 0x1, P5 ;  /* 0x0000000308087211 */ /* 0x000fc400028f0eff */
        /* <DEDUP_REMOVED lines=9> */
[----:B0-----:R-:W-:-:S03]  /*407b0*/  IADD3 R17, P5, R16, R47, RZ ;  /* 0x0000002f10117210 */ /* 0x001fc60007fbe0ff */
[----:B-1----:R-:W4:Y:S04]  /*407c0*/  LDL.LU R8, [R1+0x6c] ;  /* 0x00006c0001087983 */ /* 0x002f280000300800 */
[----:B------:R0:W-:Y:S04]  /*407d0*/  STL [R1+0x38cc], R17 ;  /* 0x0038cc1101007387 */ /* 0x0001e80000100800 */
[----:B------:R1:W-:Y:S01]  /*407e0*/  STL [R1+0x3898], R7 ;  /* 0x0038980701007387 */ /* 0x0003e20000100800 */
[----:B------:R-:W-:Y:S02]  /*407f0*/  IADD3 R18, P4, R15, R47, RZ ;  /* 0x0000002f0f127210 */ /* 0x000fe40007f9e0ff */
[-C--:B0-----:R-:W-:Y:S01]  /*40800*/  LEA.HI.X.SX32 R17, R6, R3.reuse, 0x1, P3 ;  /* 0x0000000306117211 */ /* 0x081fe200018f0eff */
[----:B-1----:R-:W4:Y:S04]  /*40810*/  LDL.LU R7, [R1+0x68] ;  /* 0x0000680001077983 */ /* 0x002f280000300800 */
        /* <DEDUP_REMOVED lines=14> */
[----:B------:R-:W4:Y:S01]  /*40900*/  LDL.LU R55, [R1+0x58] ;  /* 0x0000580001377983 */ /* 0x000f220000300800 */
[----:B--2---:R-:W-:-:S05]  /*40910*/  IADD3 R18, P1, R12, R47, RZ ;  /* 0x0000002f0c127210 */ /* 0x004fca0007f3e0ff */
[----:B------:R-:W-:Y:S04]  /*40920*/  STL [R1+0x38ec], R18 ;  /* 0x0038ec1201007387 */ /* 0x000fe80000100800 */
[----:B------:R0:W-:Y:S01]  /*40930*/  STL [R1+0x38b8], R17 ;  /* 0x0038b81101007387 */ /* 0x0001e20000100800 */
[----:B---3--:R-:W-:Y:S02]  /*40940*/  IADD3 R19, P0, R57, R47, RZ ;  /* 0x0000002f39137210 */ /* 0x008fe40007f1e0ff */
[----:B0-----:R-:W-:-:S03]  /*40950*/  LEA.HI.X.SX32 R17, R56, R3, 0x1, P6 ;  /* 0x0000000338117211 */ /* 0x001fc600030f0eff */
[----:B------:R-:W-:Y:S04]  /*40960*/  STL [R1+0x38f4], R19 ;  /* 0x0038f41301007387 */ /* 0x000fe80000100800 */
[----:B------:R-:W2:Y:S04]  /*40970*/  LDL.LU R56, [R1+0x54] ;  /* 0x0000540001387983 */ /* 0x000ea80000300800 */
[----:B------:R0:W-:Y:S02]  /*40980*/  STL [R1+0x38c0], R17 ;  /* 0x0038c01101007387 */ /* 0x0001e40000100800 */
[----:B0-----:R-:W-:-:S02]  /*40990*/  LEA.HI.X.SX32 R17, R16, R3, 0x1, P5 ;  /* 0x0000000310117211 */ /* 0x001fc400028f0eff */
[----:B----4-:R-:W-:-:S05]  /*409a0*/  IADD3 R18, P6, R11, R47, RZ ;  /* 0x0000002f0b127210 */ /* 0x010fca0007fde0ff */
[----:B------:R-:W-:Y:S04]  /*409b0*/  STL [R1+0x38fc], R18 ;  /* 0x0038fc1201007387 */ /* 0x000fe80000100800 */
[----:B------:R-:W-:Y:S04]  /*409c0*/  STL [R1+0x38c8], R17 ;  /* 0x0038c81101007387 */ /* 0x000fe80000100800 */
[----:B------:R-:W3:Y:S01]  /*409d0*/  LDL.LU R19, [R1+0x50] ;  /* 0x0000500001137983 */ /* 0x000ee20000300800 */
[-C--:B------:R-:W-:Y:S02]  /*409e0*/  LEA.HI.X.SX32 R15, R15, R3.reuse, 0x1, P4 ;  /* 0x000000030f0f7211 */ /* 0x080fe400020f0eff */
[----:B------:R-:W-:-:S02]  /*409f0*/  LEA.HI.X.SX32 R14, R14, R3, 0x1, P3 ;  /* 0x000000030e0e7211 */ /* 0x000fc400018f0eff */
[----:B------:R-:W-:-:S05]  /*40a00*/  IADD3 R16, P5, R58, R47, RZ ;  /* 0x0000002f3a107210 */ /* 0x000fca0007fbe0ff */
[----:B------:R0:W-:Y:S04]  /*40a10*/  STL [R1+0x3904], R16 ;  /* 0x0039041001007387 */ /* 0x0001e80000100800 */
[----:B------:R1:W-:Y:S01]  /*40a20*/  STL [R1+0x38d0], R15 ;  /* 0x0038d00f01007387 */ /* 0x0003e20000100800 */
[----:B0-----:R-:W-:-:S05]  /*40a30*/  IADD3 R16, P4, R59, R47, RZ ;  /* 0x0000002f3b107210 */ /* 0x001fca0007f9e0ff */
[----:B------:R-:W-:Y:S04]  /*40a40*/  STL [R1+0x390c], R16 ;  /* 0x00390c1001007387 */ /* 0x000fe80000100800 */
[----:B------:R-:W4:Y:S04]  /*40a50*/  LDL.LU R18, [R1+0x4c] ;  /* 0x00004c0001127983 */ /* 0x000f280000300800 */
[----:B------:R0:W-:Y:S01]  /*40a60*/  STL [R1+0x38d8], R14 ;  /* 0x0038d80e01007387 */ /* 0x0001e20000100800 */
[----:B-1----:R-:W-:Y:S02]  /*40a70*/  IADD3 R15, P3, R10, R47, RZ ;  /* 0x0000002f0a0f7210 */ /* 0x002fe40007f7e0ff */
[----:B0-----:R-:W-:-:S03]  /*40a80*/  LEA.HI.X.SX32 R14, R13, R3, 0x1, P2 ;  /* 0x000000030d0e7211 */ /* 0x001fc600010f0eff */
[----:B------:R-:W-:Y:S04]  /*40a90*/  STL [R1+0x3914], R15 ;  /* 0x0039140f01007387 */ /* 0x000fe80000100800 */
[----:B------:R-:W4:Y:S01]  /*40aa0*/  LDL.LU R17, [R1+0x48] ;  /* 0x0000480001117983 */ /* 0x000f220000300800 */
[----:B------:R-:W-:-:S03]  /*40ab0*/  LEA.HI.X.SX32 R12, R12, R3, 0x1, P1 ;  /* 0x000000030c0c7211 */ /* 0x000fc600008f0eff */
[----:B------:R0:W-:Y:S04]  /*40ac0*/  STL [R1+0x38e0], R14 ;  /* 0x0038e00e01007387 */ /* 0x0001e80000100800 */
[----:B------:R-:W4:Y:S01]  /*40ad0*/  LDL.LU R16, [R1+0x44] ;  /* 0x0000440001107983 */ /* 0x000f220000300800 */
[----:B------:R-:W-:-:S05]  /*40ae0*/  IADD3 R13, P2, R9, R47, RZ ;  /* 0x0000002f090d7210 */ /* 0x000fca0007f5e0ff */
[----:B------:R1:W-:Y:S04]  /*40af0*/  STL [R1+0x391c], R13 ;  /* 0x00391c0d01007387 */ /* 0x0003e80000100800 */
[----:B------:R1:W-:Y:S01]  /*40b00*/  STL [R1+0x38e8], R12 ;  /* 0x0038e80c01007387 */ /* 0x0003e20000100800 */
[----:B0-----:R-:W-:Y:S02]  /*40b10*/  IADD3 R14, P1, R8, R47, RZ ;  /* 0x0000002f080e7210 */ /* 0x001fe40007f3e0ff */
[----:B-1----:R-:W-:-:S03]  /*40b20*/  LEA.HI.X.SX32 R13, R57, R3, 0x1, P0 ;  /* 0x00000003390d7211 */ /* 0x002fc600000f0eff */
[----:B------:R-:W-:Y:S04]  /*40b30*/  STL [R1+0x3924], R14 ;  /* 0x0039240e01007387 */ /* 0x000fe80000100800 */
[----:B------:R-:W4:Y:S04]  /*40b40*/  LDL.LU R57, [R1+0x40] ;  /* 0x0000400001397983 */ /* 0x000f280000300800 */
[----:B------:R0:W-:Y:S01]  /*40b50*/  STL [R1+0x38f0], R13 ;  /* 0x0038f00d01007387 */ /* 0x0001e20000100800 */
[----:B------:R-:W-:Y:S02]  /*40b60*/  IADD3 R12, P0, R7, R47, RZ ;  /* 0x0000002f070c7210 */ /* 0x000fe40007f1e0ff */
[----:B0-----:R-:W-:-:S02]  /*40b70*/  LEA.HI.X.SX32 R13, R11, R3, 0x1, P6 ;  /* 0x000000030b0d7211 */ /* 0x001fc400030f0eff */
[----:B------:R-:W-:Y:S01]  /*40b80*/  LEA.HI.X.SX32 R11, R58, R3, 0x1, P5 ;  /* 0x000000033a0b7211 */ /* 0x000fe200028f0eff */
[----:B------:R0:W-:Y:S04]  /*40b90*/  STL [R1+0x392c], R12 ;  /* 0x00392c0c01007387 */ /* 0x0001e80000100800 */
[----:B------:R1:W-:Y:S04]  /*40ba0*/  STL [R1+0x38f8], R13 ;  /* 0x0038f80d01007387 */ /* 0x0003e80000100800 */
[----:B------:R-:W4:Y:S01]  /*40bb0*/  LDL.LU R58, [R1+0x3c] ;  /* 0x00003c00013a7983 */ /* 0x000f220000300800 */
[----:B0-----:R-:W-:-:S05]  /*40bc0*/  IADD3 R12, P6, R6, R47, RZ ;  /* 0x0000002f060c7210 */ /* 0x001fca0007fde0ff */
[----:B------:R-:W-:Y:S04]  /*40bd0*/  STL [R1+0x3934], R12 ;  /* 0x0039340c01007387 */ /* 0x000fe80000100800 */
[----:B------:R0:W-:Y:S01]  /*40be0*/  STL [R1+0x3900], R11 ;  /* 0x0039000b01007387 */ /* 0x0001e20000100800 */
[----:B-1----:R-:W-:-:S05]  /*40bf0*/  IADD3 R13, P5, R5, R47, RZ ;  /* 0x0000002f050d7210 */ /* 0x002fca0007fbe0ff */
[----:B------:R-:W-:Y:S01]  /*40c00*/  STL [R1+0x393c], R13 ;  /* 0x00393c0d01007387 */ /* 0x000fe20000100800 */
[----:B0-----:R-:W-:-:S03]  /*40c10*/  LEA.HI.X.SX32 R11, R59, R3, 0x1, P4 ;  /* 0x000000033b0b7211 */ /* 0x001fc600020f0eff */
[----:B------:R-:W4:Y:S04]  /*40c20*/  LDL.LU R59, [R1+0x38] ;  /* 0x00003800013b7983 */ /* 0x000f280000300800 */
[----:B------:R0:W-:Y:S01]  /*40c30*/  STL [R1+0x3908], R11 ;  /* 0x0039080b01007387 */ /* 0x0001e20000100800 */
[----:B------:R-:W-:Y:S02]  /*40c40*/  IADD3 R12, P4, R4, R47, RZ ;  /* 0x0000002f040c7210 */ /* 0x000fe40007f9e0ff */
[-C--:B------:R-:W-:Y:S02]  /*40c50*/  LEA.HI.X.SX32 R9, R9, R3.reuse, 0x1, P2 ;  /* 0x0000000309097211 */ /* 0x080fe400010f0eff */
[----:B0-----:R-:W-:Y:S01]  /*40c60*/  LEA.HI.X.SX32 R11, R10, R3, 0x1, P3 ;  /* 0x000000030a0b7211 */ /* 0x001fe200018f0eff */
[----:B------:R-:W-:Y:S04]  /*40c70*/  STL [R1+0x3944], R12 ;  /* 0x0039440c01007387 */ /* 0x000fe80000100800 */
[----:B------:R-:W4:Y:S01]  /*40c80*/  LDL.LU R15, [R1+0x34] ;  /* 0x00003400010f7983 */ /* 0x000f220000300800 */
[----:B------:R-:W-:-:S03]  /*40c90*/  IADD3 R10, P3, R55, R47, RZ ;  /* 0x0000002f370a7210 */ /* 0x000fc60007f7e0ff */
[----:B------:R-:W-:Y:S04]  /*40ca0*/  STL [R1+0x3910], R11 ;  /* 0x0039100b01007387 */ /* 0x000fe80000100800 */
[----:B------:R-:W-:Y:S04]  /*40cb0*/  STL [R1+0x394c], R10 ;  /* 0x00394c0a01007387 */ /* 0x000fe80000100800 */
[----:B------:R-:W4:Y:S04]  /*40cc0*/  LDL.LU R14, [R1+0x30] ;  /* 0x00003000010e7983 */ /* 0x000f280000300800 */
[----:B------:R0:W-:Y:S04]  /*40cd0*/  STL [R1+0x3918], R9 ;  /* 0x0039180901007387 */ /* 0x0001e80000100800 */
[----:B------:R-:W4:Y:S01]  /*40ce0*/  LDL.LU R13, [R1+0x2c] ;  /* 0x00002c00010d7983 */ /* 0x000f220000300800 */
[----:B0-----:R-:W-:-:S02]  /*40cf0*/  LEA.HI.X.SX32 R9, R8, R3, 0x1, P1 ;  /* 0x0000000308097211 */ /* 0x001fc400008f0eff */
[----:B--2---:R-:W-:-:S05]  /*40d00*/  IADD3 R10, P2, R56, R47, RZ ;  /* 0x0000002f380a7210 */ /* 0x004fca0007f5e0ff */
[----:B------:R0:W-:Y:S04]  /*40d10*/  STL [R1+0x3954], R10 ;  /* 0x0039540a01007387 */ /* 0x0001e80000100800 */
[----:B------:R-:W2:Y:S04]  /*40d20*/  LDL.LU R12, [R1+0x28] ;  /* 0x00002800010c7983 */ /* 0x000ea80000300800 */
[----:B------:R-:W-:Y:S04]  /*40d30*/  STL [R1+0x3920], R9 ;  /* 0x0039200901007387 */ /* 0x000fe80000100800 */
[----:B------:R-:W2:Y:S01]  /*40d40*/  LDL.LU R11, [R1+0x24] ;  /* 0x00002400010b7983 */ /* 0x000ea20000300800 */
[----:B---3--:R-:W-:-:S05]  /*40d50*/  IADD3 R8, P1, R19, R47, RZ ;  /* 0x0000002f13087210 */ /* 0x008fca0007f3e0ff */
[----:B------:R1:W-:Y:S04]  /*40d60*/  STL [R1+0x395c], R8 ;  /* 0x00395c0801007387 */ /* 0x0003e80000100800 */
[----:B0-----:R-:W3:Y:S01]  /*40d70*/  LDL.LU R10, [R1+0x20] ;  /* 0x00002000010a7983 */ /* 0x001ee20000300800 */
[----:B------:R-:W-:-:S05]  /*40d80*/  LEA.HI.X.SX32 R7, R7, R3, 0x1, P0 ;  /* 0x0000000307077211 */ /* 0x000fca00000f0eff */
[----:B------:R0:W-:Y:S01]  /*40d90*/  STL [R1+0x3928], R7 ;  /* 0x0039280701007387 */ /* 0x0001e20000100800 */
[-C--:B-1----:R-:W-:Y:S02]  /*40da0*/  LEA.HI.X.SX32 R8, R6, R3.reuse, 0x1, P6 ;  /* 0x0000000306087211 */ /* 0x082fe400030f0eff */
[-C--:B------:R-:W-:Y:S02]  /*40db0*/  LEA.HI.X.SX32 R6, R5, R3.reuse, 0x1, P5 ;  /* 0x0000000305067211 */ /* 0x080fe400028f0eff */
[----:B------:R-:W-:Y:S02]  /*40dc0*/  LEA.HI.X.SX32 R4, R4, R3, 0x1, P4 ;  /* 0x0000000304047211 */ /* 0x000fe400020f0eff */
[----:B----4-:R-:W-:-:S05]  /*40dd0*/  IADD3 R9, P0, R18, R47, RZ ;  /* 0x0000002f12097210 */ /* 0x010fca0007f1e0ff */
[----:B------:R1:W-:Y:S04]  /*40de0*/  STL [R1+0x3964], R9 ;  /* 0x0039640901007387 */ /* 0x0003e80000100800 */
[----:B------:R4:W-:Y:S01]  /*40df0*/  STL [R1+0x3930], R8 ;  /* 0x0039300801007387 */ /* 0x0009e20000100800 */
[----:B0-----:R-:W-:-:S03]  /*40e00*/  IADD3 R7, P6, R17, R47, RZ ;  /* 0x0000002f11077210 */ /* 0x001fc60007fde0ff */
[----:B-1----:R-:W3:Y:S01]  /*40e10*/  LDL.LU R9, [R1+0x1c] ;  /* 0x00001c0001097983 */ /* 0x002ee20000300800 */
[----:B------:R-:W-:-:S03]  /*40e20*/  IADD3 R5, P5, R16, R47, RZ ;  /* 0x0000002f10057210 */ /* 0x000fc60007fbe0ff */
[----:B------:R0:W-:Y:S04]  /*40e30*/  STL [R1+0x396c], R7 ;  /* 0x00396c0701007387 */ /* 0x0001e80000100800 */
[----:B------:R1:W-:Y:S04]  /*40e40*/  STL [R1+0x3938], R6 ;  /* 0x0039380601007387 */ /* 0x0003e80000100800 */
[----:B----4-:R-:W4:Y:S04]  /*40e50*/  LDL.LU R8, [R1+0x18] ;  /* 0x0000180001087983 */ /* 0x010f280000300800 */
[----:B------:R-:W-:Y:S04]  /*40e60*/  STL [R1+0x3974], R5 ;  /* 0x0039740501007387 */ /* 0x000fe80000100800 */
[----:B0-----:R-:W4:Y:S04]  /*40e70*/  LDL.LU R7, [R1+0x14] ;  /* 0x0000140001077983 */ /* 0x001f280000300800 */
[----:B------:R0:W-:Y:S04]  /*40e80*/  STL [R1+0x3940], R4 ;  /* 0x0039400401007387 */ /* 0x0001e80000100800 */
[----:B-1----:R-:W4:Y:S01]  /*40e90*/  LDL.LU R6, [R1+0x10] ;  /* 0x0000100001067983 */ /* 0x002f220000300800 */
[----:B------:R-:W-:-:S02]  /*40ea0*/  LEA.HI.X.SX32 R21, R56, R3, 0x1, P2 ;  /* 0x0000000338157211 */ /* 0x000fc400010f0eff */
[----:B0-----:R-:W-:Y:S02]  /*40eb0*/  LEA.HI.X.SX32 R4, R55, R3, 0x1, P3 ;  /* 0x0000000337047211 */ /* 0x001fe400018f0eff */
[----:B------:R-:W-:-:S05]  /*40ec0*/  IADD3 R5, P4, R57, R47, RZ ;  /* 0x0000002f39057210 */ /* 0x000fca0007f9e0ff */
[----:B------:R0:W-:Y:S01]  /*40ed0*/  STL [R1+0x397c], R5 ;  /* 0x00397c0501007387 */ /* 0x0001e20000100800 */
[----:B------:R-:W-:-:S03]  /*40ee0*/  LEA.HI.X.SX32 R19, R19, R3, 0x1, P1 ;  /* 0x0000000313137211 */ /* 0x000fc600008f0eff */
[----:B0-----:R-:W4:Y:S01]  /*40ef0*/  LDL.LU R5, [R1+0xc] ;  /* 0x00000c0001057983 */ /* 0x001f220000300800 */
[----:B------:R-:W-:-:S03]  /*40f00*/  IADD3 R20, P3, R58, R47, RZ ;  /* 0x0000002f3a147210 */ /* 0x000fc60007f7e0ff */
[----:B------:R0:W-:Y:S04]  /*40f10*/  STL [R1+0x3948], R4 ;  /* 0x0039480401007387 */ /* 0x0001e80000100800 */
[----:B0-----:R-:W4:Y:S04]  /*40f20*/  LDL.LU R4, [R1+0x8] ;  /* 0x0000080001047983 */ /* 0x001f280000300800 */
[----:B------:R0:W-:Y:S04]  /*40f30*/  STL [R1+0x3984], R20 ;  /* 0x0039841401007387 */ /* 0x0001e80000100800 */
[----:B------:R-:W4:Y:S04]  /*40f40*/  LDL.LU R55, [R1+0x4] ;  /* 0x0000040001377983 */ /* 0x000f280000300800 */
[----:B------:R1:W-:Y:S04]  /*40f50*/  STL [R1+0x3950], R21 ;  /* 0x0039501501007387 */ /* 0x0003e80000100800 */
[----:B------:R-:W4:Y:S01]  /*40f60*/  LDL.LU R56, [R1] ;  /* 0x0000000001387983 */ /* 0x000f220000300800 */
[----:B0-----:R-:W-:-:S05]  /*40f70*/  IADD3 R20, P2, R59, R47, RZ ;  /* 0x0000002f3b147210 */ /* 0x001fca0007f5e0ff */
[----:B------:R0:W-:Y:S04]  /*40f80*/  STL [R1+0x398c], R20 ;  /* 0x00398c1401007387 */ /* 0x0001e80000100800 */
[----:B------:R0:W-:Y:S01]  /*40f90*/  STL [R1+0x3958], R19 ;  /* 0x0039581301007387 */ /* 0x0001e20000100800 */
[----:B-1----:R-:W-:Y:S02]  /*40fa0*/  IADD3 R21, P1, R15, R47, RZ ;  /* 0x0000002f0f157210 */ /* 0x002fe40007f3e0ff */
[-C--:B0-----:R-:W-:Y:S02]  /*40fb0*/  LEA.HI.X.SX32 R20, R18, R3.reuse, 0x1, P0 ;  /* 0x0000000312147211 */ /* 0x081fe400000f0eff */
[----:B------:R-:W-:Y:S01]  /*40fc0*/  LEA.HI.X.SX32 R18, R17, R3, 0x1, P6 ;  /* 0x0000000311127211 */ /* 0x000fe200030f0eff */
[----:B------:R-:W-:Y:S04]  /*40fd0*/  STL [R1+0x3994], R21 ;  /* 0x0039941501007387 */ /* 0x000fe80000100800 */
[----:B------:R-:W-:Y:S01]  /*40fe0*/  STL [R1+0x3960], R20 ;  /* 0x0039601401007387 */ /* 0x000fe20000100800 */
[----:B------:R-:W-:-:S02]  /*40ff0*/  IADD3 R19, P0, R14, R47, RZ ;  /* 0x0000002f0e137210 */ /* 0x000fc40007f1e0ff */
[----:B------:R-:W-:Y:S02]  /*41000*/  IADD3 R17, P6, R13, R47, RZ ;  /* 0x0000002f0d117210 */ /* 0x000fe40007fde0ff */
[-C--:B------:R-:W-:Y:S01]  /*41010*/  LEA.HI.X.SX32 R16, R16, R3.reuse, 0x1, P5 ;  /* 0x0000000310107211 */ /* 0x080fe200028f0eff */
[----:B------:R-:W-:Y:S04]  /*41020*/  STL [R1+0x399c], R19 ;  /* 0x00399c1301007387 */ /* 0x000fe80000100800 */
[----:B------:R-:W-:Y:S04]  /*41030*/  STL [R1+0x3968], R18 ;  /* 0x0039681201007387 */ /* 0x000fe80000100800 */
[----:B------:R0:W-:Y:S04]  /*41040*/  STL [R1+0x39a4], R17 ;  /* 0x0039a41101007387 */ /* 0x0001e80000100800 */
[----:B------:R1:W-:Y:S01]  /*41050*/  STL [R1+0x3970], R16 ;  /* 0x0039701001007387 */ /* 0x0003e20000100800 */
[----:B0-----:R-:W-:-:S02]  /*41060*/  LEA.HI.X.SX32 R17, R57, R3, 0x1, P4 ;  /* 0x0000000339117211 */ /* 0x001fc400020f0eff */
[-C--:B--2---:R-:W-:Y:S02]  /*41070*/  IADD3 R18, P5, R12, R47.reuse, RZ ;  /* 0x0000002f0c127210 */ /* 0x084fe40007fbe0ff */
[----:B-1----:R-:W-:-:S03]  /*41080*/  IADD3 R16, P4, R11, R47, RZ ;  /* 0x0000002f0b107210 */ /* 0x002fc60007f9e0ff */
[----:B------:R0:W-:Y:S04]  /*41090*/  STL [R1+0x39ac], R18 ;  /* 0x0039ac1201007387 */ /* 0x0001e80000100800 */
[----:B------:R-:W-:Y:S04]  /*410a0*/  STL [R1+0x3978], R17 ;  /* 0x0039781101007387 */ /* 0x000fe80000100800 */
[----:B------:R1:W-:Y:S01]  /*410b0*/  STL [R1+0x39b4], R16 ;  /* 0x0039b41001007387 */ /* 0x0003e20000100800 */
[-C--:B0-----:R-:W-:Y:S02]  /*410c0*/  LEA.HI.X.SX32 R18, R58, R3.reuse, 0x1, P3 ;  /* 0x000000033a127211 */ /* 0x081fe400018f0eff */
[----:B-1----:R-:W-:-:S03]  /*410d0*/  LEA.HI.X.SX32 R16, R59, R3, 0x1, P2 ;  /* 0x000000033b107211 */ /* 0x002fc600010f0eff */
[----:B------:R-:W-:Y:S04]  /*410e0*/  STL [R1+0x3980], R18 ;  /* 0x0039801201007387 */ /* 0x000fe80000100800 */
[----:B------:R-:W2:Y:S01]  /*410f0*/  LDL.LU R57, [R1+0x734] ;  /* 0x0007340001397983 */ /* 0x000ea20000300800 */
[----:B---3--:R-:W-:-:S05]  /*41100*/  IADD3 R17, P3, R10, R47, RZ ;  /* 0x0000002f0a117210 */ /* 0x008fca0007f7e0ff */
[----:B------:R0:W-:Y:S04]  /*41110*/  STL [R1+0x39bc], R17 ;  /* 0x0039bc1101007387 */ /* 0x0001e80000100800 */
[----:B------:R-:W3:Y:S04]  /*41120*/  LDL.LU R58, [R1+0x738] ;  /* 0x00073800013a7983 */ /* 0x000ee80000300800 */
[----:B------:R4:W-:Y:S04]  /*41130*/  STL [R1+0x3988], R16 ;  /* 0x0039881001007387 */ /* 0x0009e80000100800 */
[----:B------:R-:W3:Y:S01]  /*41140*/  LDL.LU R59, [R1+0x73c] ;  /* 0x00073c00013b7983 */ /* 0x000ee20000300800 */
[----:B------:R-:W-:-:S02]  /*41150*/  LEA.HI.X.SX32 R13, R13, R3, 0x1, P6 ;  /* 0x000000030d0d7211 */ /* 0x000fc400030f0eff */
[-C--:B0-----:R-:W-:Y:S02]  /*41160*/  LEA.HI.X.SX32 R17, R15, R3.reuse, 0x1, P1 ;  /* 0x000000030f117211 */ /* 0x081fe400008f0eff */
[-C--:B------:R-:W-:Y:S02]  /*41170*/  LEA.HI.X.SX32 R15, R14, R3.reuse, 0x1, P0 ;  /* 0x000000030e0f7211 */ /* 0x080fe400000f0eff */
[----:B------:R-:W-:Y:S01]  /*41180*/  LEA.HI.X.SX32 R10, R10, R3, 0x1, P3 ;  /* 0x000000030a0a7211 */ /* 0x000fe200018f0eff */
[----:B------:R-:W-:Y:S02]  /*41190*/  IMAD R60, R60, UR8, RZ ;  /* 0x000000083c3c7c24 */ /* 0x000fe4000f8e02ff */
[----:B------:R-:W-:Y:S01]  /*411a0*/  IMAD R2, R2, UR8, RZ ;  /* 0x0000000802027c24 */ /* 0x000fe2000f8e02ff */
[-C--:B------:R-:W-:Y:S02]  /*411b0*/  IADD3 R18, P2, R9, R47.reuse, RZ ;  /* 0x0000002f09127210 */ /* 0x080fe40007f5e0ff */
[----:B----4-:R-:W-:-:S03]  /*411c0*/  IADD3 R16, P1, R8, R47, RZ ;  /* 0x0000002f08107210 */ /* 0x010fc60007f3e0ff */
[----:B------:R-:W-:Y:S04]  /*411d0*/  STL [R1+0x39c4], R18 ;  /* 0x0039c41201007387 */ /* 0x000fe80000100800 */
[----:B------:R-:W-:Y:S04]  /*411e0*/  STL [R1+0x3990], R17 ;  /* 0x0039901101007387 */ /* 0x000fe80000100800 */
[----:B------:R-:W-:Y:S01]  /*411f0*/  STL [R1+0x39cc], R16 ;  /* 0x0039cc1001007387 */ /* 0x000fe20000100800 */
[----:B------:R-:W-:-:S03]  /*41200*/  IADD3 R14, P0, R7, R47, RZ ;  /* 0x0000002f070e7210 */ /* 0x000fc60007f1e0ff */
[----:B------:R0:W-:Y:S04]  /*41210*/  STL [R1+0x3998], R15 ;  /* 0x0039980f01007387 */ /* 0x0001e80000100800 */
[----:B------:R1:W-:Y:S04]  /*41220*/  STL [R1+0x39d4], R14 ;  /* 0x0039d40e01007387 */ /* 0x0003e80000100800 */
[----:B------:R4:W-:Y:S01]  /*41230*/  STL [R1+0x39a0], R13 ;  /* 0x0039a00d01007387 */ /* 0x0009e20000100800 */
[----:B0-----:R-:W-:Y:S02]  /*41240*/  IADD3 R15, P6, R6, R47, RZ ;  /* 0x0000002f060f7210 */ /* 0x001fe40007fde0ff */
[----:B-1----:R-:W-:-:S02]  /*41250*/  LEA.HI.X.SX32 R14, R12, R3, 0x1, P5 ;  /* 0x000000030c0e7211 */ /* 0x002fc400028f0eff */
[----:B------:R-:W-:Y:S01]  /*41260*/  LEA.HI.X.SX32 R12, R11, R3, 0x1, P4 ;  /* 0x000000030b0c7211 */ /* 0x000fe200020f0eff */
[----:B------:R-:W-:Y:S04]  /*41270*/  STL [R1+0x39dc], R15 ;  /* 0x0039dc0f01007387 */ /* 0x000fe80000100800 */
[----:B------:R-:W-:Y:S01]  /*41280*/  STL [R1+0x39a8], R14 ;  /* 0x0039a80e01007387 */ /* 0x000fe20000100800 */
[----:B----4-:R-:W-:-:S05]  /*41290*/  IADD3 R13, P5, R5, R47, RZ ;  /* 0x0000002f050d7210 */ /* 0x010fca0007fbe0ff */
[----:B------:R-:W-:Y:S04]  /*412a0*/  STL [R1+0x39e0], R13 ;  /* 0x0039e00d01007387 */ /* 0x000fe80000100800 */
[----:B------:R0:W-:Y:S01]  /*412b0*/  STL [R1+0x39b0], R12 ;  /* 0x0039b00c01007387 */ /* 0x0001e20000100800 */
[-C--:B------:R-:W-:Y:S02]  /*412c0*/  IADD3 R11, P4, R4, R47.reuse, RZ ;  /* 0x0000002f040b7210 */ /* 0x080fe40007f9e0ff */
[----:B0-----:R-:W-:-:S03]  /*412d0*/  IADD3 R12, P3, R55, R47, RZ ;  /* 0x0000002f370c7210 */ /* 0x001fc60007f7e0ff */
[----:B------:R0:W-:Y:S04]  /*412e0*/  STL [R1+0x39e4], R11 ;  /* 0x0039e40b01007387 */ /* 0x0001e80000100800 */
[----:B------:R1:W-:Y:S04]  /*412f0*/  STL [R1+0x39b8], R10 ;  /* 0x0039b80a01007387 */ /* 0x0003e80000100800 */
[----:B------:R-:W-:Y:S01]  /*41300*/  STL [R1+0x39e8], R12 ;  /* 0x0039e80c01007387 */ /* 0x000fe20000100800 */
[----:B------:R-:W-:Y:S01]  /*41310*/  LEA.HI.X.SX32 R7, R7, R3, 0x1, P0 ;  /* 0x0000000307077211 */ /* 0x000fe200000f0eff */
[----:B------:R-:W-:-:S02]  /*41320*/  IMAD R48, R48, UR8, RZ ;  /* 0x0000000830307c24 */ /* 0x000fc4000f8e02ff */
[----:B------:R-:W-:Y:S01]  /*41330*/  IMAD R0, R0, UR9, RZ ;  /* 0x0000000900007c24 */ /* 0x000fe2000f8e02ff */
[----:B------:R-:W-:Y:S01]  /*41340*/  ULDC UR8, c[0x0][0x238] ;  /* 0x00008e0000087ab9 */ /* 0x000fe20000000800 */
[----:B0-----:R-:W-:Y:S02]  /*41350*/  LEA.HI.X.SX32 R11, R9, R3, 0x1, P2 ;  /* 0x00000003090b7211 */ /* 0x001fe400010f0eff */
[----:B-1----:R-:W-:Y:S02]  /*41360*/  IADD3 R10, P2, R56, R47, RZ ;  /* 0x0000002f380a7210 */ /* 0x002fe40007f5e0ff */
[----:B------:R-:W-:Y:S02]  /*41370*/  LEA.HI.X.SX32 R9, R8, R3, 0x1, P1 ;  /* 0x0000000308097211 */ /* 0x000fe400008f0eff */
[-C--:B------:R-:W-:Y:S01]  /*41380*/  IADD3 R8, P1, R60, R47.reuse, RZ ;  /* 0x0000002f3c087210 */ /* 0x080fe20007f3e0ff */
[----:B------:R-:W-:Y:S04]  /*41390*/  STL [R1+0x39c0], R11 ;  /* 0x0039c00b01007387 */ /* 0x000fe80000100800 */
[----:B------:R-:W-:Y:S04]  /*413a0*/  STL [R1+0x39ec], R10 ;  /* 0x0039ec0a01007387 */ /* 0x000fe80000100800 */
[----:B------:R0:W-:Y:S04]  /*413b0*/  STL [R1+0x39c8], R9 ;  /* 0x0039c80901007387 */ /* 0x0001e80000100800 */
[----:B------:R1:W-:Y:S04]  /*413c0*/  STL [R1+0x39f0], R8 ;  /* 0x0039f00801007387 */ /* 0x0003e80000100800 */
[----:B------:R4:W-:Y:S01]  /*413d0*/  STL [R1+0x39d0], R7 ;  /* 0x0039d00701007387 */ /* 0x0009e20000100800 */
[----:B0-----:R-:W-:-:S02]  /*413e0*/  IADD3 R9, P0, R2, R47, RZ ;  /* 0x0000002f02097210 */ /* 0x001fc40007f1e0ff */
[----:B-1----:R-:W-:Y:S02]  /*413f0*/  LEA.HI.X.SX32 R8, R6, R3, 0x1, P6 ;  /* 0x0000000306087211 */ /* 0x002fe400030f0eff */
[----:B----4-:R-:W-:Y:S02]  /*41400*/  IADD3 R7, P6, R48, R47, RZ ;  /* 0x0000002f30077210 */ /* 0x010fe40007fde0ff */
[-C--:B------:R-:W-:Y:S02]  /*41410*/  LEA.HI.X.SX32 R6, R5, R3.reuse, 0x1, P5 ;  /* 0x0000000305067211 */ /* 0x080fe400028f0eff */
[-C--:B------:R-:W-:Y:S01]  /*41420*/  LEA.HI.X.SX32 R5, R4, R3.reuse, 0x1, P4 ;  /* 0x0000000304057211 */ /* 0x080fe200020f0eff */
[----:B------:R-:W-:Y:S01]  /*41430*/  STL [R1+0x39f4], R9 ;  /* 0x0039f40901007387 */ /* 0x000fe20000100800 */
[----:B------:R-:W-:-:S03]  /*41440*/  LEA.HI.X.SX32 R4, R55, R3, 0x1, P3 ;  /* 0x0000000337047211 */ /* 0x000fc600018f0eff */
[----:B------:R-:W-:Y:S04]  /*41450*/  STL [R1+0x39d8], R8 ;  /* 0x0039d80801007387 */ /* 0x000fe80000100800 */
[----:B------:R-:W-:Y:S04]  /*41460*/  STL [R1+0x2bd4], R7 ;  /* 0x002bd40701007387 */ /* 0x000fe80000100800 */
[----:B------:R0:W-:Y:S04]  /*41470*/  STL [R1+0x2bc0], R6 ;  /* 0x002bc00601007387 */ /* 0x0001e80000100800 */
[----:B------:R1:W-:Y:S04]  /*41480*/  STL [R1+0x2bc4], R5 ;  /* 0x002bc40501007387 */ /* 0x0003e80000100800 */
[----:B------:R4:W-:Y:S01]  /*41490*/  STL [R1+0x2bc8], R4 ;  /* 0x002bc80401007387 */ /* 0x0009e20000100800 */
[----:B0-----:R-:W-:-:S02]  /*414a0*/  LEA.HI.X.SX32 R6, R56, R3, 0x1, P2 ;  /* 0x0000000338067211 */ /* 0x001fc400010f0eff */
[-C--:B-1----:R-:W-:Y:S02]  /*414b0*/  LEA.HI.X.SX32 R5, R60, R3.reuse, 0x1, P1 ;  /* 0x000000033c057211 */ /* 0x082fe400008f0eff */
[-C--:B----4-:R-:W-:Y:S02]  /*414c0*/  LEA.HI.X.SX32 R4, R2, R3.reuse, 0x1, P0 ;  /* 0x0000000302047211 */ /* 0x090fe400000f0eff */
[----:B------:R-:W-:Y:S01]  /*414d0*/  LEA.HI.X.SX32 R2, R48, R3, 0x1, P6 ;  /* 0x0000000330027211 */ /* 0x000fe200030f0eff */
[----:B------:R0:W-:Y:S04]  /*414e0*/  STL [R1+0x2bcc], R6 ;  /* 0x002bcc0601007387 */ /* 0x0001e80000100800 */
[----:B------:R-:W-:Y:S04]  /*414f0*/  STL [R1+0x2bd0], R5 ;  /* 0x002bd00501007387 */ /* 0x000fe80000100800 */
[----:B------:R-:W-:Y:S04]  /*41500*/  STL [R1+0x2bd8], R4 ;  /* 0x002bd80401007387 */ /* 0x000fe80000100800 */
[----:B------:R1:W-:Y:S01]  /*41510*/  STL [R1+0x27dc], R2 ;  /* 0x0027dc0201007387 */ /* 0x0003e20000100800 */
[----:B0-----:R-:W-:-:S04]  /*41520*/  IADD3 R6, P3, R0, UR10, RZ ;  /* 0x0000000a00067c10 */ /* 0x001fc8000ff7e0ff */
[----:B-1----:R-:W-:Y:S02]  /*41530*/  LEA.HI.X.SX32 R2, R0, UR11, 0x1, P3 ;  /* 0x0000000b00027c11 */ /* 0x002fe400098f0eff */
[----:B--2---:R-:W-:-:S04]  /*41540*/  IADD3 R9, P0, R57, UR10, RZ ;  /* 0x0000000a39097c10 */ /* 0x004fc8000ff1e0ff */
[----:B------:R-:W-:Y:S01]  /*41550*/  LEA.HI.X.SX32 R5, R57, UR11, 0x1, P0 ;  /* 0x0000000b39057c11 */ /* 0x000fe200080f0eff */
[----:B------:R-:W-:Y:S01]  /*41560*/  STL [R1+0x273c], R9 ;  /* 0x00273c0901007387 */ /* 0x000fe20000100800 */
[C---:B---3--:R-:W-:Y:S02]  /*41570*/  IADD3 R8, P1, R58.reuse, UR10, RZ ;  /* 0x0000000a3a087c10 */ /* 0x048fe4000ff3e0ff */
[C---:B------:R-:W-:Y:S02]  /*41580*/  IADD3 R7, P2, R59.reuse, UR10, RZ ;  /* 0x0000000a3b077c10 */ /* 0x040fe4000ff5e0ff */
[----:B------:R-:W-:Y:S01]  /*41590*/  LEA.HI.X.SX32 R4, R58, UR11, 0x1, P1 ;  /* 0x0000000b3a047c11 */ /* 0x000fe200088f0eff */
[----:B------:R-:W-:Y:S04]  /*415a0*/  STL [R1+0x2744], R8 ;  /* 0x0027440801007387 */ /* 0x000fe80000100800 */
[----:B------:R-:W-:Y:S01]  /*415b0*/  STL [R1+0x274c], R7 ;  /* 0x00274c0701007387 */ /* 0x000fe20000100800 */
[----:B------:R-:W-:-:S03]  /*415c0*/  LEA.HI.X.SX32 R3, R59, UR11, 0x1, P2 ;  /* 0x0000000b3b037c11 */ /* 0x000fc600090f0eff */
[----:B------:R-:W-:Y:S04]  /*415d0*/  STL [R1+0x2754], R6 ;  /* 0x0027540601007387 */ /* 0x000fe80000100800 */
[----:B------:R-:W2:Y:S04]  /*415e0*/  LDL.LU R0, [R1+0x5694] ;  /* 0x0056940001007983 */ /* 0x000ea80000300800 */
[----:B------:R-:W-:Y:S04]  /*415f0*/  STL [R1+0x2738], R5 ;  /* 0x0027380501007387 */ /* 0x000fe80000100800 */
[----:B------:R-:W-:Y:S04]  /*41600*/  STL [R1+0x2740], R4 ;  /* 0x0027400401007387 */ /* 0x000fe80000100800 */
[----:B------:R-:W-:Y:S04]  /*41610*/  STL [R1+0x2748], R3 ;  /* 0x0027480301007387 */ /* 0x000fe80000100800 */
[----:B------:R-:W-:Y:S04]  /*41620*/  STL [R1+0x2750], R2 ;  /* 0x0027500201007387 */ /* 0x000fe80000100800 */
        /* <DEDUP_REMOVED lines=2025> */
[----:B------:R-:W-:Y:S01]  /*494c0*/  STL [R1+0x460], RZ ;  /* 0x000460ff01007387 */ /* 0x000fe20000100800 */
[----:B------:R-:W-:-:S02]  /*494d0*/  UIMAD UR13, UR8, 0x1f, URZ ;  /* 0x0000001f080d78a4 */ /* 0x000fc4000f8e023f */
[----:B------:R-:W-:Y:S02]  /*494e0*/  UIMAD UR11, UR8, 0x1e, URZ ;  /* 0x0000001e080b78a4 */ /* 0x000fe4000f8e023f */
[----:B------:R-:W-:Y:S02]  /*494f0*/  UIMAD UR9, UR8, 0x1d, URZ ;  /* 0x0000001d080978a4 */ /* 0x000fe4000f8e023f */
[----:B------:R-:W-:Y:S02]  /*49500*/  UIMAD UR60, UR8, 0x1c, URZ ;  /* 0x0000001c083c78a4 */ /* 0x000fe4000f8e023f */
[----:B------:R-:W-:Y:S02]  /*49510*/  UIMAD UR59, UR8, 0x1b, URZ ;  /* 0x0000001b083b78a4 */ /* 0x000fe4000f8e023f */
[----:B------:R-:W-:Y:S02]  /*49520*/  UIMAD UR58, UR8, 0x1a, URZ ;  /* 0x0000001a083a78a4 */ /* 0x000fe4000f8e023f */
        /* <DEDUP_REMOVED lines=9> */
[----:B------:R-:W-:Y:S02]  /*495c0*/  USHF.L.U32 UR48, UR8, 0x4, URZ ;  /* 0x0000000408307899 */ /* 0x000fe4000800063f */
[----:B------:R-:W-:Y:S02]  /*495d0*/  UIMAD UR47, UR8, 0xf, URZ ;  /* 0x0000000f082f78a4 */ /* 0x000fe4000f8e023f */
[----:B------:R-:W-:Y:S02]  /*495e0*/  UIMAD UR46, UR8, 0xe, URZ ;  /* 0x0000000e082e78a4 */ /* 0x000fe4000f8e023f */
[----:B------:R-:W-:-:S02]  /*495f0*/  UIMAD UR45, UR8, 0xd, URZ ;  /* 0x0000000d082d78a4 */ /* 0x000fc4000f8e023f */
[----:B------:R-:W-:Y:S02]  /*49600*/  UIMAD UR44, UR8, 0xc, URZ ;  /* 0x0000000c082c78a4 */ /* 0x000fe4000f8e023f */
[----:B------:R-:W-:Y:S02]  /*49610*/  USHF.L.U32 UR7, UR7, 0x5, URZ ;  /* 0x0000000507077899 */ /* 0x000fe4000800063f */
[----:B------:R-:W-:Y:S02]  /*49620*/  UIMAD UR43, UR8, 0xb, URZ ;  /* 0x0000000b082b78a4 */ /* 0x000fe4000f8e023f */
[----:B------:R-:W-:Y:S02]  /*49630*/  UIMAD UR42, UR8, 0xa, URZ ;  /* 0x0000000a082a78a4 */ /* 0x000fe4000f8e023f */
[----:B------:R-:W-:Y:S02]  /*49640*/  UIMAD UR41, UR8, 0x9, URZ ;  /* 0x00000009082978a4 */ /* 0x000fe4000f8e023f */
[----:B------:R-:W-:-:S02]  /*49650*/  USHF.L.U32 UR40, UR8, 0x3, URZ ;  /* 0x0000000308287899 */ /* 0x000fc4000800063f */
[----:B------:R-:W-:Y:S02]  /*49660*/  UIMAD UR39, UR8, 0x7, URZ ;  /* 0x00000007082778a4 */ /* 0x000fe4000f8e023f */
[----:B------:R-:W-:Y:S02]  /*49670*/  UIMAD UR38, UR8, 0x6, URZ ;  /* 0x00000006082678a4 */ /* 0x000fe4000f8e023f */
[----:B------:R-:W-:Y:S02]  /*49680*/  UIMAD UR37, UR8, 0x5, URZ ;  /* 0x00000005082578a4 */ /* 0x000fe4000f8e023f */
[----:B------:R-:W-:Y:S02]  /*49690*/  USHF.L.U32 UR36, UR8, 0x2, URZ ;  /* 0x0000000208247899 */ /* 0x000fe4000800063f */
[----:B------:R-:W-:Y:S02]  /*496a0*/  UIMAD UR35, UR8, 0x3, URZ ;  /* 0x00000003082378a4 */ /* 0x000fe4000f8e023f */
[----:B------:R-:W-:-:S02]  /*496b0*/  USHF.L.U32 UR34, UR8, 0x1, URZ ;  /* 0x0000000108227899 */ /* 0x000fc4000800063f */
[----:B------:R-:W-:Y:S02]  /*496c0*/  USHF.R.S32.HI UR33, URZ, 0x1f, UR8 ;  /* 0x0000001f3f217899 */ /* 0x000fe40008011408 */
[----:B------:R-:W-:Y:S02]  /*496d0*/  USHF.L.U32 UR32, UR8, 0x5, URZ ;  /* 0x0000000508207899 */ /* 0x000fe4000800063f */
[----:B------:R-:W-:Y:S02]  /*496e0*/  USHF.R.S32.HI UR12, URZ, 0x1f, UR13 ;  /* 0x0000001f3f0c7899 */ /* 0x000fe4000801140d */
[----:B------:R-:W-:Y:S02]  /*496f0*/  USHF.R.S32.HI UR10, URZ, 0x1f, UR11 ;  /* 0x0000001f3f0a7899 */ /* 0x000fe4000801140b */
[----:B------:R-:W-:Y:S02]  /*49700*/  USHF.R.S32.HI UR61, URZ, 0x1f, UR9 ;  /* 0x0000001f3f3d7899 */ /* 0x000fe40008011409 */
[----:B------:R-:W-:-:S02]  /*49710*/  USHF.R.S32.HI UR31, URZ, 0x1f, UR60 ;  /* 0x0000001f3f1f7899 */ /* 0x000fc4000801143c */
[----:B------:R-:W-:Y:S02]  /*49720*/  USHF.R.S32.HI UR30, URZ, 0x1f, UR59 ;  /* 0x0000001f3f1e7899 */ /* 0x000fe4000801143b */
[----:B------:R-:W-:Y:S02]  /*49730*/  USHF.R.S32.HI UR29, URZ, 0x1f, UR58 ;  /* 0x0000001f3f1d7899 */ /* 0x000fe4000801143a */
        /* <DEDUP_REMOVED lines=13> */
[----:B------:R-:W-:Y:S01]  /*49810*/  USHF.R.S32.HI UR15, URZ, 0x1f, UR44 ;  /* 0x0000001f3f0f7899 */ /* 0x000fe2000801142c */
[----:B------:R-:W-:Y:S01]  /*49820*/  IADD3 R11, P0, R9, UR13, RZ ;  /* 0x0000000d090b7c10 */ /* 0x000fe2000ff1e0ff */
[----:B------:R-:W0:Y:S01]  /*49830*/  LDC R58, c[0x0][0x230] ;  /* 0x00008c00ff3a7b82 */ /* 0x000e220000000800 */
[----:B------:R-:W-:Y:S01]  /*49840*/  IADD3 R12, P1, R8, UR13, RZ ;  /* 0x0000000d080c7c10 */ /* 0x000fe2000ff3e0ff */
[----:B------:R-:W-:Y:S01]  /*49850*/  USHF.R.S32.HI UR14, URZ, 0x1f, UR43 ;  /* 0x0000001f3f0e7899 */ /* 0x000fe2000801142b */
[----:B------:R-:W-:Y:S01]  /*49860*/  IADD3 R10, P2, R7, UR13, RZ ;  /* 0x0000000d070a7c10 */ /* 0x000fe2000ff5e0ff */
[----:B------:R1:W-:Y:S04]  /*49870*/  STL [R1+0x27e4], R11 ;  /* 0x0027e40b01007387 */ /* 0x0003e80000100800 */
[----:B------:R3:W-:Y:S04]  /*49880*/  STL [R1+0x27ec], R12 ;  /* 0x0027ec0c01007387 */ /* 0x0007e80000100800 */
[----:B------:R4:W-:Y:S01]  /*49890*/  STL [R1+0x27f4], R10 ;  /* 0x0027f40a01007387 */ /* 0x0009e20000100800 */
[----:B-1----:R-:W-:Y:S01]  /*498a0*/  IADD3 R11, P3, R6, UR13, RZ ;  /* 0x0000000d060b7c10 */ /* 0x002fe2000ff7e0ff */
[----:B------:R-:W-:Y:S01]  /*498b0*/  USHF.R.S32.HI UR13, URZ, 0x1f, UR42 ;  /* 0x0000001f3f0d7899 */ /* 0x000fe2000801142a */
[----:B---3--:R-:W-:-:S03]  /*498c0*/  IADD3.X R12, R4, UR12, RZ, P1, !PT ;  /* 0x0000000c040c7c10 */ /* 0x008fc60008ffe4ff */
[----:B------:R1:W-:Y:S01]  /*498d0*/  STL [R1+0x27fc], R11 ;  /* 0x0027fc0b01007387 */ /* 0x0003e20000100800 */
[----:B----4-:R-:W-:Y:S01]  /*498e0*/  IADD3.X R10, R5, UR12, RZ, P0, !PT ;  /* 0x0000000c050a7c10 */ /* 0x010fe200087fe4ff */
[----:B0-----:R-:W-:-:S04]  /*498f0*/  VIADD R58, R58, 0x1f ;  /* 0x0000001f3a3a7836 */ /* 0x001fc80000000000 */
[----:B------:R0:W-:Y:S01]  /*49900*/  STL [R1+0x27e0], R10 ;  /* 0x0027e00a01007387 */ /* 0x0001e20000100800 */
[----:B-1----:R-:W-:-:S03]  /*49910*/  IADD3.X R11, R3, UR12, RZ, P2, !PT ;  /* 0x0000000c030b7c10 */ /* 0x002fc600097fe4ff */
[----:B------:R1:W-:Y:S01]  /*49920*/  STL [R1+0x27e8], R12 ;  /* 0x0027e80c01007387 */ /* 0x0003e20000100800 */
[----:B------:R-:W-:-:S03]  /*49930*/  SHF.R.S32.HI R59, RZ, 0x1f, R58 ;  /* 0x0000001fff3b7819 */ /* 0x000fc6000001143a */
[----:B------:R3:W-:Y:S01]  /*49940*/  STL [R1+0x27f0], R11 ;  /* 0x0027f00b01007387 */ /* 0x0007e20000100800 */
[----:B------:R-:W-:Y:S02]  /*49950*/  LEA.HI R59, R59, R58, RZ, 0x5 ;  /* 0x0000003a3b3b7211 */ /* 0x000fe400078f28ff */
[----:B0-----:R-:W-:Y:S01]  /*49960*/  IADD3.X R10, R2, UR12, RZ, P3, !PT ;  /* 0x0000000c020a7c10 */ /* 0x001fe20009ffe4ff */
[----:B------:R-:W-:Y:S01]  /*49970*/  USHF.R.S32.HI UR12, URZ, 0x1f, UR41 ;  /* 0x0000001f3f0c7899 */ /* 0x000fe20008011429 */
[----:B-1----:R-:W-:-:S03]  /*49980*/  IADD3 R12, P1, R8, UR11, RZ ;  /* 0x0000000b080c7c10 */ /* 0x002fc6000ff3e0ff */
[----:B------:R0:W-:Y:S01]  /*49990*/  STL [R1+0x27f8], R10 ;  /* 0x0027f80a01007387 */ /* 0x0001e20000100800 */
[----:B---3--:R-:W-:-:S05]  /*499a0*/  IADD3 R11, P0, R9, UR11, RZ ;  /* 0x0000000b090b7c10 */ /* 0x008fca000ff1e0ff */
[----:B------:R1:W-:Y:S01]  /*499b0*/  STL [R1+0x2804], R11 ;  /* 0x0028040b01007387 */ /* 0x0003e20000100800 */
[----:B0-----:R-:W-:-:S03]  /*499c0*/  IADD3 R10, P2, R7, UR11, RZ ;  /* 0x0000000b070a7c10 */ /* 0x001fc6000ff5e0ff */
[----:B------:R0:W-:Y:S04]  /*499d0*/  STL [R1+0x280c], R12 ;  /* 0x00280c0c01007387 */ /* 0x0001e80000100800 */
[----:B------:R3:W-:Y:S01]  /*499e0*/  STL [R1+0x2814], R10 ;  /* 0x0028140a01007387 */ /* 0x0007e20000100800 */
[----:B-1----:R-:W-:Y:S01]  /*499f0*/  IADD3 R11, P3, R6, UR11, RZ ;  /* 0x0000000b060b7c10 */ /* 0x002fe2000ff7e0ff */
[----:B------:R-:W-:Y:S01]  /*49a00*/  USHF.R.S32.HI UR11, URZ, 0x1f, UR40 ;  /* 0x0000001f3f0b7899 */ /* 0x000fe20008011428 */
[----:B0-----:R-:W-:-:S03]  /*49a10*/  IADD3.X R12, R4, UR10, RZ, P1, !PT ;  /* 0x0000000a040c7c10 */ /* 0x001fc60008ffe4ff */
[----:B------:R0:W-:Y:S01]  /*49a20*/  STL [R1+0x281c], R11 ;  /* 0x00281c0b01007387 */ /* 0x0001e20000100800 */
[----:B---3--:R-:W-:-:S05]  /*49a30*/  IADD3.X R10, R5, UR10, RZ, P0, !PT ;  /* 0x0000000a050a7c10 */ /* 0x008fca00087fe4ff */
[----:B------:R1:W-:Y:S01]  /*49a40*/  STL [R1+0x2800], R10 ;  /* 0x0028000a01007387 */ /* 0x0003e20000100800 */
[----:B0-----:R-:W-:-:S03]  /*49a50*/  IADD3.X R11, R3, UR10, RZ, P2, !PT ;  /* 0x0000000a030b7c10 */ /* 0x001fc600097fe4ff */
[----:B------:R0:W-:Y:S04]  /*49a60*/  STL [R1+0x2808], R12 ;  /* 0x0028080c01007387 */ /* 0x0001e80000100800 */
[----:B------:R3:W-:Y:S01]  /*49a70*/  STL [R1+0x2810], R11 ;  /* 0x0028100b01007387 */ /* 0x0007e20000100800 */
[----:B-1----:R-:W-:Y:S01]  /*49a80*/  IADD3.X R10, R2, UR10, RZ, P3, !PT ;  /* 0x0000000a020a7c10 */ /* 0x002fe20009ffe4ff */
[----:B------:R-:W-:Y:S01]  /*49a90*/  USHF.R.S32.HI UR10, URZ, 0x1f, UR39 ;  /* 0x0000001f3f0a7899 */ /* 0x000fe20008011427 */
[----:B0-----:R-:W-:-:S03]  /*49aa0*/  IADD3 R12, P1, R8, UR9, RZ ;  /* 0x00000009080c7c10 */ /* 0x001fc6000ff3e0ff */
        /* <DEDUP_REMOVED lines=31> */
[----:B------:R-:W-:Y:S04]  /*49ca0*/  STL [R1+0x2848], R12 ;  /* 0x0028480c01007387 */ /* 0x000fe80000100800 */
[----:B------:R0:W-:Y:S01]  /*49cb0*/  STL [R1+0x2850], R11 ;  /* 0x0028500b01007387 */ /* 0x0001e20000100800 */
[----:B-1----:R-:W-:Y:S01]  /*49cc0*/  IADD3.X R10, R2, UR31, RZ, P3, !PT ;  /* 0x0000001f020a7c10 */ /* 0x002fe20009ffe4ff */
[----:B------:R-:W-:-:S04]  /*49cd0*/  USHF.R.S32.HI UR31, URZ, 0x1f, UR35 ;  /* 0x0000001f3f1f7899 */ /* 0x000fc80008011423 */
[----:B------:R1:W-:Y:S01]  /*49ce0*/  STL [R1+0x2858], R10 ;  /* 0x0028580a01007387 */ /* 0x0003e20000100800 */
[----:B0-----:R-:W-:-:S05]  /*49cf0*/  IADD3 R11, P0, R9, UR59, RZ ;  /* 0x0000003b090b7c10 */ /* 0x001fca000ff1e0ff */
[----:B------:R0:W-:Y:S01]  /*49d00*/  STL [R1+0x2864], R11 ;  /* 0x0028640b01007387 */ /* 0x0001e20000100800 */
[----:B-1----:R-:W-:-:S04]  /*49d10*/  IADD3 R10, P1, R8, UR59, RZ ;  /* 0x0000003b080a7c10 */ /* 0x002fc8000ff3e0ff */
[----:B------:R-:W-:Y:S01]  /*49d20*/  IADD3.X R12, R4, UR30, RZ, P1, !PT ;  /* 0x0000001e040c7c10 */ /* 0x000fe20008ffe4ff */
[----:B------:R1:W-:Y:S01]  /*49d30*/  STL [R1+0x286c], R10 ;  /* 0x00286c0a01007387 */ /* 0x0003e20000100800 */
[----:B0-----:R-:W-:Y:S02]  /*49d40*/  IADD3 R11, P3, R6, UR59, RZ ;  /* 0x0000003b060b7c10 */ /* 0x001fe4000ff7e0ff */
[----:B-1----:R-:W-:Y:S01]  /*49d50*/  IADD3 R10, P2, R7, UR59, RZ ;  /* 0x0000003b070a7c10 */ /* 0x002fe2000ff5e0ff */
[----:B------:R-:W-:-:S04]  /*49d60*/  USHF.R.S32.HI UR59, URZ, 0x1f, UR34 ;  /* 0x0000001f3f3b7899 */ /* 0x000fc80008011422 */
[----:B------:R0:W-:Y:S04]  /*49d70*/  STL [R1+0x2874], R10 ;  /* 0x0028740a01007387 */ /* 0x0001e80000100800 */
[----:B------:R1:W-:Y:S01]  /*49d80*/  STL [R1+0x287c], R11 ;  /* 0x00287c0b01007387 */ /* 0x0003e20000100800 */
[----:B0-----:R-:W-:Y:S02]  /*49d90*/  SHF.R.S32.HI R10, RZ, 0x5, R59 ;  /* 0x00000005ff0a7819 */ /* 0x001fe4000001143b */
[----:B------:R-:W-:Y:S02]  /*49da0*/  IADD3.X R10, R3, UR30, RZ, P2, !PT ;  /* 0x0000001e030a7c10 */ /* 0x000fe400097fe4ff */
[----:B-1----:R-:W-:-:S05]  /*49db0*/  IADD3.X R11, R5, UR30, RZ, P0, !PT ;  /* 0x0000001e050b7c10 */ /* 0x002fca00087fe4ff */
[----:B------:R0:W-:Y:S04]  /*49dc0*/  STL [R1+0x2860], R11 ;  /* 0x0028600b01007387 */ /* 0x0001e80000100800 */
[----:B------:R1:W-:Y:S04]  /*49dd0*/  STL [R1+0x2868], R12 ;  /* 0x0028680c01007387 */ /* 0x0003e80000100800 */
[----:B------:R3:W-:Y:S01]  /*49de0*/  STL [R1+0x2870], R10 ;  /* 0x0028700a01007387 */ /* 0x0007e20000100800 */
        /* <DEDUP_REMOVED lines=8> */
[----:B------:R-:W-:Y:S01]  /*49e70*/  STL [R1+0x2894], R11 ;  /* 0x0028940b01007387 */ /* 0x000fe20000100800 */
[----:B-1----:R-:W-:Y:S01]  /*49e80*/  IADD3 R10, P2, R6, UR58, RZ ;  /* 0x0000003a060a7c10 */ /* 0x002fe2000ff5e0ff */
[----:B------:R-:W-:-:S04]  /*49e90*/  USHF.R.S32.HI UR58, URZ, 0x1f, UR7 ;  /* 0x0000001f3f3a7899 */ /* 0x000fc80008011407 */
[----:B------:R0:W-:Y:S04]  /*49ea0*/  STL [R1+0x289c], R10 ;  /* 0x00289c0a01007387 */ /* 0x0001e80000100800 */
[----:B------:R-:W-:Y:S01]  /*49eb0*/  STL [R1+0x464], RZ ;  /* 0x000464ff01007387 */ /* 0x000fe20000100800 */
[C---:B--2---:R-:W-:Y:S02]  /*49ec0*/  LOP3.LUT R12, R0.reuse, 0x40, RZ, 0x3c, !PT ;  /* 0x00000040000c7812 */ /* 0x044fe400078e3cff */
[C---:B0-----:R-:W-:Y:S01]  /*49ed0*/  LOP3.LUT R10, R0.reuse, 0x20, RZ, 0x3c, !PT ;  /* 0x00000020000a7812 */ /* 0x041fe200078e3cff */
[----:B------:R-:W-:Y:S01]  /*49ee0*/  STL [R1+0x468], RZ ;  /* 0x000468ff01007387 */ /* 0x000fe20000100800 */
[----:B------:R-:W-:Y:S02]  /*49ef0*/  LOP3.LUT R11, R0, 0x60, RZ, 0x3c, !PT ;  /* 0x00000060000b7812 */ /* 0x000fe400078e3cff */
[----:B------:R-:W-:Y:S01]  /*49f00*/  IADD3 R10, P1, R9, UR57, RZ ;  /* 0x00000039090a7c10 */ /* 0x000fe2000ff3e0ff */
        /* <DEDUP_REMOVED lines=21> */
[----:B------:R0:W-:Y:S04]  /*4a060*/  STL [R1+0x3d40], R12 ;  /* 0x003d400c01007387 */ /* 0x0001e80000100800 */
[----:B------:R1:W-:Y:S04]  /*4a070*/  STL [R1+0x3d3c], R11 ;  /* 0x003d3c0b01007387 */ /* 0x0003e80000100800 */
[----:B------:R2:W-:Y:S01]  /*4a080*/  STL [R1+0x28a4], R10 ;  /* 0x0028a40a01007387 */ /* 0x0005e20000100800 */
[----:B0-----:R-:W-:-:S02]  /*4a090*/  IADD3 R12, P0, R8, UR57, RZ ;  /* 0x00000039080c7c10 */ /* 0x001fc4000ff1e0ff */
[----:B-1----:R-:W-:-:S03]  /*4a0a0*/  IADD3 R11, P6, R7, UR57, RZ ;  /* 0x00000039070b7c10 */ /* 0x002fc6000ffde0ff */
[----:B------:R0:W-:Y:S01]  /*4a0b0*/  STL [R1+0x28ac], R12 ;  /* 0x0028ac0c01007387 */ /* 0x0001e20000100800 */
[----:B--2---:R-:W-:-:S03]  /*4a0c0*/  IADD3.X R10, R5, UR29, RZ, P5, !PT ;  /* 0x0000001d050a7c10 */ /* 0x004fc6000affe4ff */
[----:B------:R1:W-:Y:S04]  /*4a0d0*/  STL [R1+0x28b4], R11 ;  /* 0x0028b40b01007387 */ /* 0x0003e80000100800 */
[----:B------:R2:W-:Y:S01]  /*4a0e0*/  STL [R1+0x2880], R10 ;  /* 0x0028800a01007387 */ /* 0x0005e20000100800 */
[----:B0-----:R-:W-:Y:S02]  /*4a0f0*/  IADD3 R12, P5, R6, UR57, RZ ;  /* 0x00000039060c7c10 */ /* 0x001fe4000ffbe0ff */
[----:B-1----:R-:W-:-:S03]  /*4a100*/  IADD3.X R11, R4, UR29, RZ, P4, !PT ;  /* 0x0000001d040b7c10 */ /* 0x002fc6000a7fe4ff */
[----:B------:R0:W-:Y:S01]  /*4a110*/  STL [R1+0x28bc], R12 ;  /* 0x0028bc0c01007387 */ /* 0x0001e20000100800 */
[----:B--2---:R-:W-:-:S03]  /*4a120*/  IADD3 R10, P4, R9, UR56, RZ ;  /* 0x00000038090a7c10 */ /* 0x004fc6000ff9e0ff */
[----:B------:R1:W-:Y:S04]  /*4a130*/  STL [R1+0x2888], R11 ;  /* 0x0028880b01007387 */ /* 0x0003e80000100800 */
[----:B------:R2:W-:Y:S01]  /*4a140*/  STL [R1+0x28c4], R10 ;  /* 0x0028c40a01007387 */ /* 0x0005e20000100800 */
[----:B0-----:R-:W-:Y:S02]  /*4a150*/  IADD3.X R12, R3, UR29, RZ, P3, !PT ;  /* 0x0000001d030c7c10 */ /* 0x001fe40009ffe4ff */
        /* <DEDUP_REMOVED lines=361> */
[----:B------:R-:W-:Y:S01]  /*4b7f0*/  STL [R1+0x2b60], R12 ;  /* 0x002b600c01007387 */ /* 0x000fe20000100800 */
[----:B--2---:R-:W-:-:S03]  /*4b800*/  IADD3.X R10, R4, UR31, RZ, P3, !PT ;  /* 0x0000001f040a7c10 */ /* 0x004fc60009ffe4ff */
[----:B------:R0:W-:Y:S01]  /*4b810*/  STL [R1+0x2b9c], R11 ;  /* 0x002b9c0b01007387 */ /* 0x0001e20000100800 */
[----:B------:R-:W-:-:S03]  /*4b820*/  IADD3 R9, P3, R9, UR8, RZ ;  /* 0x0000000809097c10 */ /* 0x000fc6000ff7e0ff */
[----:B------:R1:W-:Y:S04]  /*4b830*/  STL [R1+0x2b68], R10 ;  /* 0x002b680a01007387 */ /* 0x0003e80000100800 */
[----:B------:R2:W-:Y:S01]  /*4b840*/  STL [R1+0x2ba4], R9 ;  /* 0x002ba40901007387 */ /* 0x0005e20000100800 */
[----:B0-----:R-:W-:Y:S02]  /*4b850*/  IADD3.X R11, R3, UR31, RZ, P2, !PT ;  /* 0x0000001f030b7c10 */ /* 0x001fe400097fe4ff */
[----:B-1----:R-:W-:-:S03]  /*4b860*/  IADD3 R10, P2, R8, UR8, RZ ;  /* 0x00000008080a7c10 */ /* 0x002fc6000ff5e0ff */
[----:B------:R-:W-:Y:S01]  /*4b870*/  STL [R1+0x2b70], R11 ;  /* 0x002b700b01007387 */ /* 0x000fe20000100800 */
[----:B--2---:R-:W-:-:S03]  /*4b880*/  IADD3.X R9, R2, UR31, RZ, P1, !PT ;  /* 0x0000001f02097c10 */ /* 0x004fc60008ffe4ff */
[----:B------:R-:W-:Y:S01]  /*4b890*/  STL [R1+0x2bac], R10 ;  /* 0x002bac0a01007387 */ /* 0x000fe20000100800 */
[----:B------:R-:W-:Y:S02]  /*4b8a0*/  IADD3 R8, P1, R7, UR8, RZ ;  /* 0x0000000807087c10 */ /* 0x000fe4000ff3e0ff */
[C---:B------:R-:W-:Y:S01]  /*4b8b0*/  IADD3.X R7, R5.reuse, UR59, RZ, P0, !PT ;  /* 0x0000003b05077c10 */ /* 0x040fe200087fe4ff */
[----:B------:R-:W-:Y:S01]  /*4b8c0*/  STL [R1+0x2b78], R9 ;  /* 0x002b780901007387 */ /* 0x000fe20000100800 */
[----:B------:R-:W-:Y:S02]  /*4b8d0*/  IADD3 R6, P0, R6, UR8, RZ ;  /* 0x0000000806067c10 */ /* 0x000fe4000ff1e0ff */
[----:B------:R-:W-:Y:S01]  /*4b8e0*/  IADD3.X R5, R5, UR33, RZ, P3, !PT ;  /* 0x0000002105057c10 */ /* 0x000fe20009ffe4ff */
[----:B------:R0:W-:Y:S04]  /*4b8f0*/  STL [R1+0x2bb4], R8 ;  /* 0x002bb40801007387 */ /* 0x0001e80000100800 */
[----:B------:R1:W-:Y:S04]  /*4b900*/  STL [R1+0x2b80], R7 ;  /* 0x002b800701007387 */ /* 0x0003e80000100800 */
[----:B------:R2:W-:Y:S01]  /*4b910*/  STL [R1+0x2bbc], R6 ;  /* 0x002bbc0601007387 */ /* 0x0005e20000100800 */
[----:B0-----:R-:W-:-:S02]  /*4b920*/  IADD3.X R8, R4, UR59, RZ, P6, !PT ;  /* 0x0000003b04087c10 */ /* 0x001fc4000b7fe4ff */
[----:B------:R-:W-:Y:S02]  /*4b930*/  IADD3.X R4, R4, UR33, RZ, P2, !PT ;  /* 0x0000002104047c10 */ /* 0x000fe400097fe4ff */
[C---:B-1----:R-:W-:Y:S01]  /*4b940*/  IADD3.X R7, R3.reuse, UR59, RZ, P5, !PT ;  /* 0x0000003b03077c10 */ /* 0x042fe2000affe4ff */
[----:B------:R0:W-:Y:S01]  /*4b950*/  STL [R1+0x2b88], R8 ;  /* 0x002b880801007387 */ /* 0x0001e20000100800 */
[----:B------:R-:W-:Y:S02]  /*4b960*/  IADD3.X R3, R3, UR33, RZ, P1, !PT ;  /* 0x0000002103037c10 */ /* 0x000fe40008ffe4ff */
[C---:B--2---:R-:W-:Y:S01]  /*4b970*/  IADD3.X R6, R2.reuse, UR59, RZ, P4, !PT ;  /* 0x0000003b02067c10 */ /* 0x044fe2000a7fe4ff */
[----:B------:R0:W-:Y:S01]  /*4b980*/  STL [R1+0x2b90], R7 ;  /* 0x002b900701007387 */ /* 0x0001e20000100800 */
[----:B------:R-:W-:-:S03]  /*4b990*/  IADD3.X R2, R2, UR33, RZ, P0, !PT ;  /* 0x0000002102027c10 */ /* 0x000fc600087fe4ff */
[----:B------:R0:W-:Y:S04]  /*4b9a0*/  STL [R1+0x2b98], R6 ;  /* 0x002b980601007387 */ /* 0x0001e80000100800 */
[----:B------:R0:W-:Y:S04]  /*4b9b0*/  STL [R1+0x2ba0], R5 ;  /* 0x002ba00501007387 */ /* 0x0001e80000100800 */
[----:B------:R0:W-:Y:S04]  /*4b9c0*/  STL [R1+0x2ba8], R4 ;  /* 0x002ba80401007387 */ /* 0x0001e80000100800 */
[----:B------:R0:W-:Y:S04]  /*4b9d0*/  STL [R1+0x2bb8], R2 ;  /* 0x002bb80201007387 */ /* 0x0001e80000100800 */
[----:B------:R0:W-:Y:S02]  /*4b9e0*/  STL [R1+0x2bb0], R3 ;  /* 0x002bb00301007387 */ /* 0x0001e40000100800 */
.L_x_1:
[----:B01----:R-:W2:Y:S01]  /*4b9f0*/  LDL R5, [R1+0x2750] ;  /* 0x0027500001057983 */ /* 0x003ea20000100800 */
[----:B------:R-:W0:Y:S03]  /*4ba00*/  LDC R2, c[0x0][0x230] ;  /* 0x00008c00ff027b82 */ /* 0x000e260000000800 */
[----:B--2---:R1:W-:Y:S04]  /*4ba10*/  STL [R1+0x7c44], R5 ;  /* 0x007c440501007387 */ /* 0x0043e80000100800 */
[----:B------:R-:W2:Y:S04]  /*4ba20*/  LDL R4, [R1+0x2754] ;  /* 0x0027540001047983 */ /* 0x000ea80000100800 */
[----:B-1----:R-:W0:Y:S04]  /*4ba30*/  LDL R5, [R1+0x2790] ;  /* 0x0027900001057983 */ /* 0x002e280000100800 */
[----:B------:R-:W-:Y:S04]  /*4ba40*/  STL [R1+0x7c0c], R61 ;  /* 0x007c0c3d01007387 */ /* 0x000fe80000100800 */
        /* <DEDUP_REMOVED lines=13> */
[----:B------:R1:W-:Y:S04]  /*4bb20*/  STL [R1+0x7c40], R60 ;  /* 0x007c403c01007387 */ /* 0x0003e80000100800 */
        /* <DEDUP_REMOVED lines=55> */
[----:B-----5:R-:W-:Y:S04]  /*4bea0*/  STL [R1+0x73c0], R0 ;  /* 0x0073c00001007387 */ /* 0x020fe80000100800 */
        /* <DEDUP_REMOVED lines=264> */
[----:B------:R-:W-:Y:S01]  /*4cf30*/  STL [R1+0x7ab8], R0 ;  /* 0x007ab80001007387 */ /* 0x000fe20000100800 */
[----:B0-----:R-:W-:-:S03]  /*4cf40*/  IMAD R2, R5, -0x20, R2 ;  /* 0xffffffe005027824 */ /* 0x001fc600078e0202 */
[----:B------:R-:W-:Y:S04]  /*4cf50*/  STL [R1+0x7ac0], R0 ;  /* 0x007ac00001007387 */ /* 0x000fe80000100800 */
[----:B------:R-:W-:Y:S04]  /*4cf60*/  STL [R1+0x7ac8], R0 ;  /* 0x007ac80001007387 */ /* 0x000fe80000100800 */
[----:B------:R-:W-:Y:S04]  /*4cf70*/  STL [R1+0x7ad0], R0 ;  /* 0x007ad00001007387 */ /* 0x000fe80000100800 */
[----:B------:R-:W-:Y:S04]  /*4cf80*/  STL [R1+0x7ad8], R0 ;  /* 0x007ad80001007387 */ /* 0x000fe80000100800 */
[----:B------:R-:W2:Y:S01]  /*4cf90*/  LDL.LU R5, [R1+0x7c44] ;  /* 0x007c440001057983 */ /* 0x000ea20000300800 */
[----:B------:R-:W-:-:S02]  /*4cfa0*/  ISETP.GT.AND P0, PT, R2, RZ, PT ;  /* 0x000000ff0200720c */ /* 0x000fc40003f04270 */
[----:B-1----:R-:W-:-:S11]  /*4cfb0*/  PRMT R60, RZ, 0x7610, R60 ;  /* 0x00007610ff3c7816 */ /* 0x002fd6000000003c */
[----:B--2---:R-:W2:Y:S04]  /*4cfc0*/  @P0 LDG.E.U8 R60, desc[UR4][R4.64] ;  /* 0x00000004043c0981 */ /* 0x004ea8000c1e1100 */
[----:B--2---:R0:W-:Y:S04]  /*4cfd0*/  STL [R1+0x118], R60 ;  /* 0x0001183c01007387 */ /* 0x0041e80000100800 */
[----:B0-----:R-:W2:Y:S04]  /*4cfe0*/  LDL.LU R60, [R1+0x7c40] ;  /* 0x007c4000013c7983 */ /* 0x001ea80000300800 */
[----:B------:R-:W3:Y:S04]  /*4cff0*/  LDL R4, [R1+0x2748] ;  /* 0x0027480001047983 */ /* 0x000ee80000100800 */
[----:B------:R-:W3:Y:S01]  /*4d000*/  LDL R5, [R1+0x274c] ;  /* 0x00274c0001057983 */ /* 0x000ee20000100800 */
[----:B------:R-:W-:-:S02]  /*4d010*/  PRMT R61, RZ, 0x7610, R61 ;  /* 0x00007610ff3d7816 */ /* 0x000fc4000000003d */
[----:B---3--:R-:W-:-:S04]  /*4d020*/  @P0 LOP3.LUT R5, R5, R4, RZ, 0x3c, !PT ;  /* 0x0000000405050212 */ /* 0x008fc800078e3cff */
[----:B------:R-:W-:-:S04]  /*4d030*/  @P0 LOP3.LUT R4, R5, R4, RZ, 0x3c, !PT ;  /* 0x0000000405040212 */ /* 0x000fc800078e3cff */
[----:B------:R-:W-:-:S05]  /*4d040*/  @P0 LOP3.LUT R5, R5, R4, RZ, 0x3c, !PT ;  /* 0x0000000405050212 */ /* 0x000fca00078e3cff */
[----:B------:R-:W3:Y:S04]  /*4d050*/  @P0 LDG.E.U8 R61, desc[UR4][R4.64] ;  /* 0x00000004043d0981 */ /* 0x000ee8000c1e1100 */
[----:B---3--:R0:W-:Y:S04]  /*4d060*/  STL [R1+0x114], R61 ;  /* 0x0001143d01007387 */ /* 0x0081e80000100800 */
[----:B0-----:R-:W3:Y:S04]  /*4d070*/  LDL.LU R61, [R1+0x7c3c] ;  /* 0x007c3c00013d7983 */ /* 0x001ee80000300800 */
[----:B------:R-:W4:Y:S04]  /*4d080*/  LDL R4, [R1+0x2740] ;  /* 0x0027400001047983 */ /* 0x000f280000100800 */
[----:B------:R-:W4:Y:S01]  /*4d090*/  LDL R5, [R1+0x2744] ;  /* 0x0027440001057983 */ /* 0x000f220000100800 */
[----:B--2---:R-:W-:-:S02]  /*4d0a0*/  PRMT R60, RZ, 0x7610, R60 ;  /* 0x00007610ff3c7816 */ /* 0x004fc4000000003c */
[----:B----4-:R-:W-:-:S04]  /*4d0b0*/  @P0 LOP3.LUT R5, R5, R4, RZ, 0x3c, !PT ;  /* 0x0000000405050212 */ /* 0x010fc800078e3cff */
[----:B------:R-:W-:-:S04]  /*4d0c0*/  @P0 LOP3.LUT R4, R5, R4, RZ, 0x3c, !PT ;  /* 0x0000000405040212 */ /* 0x000fc800078e3cff */
[----:B------:R-:W-:-:S05]  /*4d0d0*/  @P0 LOP3.LUT R5, R5, R4, RZ, 0x3c, !PT ;  /* 0x0000000405050212 */ /* 0x000fca00078e3cff */
[----:B------:R-:W2:Y:S04]  /*4d0e0*/  @P0 LDG.E.U8 R60, desc[UR4][R4.64] ;  /* 0x00000004043c0981 */ /* 0x000ea8000c1e1100 */
[----:B--2---:R0:W-:Y:S04]  /*4d0f0*/  STL [R1+0x110], R60 ;  /* 0x0001103c01007387 */ /* 0x0041e80000100800 */
[----:B0-----:R-:W2:Y:S04]  /*4d100*/  LDL.LU R60, [R1+0x7c38] ;  /* 0x007c3800013c7983 */ /* 0x001ea80000300800 */
[----:B------:R-:W4:Y:S04]  /*4d110*/  LDL R4, [R1+0x2738] ;  /* 0x0027380001047983 */ /* 0x000f280000100800 */
[----:B------:R-:W4:Y:S01]  /*4d120*/  LDL R5, [R1+0x273c] ;  /* 0x00273c0001057983 */ /* 0x000f220000100800 */
[----:B---3--:R-:W-:-:S02]  /*4d130*/  PRMT R61, RZ, 0x7610, R61 ;  /* 0x00007610ff3d7816 */ /* 0x008fc4000000003d */
[----:B----4-:R-:W-:-:S04]  /*4d140*/  @P0 LOP3.LUT R5, R5, R4, RZ, 0x3c, !PT ;  /* 0x0000000405050212 */ /* 0x010fc800078e3cff */
[----:B------:R-:W-:-:S04]  /*4d150*/  @P0 LOP3.LUT R4, R5, R4, RZ, 0x3c, !PT ;  /* 0x0000000405040212 */ /* 0x000fc800078e3cff */
[----:B------:R-:W-:-:S05]  /*4d160*/  @P0 LOP3.LUT R5, R5, R4, RZ, 0x3c, !PT ;  /* 0x0000000405050212 */ /* 0x000fca00078e3cff */
[----:B------:R-:W3:Y:S01]  /*4d170*/  @P0 LDG.E.U8 R61, desc[UR4][R4.64] ;  /* 0x00000004043d0981 */ /* 0x000ee2000c1e1100 */
[----:B------:R-:W-:-:S03]  /*4d180*/  ISETP.GT.AND P1, PT, R2, 0x1, PT ;  /* 0x000000010200780c */ /* 0x000fc60003f24270 */
        /* <DEDUP_REMOVED lines=105> */
[----:B------:R-:W-:-:S02]  /*4d820*/  PRMT R59, RZ, 0x7610, R59 ;  /* 0x00007610ff3b7816 */ /* 0x000fc4000000003b */
[----:B----4-:R-:W-:-:S04]  /*4d830*/  @P1 LOP3.LUT R5, R5, R4, RZ, 0x3c, !PT ;  /* 0x0000000405051212 */ /* 0x010fc800078e3cff */
[----:B------:R-:W-:-:S04]  /*4d840*/  @P1 LOP3.LUT R4, R5, R4, RZ, 0x3c, !PT ;  /* 0x0000000405041212 */ /* 0x000fc800078e3cff */
[----:B------:R-:W-:-:S05]  /*4d850*/  @P1 LOP3.LUT R5, R5, R4, RZ, 0x3c, !PT ;  /* 0x0000000405051212 */ /* 0x000fca00078e3cff */
[----:B------:R-:W4:Y:S01]  /*4d860*/  @P1 LDG.E.U8 R59, desc[UR4][R4.64] ;  /* 0x00000004043b1981 */ /* 0x000f22000c1e1100 */
[----:B------:R-:W-:-:S03]  /*4d870*/  ISETP.GT.AND P0, PT, R2, 0x4, PT ;  /* 0x000000040200780c */ /* 0x000fc60003f04270 */
[----:B----4-:R0:W-:Y:S04]  /*4d880*/  STL [R1+0xdc], R59 ;  /* 0x0000dc3b01007387 */ /* 0x0101e80000100800 */
[----:B0-----:R-:W4:Y:S04]  /*4d890*/  LDL.LU R59, [R1+0x7c04] ;  /* 0x007c0400013b7983 */ /* 0x001f280000300800 */
        /* <DEDUP_REMOVED lines=9> */
[----:B------:R-:W2:Y:S04]  /*4d930*/  LDL R4, [R1+0x2b50] ;  /* 0x002b500001047983 */ /* 0x000ea80000100800 */
[----:B------:R-:W2:Y:S01]  /*4d940*/  LDL R5, [R1+0x2b54] ;  /* 0x002b540001057983 */ /* 0x000ea20000100800 */
[----:B------:R-:W-:-:S02]  /*4d950*/  PRMT R57, RZ, 0x7610, R57 ;  /* 0x00007610ff397816 */ /* 0x000fc40000000039 */
[----:B--2---:R-:W-:-:S04]  /*4d960*/  @P0 LOP3.LUT R5, R5, R4, RZ, 0x3c, !PT ;  /* 0x0000000405050212 */ /* 0x004fc800078e3cff */
        /* <DEDUP_REMOVED lines=11> */
[----:B------:R-:W4:Y:S04]  /*4da20*/  @P0 LDG.E.U8 R56, desc[UR4][R4.64] ;  /* 0x0000000404380981 */ /* 0x000f28000c1e1100 */
        /* <DEDUP_REMOVED lines=8> */
[----:B------:R-:W3:Y:S01]  /*4dab0*/  @P0 LDG.E.U8 R55, desc[UR4][R4.64] ;  /* 0x0000000404370981 */ /* 0x000ee2000c1e1100 */
[----:B------:R-:W-:-:S03]  /*4dac0*/  ISETP.GT.AND P1, PT, R2, 0x5, PT ;  /* 0x000000050200780c */ /* 0x000fc60003f24270 */
        /* <DEDUP_REMOVED lines=35> */
[----:B------:R-:W2:Y:S01]  /*4dd00*/  @P1 LDG.E.U8 R51, desc[UR4][R4.64] ;  /* 0x0000000404331981 */ /* 0x000ea2000c1e1100 */
[----:B------:R-:W-:-:S03]  /*4dd10*/  ISETP.GT.AND P0, PT, R2, 0x6, PT ;  /* 0x000000060200780c */ /* 0x000fc60003f04270 */
        /* <DEDUP_REMOVED lines=415> */
[----:B------:R0:W2:Y:S04]  /*4f710*/  @P1 LDG.E.U8 R0, desc[UR4][R4.64] ;  /* 0x0000000404001981 */ /* 0x0000a8000c1e1100 */
[----:B------:R-:W0:Y:S04]  /*4f720*/  LDL R4, [R1+0x29b0] ;  /* 0x0029b00001047983 */ /* 0x000e280000100800 */
[----:B------:R-:W0:Y:S01]  /*4f730*/  LDL R5, [R1+0x29b4] ;  /* 0x0029b40001057983 */ /* 0x000e220000100800 */
[----:B------:R-:W-:Y:S02]  /*4f740*/  PRMT R6, RZ, 0x7610, R6 ;  /* 0x00007610ff067816 */ /* 0x000fe40000000006 */
[----:B0-----:R-:W-:-:S04]  /*4f750*/  @P1 LOP3.LUT R5, R5, R4, RZ, 0x3c, !PT ;  /* 0x0000000405051212 */ /* 0x001fc800078e3cff */
[----:B------:R-:W-:-:S04]  /*4f760*/  @P1 LOP3.LUT R4, R5, R4, RZ, 0x3c, !PT ;  /* 0x0000000405041212 */ /* 0x000fc800078e3cff */
[----:B------:R-:W-:-:S05]  /*4f770*/  @P1 LOP3.LUT R5, R5, R4, RZ, 0x3c, !PT ;  /* 0x0000000405051212 */ /* 0x000fca00078e3cff */
[----:B------:R-:W4:Y:S04]  /*4f780*/  @P1 LDG.E.U8 R6, desc[UR4][R4.64] ;  /* 0x0000000404061981 */ /* 0x000f28000c1e1100 */
[----:B--2---:R0:W-:Y:S04]  /*4f790*/  STL [R1+0x8], R0 ;  /* 0x0000080001007387 */ /* 0x0041e80000100800 */
[----:B0-----:R-:W2:Y:S04]  /*4f7a0*/  LDL R0, [R1+0x2994] ;  /* 0x0029940001007983 */ /* 0x001ea80000100800 */
        /* <DEDUP_REMOVED lines=9> */
[----:B---3--:R0:W-:Y:S04]  /*4f840*/  STL [R1], R3 ;  /* 0x0000000301007387 */ /* 0x0081e80000100800 */
        /* <DEDUP_REMOVED lines=8> */
[----:B------:R-:W4:Y:S04]  /*4f8d0*/  LDL R4, [R1+0x2998] ;  /* 0x0029980001047983 */ /* 0x000f280000100800 */
[----:B------:R-:W4:Y:S01]  /*4f8e0*/  LDL R5, [R1+0x299c] ;  /* 0x00299c0001057983 */ /* 0x000f220000100800 */
[----:B------:R-:W-:Y:S02]  /*4f8f0*/  ISETP.GT.AND P0, PT, R2, 0x12, PT ;  /* 0x000000120200780c */ /* 0x000fe40003f04270 */
[----:B------:R-:W-:Y:S01]  /*4f900*/  PRMT R60, RZ, 0x7610, R60 ;  /* 0x00007610ff3c7816 */ /* 0x000fe2000000003c */
[----:B--2---:R0:W-:Y:S04]  /*4f910*/  STL [R1+0x7b20], R61 ;  /* 0x007b203d01007387 */ /* 0x0041e80000100800 */
[----:B0-----:R-:W2:Y:S06]  /*4f920*/  LDL R61, [R1+0x2990] ;  /* 0x00299000013d7983 */ /* 0x001eac0000100800 */
[----:B----4-:R-:W-:-:S04]  /*4f930*/  @P0 LOP3.LUT R5, R5, R4, RZ, 0x3c, !PT ;  /* 0x0000000405050212 */ /* 0x010fc800078e3cff */
[----:B------:R-:W-:-:S04]  /*4f940*/  @P0 LOP3.LUT R4, R5, R4, RZ, 0x3c, !PT ;  /* 0x0000000405040212 */ /* 0x000fc800078e3cff */
[----:B------:R-:W-:-:S05]  /*4f950*/  @P0 LOP3.LUT R5, R5, R4, RZ, 0x3c, !PT ;  /* 0x0000000405050212 */ /* 0x000fca00078e3cff */
[----:B------:R0:W4:Y:S01]  /*4f960*/  @P0 LDG.E.U8 R60, desc[UR4][R4.64] ;  /* 0x00000004043c0981 */ /* 0x000122000c1e1100 */
[----:B------:R-:W-:Y:S01]  /*4f970*/  PRMT R59, RZ, 0x7610, R59 ;  /* 0x00007610ff3b7816 */ /* 0x000fe2000000003b */
[----:B0-----:R-:W-:Y:S02]  /*4f980*/  @P0 IMAD.MOV.U32 R4, RZ, RZ, R0 ;  /* 0x000000ffff040224 */ /* 0x001fe400078e0000 */
[----:B--2---:R-:W-:-:S05]  /*4f990*/  @P0 IMAD.MOV.U32 R5, RZ, RZ, R61 ;  /* 0x000000ffff050224 */ /* 0x004fca00078e003d */
[----:B------:R-:W2:Y:S04]  /*4f9a0*/  @P0 LDG.E.U8 R59, desc[UR4][R4.64] ;  /* 0x00000004043b0981 */ /* 0x000ea8000c1e1100 */
[----:B----4-:R0:W-:Y:S04]  /*4f9b0*/  STL [R1+0x7b1c], R60 ;  /* 0x007b1c3c01007387 */ /* 0x0101e80000100800 */
[----:B------:R-:W4:Y:S01]  /*4f9c0*/  LDL R5, [R1+0x2988] ;  /* 0x0029880001057983 */ /* 0x000f220000100800 */
[----:B------:R-:W-:-:S03]  /*4f9d0*/  PRMT R58, RZ, 0x7610, R58 ;  /* 0x00007610ff3a7816 */ /* 0x000fc6000000003a */
[----:B------:R-:W3:Y:S04]  /*4f9e0*/  LDL R61, [R1+0x2970] ;  /* 0x00297000013d7983 */ /* 0x000ee80000100800 */
[----:B0-----:R-:W4:Y:S04]  /*4f9f0*/  LDL R60, [R1+0x298c] ;  /* 0x00298c00013c7983 */ /* 0x001f280000100800 */
[----:B------:R-:W3:Y:S04]  /*4fa00*/  LDL R0, [R1+0x2974] ;  /* 0x0029740001007983 */ /* 0x000ee80000100800 */
[----:B--2---:R0:W-:Y:S01]  /*4fa10*/  STL [R1+0x7b24], R59 ;  /* 0x007b243b01007387 */ /* 0x0041e20000100800 */
[----:B------:R-:W-:-:S03]  /*4fa20*/  PRMT R57, RZ, 0x7610, R57 ;  /* 0x00007610ff397816 */ /* 0x000fc60000000039 */
[----:B0-----:R-:W2:Y:S01]  /*4fa30*/  LDL R59, [R1+0x296c] ;  /* 0x00296c00013b7983 */ /* 0x001ea20000100800 */
[----:B----4-:R-:W-:-:S03]  /*4fa40*/  @P0 IMAD.MOV.U32 R4, RZ, RZ, R60 ;  /* 0x000000ffff040224 */ /* 0x010fc600078e003c */
[----:B------:R-:W4:Y:S04]  /*4fa50*/  LDL R60, [R1+0x2968] ;  /* 0x00296800013c7983 */ /* 0x000f280000100800 */
[----:B------:R-:W3:Y:S04]  /*4fa60*/  @P0 LDG.E.U8 R58, desc[UR4][R4.64] ;  /* 0x00000004043a0981 */ /* 0x000ee8000c1e1100 */
[----:B------:R-:W2:Y:S04]  /*4fa70*/  LDL R4, [R1+0x2980] ;  /* 0x0029800001047983 */ /* 0x000ea80000100800 */
[----:B------:R-:W2:Y:S04]  /*4fa80*/  LDL R5, [R1+0x2984] ;  /* 0x0029840001057983 */ /* 0x000ea80000100800 */
[----:B---3--:R0:W-:Y:S04]  /*4fa90*/  STL [R1+0x7b28], R58 ;  /* 0x007b283a01007387 */ /* 0x0081e80000100800 */
[----:B0-----:R-:W3:Y:S01]  /*4faa0*/  LDL R58, [R1+0x297c] ;  /* 0x00297c00013a7983 */ /* 0x001ee20000100800 */
[----:B--2---:R-:W-:-:S04]  /*4fab0*/  @P0 LOP3.LUT R5, R5, R4, RZ, 0x3c, !PT ;  /* 0x0000000405050212 */ /* 0x004fc800078e3cff */
[----:B------:R-:W-:-:S04]  /*4fac0*/  @P0 LOP3.LUT R4, R5, R4, RZ, 0x3c, !PT ;  /* 0x0000000405040212 */ /* 0x000fc800078e3cff */
[----:B------:R-:W-:-:S05]  /*4fad0*/  @P0 LOP3.LUT R5, R5, R4, RZ, 0x3c, !PT ;  /* 0x0000000405050212 */ /* 0x000fca00078e3cff */
[----:B------:R3:W2:Y:S04]  /*4fae0*/  @P0 LDG.E.U8 R57, desc[UR4][R4.64] ;  /* 0x0000000404390981 */ /* 0x0006a8000c1e1100 */
[----:B------:R-:W4:Y:S01]  /*4faf0*/  LDL R5, [R1+0x2978] ;  /* 0x0029780001057983 */ /* 0x000f220000100800 */
[----:B------:R-:W-:Y:S02]  /*4fb00*/  ISETP.GT.AND P1, PT, R2, 0x13, PT ;  /* 0x000000130200780c */ /* 0x000fe40003f24270 */
[----:B------:R-:W-:Y:S02]  /*4fb10*/  PRMT R56, RZ, 0x7610, R56 ;  /* 0x00007610ff387816 */ /* 0x000fe40000000038 */
[----:B------:R-:W-:-:S09]  /*4fb20*/  PRMT R55, RZ, 0x7610, R55 ;  /* 0x00007610ff377816 */ /* 0x000fd20000000037 */
[----:B---3--:R-:W-:-:S05]  /*4fb30*/  @P1 IMAD.MOV.U32 R4, RZ, RZ, R58 ;  /* 0x000000ffff041224 */ /* 0x008fca00078e003a */
[----:B----4-:R0:W3:Y:S02]  /*4fb40*/  @P1 LDG.E.U8 R56, desc[UR4][R4.64] ;  /* 0x0000000404381981 */ /* 0x0100e4000c1e1100 */
[----:B0-----:R-:W-:Y:S02]  /*4fb50*/  @P1 IMAD.MOV.U32 R4, RZ, RZ, R0 ;  /* 0x000000ffff041224 */ /* 0x001fe400078e0000 */
[----:B------:R-:W-:-:S05]  /*4fb60*/  @P1 IMAD.MOV.U32 R5, RZ, RZ, R61 ;  /* 0x000000ffff051224 */ /* 0x000fca00078e003d */
[----:B------:R0:W4:Y:S01]  /*4fb70*/  @P1 LDG.E.U8 R55, desc[UR4][R4.64] ;  /* 0x0000000404371981 */ /* 0x000122000c1e1100 */
[----:B------:R-:W-:Y:S01]  /*4fb80*/  PRMT R54, RZ, 0x7610, R54 ;  /* 0x00007610ff367816 */ /* 0x000fe20000000036 */
[----:B0-----:R-:W-:Y:S02]  /*4fb90*/  @P1 IMAD.MOV.U32 R4, RZ, RZ, R59 ;  /* 0x000000ffff041224 */ /* 0x001fe400078e003b */
[----:B------:R-:W-:-:S05]  /*4fba0*/  @P1 IMAD.MOV.U32 R5, RZ, RZ, R60 ;  /* 0x000000ffff051224 */ /* 0x000fca00078e003c */
[----:B------:R0:W2:Y:S04]  /*4fbb0*/  @P1 LDG.E.U8 R54, desc[UR4][R4.64] ;  /* 0x0000000404361981 */ /* 0x0000a8000c1e1100 */
[----:B---3--:R1:W-:Y:S04]  /*4fbc0*/  STL [R1+0x7adc], R56 ;  /* 0x007adc3801007387 */ /* 0x0083e80000100800 */
[----:B------:R-:W3:Y:S04]  /*4fbd0*/  LDL R0, [R1+0x295c] ;  /* 0x00295c0001007983 */ /* 0x000ee80000100800 */
[----:B-1----:R-:W0:Y:S04]  /*4fbe0*/  LDL R56, [R1+0x2964] ;  /* 0x0029640001387983 */ /* 0x002e280000100800 */
[----:B----4-:R1:W-:Y:S04]  /*4fbf0*/  STL [R1+0x7ae0], R55 ;  /* 0x007ae03701007387 */ /* 0x0103e80000100800 */
[----:B------:R-:W4:Y:S01]  /*4fc00*/  LDL R5, [R1+0x2960] ;  /* 0x0029600001057983 */ /* 0x000f220000100800 */
[----:B------:R-:W-:-:S03]  /*4fc10*/  PRMT R53, RZ, 0x7610, R53 ;  /* 0x00007610ff357816 */ /* 0x000fc60000000035 */
[----:B------:R-:W3:Y:S04]  /*4fc20*/  LDL R61, [R1+0x2950] ;  /* 0x00295000013d7983 */ /* 0x000ee80000100800 */
[----:B-1----:R-:W3:Y:S04]  /*4fc30*/  LDL R55, [R1+0x2958] ;  /* 0x0029580001377983 */ /* 0x002ee80000100800 */
[----:B------:R-:W3:Y:S04]  /*4fc40*/  LDL R60, [R1+0x2954] ;  /* 0x00295400013c7983 */ /* 0x000ee80000100800 */
[----:B------:R-:W3:Y:S04]  /*4fc50*/  LDL R59, [R1+0x2948] ;  /* 0x00294800013b7983 */ /* 0x000ee80000100800 */
[----:B------:R-:W3:Y:S01]  /*4fc60*/  LDL R58, [R1+0x294c] ;  /* 0x00294c00013a7983 */ /* 0x000ee20000100800 */
[----:B0-----:R-:W-:-:S05]  /*4fc70*/  @P1 IMAD.MOV.U32 R4, RZ, RZ, R56 ;  /* 0x000000ffff041224 */ /* 0x001fca00078e0038 */
[----:B----4-:R3:W4:Y:S01]  /*4fc80*/  @P1 LDG.E.U8 R53, desc[UR4][R4.64] ;  /* 0x0000000404351981 */ /* 0x010722000c1e1100 */
[----:B------:R-:W-:-:S03]  /*4fc90*/  ISETP.GT.AND P0, PT, R2, 0x14, PT ;  /* 0x000000140200780c */ /* 0x000fc60003f04270 */
[----:B--2---:R0:W-:Y:S04]  /*4fca0*/  STL [R1+0x7ae4], R54 ;  /* 0x007ae43601007387 */ /* 0x0041e80000100800 */
[----:B------:R-:W2:Y:S04]  /*4fcb0*/  LDL R56, [R1+0x2940] ;  /* 0x0029400001387983 */ /* 0x000ea80000100800 */
[----:B0-----:R-:W2:Y:S02]  /*4fcc0*/  LDL R54, [R1+0x2944] ;  /* 0x0029440001367983 */ /* 0x001ea40000100800 */
[----:B---3--:R-:W-:-:S02]  /*4fcd0*/  @P0 IMAD.MOV.U32 R4, RZ, RZ, R0 ;  /* 0x000000ffff040224 */ /* 0x008fc400078e0000 */
[----:B------:R-:W-:Y:S01]  /*4fce0*/  @P0 IMAD.MOV.U32 R5, RZ, RZ, R55 ;  /* 0x000000ffff050224 */ /* 0x000fe200078e0037 */
[----:B------:R-:W-:Y:S02]  /*4fcf0*/  PRMT R52, RZ, 0x7610, R52 ;  /* 0x00007610ff347816 */ /* 0x000fe40000000034 */
[----:B------:R-:W-:-:S04]  /*4fd00*/  PRMT R51, RZ, 0x7610, R51 ;  /* 0x00007610ff337816 */ /* 0x000fc80000000033 */
[----:B------:R0:W3:Y:S04]  /*4fd10*/  @P0 LDG.E.U8 R52, desc[UR4][R4.64] ;  /* 0x0000000404340981 */ /* 0x0000e8000c1e1100 */
[----:B----4-:R1:W-:Y:S04]  /*4fd20*/  STL [R1+0x7ae8], R53 ;  /* 0x007ae83501007387 */ /* 0x0103e80000100800 */
[----:B------:R-:W4:Y:S04]  /*4fd30*/  LDL R55, [R1+0x2938] ;  /* 0x0029380001377983 */ /* 0x000f280000100800 */
[----:B------:R-:W3:Y:S01]  /*4fd40*/  LDL R0, [R1+0x293c] ;  /* 0x00293c0001007983 */ /* 0x000ee20000100800 */
[----:B0-----:R-:W-:-:S02]  /*4fd50*/  @P0 IMAD.MOV.U32 R4, RZ, RZ, R60 ;  /* 0x000000ffff040224 */ /* 0x001fc400078e003c */
[----:B------:R-:W-:Y:S01]  /*4fd60*/  @P0 IMAD.MOV.U32 R5, RZ, RZ, R61 ;  /* 0x000000ffff050224 */ /* 0x000fe200078e003d */
[----:B------:R-:W-:Y:S01]  /*4fd70*/  PRMT R50, RZ, 0x7610, R50 ;  /* 0x00007610ff327816 */ /* 0x000fe20000000032 */
[----:B------:R-:W3:Y:S04]  /*4fd80*/  LDL R60, [R1+0x2930] ;  /* 0x00293000013c7983 */ /* 0x000ee80000100800 */
[----:B------:R0:W3:Y:S01]  /*4fd90*/  @P0 LDG.E.U8 R51, desc[UR4][R4.64] ;  /* 0x0000000404330981 */ /* 0x0000e2000c1e1100 */
[----:B------:R-:W-:-:S03]  /*4fda0*/  ISETP.GT.AND P1, PT, R2, 0x15, PT ;  /* 0x000000150200780c */ /* 0x000fc60003f24270 */
[----:B-1----:R-:W3:Y:S01]  /*4fdb0*/  LDL R53, [R1+0x292c] ;  /* 0x00292c0001357983 */ /* 0x002ee20000100800 */
[----:B0-----:R-:W-:Y:S02]  /*4fdc0*/  @P0 IMAD.MOV.U32 R4, RZ, RZ, R58 ;  /* 0x000000ffff040224 */ /* 0x001fe400078e003a */
[----:B------:R-:W-:Y:S01]  /*4fdd0*/  @P0 IMAD.MOV.U32 R5, RZ, RZ, R59 ;  /* 0x000000ffff050224 */ /* 0x000fe200078e003b */
[----:B------:R-:W-:Y:S01]  /*4fde0*/  PRMT R49, RZ, 0x7610, R49 ;  /* 0x00007610ff317816 */ /* 0x000fe20000000031 */
[----:B------:R-:W3:Y:S04]  /*4fdf0*/  LDL R59, [R1+0x2934] ;  /* 0x00293400013b7983 */ /* 0x000ee80000100800 */
[----:B------:R2:W3:Y:S04]  /*4fe00*/  @P0 LDG.E.U8 R50, desc[UR4][R4.64] ;  /* 0x0000000404320981 */ /* 0x0004e8000c1e1100 */
[----:B------:R-:W3:Y:S01]  /*4fe10*/  LDL R58, [R1+0x2920] ;  /* 0x00292000013a7983 */ /* 0x000ee20000100800 */
[----:B--2---:R-:W-:-:S03]  /*4fe20*/  @P0 IMAD.MOV.U32 R4, RZ, RZ, R54 ;  /* 0x000000ffff040224 */ /* 0x004fc600078e0036 */
[----:B------:R-:W2:Y:S01]  /*4fe30*/  LDL R54, [R1+0x2928] ;  /* 0x0029280001367983 */ /* 0x000ea20000100800 */
[----:B------:R-:W-:-:S03]  /*4fe40*/  @P0 IMAD.MOV.U32 R5, RZ, RZ, R56 ;  /* 0x000000ffff050224 */ /* 0x000fc600078e0038 */
[----:B------:R-:W2:Y:S04]  /*4fe50*/  LDL R56, [R1+0x2924] ;  /* 0x0029240001387983 */ /* 0x000ea80000100800 */
[----:B------:R4:W2:Y:S02]  /*4fe60*/  @P0 LDG.E.U8 R49, desc[UR4][R4.64] ;  /* 0x0000000404310981 */ /* 0x0008a4000c1e1100 */
[----:B----4-:R-:W-:Y:S02]  /*4fe70*/  @P1 IMAD.MOV.U32 R5, RZ, RZ, R55 ;  /* 0x000000ffff051224 */ /* 0x010fe400078e0037 */
[----:B------:R-:W4:Y:S01]  /*4fe80*/  LDL R55, [R1+0x2918] ;  /* 0x0029180001377983 */ /* 0x000f220000100800 */
[----:B---3--:R-:W-:-:S03]  /*4fe90*/  @P1 IMAD.MOV.U32 R4, RZ, RZ, R0 ;  /* 0x000000ffff041224 */ /* 0x008fc600078e0000 */
[----:B------:R-:W3:Y:S01]  /*4fea0*/  LDL R0, [R1+0x291c] ;  /* 0x00291c0001007983 */ /* 0x000ee20000100800 */
[----:B------:R-:W-:Y:S02]  /*4feb0*/  PRMT R48, RZ, 0x7610, R48 ;  /* 0x00007610ff307816 */ /* 0x000fe40000000030 */
[----:B------:R-:W-:-:S04]  /*4fec0*/  PRMT R47, RZ, 0x7610, R47 ;  /* 0x00007610ff2f7816 */ /* 0x000fc8000000002f */
[----:B------:R0:W3:Y:S01]  /*4fed0*/  @P1 LDG.E.U8 R48, desc[UR4][R4.64] ;  /* 0x0000000404301981 */ /* 0x0000e2000c1e1100 */
[----:B------:R-:W-:Y:S02]  /*4fee0*/  ISETP.GT.AND P0, PT, R2, 0x16, PT ;  /* 0x000000160200780c */ /* 0x000fe40003f04270 */
[----:B------:R-:W-:Y:S01]  /*4fef0*/  PRMT R46, RZ, 0x7610, R46 ;  /* 0x00007610ff2e7816 */ /* 0x000fe2000000002e */
[----:B0-----:R-:W-:Y:S02]  /*4ff00*/  @P1 IMAD.MOV.U32 R5, RZ, RZ, R60 ;  /* 0x000000ffff051224 */ /* 0x001fe400078e003c */
[----:B------:R-:W3:Y:S01]  /*4ff10*/  LDL R60, [R1+0x28d8] ;  /* 0x0028d800013c7983 */ /* 0x000ee20000100800 */
[----:B------:R-:W-:-:S03]  /*4ff20*/  @P1 IMAD.MOV.U32 R4, RZ, RZ, R59 ;  /* 0x000000ffff041224 */ /* 0x000fc600078e003b */
[----:B------:R-:W3:Y:S04]  /*4ff30*/  LDL R59, [R1+0x28dc] ;  /* 0x0028dc00013b7983 */ /* 0x000ee80000100800 */
[----:B------:R0:W3:Y:S01]  /*4ff40*/  @P1 LDG.E.U8 R47, desc[UR4][R4.64] ;  /* 0x00000004042f1981 */ /* 0x0000e2000c1e1100 */
[----:B------:R-:W-:Y:S01]  /*4ff50*/  PRMT R45, RZ, 0x7610, R45 ;  /* 0x00007610ff2d7816 */ /* 0x000fe2000000002d */
[----:B0-----:R-:W-:Y:S02]  /*4ff60*/  @P1 IMAD.MOV.U32 R4, RZ, RZ, R53 ;  /* 0x000000ffff041224 */ /* 0x001fe400078e0035 */
[----:B--2---:R-:W-:Y:S01]  /*4ff70*/  @P1 IMAD.MOV.U32 R5, RZ, RZ, R54 ;  /* 0x000000ffff051224 */ /* 0x004fe200078e0036 */
[----:B------:R-:W2:Y:S04]  /*4ff80*/  LDL R53, [R1+0x28d4] ;  /* 0x0028d40001357983 */ /* 0x000ea80000100800 */
[----:B------:R-:W2:Y:S04]  /*4ff90*/  LDL R54, [R1+0x28d0] ;  /* 0x0028d00001367983 */ /* 0x000ea80000100800 */
[----:B------:R0:W2:Y:S02]  /*4ffa0*/  @P1 LDG.E.U8 R46, desc[UR4][R4.64] ;  /* 0x00000004042e1981 */ /* 0x0000a4000c1e1100 */
[----:B0-----:R-:W-:-:S02]  /*4ffb0*/  @P1 IMAD.MOV.U32 R4, RZ, RZ, R56 ;  /* 0x000000ffff041224 */ /* 0x001fc400078e0038 */
[----:B------:R-:W-:Y:S01]  /*4ffc0*/  @P1 IMAD.MOV.U32 R5, RZ, RZ, R58 ;  /* 0x000000ffff051224 */ /* 0x000fe200078e003a */
[----:B------:R-:W2:Y:S04]  /*4ffd0*/  LDL R56, [R1+0x28cc] ;  /* 0x0028cc0001387983 */ /* 0x000ea80000100800 */
[----:B------:R-:W2:Y:S04]  /*4ffe0*/  LDL R58, [R1+0x28c8] ;  /* 0x0028c800013a7983 */ /* 0x000ea80000100800 */
[----:B------:R4:W2:Y:S02]  /*4fff0*/  @P1 LDG.E.U8 R45, desc[UR4][R4.64] ;  /* 0x00000004042d1981 */ /* 0x0008a4000c1e1100 */
[----:B----4-:R-:W-:-:S02]  /*50000*/  @P0 IMAD.MOV.U32 R5, RZ, RZ, R55 ;  /* 0x000000ffff050224 */ /* 0x010fc400078e0037 */
[----:B------:R-:W4:Y:S01]  /*50010*/  LDL R55, [R1+0x28c0] ;  /* 0x0028c00001377983 */ /* 0x000f220000100800 */
[----:B---3--:R-:W-:-:S03]  /*50020*/  @P0 IMAD.MOV.U32 R4, RZ, RZ, R0 ;  /* 0x000000ffff040224 */ /* 0x008fc600078e0000 */
[----:B------:R-:W3:Y:S01]  /*50030*/  LDL R0, [R1+0x28c4] ;  /* 0x0028c40001007983 */ /* 0x000ee20000100800 */
[----:B------:R-:W-:Y:S02]  /*50040*/  ISETP.GT.AND P2, PT, R2, 0x18, PT ;  /* 0x000000180200780c */ /* 0x000fe40003f44270 */
[----:B------:R-:W-:Y:S02]  /*50050*/  PRMT R44, RZ, 0x7610, R44 ;  /* 0x00007610ff2c7816 */ /* 0x000fe4000000002c */
[----:B------:R-:W-:-:S04]  /*50060*/  PRMT R43, RZ, 0x7610, R43 ;  /* 0x00007610ff2b7816 */ /* 0x000fc8000000002b */
[----:B------:R0:W3:Y:S01]  /*50070*/  @P0 LDG.E.U8 R44, desc[UR4][R4.64] ;  /* 0x00000004042c0981 */ /* 0x0000e2000c1e1100 */
[----:B------:R-:W-:-:S04]  /*50080*/  PRMT R42, RZ, 0x7610, R42 ;  /* 0x00007610ff2a7816 */ /* 0x000fc8000000002a */
[----:B0-----:R-:W-:Y:S02]  /*50090*/  @P2 IMAD.MOV.U32 R5, RZ, RZ, R60 ;  /* 0x000000ffff052224 */ /* 0x001fe400078e003c */
[----:B------:R-:W-:Y:S01]  /*500a0*/  @P2 IMAD.MOV.U32 R4, RZ, RZ, R59 ;  /* 0x000000ffff042224 */ /* 0x000fe200078e003b */
[----:B------:R-:W3:Y:S04]  /*500b0*/  LDL R60, [R1+0x2858] ;  /* 0x00285800013c7983 */ /* 0x000ee80000100800 */
[----:B------:R-:W3:Y:S04]  /*500c0*/  LDL R59, [R1+0x285c] ;  /* 0x00285c00013b7983 */ /* 0x000ee80000100800 */
[----:B------:R2:W3:Y:S01]  /*500d0*/  @P2 LDG.E.U8 R43, desc[UR4][R4.64] ;  /* 0x00000004042b2981 */ /* 0x0004e2000c1e1100 */
[----:B------:R-:W-:Y:S01]  /*500e0*/  PRMT R41, RZ, 0x7610, R41 ;  /* 0x00007610ff297816 */ /* 0x000fe20000000029 */
[----:B--2---:R-:W-:-:S02]  /*500f0*/  @P2 IMAD.MOV.U32 R4, RZ, RZ, R53 ;  /* 0x000000ffff042224 */ /* 0x004fc400078e0035 */
[----:B------:R-:W-:Y:S01]  /*50100*/  @P2 IMAD.MOV.U32 R5, RZ, RZ, R54 ;  /* 0x000000ffff052224 */ /* 0x000fe200078e0036 */
        /* <DEDUP_REMOVED lines=18> */
[----:B------:R-:W3:Y:S01]  /*50230*/  LDL R60, [R1+0x2910] ;  /* 0x00291000013c7983 */ /* 0x000ee20000100800 */
[----:B------:R-:W-:-:S03]  /*50240*/  @P3 IMAD.MOV.U32 R4, RZ, RZ, R59 ;  /* 0x000000ffff043224 */ /* 0x000fc600078e003b */
[----:B------:R-:W3:Y:S04]  /*50250*/  LDL R59, [R1+0x2914] ;  /* 0x00291400013b7983 */ /* 0x000ee80000100800 */
[----:B------:R2:W3:Y:S01]  /*50260*/  @P3 LDG.E.U8 R39, desc[UR4][R4.64] ;  /* 0x0000000404273981 */ /* 0x0004e2000c1e1100 */
[----:B------:R-:W-:Y:S01]  /*50270*/  PRMT R37, RZ, 0x7610, R37 ;  /* 0x00007610ff257816 */ /* 0x000fe20000000025 */
[----:B--2---:R-:W-:Y:S02]  /*50280*/  @P3 IMAD.MOV.U32 R4, RZ, RZ, R53 ;  /* 0x000000ffff043224 */ /* 0x004fe400078e0035 */
[----:B------:R-:W2:Y:S01]  /*50290*/  LDL R53, [R1+0x290c] ;  /* 0x00290c0001357983 */ /* 0x000ea20000100800 */
[----:B------:R-:W-:-:S03]  /*502a0*/  @P3 IMAD.MOV.U32 R5, RZ, RZ, R54 ;  /* 0x000000ffff053224 */ /* 0x000fc600078e0036 */
[----:B------:R-:W2:Y:S04]  /*502b0*/  LDL R54, [R1+0x2908] ;  /* 0x0029080001367983 */ /* 0x000ea80000100800 */
[----:B------:R0:W2:Y:S02]  /*502c0*/  @P3 LDG.E.U8 R38, desc[UR4][R4.64] ;  /* 0x0000000404263981 */ /* 0x0000a4000c1e1100 */
[----:B0-----:R-:W-:Y:S02]  /*502d0*/  @P3 IMAD.MOV.U32 R4, RZ, RZ, R56 ;  /* 0x000000ffff043224 */ /* 0x001fe400078e0038 */
        /* <DEDUP_REMOVED lines=9> */
[----:B------:R-:W-:Y:S02]  /*50370*/  ISETP.GT.AND P1, PT, R2, 0x19, PT ;  /* 0x000000190200780c */ /* 0x000fe40003f24270 */
[----:B------:R-:W-:Y:S02]  /*50380*/  PRMT R35, RZ, 0x7610, R35 ;  /* 0x00007610ff237816 */ /* 0x000fe40000000023 */
[----:B------:R0:W3:Y:S01]  /*50390*/  @P3 LDG.E.U8 R36, desc[UR4][R4.64] ;  /* 0x0000000404243981 */ /* 0x0000e2000c1e1100 */
[----:B------:R-:W-:Y:S01]  /*503a0*/  PRMT R34, RZ, 0x7610, R34 ;  /* 0x00007610ff227816 */ /* 0x000fe20000000022 */
        /* <DEDUP_REMOVED lines=50> */
[----:B0-----:R-:W-:Y:S01]  /*506d0*/  @P3 IMAD.MOV.U32 R5, RZ, RZ, R60 ;  /* 0x000000ffff053224 */ /* 0x001fe200078e003c */
[----:B------:R-:W-:Y:S01]  /*506e0*/  PRMT R25, RZ, 0x7610, R25 ;  /* 0x00007610ff197816 */ /* 0x000fe20000000019 */
[----:B------:R-:W3:Y:S01]  /*506f0*/  LDL R60, [R1+0x2890] ;  /* 0x00289000013c7983 */ /* 0x000ee20000100800 */
[----:B------:R-:W-:Y:S01]  /*50700*/  @P3 IMAD.MOV.U32 R4, RZ, RZ, R59 ;  /* 0x000000ffff043224 */ /* 0x000fe200078e003b */
[----:B------:R-:W-:Y:S02]  /*50710*/  PRMT R24, RZ, 0x7610, R24 ;  /* 0x00007610ff187816 */ /* 0x000fe40000000018 */
[----:B------:R-:W3:Y:S04]  /*50720*/  LDL R59, [R1+0x2880] ;  /* 0x00288000013b7983 */ /* 0x000ee80000100800 */
[----:B------:R2:W3:Y:S02]  /*50730*/  @P3 LDG.E.U8 R27, desc[UR4][R4.64] ;  /* 0x00000004041b3981 */ /* 0x0004e4000c1e1100 */
[----:B--2---:R-:W-:-:S02]  /*50740*/  @P3 IMAD.MOV.U32 R4, RZ, RZ, R53 ;  /* 0x000000ffff043224 */ /* 0x004fc400078e0035 */
[----:B------:R-:W2:Y:S01]  /*50750*/  LDL R53, [R1+0x289c] ;  /* 0x00289c0001357983 */ /* 0x000ea20000100800 */
[----:B------:R-:W-:-:S03]  /*50760*/  @P3 IMAD.MOV.U32 R5, RZ, RZ, R54 ;  /* 0x000000ffff053224 */ /* 0x000fc600078e0036 */
[----:B------:R-:W2:Y:S04]  /*50770*/  LDL R54, [R1+0x2898] ;  /* 0x0028980001367983 */ /* 0x000ea80000100800 */
[----:B------:R0:W2:Y:S02]  /*50780*/  @P3 LDG.E.U8 R26, desc[UR4][R4.64] ;  /* 0x00000004041a3981 */ /* 0x0000a4000c1e1100 */
[----:B0-----:R-:W-:Y:S02]  /*50790*/  @P0 IMAD.MOV.U32 R4, RZ, RZ, R56 ;  /* 0x000000ffff040224 */ /* 0x001fe400078e0038 */
[----:B------:R-:W2:Y:S01]  /*507a0*/  LDL R56, [R1+0x2894] ;  /* 0x0028940001387983 */ /* 0x000ea20000100800 */
[----:B------:R-:W-:Y:S01]  /*507b0*/  @P0 IMAD.MOV.U32 R5, RZ, RZ, R58 ;  /* 0x000000ffff050224 */ /* 0x000fe200078e003a */
[----:B------:R-:W-:-:S02]  /*507c0*/  ISETP.GT.AND P2, PT, R2, 0x1a, PT ;  /* 0x0000001a0200780c */ /* 0x000fc40003f44270 */
[----:B------:R-:W2:Y:S04]  /*507d0*/  LDL R58, [R1+0x2884] ;  /* 0x00288400013a7983 */ /* 0x000ea80000100800 */
[----:B------:R4:W2:Y:S02]  /*507e0*/  @P0 LDG.E.U8 R25, desc[UR4][R4.64] ;  /* 0x0000000404190981 */ /* 0x0008a4000c1e1100 */
[----:B----4-:R-:W-:Y:S02]  /*507f0*/  @P1 IMAD.MOV.U32 R5, RZ, RZ, R55 ;  /* 0x000000ffff051224 */ /* 0x010fe400078e0037 */
[----:B------:R-:W4:Y:S01]  /*50800*/  LDL R55, [R1+0x2888] ;  /* 0x0028880001377983 */ /* 0x000f220000100800 */
[----:B---3--:R-:W-:-:S03]  /*50810*/  @P1 IMAD.MOV.U32 R4, RZ, RZ, R0 ;  /* 0x000000ffff041224 */ /* 0x008fc600078e0000 */
[----:B------:R-:W3:Y:S04]  /*50820*/  LDL R0, [R1+0x288c] ;  /* 0x00288c0001007983 */ /* 0x000ee80000100800 */
[----:B------:R2:W4:Y:S02]  /*50830*/  @P1 LDG.E.U8 R24, desc[UR4][R4.64] ;  /* 0x0000000404181981 */ /* 0x000524000c1e1100 */
[----:B--2---:R-:W-:Y:S02]  /*50840*/  @P2 IMAD.MOV.U32 R4, RZ, RZ, R53 ;  /* 0x000000ffff042224 */ /* 0x004fe400078e0035 */
[----:B------:R-:W-:Y:S01]  /*50850*/  @P2 IMAD.MOV.U32 R5, RZ, RZ, R54 ;  /* 0x000000ffff052224 */ /* 0x000fe200078e0036 */
[----:B----4-:R0:W-:Y:S04]  /*50860*/  STL [R1+0x7aec], R24 ;  /* 0x007aec1801007387 */ /* 0x0101e80000100800 */
[----:B------:R-:W2:Y:S04]  /*50870*/  LDL R54, [R1+0x2818] ;  /* 0x0028180001367983 */ /* 0x000ea80000100800 */
[----:B------:R-:W4:Y:S01]  /*50880*/  LDL R53, [R1+0x281c] ;  /* 0x00281c0001357983 */ /* 0x000f220000100800 */
[----:B------:R-:W-:-:S02]  /*50890*/  PRMT R23, RZ, 0x7610, R23 ;  /* 0x00007610ff177816 */ /* 0x000fc40000000017 */
[----:B------:R-:W-:Y:S01]  /*508a0*/  PRMT R22, RZ, 0x7610, R22 ;  /* 0x00007610ff167816 */ /* 0x000fe20000000016 */
[----:B0-----:R-:W4:Y:S04]  /*508b0*/  LDL R24, [R1+0x2814] ;  /* 0x0028140001187983 */ /* 0x001f280000100800 */
[----:B------:R0:W4:Y:S01]  /*508c0*/  @P2 LDG.E.U8 R23, desc[UR4][R4.64] ;  /* 0x0000000404172981 */ /* 0x000122000c1e1100 */
[----:B------:R-:W-:Y:S02]  /*508d0*/  ISETP.GT.AND P3, PT, R2, 0x1e, PT ;  /* 0x0000001e0200780c */ /* 0x000fe40003f64270 */
[----:B------:R-:W-:Y:S01]  /*508e0*/  PRMT R21, RZ, 0x7610, R21 ;  /* 0x00007610ff157816 */ /* 0x000fe20000000015 */
[----:B0-----:R-:W-:Y:S02]  /*508f0*/  @P2 IMAD.MOV.U32 R4, RZ, RZ, R56 ;  /* 0x000000ffff042224 */ /* 0x001fe400078e0038 */
[----:B------:R-:W-:Y:S01]  /*50900*/  @P2 IMAD.MOV.U32 R5, RZ, RZ, R60 ;  /* 0x000000ffff052224 */ /* 0x000fe200078e003c */
[----:B------:R-:W4:Y:S04]  /*50910*/  LDL R56, [R1+0x2810] ;  /* 0x0028100001387983 */ /* 0x000f280000100800 */
[----:B------:R3:W4:Y:S01]  /*50920*/  @P2 LDG.E.U8 R22, desc[UR4][R4.64] ;  /* 0x0000000404162981 */ /* 0x000722000c1e1100 */
[----:B------:R-:W-:Y:S01]  /*50930*/  PRMT R20, RZ, 0x7610, R20 ;  /* 0x00007610ff147816 */ /* 0x000fe20000000014 */
[----:B---3--:R-:W-:-:S02]  /*50940*/  @P2 IMAD.MOV.U32 R4, RZ, RZ, R0 ;  /* 0x000000ffff042224 */ /* 0x008fc400078e0000 */
[----:B------:R-:W-:Y:S01]  /*50950*/  @P2 IMAD.MOV.U32 R5, RZ, RZ, R55 ;  /* 0x000000ffff052224 */ /* 0x000fe200078e0037 */
[----:B------:R-:W3:Y:S04]  /*50960*/  LDL R0, [R1+0x280c] ;  /* 0x00280c0001007983 */ /* 0x000ee80000100800 */
[----:B------:R-:W3:Y:S04]  /*50970*/  LDL R55, [R1+0x2808] ;  /* 0x0028080001377983 */ /* 0x000ee80000100800 */
[----:B------:R0:W3:Y:S02]  /*50980*/  @P2 LDG.E.U8 R21, desc[UR4][R4.64] ;  /* 0x0000000404152981 */ /* 0x0000e4000c1e1100 */
[----:B0-----:R-:W-:-:S02]  /*50990*/  @P2 IMAD.MOV.U32 R4, RZ, RZ, R58 ;  /* 0x000000ffff042224 */ /* 0x001fc400078e003a */
[----:B------:R-:W-:Y:S01]  /*509a0*/  @P2 IMAD.MOV.U32 R5, RZ, RZ, R59 ;  /* 0x000000ffff052224 */ /* 0x000fe200078e003b */
[----:B------:R-:W3:Y:S04]  /*509b0*/  LDL R58, [R1+0x2804] ;  /* 0x00280400013a7983 */ /* 0x000ee80000100800 */
[----:B------:R-:W3:Y:S04]  /*509c0*/  LDL R59, [R1+0x2800] ;  /* 0x00280000013b7983 */ /* 0x000ee80000100800 */
[----:B------:R2:W3:Y:S02]  /*509d0*/  @P2 LDG.E.U8 R20, desc[UR4][R4.64] ;  /* 0x0000000404142981 */ /* 0x0004e4000c1e1100 */
[----:B--2---:R-:W-:-:S02]  /*509e0*/  @P3 IMAD.MOV.U32 R5, RZ, RZ, R54 ;  /* 0x000000ffff053224 */ /* 0x004fc400078e0036 */
[----:B------:R-:W2:Y:S01]  /*509f0*/  LDL R54, [R1+0x28f0] ;  /* 0x0028f00001367983 */ /* 0x000ea20000100800 */
[----:B----4-:R-:W-:-:S03]  /*50a00*/  @P3 IMAD.MOV.U32 R4, RZ, RZ, R53 ;  /* 0x000000ffff043224 */ /* 0x010fc600078e0035 */
[----:B------:R-:W4:Y:S01]  /*50a10*/  LDL R53, [R1+0x28f4] ;  /* 0x0028f40001357983 */ /* 0x000f220000100800 */
[----:B------:R-:W-:Y:S02]  /*50a20*/  PRMT R19, RZ, 0x7610, R19 ;  /* 0x00007610ff137816 */ /* 0x000fe40000000013 */
[----:B------:R-:W-:-:S04]  /*50a30*/  PRMT R18, RZ, 0x7610, R18 ;  /* 0x00007610ff127816 */ /* 0x000fc80000000012 */
[----:B------:R0:W4:Y:S01]  /*50a40*/  @P3 LDG.E.U8 R19, desc[UR4][R4.64] ;  /* 0x0000000404133981 */ /* 0x000122000c1e1100 */
[----:B------:R-:W-:Y:S01]  /*50a50*/  PRMT R17, RZ, 0x7610, R17 ;  /* 0x00007610ff117816 */ /* 0x000fe20000000011 */
[----:B0-----:R-:W-:Y:S02]  /*50a60*/  @P3 IMAD.MOV.U32 R4, RZ, RZ, R24 ;  /* 0x000000ffff043224 */ /* 0x001fe400078e0018 */
[----:B------:R-:W-:Y:S01]  /*50a70*/  @P3 IMAD.MOV.U32 R5, RZ, RZ, R56 ;  /* 0x000000ffff053224 */ /* 0x000fe200078e0038 */
[----:B------:R-:W-:Y:S01]  /*50a80*/  PRMT R16, RZ, 0x7610, R16 ;  /* 0x00007610ff107816 */ /* 0x000fe20000000010 */
[----:B------:R-:W4:Y:S04]  /*50a90*/  LDL R56, [R1+0x28e8] ;  /* 0x0028e80001387983 */ /* 0x000f280000100800 */
[----:B------:R3:W4:Y:S01]  /*50aa0*/  @P3 LDG.E.U8 R18, desc[UR4][R4.64] ;  /* 0x0000000404123981 */ /* 0x000722000c1e1100 */
[----:B------:R-:W-:-:S03]  /*50ab0*/  PRMT R15, RZ, 0x7610, R15 ;  /* 0x00007610ff0f7816 */ /* 0x000fc6000000000f */
[----:B------:R-:W4:Y:S01]  /*50ac0*/  LDL R24, [R1+0x28ec] ;  /* 0x0028ec0001187983 */ /* 0x000f220000100800 */
[----:B---3--:R-:W-:-:S03]  /*50ad0*/  @P3 IMAD.MOV.U32 R4, RZ, RZ, R0 ;  /* 0x000000ffff043224 */ /* 0x008fc600078e0000 */
[----:B------:R-:W3:Y:S01]  /*50ae0*/  LDL R0, [R1+0x28e4] ;  /* 0x0028e40001007983 */ /* 0x000ee20000100800 */
[----:B------:R-:W-:-:S03]  /*50af0*/  @P3 IMAD.MOV.U32 R5, RZ, RZ, R55 ;  /* 0x000000ffff053224 */ /* 0x000fc600078e0037 */
[----:B------:R-:W3:Y:S04]  /*50b00*/  LDL R55, [R1+0x28e0] ;  /* 0x0028e00001377983 */ /* 0x000ee80000100800 */
[----:B------:R0:W3:Y:S02]  /*50b10*/  @P3 LDG.E.U8 R17, desc[UR4][R4.64] ;  /* 0x0000000404113981 */ /* 0x0000e4000c1e1100 */
[----:B0-----:R-:W-:Y:S02]  /*50b20*/  @P3 IMAD.MOV.U32 R4, RZ, RZ, R58 ;  /* 0x000000ffff043224 */ /* 0x001fe400078e003a */
[----:B------:R-:W-:-:S05]  /*50b30*/  @P3 IMAD.MOV.U32 R5, RZ, RZ, R59 ;  /* 0x000000ffff053224 */ /* 0x000fca00078e003b */
[----:B------:R2:W3:Y:S02]  /*50b40*/  @P3 LDG.E.U8 R16, desc[UR4][R4.64] ;  /* 0x0000000404103981 */ /* 0x0004e4000c1e1100 */
[----:B--2---:R-:W-:Y:S02]  /*50b50*/  @P1 IMAD.MOV.U32 R5, RZ, RZ, R54 ;  /* 0x000000ffff051224 */ /* 0x004fe400078e0036 */
[----:B------:R-:W2:Y:S01]  /*50b60*/  LDL R54, [R1+0x2878] ;  /* 0x0028780001367983 */ /* 0x000ea20000100800 */
[----:B----4-:R-:W-:-:S03]  /*50b70*/  @P1 IMAD.MOV.U32 R4, RZ, RZ, R53 ;  /* 0x000000ffff041224 */ /* 0x010fc600078e0035 */
[----:B------:R-:W4:Y:S04]  /*50b80*/  LDL R53, [R1+0x287c] ;  /* 0x00287c0001357983 */ /* 0x000f280000100800 */
[----:B------:R0:W3:Y:S01]  /*50b90*/  @P1 LDG.E.U8 R15, desc[UR4][R4.64] ;  /* 0x00000004040f1981 */ /* 0x0000e2000c1e1100 */
[----:B------:R-:W-:Y:S01]  /*50ba0*/  PRMT R14, RZ, 0x7610, R14 ;  /* 0x00007610ff0e7816 */ /* 0x000fe2000000000e */
[----:B0-----:R-:W-:Y:S02]  /*50bb0*/  @P1 IMAD.MOV.U32 R5, RZ, RZ, R56 ;  /* 0x000000ffff051224 */ /* 0x001fe400078e0038 */
[----:B------:R-:W-:-:S05]  /*50bc0*/  @P1 IMAD.MOV.U32 R4, RZ, RZ, R24 ;  /* 0x000000ffff041224 */ /* 0x000fca00078e0018 */
[----:B------:R0:W2:Y:S04]  /*50bd0*/  @P1 LDG.E.U8 R14, desc[UR4][R4.64] ;  /* 0x00000004040e1981 */ /* 0x0000a8000c1e1100 */
[----:B---3--:R1:W-:Y:S04]  /*50be0*/  STL [R1+0x7af0], R15 ;  /* 0x007af00f01007387 */ /* 0x0083e80000100800 */
[----:B------:R-:W3:Y:S04]  /*50bf0*/  LDL R24, [R1+0x2870] ;  /* 0x0028700001187983 */ /* 0x000ee80000100800 */
[----:B-1----:R-:W3:Y:S01]  /*50c00*/  LDL R15, [R1+0x2874] ;  /* 0x00287400010f7983 */ /* 0x002ee20000100800 */
[----:B------:R-:W-:Y:S01]  /*50c10*/  ISETP.GT.AND P0, PT, R2, 0x1b, PT ;  /* 0x0000001b0200780c */ /* 0x000fe20003f04270 */
[----:B0-----:R-:W-:Y:S01]  /*50c20*/  @P1 IMAD.MOV.U32 R4, RZ, RZ, R0 ;  /* 0x000000ffff041224 */ /* 0x001fe200078e0000 */
[----:B------:R-:W-:Y:S01]  /*50c30*/  PRMT R13, RZ, 0x7610, R13 ;  /* 0x00007610ff0d7816 */ /* 0x000fe2000000000d */
[----:B------:R-:W-:Y:S01]  /*50c40*/  @P1 IMAD.MOV.U32 R5, RZ, RZ, R55 ;  /* 0x000000ffff051224 */ /* 0x000fe200078e0037 */
[----:B------:R-:W-:-:S04]  /*50c50*/  PRMT R12, RZ, 0x7610, R12 ;  /* 0x00007610ff0c7816 */ /* 0x000fc8000000000c */
[----:B------:R4:W3:Y:S01]  /*50c60*/  @P1 LDG.E.U8 R13, desc[UR4][R4.64] ;  /* 0x00000004040d1981 */ /* 0x0008e2000c1e1100 */
[----:B------:R-:W-:-:S04]  /*50c70*/  PRMT R11, RZ, 0x7610, R11 ;  /* 0x00007610ff0b7816 */ /* 0x000fc8000000000b */
[----:B----4-:R-:W-:Y:S02]  /*50c80*/  @P0 IMAD.MOV.U32 R4, RZ, RZ, R53 ;  /* 0x000000ffff040224 */ /* 0x010fe400078e0035 */
[----:B--2---:R-:W-:-:S05]  /*50c90*/  @P0 IMAD.MOV.U32 R5, RZ, RZ, R54 ;  /* 0x000000ffff050224 */ /* 0x004fca00078e0036 */
[----:B------:R3:W2:Y:S04]  /*50ca0*/  @P0 LDG.E.U8 R12, desc[UR4][R4.64] ;  /* 0x00000004040c0981 */ /* 0x0006a8000c1e1100 */
[----:B------:R0:W-:Y:S04]  /*50cb0*/  STL [R1+0x7af4], R14 ;  /* 0x007af40e01007387 */ /* 0x0001e80000100800 */
[----:B------:R-:W4:Y:S04]  /*50cc0*/  LDL R0, [R1+0x286c] ;  /* 0x00286c0001007983 */ /* 0x000f280000100800 */
[----:B0-----:R-:W4:Y:S01]  /*50cd0*/  LDL R14, [R1+0x2868] ;  /* 0x00286800010e7983 */ /* 0x001f220000100800 */
[----:B---3--:R-:W-:-:S02]  /*50ce0*/  @P0 IMAD.MOV.U32 R5, RZ, RZ, R24 ;  /* 0x000000ffff050224 */ /* 0x008fc400078e0018 */
[----:B------:R-:W-:-:S05]  /*50cf0*/  @P0 IMAD.MOV.U32 R4, RZ, RZ, R15 ;  /* 0x000000ffff040224 */ /* 0x000fca00078e000f */
[----:B------:R4:W3:Y:S04]  /*50d00*/  @P0 LDG.E.U8 R11, desc[UR4][R4.64] ;  /* 0x00000004040b0981 */ /* 0x0008e8000c1e1100 */
[----:B------:R0:W-:Y:S04]  /*50d10*/  STL [R1+0x7af8], R13 ;  /* 0x007af80d01007387 */ /* 0x0001e80000100800 */
[----:B------:R-:W3:Y:S04]  /*50d20*/  LDL R55, [R1+0x2860] ;  /* 0x0028600001377983 */ /* 0x000ee80000100800 */
[----:B------:R-:W3:Y:S04]  /*50d30*/  LDL R54, [R1+0x2864] ;  /* 0x0028640001367983 */ /* 0x000ee80000100800 */
[----:B--2---:R1:W-:Y:S04]  /*50d40*/  STL [R1+0x7afc], R12 ;  /* 0x007afc0c01007387 */ /* 0x0043e80000100800 */
[----:B------:R-:W2:Y:S04]  /*50d50*/  LDL R53, [R1+0x27f8] ;  /* 0x0027f80001357983 */ /* 0x000ea80000100800 */
[----:B------:R-:W2:Y:S01]  /*50d60*/  LDL R24, [R1+0x27fc] ;  /* 0x0027fc0001187983 */ /* 0x000ea20000100800 */
[----:B----4-:R-:W-:-:S02]  /*50d70*/  @P0 IMAD.MOV.U32 R5, RZ, RZ, R14 ;  /* 0x000000ffff050224 */ /* 0x010fc400078e000e */
[----:B------:R-:W-:Y:S01]  /*50d80*/  @P0 IMAD.MOV.U32 R4, RZ, RZ, R0 ;  /* 0x000000ffff040224 */ /* 0x000fe200078e0000 */
[----:B---3--:R3:W-:Y:S04]  /*50d90*/  STL [R1+0x7b00], R11 ;  /* 0x007b000b01007387 */ /* 0x0087e80000100800 */
[----:B------:R-:W4:Y:S04]  /*50da0*/  LDL R15, [R1+0x27f0] ;  /* 0x0027f000010f7983 */ /* 0x000f280000100800 */
[----:B------:R-:W4:Y:S04]  /*50db0*/  LDL R14, [R1+0x27f4] ;  /* 0x0027f400010e7983 */ /* 0x000f280000100800 */
[----:B0-----:R-:W4:Y:S04]  /*50dc0*/  LDL R13, [R1+0x27e8] ;  /* 0x0027e800010d7983 */ /* 0x001f280000100800 */
[----:B-1----:R-:W4:Y:S04]  /*50dd0*/  LDL R12, [R1+0x27ec] ;  /* 0x0027ec00010c7983 */ /* 0x002f280000100800 */
[----:B---3--:R-:W3:Y:S04]  /*50de0*/  LDL R11, [R1+0x27e0] ;  /* 0x0027e000010b7983 */ /* 0x008ee80000100800 */
[----:B------:R-:W3:Y:S01]  /*50df0*/  LDL R0, [R1+0x27e4] ;  /* 0x0027e40001007983 */ /* 0x000ee20000100800 */
[----:B------:R-:W-:-:S02]  /*50e00*/  ISETP.GT.AND P1, PT, R2, 0x1f, PT ;  /* 0x0000001f0200780c */ /* 0x000fc40003f24270 */
[----:B------:R-:W-:Y:S02]  /*50e10*/  PRMT R10, RZ, 0x7610, R10 ;  /* 0x00007610ff0a7816 */ /* 0x000fe4000000000a */
[----:B------:R-:W-:-:S04]  /*50e20*/  PRMT R9, RZ, 0x7610, R9 ;  /* 0x00007610ff097816 */ /* 0x000fc80000000009 */
[----:B------:R0:W3:Y:S01]  /*50e30*/  @P0 LDG.E.U8 R10, desc[UR4][R4.64] ;  /* 0x00000004040a0981 */ /* 0x0000e2000c1e1100 */
[----:B------:R-:W-:Y:S01]  /*50e40*/  PRMT R8, RZ, 0x7610, R8 ;  /* 0x00007610ff087816 */ /* 0x000fe20000000008 */
[----:B0-----:R-:W-:Y:S02]  /*50e50*/  @P0 IMAD.MOV.U32 R4, RZ, RZ, R54 ;  /* 0x000000ffff040224 */ /* 0x001fe400078e0036 */
[----:B------:R-:W-:-:S05]  /*50e60*/  @P0 IMAD.MOV.U32 R5, RZ, RZ, R55 ;  /* 0x000000ffff050224 */ /* 0x000fca00078e0037 */
[----:B------:R2:W3:Y:S01]  /*50e70*/  @P0 LDG.E.U8 R9, desc[UR4][R4.64] ;  /* 0x0000000404090981 */ /* 0x0004e2000c1e1100 */
[----:B------:R-:W-:Y:S01]  /*50e80*/  PRMT R7, RZ, 0x7610, R7 ;  /* 0x00007610ff077816 */ /* 0x000fe20000000007 */
[----:B--2---:R-:W-:Y:S02]  /*50e90*/  @P1 IMAD.MOV.U32 R4, RZ, RZ, R24 ;  /* 0x000000ffff041224 */ /* 0x004fe400078e0018 */
[----:B------:R-:W-:-:S05]  /*50ea0*/  @P1 IMAD.MOV.U32 R5, RZ, RZ, R53 ;  /* 0x000000ffff051224 */ /* 0x000fca00078e0035 */
[----:B------:R4:W2:Y:S01]  /*50eb0*/  @P1 LDG.E.U8 R8, desc[UR4][R4.64] ;  /* 0x0000000404081981 */ /* 0x0008a2000c1e1100 */
[----:B------:R-:W-:Y:S02]  /*50ec0*/  PRMT R6, RZ, 0x7610, R6 ;  /* 0x00007610ff067816 */ /* 0x000fe40000000006 */
[----:B------:R-:W-:Y:S01]  /*50ed0*/  PRMT R3, RZ, 0x7610, R3 ;  /* 0x00007610ff037816 */ /* 0x000fe20000000003 */
[----:B----4-:R-:W-:Y:S02]  /*50ee0*/  @P1 IMAD.MOV.U32 R5, RZ, RZ, R15 ;  /* 0x000000ffff051224 */ /* 0x010fe400078e000f */
[----:B------:R-:W-:-:S05]  /*50ef0*/  @P1 IMAD.MOV.U32 R4, RZ, RZ, R14 ;  /* 0x000000ffff041224 */ /* 0x000fca00078e000e */
[----:B------:R0:W4:Y:S02]  /*50f00*/  @P1 LDG.E.U8 R7, desc[UR4][R4.64] ;  /* 0x0000000404071981 */ /* 0x000124000c1e1100 */
[----:B0-----:R-:W-:Y:S02]  /*50f10*/  @P1 IMAD.MOV.U32 R4, RZ, RZ, R12 ;  /* 0x000000ffff041224 */ /* 0x001fe400078e000c */
[----:B------:R-:W-:-:S05]  /*50f20*/  @P1 IMAD.MOV.U32 R5, RZ, RZ, R13 ;  /* 0x000000ffff051224 */ /* 0x000fca00078e000d */
[----:B------:R3:W4:Y:S02]  /*50f30*/  @P1 LDG.E.U8 R6, desc[UR4][R4.64] ;  /* 0x0000000404061981 */ /* 0x000724000c1e1100 */
[----:B---3--:R-:W-:Y:S02]  /*50f40*/  @P1 IMAD.MOV.U32 R4, RZ, RZ, R0 ;  /* 0x000000ffff041224 */ /* 0x008fe400078e0000 */
[----:B------:R-:W-:-:S05]  /*50f50*/  @P1 IMAD.MOV.U32 R5, RZ, RZ, R11 ;  /* 0x000000ffff051224 */ /* 0x000fca00078e000b */
[----:B------:R-:W3:Y:S04]  /*50f60*/  @P1 LDG.E.U8 R3, desc[UR4][R4.64] ;  /* 0x0000000404031981 */ /* 0x000ee8000c1e1100 */
[----:B------:R-:W-:Y:S04]  /*50f70*/  STL [R1+0x7b04], R10 ;  /* 0x007b040a01007387 */ /* 0x000fe80000100800 */
[----:B------:R-:W-:Y:S04]  /*50f80*/  STL [R1+0x7b08], R9 ;  /* 0x007b080901007387 */ /* 0x000fe80000100800 */
[----:B--2---:R-:W-:Y:S01]  /*50f90*/  STL [R1+0x7b0c], R8 ;  /* 0x007b0c0801007387 */ /* 0x004fe20000100800 */
[----:B------:R-:W0:Y:S02]  /*50fa0*/  S2R R60, SR_TID.X ;  /* 0x00000000003c7919 */ /* 0x000e240000002100 */
[----:B0-----:R-:W-:Y:S01]  /*50fb0*/  LOP3.LUT R0, R60, 0x1f, RZ, 0xc0, !PT ;  /* 0x0000001f3c007812 */ /* 0x001fe200078ec0ff */
[----:B------:R-:W-:Y:S03]  /*50fc0*/  BAR.SYNC.DEFER_BLOCKING 0x0 ;  /* 0x0000000000007b1d */ /* 0x000fe60000010000 */
[----:B------:R-:W-:-:S03]  /*50fd0*/  ISETP.GE.AND P0, PT, R0, R2, PT ;  /* 0x000000020000720c */ /* 0x000fc60003f06270 */
[----:B----4-:R-:W-:Y:S04]  /*50fe0*/  STL [R1+0x7b10], R7 ;  /* 0x007b100701007387 */ /* 0x010fe80000100800 */
[----:B------:R0:W-:Y:S04]  /*50ff0*/  STL [R1+0x7b14], R6 ;  /* 0x007b140601007387 */ /* 0x0001e80000100800 */
[----:B------:R-:W2:Y:S04]  /*51000*/  LDL.LU R58, [R1+0x118] ;  /* 0x00011800013a7983 */ /* 0x000ea80000300800 */
[----:B------:R-:W4:Y:S04]  /*51010*/  LDL.LU R59, [R1+0x114] ;  /* 0x00011400013b7983 */ /* 0x000f280000300800 */
        /* <DEDUP_REMOVED lines=16> */
[----:B---3--:R0:W-:Y:S04]  /*51120*/  STL [R1+0x7b18], R3 ;  /* 0x007b180301007387 */ /* 0x0081e80000100800 */
[----:B0-----:R-:W3:Y:S04]  /*51130*/  LDL.LU R3, [R1+0x10c] ;  /* 0x00010c0001037983 */ /* 0x001ee80000300800 */
        /* <DEDUP_REMOVED lines=185> */
[----:B------:R-:W3:Y:S04]  /*51cd0*/  LDL.LU R2, [R1+0x110] ;  /* 0x0001100001027983 */ /* 0x000ee80000300800 */
[----:B--2---:R0:W-:Y:S04]  /*51ce0*/  STS.U8 [R0+UR6], R58 ;  /* 0x0000003a00007988 */ /* 0x0041e80008000006 */
[----:B----4-:R1:W-:Y:S04]  /*51cf0*/  STS.U8 [R0+UR6+0x20], R59 ;  /* 0x0000203b00007988 */ /* 0x0103e80008000006 */
[----:B0-----:R-:W2:Y:S04]  /*51d00*/  LDL.LU R58, [R1+0x7b28] ;  /* 0x007b2800013a7983 */ /* 0x001ea80000300800 */
[----:B-1----:R-:W4:Y:S04]  /*51d10*/  LDL.LU R59, [R1+0x7b24] ;  /* 0x007b2400013b7983 */ /* 0x002f280000300800 */
[----:B---3--:R-:W-:Y:S04]  /*51d20*/  STS.U8 [R0+UR6+0x40], R2 ;  /* 0x0000400200007988 */ /* 0x008fe80008000006 */
[----:B------:R-:W-:Y:S04]  /*51d30*/  STS.U8 [R0+UR6+0x60], R3 ;  /* 0x0000600300007988 */ /* 0x000fe80008000006 */
        /* <DEDUP_REMOVED lines=15> */
[----:B------:R0:W-:Y:S04]  /*51e30*/  STS.U8 [R0+UR6+0x860], R61 ;  /* 0x0008603d00007988 */ /* 0x0001e80008000006 */
[----:B0-----:R-:W3:Y:S04]  /*51e40*/  LDL.LU R61, [R1+0x108] ;  /* 0x00010800013d7983 */ /* 0x001ee80000300800 */
[----:B------:R-:W2:Y:S04]  /*51e50*/  LDL.LU R2, [R1+0x104] ;  /* 0x0001040001027983 */ /* 0x000ea80000300800 */
        /* <DEDUP_REMOVED lines=16> */
[----:B------:R-:W-:-:S03]  /*51f60*/  LOP3.LUT R60, R60, 0x1f, RZ, 0xc0, !PT ;  /* 0x0000001f3c3c7812 */ /* 0x000fc600078ec0ff */
[----:B------:R-:W-:Y:S04]  /*51f70*/  STS.U8 [R0+UR6+0xa20], R52 ;  /* 0x000a203400007988 */ /* 0x000fe80008000006 */
[----:B------:R-:W-:Y:S04]  /*51f80*/  STS.U8 [R0+UR6+0xa00], R51 ;  /* 0x000a003300007988 */ /* 0x000fe80008000006 */
[----:B------:R-:W-:Y:S04]  /*51f90*/  STS.U8 [R0+UR6+0xa60], R50 ;  /* 0x000a603200007988 */ /* 0x000fe80008000006 */
[----:B------:R-:W-:Y:S01]  /*51fa0*/  STS.U8 [R0+UR6+0xa40], R49 ;  /* 0x000a403100007988 */ /* 0x000fe20008000006 */
[----:B------:R-:W-:-:S03]  /*51fb0*/  LOP3.LUT R60, R60, 0x8, RZ, 0x3c, !PT ;  /* 0x000000083c3c7812 */ /* 0x000fc600078e3cff */
        /* <DEDUP_REMOVED lines=8> */
[----:B---3--:R0:W-:Y:S04]  /*52040*/  STS.U8 [R60+UR6+0x80], R61 ;  /* 0x0000803d3c007988 */ /* 0x0081e80008000006 */
[----:B--2---:R-:W-:Y:S04]  /*52050*/  STS.U8 [R60+UR6+0xa0], R2 ;  /* 0x0000a0023c007988 */ /* 0x004fe80008000006 */
[----:B----4-:R1:W-:Y:S04]  /*52060*/  STS.U8 [R60+UR6+0xc0], R3 ;  /* 0x0000c0033c007988 */ /* 0x0103e80008000006 */
[----:B0-----:R-:W2:Y:S04]  /*52070*/  LDL.LU R61, [R1+0x7b20] ;  /* 0x007b2000013d7983 */ /* 0x001ea80000300800 */
[----:B-1----:R-:W3:Y:S04]  /*52080*/  LDL.LU R3, [R1] ;  /* 0x0000000001037983 */ /* 0x002ee80000300800 */
[----:B------:R0:W-:Y:S04]  /*52090*/  STS.U8 [R60+UR6+0xe0], R6 ;  /* 0x0000e0063c007988 */ /* 0x0001e80008000006 */
[----:B------:R-:W4:Y:S04]  /*520a0*/  LDL.LU R2, [R1+0xf8] ;  /* 0x0000f80001027983 */ /* 0x000f280000300800 */
[----:B------:R1:W-:Y:S04]  /*520b0*/  STS.U8 [R60+UR6+0x2a0], R7 ;  /* 0x0002a0073c007988 */ /* 0x0003e80008000006 */
[----:B0-----:R-:W4:Y:S04]  /*520c0*/  LDL.LU R6, [R1+0xf4] ;  /* 0x0000f40001067983 */ /* 0x001f280000300800 */
[----:B------:R0:W-:Y:S04]  /*520d0*/  STS.U8 [R60+UR6+0x280], R8 ;  /* 0x000280083c007988 */ /* 0x0001e80008000006 */
[----:B-1----:R-:W4:Y:S04]  /*520e0*/  LDL.LU R7, [R1+0xf0] ;  /* 0x0000f00001077983 */ /* 0x002f280000300800 */
        /* <DEDUP_REMOVED lines=24> */
[----:B0-----:R-:W4:Y:S04]  /*52270*/  LDL.LU R56, [R1+0x2c] ;  /* 0x00002c0001387983 */ /* 0x001f280000300800 */
[----:B---3--:R0:W-:Y:S04]  /*52280*/  STS.U8 [R60+UR6+0x8c0], R3 ;  /* 0x0008c0033c007988 */ /* 0x0081e80008000006 */
[----:B--2---:R-:W-:Y:S04]  /*52290*/  STS.U8 [R60+UR6+0x8e0], R61 ;  /* 0x0008e03d3c007988 */ /* 0x004fe80008000006 */
        /* <DEDUP_REMOVED lines=11> */
[----:B------:R1:W-:Y:S01]  /*52350*/  STS.U8 [R60+UR6+0xe80], R26 ;  /* 0x000e801a3c007988 */ /* 0x0003e20008000006 */
[----:B0-----:R-:W-:-:S03]  /*52360*/  LOP3.LUT R3, R0, 0x10, RZ, 0x3c, !PT ;  /* 0x0000001000037812 */ /* 0x001fc600078e3cff */
[----:B-1----:R-:W2:Y:S04]  /*52370*/  LDL.LU R60, [R1+0x7b1c] ;  /* 0x007b1c00013c7983 */ /* 0x002ea80000300800 */
[----:B----4-:R-:W-:Y:S04]  /*52380*/  STS.U8 [R3+UR6+0x100], R2 ;  /* 0x0001000203007988 */ /* 0x010fe80008000006 */
[----:B------:R0:W-:Y:S04]  /*52390*/  STS.U8 [R3+UR6+0x120], R6 ;  /* 0x0001200603007988 */ /* 0x0001e80008000006 */
[----:B------:R1:W-:Y:S04]  /*523a0*/  STS.U8 [R3+UR6+0x140], R7 ;  /* 0x0001400703007988 */ /* 0x0003e80008000006 */
[----:B------:R3:W-:Y:S04]  /*523b0*/  STS.U8 [R3+UR6+0x160], R8 ;  /* 0x0001600803007988 */ /* 0x0007e80008000006 */
[----:B0-----:R-:W4:Y:S04]  /*523c0*/  LDL.LU R6, [R1+0xe8] ;  /* 0x0000e80001067983 */ /* 0x001f280000300800 */
[----:B-1----:R-:W4:Y:S04]  /*523d0*/  LDL.LU R7, [R1+0xe4] ;  /* 0x0000e40001077983 */ /* 0x002f280000300800 */
[----:B------:R0:W-:Y:S04]  /*523e0*/  STS.U8 [R3+UR6+0x320], R9 ;  /* 0x0003200903007988 */ /* 0x0001e80008000006 */
[----:B---3--:R-:W3:Y:S04]  /*523f0*/  LDL.LU R8, [R1+0xe0] ;  /* 0x0000e00001087983 */ /* 0x008ee80000300800 */
[----:B------:R1:W-:Y:S04]  /*52400*/  STS.U8 [R3+UR6+0x300], R10 ;  /* 0x0003000a03007988 */ /* 0x0003e80008000006 */
[----:B0-----:R-:W3:Y:S04]  /*52410*/  LDL.LU R9, [R1+0xdc] ;  /* 0x0000dc0001097983 */ /* 0x001ee80000300800 */
[----:B------:R0:W-:Y:S04]  /*52420*/  STS.U8 [R3+UR6+0x360], R11 ;  /* 0x0003600b03007988 */ /* 0x0001e80008000006 */
[----:B-1----:R-:W3:Y:S04]  /*52430*/  LDL.LU R10, [R1+0xa8] ;  /* 0x0000a800010a7983 */ /* 0x002ee80000300800 */
        /* <DEDUP_REMOVED lines=18> */
[----:B-1----:R-:W3:Y:S01]  /*52560*/  LDL.LU R56, [R1+0x20] ;  /* 0x0000200001387983 */ /* 0x002ee20000300800 */
[----:B------:R-:W-:-:S03]  /*52570*/  LOP3.LUT R0, R0, 0x18, RZ, 0x3c, !PT ;  /* 0x0000001800007812 */ /* 0x000fc600078e3cff */
[----:B------:R-:W3:Y:S04]  /*52580*/  LDL.LU R2, [R1+0x1c] ;  /* 0x00001c0001027983 */ /* 0x000ee80000300800 */
        /* <DEDUP_REMOVED lines=16> */
[----:B----4-:R1:W-:Y:S04]  /*52690*/  STS.U8 [R0+UR6+0x180], R6 ;  /* 0x0001800600007988 */ /* 0x0103e80008000006 */
[----:B------:R2:W-:Y:S04]  /*526a0*/  STS.U8 [R0+UR6+0x1a0], R7 ;  /* 0x0001a00700007988 */ /* 0x0005e80008000006 */
[----:B0-----:R-:W4:Y:S04]  /*526b0*/  LDL.LU R3, [R1+0x7b18] ;  /* 0x007b180001037983 */ /* 0x001f280000300800 */
[----:B-1----:R-:W4:Y:S04]  /*526c0*/  LDL.LU R6, [R1+0x7b14] ;  /* 0x007b140001067983 */ /* 0x002f280000300800 */
[----:B--2---:R-:W2:Y:S04]  /*526d0*/  LDL.LU R7, [R1+0x7b10] ;  /* 0x007b100001077983 */ /* 0x004ea80000300800 */
[----:B---3--:R0:W-:Y:S04]  /*526e0*/  STS.U8 [R0+UR6+0x1c0], R8 ;  /* 0x0001c00800007988 */ /* 0x0081e80008000006 */
[----:B------:R1:W-:Y:S04]  /*526f0*/  STS.U8 [R0+UR6+0x1e0], R9 ;  /* 0x0001e00900007988 */ /* 0x0003e80008000006 */
[----:B------:R3:W-:Y:S04]  /*52700*/  STS.U8 [R0+UR6+0x3a0], R10 ;  /* 0x0003a00a00007988 */ /* 0x0007e80008000006 */
[----:B0-----:R-:W4:Y:S04]  /*52710*/  LDL.LU R8, [R1+0x7b0c] ;  /* 0x007b0c0001087983 */ /* 0x001f280000300800 */
[----:B-1----:R-:W2:Y:S04]  /*52720*/  LDL.LU R9, [R1+0x7b08] ;  /* 0x007b080001097983 */ /* 0x002ea80000300800 */
[----:B---3--:R-:W3:Y:S04]  /*52730*/  LDL.LU R10, [R1+0x7b04] ;  /* 0x007b0400010a7983 */ /* 0x008ee80000300800 */
[----:B------:R0:W-:Y:S04]  /*52740*/  STS.U8 [R0+UR6+0x380], R11 ;  /* 0x0003800b00007988 */ /* 0x0001e80008000006 */
[----:B------:R1:W-:Y:S04]  /*52750*/  STS.U8 [R0+UR6+0x3e0], R12 ;  /* 0x0003e00c00007988 */ /* 0x0003e80008000006 */
[----:B------:R1:W-:Y:S04]  /*52760*/  STS.U8 [R0+UR6+0x3c0], R13 ;  /* 0x0003c00d00007988 */ /* 0x0003e80008000006 */
[----:B0-----:R-:W4:Y:S04]  /*52770*/  LDL.LU R11, [R1+0x7b00] ;  /* 0x007b0000010b7983 */ /* 0x001f280000300800 */
[----:B-1----:R-:W2:Y:S04]  /*52780*/  LDL.LU R12, [R1+0x7afc] ;  /* 0x007afc00010c7983 */ /* 0x002ea80000300800 */
[----:B------:R-:W3:Y:S04]  /*52790*/  LDL.LU R13, [R1+0x7af8] ;  /* 0x007af800010d7983 */ /* 0x000ee80000300800 */
        /* <DEDUP_REMOVED lines=13> */
[----:B0-----:R-:W4:Y:S04]  /*52870*/  LDL.LU R56, [R1+0x7adc] ;  /* 0x007adc0001387983 */ /* 0x001f280000300800 */
[----:B------:R0:W-:Y:S04]  /*52880*/  STS.U8 [R0+UR6+0x780], R2 ;  /* 0x0007800200007988 */ /* 0x0001e80008000006 */
[----:B0-----:R-:W2:Y:S04]  /*52890*/  LDL R2, [R1+0x3ba0] ;  /* 0x003ba00001027983 */ /* 0x001ea80000100800 */
[----:B----4-:R-:W-:Y:S04]  /*528a0*/  STS.U8 [R0+UR6+0x980], R56 ;  /* 0x0009803800007988 */ /* 0x010fe80008000006 */
[----:B---3--:R-:W-:Y:S04]  /*528b0*/  STS.U8 [R0+UR6+0x9a0], R55 ;  /* 0x0009a03700007988 */ /* 0x008fe80008000006 */
        /* <DEDUP_REMOVED lines=14> */
[----:B0-----:R-:W2:Y:S04]  /*529a0*/  LDL.LU R0, [R1+0x7ad8] ;  /* 0x007ad80001007983 */ /* 0x001ea80000300800 */
[----:B------:R-:W3:Y:S01]  /*529b0*/  LDL R3, [R1+0x3b98] ;  /* 0x003b980001037983 */ /* 0x000ee20000100800 */
[----:B------:R-:W-:Y:S01]  /*529c0*/  PRMT R5, RZ, 0x7610, R5 ;  /* 0x00007610ff057816 */ /* 0x000fe20000000005 */
[----:B------:R-:W-:Y:S06]  /*529d0*/  BAR.SYNC.DEFER_BLOCKING 0x0 ;  /* 0x0000000000007b1d */ /* 0x000fec0000010000 */
[----:B---3--:R-:W3:Y:S04]  /*529e0*/  @!P0 LDG.E.U8 R5, desc[UR4][R2.64] ;  /* 0x0000000402058981 */ /* 0x008ee8000c1e1100 */
[----:B---3--:R0:W-:Y:S04]  /*529f0*/  STL [R1+0x272c], R5 ;  /* 0x00272c0501007387 */ /* 0x0081e80000100800 */
[----:B0-----:R-:W3:Y:S04]  /*52a00*/  LDL.LU R5, [R1+0x7ad4] ;  /* 0x007ad40001057983 */ /* 0x001ee80000300800 */
[----:B------:R-:W4:Y:S04]  /*52a10*/  LDL R2, [R1+0x2bd8] ;  /* 0x002bd80001027983 */ /* 0x000f280000100800 */
[----:B------:R-:W4:Y:S01]  /*52a20*/  LDL R3, [R1+0x39f4] ;  /* 0x0039f40001037983 */ /* 0x000f220000100800 */
[----:B--2---:R-:W-:-:S02]  /*52a30*/  PRMT R0, RZ, 0x7610, R0 ;  /* 0x00007610ff007816 */ /* 0x004fc40000000000 */
[----:B----4-:R-:W-:-:S04]  /*52a40*/  @!P0 LOP3.LUT R3, R3, R2, RZ, 0x3c, !PT ;  /* 0x0000000203038212 */ /* 0x010fc800078e3cff */
[----:B------:R-:W-:-:S04]  /*52a50*/  @!P0 LOP3.LUT R2, R3, R2, RZ, 0x3c, !PT ;  /* 0x0000000203028212 */ /* 0x000fc800078e3cff */
[----:B------:R-:W-:-:S05]  /*52a60*/  @!P0 LOP3.LUT R3, R3, R2, RZ, 0x3c, !PT ;  /* 0x0000000203038212 */ /* 0x000fca00078e3cff */
[----:B------:R-:W2:Y:S04]  /*52a70*/  @!P0 LDG.E.U8 R0, desc[UR4][R2.64] ;  /* 0x0000000402008981 */ /* 0x000ea8000c1e1100 */
[----:B--2---:R0:W-:Y:S04]  /*52a80*/  STL [R1+0x2734], R0 ;  /* 0x0027340001007387 */ /* 0x0041e80000100800 */
[----:B0-----:R-:W2:Y:S04]  /*52a90*/  LDL.LU R0, [R1+0x7ad0] ;  /* 0x007ad00001007983 */ /* 0x001ea80000300800 */
[----:B------:R-:W4:Y:S04]  /*52aa0*/  LDL R2, [R1+0x27dc] ;  /* 0x0027dc0001027983 */ /* 0x000f280000100800 */
[----:B------:R-:W4:Y:S01]  /*52ab0*/  LDL R3, [R1+0x2bd4] ;  /* 0x002bd40001037983 */ /* 0x000f220000100800 */
[----:B------:R-:W-:-:S02]  /*52ac0*/  PRMT R4, RZ, 0x7610, R4 ;  /* 0x00007610ff047816 */ /* 0x000fc40000000004 */
[----:B----4-:R-:W-:-:S04]  /*52ad0*/  @!P0 LOP3.LUT R3, R3, R2, RZ, 0x3c, !PT ;  /* 0x0000000203038212 */ /* 0x010fc800078e3cff */
[----:B------:R-:W-:-:S04]  /*52ae0*/  @!P0 LOP3.LUT R2, R3, R2, RZ, 0x3c, !PT ;  /* 0x0000000203028212 */ /* 0x000fc800078e3cff */
[----:B------:R-:W-:-:S05]  /*52af0*/  @!P0 LOP3.LUT R3, R3, R2, RZ, 0x3c, !PT ;  /* 0x0000000203038212 */ /* 0x000fca00078e3cff */
[----:B------:R-:W4:Y:S04]  /*52b00*/  @!P0 LDG.E.U8 R4, desc[UR4][R2.64] ;  /* 0x0000000402048981 */ /* 0x000f28000c1e1100 */
[----:B----4-:R0:W-:Y:S04]  /*52b10*/  STL [R1+0x2730], R4 ;  /* 0x0027300401007387 */ /* 0x0101e80000100800 */
[----:B0-----:R-:W4:Y:S04]  /*52b20*/  LDL.LU R4, [R1+0x7acc] ;  /* 0x007acc0001047983 */ /* 0x001f280000300800 */
[----:B------:R-:W3:Y:S04]  /*52b30*/  LDL R2, [R1+0x2bd0] ;  /* 0x002bd00001027983 */ /* 0x000ee80000100800 */
[----:B------:R-:W3:Y:S01]  /*52b40*/  LDL R3, [R1+0x39f0] ;  /* 0x0039f00001037983 */ /* 0x000ee20000100800 */
[----:B--2---:R-:W-:-:S02]  /*52b50*/  PRMT R0, RZ, 0x7610, R0 ;  /* 0x00007610ff007816 */ /* 0x004fc40000000000 */
[----:B---3--:R-:W-:-:S04]  /*52b60*/  @!P0 LOP3.LUT R3, R3, R2, RZ, 0x3c, !PT ;  /* 0x0000000203038212 */ /* 0x008fc800078e3cff */
[----:B------:R-:W-:-:S04]  /*52b70*/  @!P0 LOP3.LUT R2, R3, R2, RZ, 0x3c, !PT ;  /* 0x0000000203028212 */ /* 0x000fc800078e3cff */
[----:B------:R-:W-:-:S05]  /*52b80*/  @!P0 LOP3.LUT R3, R3, R2, RZ, 0x3c, !PT ;  /* 0x0000000203038212 */ /* 0x000fca00078e3cff */
[----:B------:R-:W2:Y:S04]  /*52b90*/  @!P0 LDG.E.U8 R0, desc[UR4][R2.64] ;  /* 0x0000000402008981 */ /* 0x000ea8000c1e1100 */
[----:B--2---:R0:W-:Y:S04]  /*52ba0*/  STL [R1+0x2728], R0 ;  /* 0x0027280001007387 */ /* 0x0041e80000100800 */
[----:B0-----:R-:W2:Y:S04]  /*52bb0*/  LDL.LU R0, [R1+0x7ac8] ;  /* 0x007ac80001007983 */ /* 0x001ea80000300800 */
[----:B------:R-:W3:Y:S04]  /*52bc0*/  LDL R2, [R1+0x2bcc] ;  /* 0x002bcc0001027983 */ /* 0x000ee80000100800 */
[----:B------:R-:W3:Y:S01]  /*52bd0*/  LDL R3, [R1+0x39ec] ;  /* 0x0039ec0001037983 */ /* 0x000ee20000100800 */
[----:B----4-:R-:W-:-:S02]  /*52be0*/  PRMT R4, RZ, 0x7610, R4 ;  /* 0x00007610ff047816 */ /* 0x010fc40000000004 */
[----:B---3--:R-:W-:-:S04]  /*52bf0*/  @!P0 LOP3.LUT R3, R3, R2, RZ, 0x3c, !PT ;  /* 0x0000000203038212 */ /* 0x008fc800078e3cff */
[----:B------:R-:W-:-:S04]  /*52c00*/  @!P0 LOP3.LUT R2, R3, R2, RZ, 0x3c, !PT ;  /* 0x0000000203028212 */ /* 0x000fc800078e3cff */
[----:B------:R-:W-:-:S05]  /*52c10*/  @!P0 LOP3.LUT R3, R3, R2, RZ, 0x3c, !PT ;  /* 0x0000000203038212 */ /* 0x000fca00078e3cff */
[----:B------:R-:W3:Y:S04]  /*52c20*/  @!P0 LDG.E.U8 R4, desc[UR4][R2.64] ;  /* 0x0000000402048981 */ /* 0x000ee8000c1e1100 */
        /* <DEDUP_REMOVED lines=13> */
[----:B---3--:R-:W-:-:S02]  /*52d00*/  PRMT R4, RZ, 0x7610, R4 ;  /* 0x00007610ff047816 */ /* 0x008fc40000000004 */
[----:B----4-:R-:W-:-:S04]  /*52d10*/  @!P0 LOP3.LUT R3, R3, R2, RZ, 0x3c, !PT ;  /* 0x0000000203038212 */ /* 0x010fc800078e3cff */
        /* <DEDUP_REMOVED lines=3273> */
[----:B------:R-:W3:Y:S02]  /*5f9b0*/  LDL R3, [R1+0x2e8c] ;  /* 0x002e8c0001037983 */ /* 0x000ee40000100800 */
[----:B---3--:R-:W-:-:S02]  /*5f9c0*/  @!P0 LOP3.LUT R3, R3, R2, RZ, 0x3c, !PT ;  /* 0x0000000203038212 */ /* 0x008fc400078e3cff */
[----:B--2---:R-:W-:Y:S02]  /*5f9d0*/  PRMT R0, RZ, 0x7610, R0 ;  /* 0x00007610ff007816 */ /* 0x004fe40000000000 */
        /* <DEDUP_REMOVED lines=750> */
[----:B--2---:R0:W-:Y:S04]  /*628c0*/  STL [R1], R0 ;  /* 0x0000000001007387 */ /* 0x0041e80000100800 */
[----:B0-----:R-:W2:Y:S04]  /*628d0*/  LDL.LU R0, [R1+0x73c0] ;  /* 0x0073c00001007983 */ /* 0x001ea80000300800 */
[----:B------:R-:W3:Y:S04]  /*628e0*/  LDL R2, [R1+0x2bf0] ;  /* 0x002bf00001027983 */ /* 0x000ee80000100800 */
[----:B------:R-:W3:Y:S01]  /*628f0*/  LDL R3, [R1+0x3a04] ;  /* 0x003a040001037983 */ /* 0x000ee20000100800 */
[----:B------:R-:W-:-:S02]  /*62900*/  PRMT R61, RZ, 0x7610, R61 ;  /* 0x00007610ff3d7816 */ /* 0x000fc4000000003d */
[----:B---3--:R-:W-:-:S04]  /*62910*/  @!P0 LOP3.LUT R3, R3, R2, RZ, 0x3c, !PT ;  /* 0x0000000203038212 */ /* 0x008fc800078e3cff */
[----:B------:R-:W-:-:S04]  /*62920*/  @!P0 LOP3.LUT R2, R3, R2, RZ, 0x3c, !PT ;  /* 0x0000000203028212 */ /* 0x000fc800078e3cff */
[----:B------:R-:W-:-:S05]  /*62930*/  @!P0 LOP3.LUT R3, R3, R2, RZ, 0x3c, !PT ;  /* 0x0000000203038212 */ /* 0x000fca00078e3cff */
[----:B------:R0:W3:Y:S04]  /*62940*/  @!P0 LDG.E.U8 R61, desc[UR4][R2.64] ;  /* 0x00000004023d8981 */ /* 0x0000e8000c1e1100 */
[----:B------:R-:W0:Y:S04]  /*62950*/  LDL R2, [R1+0x2bec] ;  /* 0x002bec0001027983 */ /* 0x000e280000100800 */
[----:B------:R-:W0:Y:S01]  /*62960*/  LDL R3, [R1+0x3a0c] ;  /* 0x003a0c0001037983 */ /* 0x000e220000100800 */
[----:B------:R-:W-:Y:S02]  /*62970*/  PRMT R60, RZ, 0x7610, R60 ;  /* 0x00007610ff3c7816 */ /* 0x000fe4000000003c */
[----:B0-----:R-:W-:-:S04]  /*62980*/  @!P0 LOP3.LUT R3, R3, R2, RZ, 0x3c, !PT ;  /* 0x0000000203038212 */ /* 0x001fc800078e3cff */
[----:B------:R-:W-:-:S04]  /*62990*/  @!P0 LOP3.LUT R2, R3, R2, RZ, 0x3c, !PT ;  /* 0x0000000203028212 */ /* 0x000fc800078e3cff */
[----:B------:R-:W-:Y:S01]  /*629a0*/  @!P0 LOP3.LUT R3, R3, R2, RZ, 0x3c, !PT ;  /* 0x0000000203038212 */ /* 0x000fe200078e3cff */
[----:B---3--:R0:W-:Y:S04]  /*629b0*/  STL [R1+0x7344], R61 ;  /* 0x0073443d01007387 */ /* 0x0081e80000100800 */
[----:B------:R1:W3:Y:S01]  /*629c0*/  @!P0 LDG.E.U8 R60, desc[UR4][R2.64] ;  /* 0x00000004023c8981 */ /* 0x0002e2000c1e1100 */
[----:B------:R-:W-:-:S03]  /*629d0*/  PRMT R59, RZ, 0x7610, R59 ;  /* 0x00007610ff3b7816 */ /* 0x000fc6000000003b */
[----:B0-----:R-:W4:Y:S04]  /*629e0*/  LDL R61, [R1+0x3a24] ;  /* 0x003a2400013d7983 */ /* 0x001f280000100800 */
[----:B------:R-:W1:Y:S04]  /*629f0*/  LDL R2, [R1+0x2be8] ;  /* 0x002be80001027983 */ /* 0x000e680000100800 */
[----:B------:R-:W1:Y:S02]  /*62a00*/  LDL R3, [R1+0x3a14] ;  /* 0x003a140001037983 */ /* 0x000e640000100800 */
[----:B-1----:R-:W-:-:S04]  /*62a10*/  @!P0 LOP3.LUT R3, R3, R2, RZ, 0x3c, !PT ;  /* 0x0000000203038212 */ /* 0x002fc800078e3cff */
[----:B------:R-:W-:-:S04]  /*62a20*/  @!P0 LOP3.LUT R2, R3, R2, RZ, 0x3c, !PT ;  /* 0x0000000203028212 */ /* 0x000fc800078e3cff */
[----:B------:R-:W-:Y:S01]  /*62a30*/  @!P0 LOP3.LUT R3, R3, R2, RZ, 0x3c, !PT ;  /* 0x0000000203038212 */ /* 0x000fe200078e3cff */
[----:B---3--:R0:W-:Y:S04]  /*62a40*/  STL [R1+0x7348], R60 ;  /* 0x0073483c01007387 */ /* 0x0081e80000100800 */
[----:B------:R1:W3:Y:S01]  /*62a50*/  @!P0 LDG.E.U8 R59, desc[UR4][R2.64] ;  /* 0x00000004023b8981 */ /* 0x0002e2000c1e1100 */
[----:B------:R-:W-:-:S03]  /*62a60*/  PRMT R58, RZ, 0x7610, R58 ;  /* 0x00007610ff3a7816 */ /* 0x000fc6000000003a */
[----:B0-----:R-:W2:Y:S04]  /*62a70*/  LDL R60, [R1+0x2be0] ;  /* 0x002be000013c7983 */ /* 0x001ea80000100800 */
[----:B------:R-:W1:Y:S04]  /*62a80*/  LDL R2, [R1+0x2be4] ;  /* 0x002be40001027983 */ /* 0x000e680000100800 */
[----:B------:R-:W1:Y:S02]  /*62a90*/  LDL R3, [R1+0x3a1c] ;  /* 0x003a1c0001037983 */ /* 0x000e640000100800 */
[----:B-1----:R-:W-:-:S04]  /*62aa0*/  @!P0 LOP3.LUT R3, R3, R2, RZ, 0x3c, !PT ;  /* 0x0000000203038212 */ /* 0x002fc800078e3cff */
[----:B------:R-:W-:-:S04]  /*62ab0*/  @!P0 LOP3.LUT R2, R3, R2, RZ, 0x3c, !PT ;  /* 0x0000000203028212 */ /* 0x000fc800078e3cff */
[----:B------:R-:W-:-:S05]  /*62ac0*/  @!P0 LOP3.LUT R3, R3, R2, RZ, 0x3c, !PT ;  /* 0x0000000203038212 */ /* 0x000fca00078e3cff */
[----:B------:R4:W2:Y:S01]  /*62ad0*/  @!P0 LDG.E.U8 R58, desc[UR4][R2.64] ;  /* 0x00000004023a8981 */ /* 0x0008a2000c1e1100 */
[----:B------:R-:W-:-:S03]  /*62ae0*/  PRMT R57, RZ, 0x7610, R57 ;  /* 0x00007610ff397816 */ /* 0x000fc60000000039 */
[----:B---3--:R0:W-:Y:S01]  /*62af0*/  STL [R1+0x734c], R59 ;  /* 0x00734c3b01007387 */ /* 0x0081e20000100800 */
[----:B----4-:R-:W-:Y:S02]  /*62b00*/  @!P0 IMAD.MOV.U32 R2, RZ, RZ, R61 ;  /* 0x000000ffff028224 */ /* 0x010fe400078e003d */
[----:B--2---:R-:W-:Y:S01]  /*62b10*/  @!P0 IMAD.MOV.U32 R3, RZ, RZ, R60 ;  /* 0x000000ffff038224 */ /* 0x004fe200078e003c */
[----:B0-----:R-:W2:Y:S04]  /*62b20*/  LDL R59, [R1+0x3a2c] ;  /* 0x003a2c00013b7983 */ /* 0x001ea80000100800 */
[----:B------:R2:W3:Y:S04]  /*62b30*/  @!P0 LDG.E.U8 R57, desc[UR4][R2.64] ;  /* 0x0000000402398981 */ /* 0x0004e8000c1e1100 */
[----:B------:R0:W-:Y:S04]  /*62b40*/  STL [R1+0x7354], R58 ;  /* 0x0073543a01007387 */ /* 0x0001e80000100800 */
[----:B------:R-:W4:Y:S04]  /*62b50*/  LDL R61, [R1+0x3a08] ;  /* 0x003a0800013d7983 */ /* 0x000f280000100800 */
[----:B------:R-:W4:Y:S04]  /*62b60*/  LDL R60, [R1+0x3a44] ;  /* 0x003a4400013c7983 */ /* 0x000f280000100800 */
[----:B0-----:R-:W4:Y:S01]  /*62b70*/  LDL R58, [R1+0x2bdc] ;  /* 0x002bdc00013a7983 */ /* 0x001f220000100800 */
[----:B------:R-:W-:Y:S01]  /*62b80*/  PRMT R56, RZ, 0x7610, R56 ;  /* 0x00007610ff387816 */ /* 0x000fe20000000038 */
[----:B--2---:R-:W-:-:S02]  /*62b90*/  @!P0 IMAD.MOV.U32 R2, RZ, RZ, R59 ;  /* 0x000000ffff028224 */ /* 0x004fc400078e003b */
[----:B---3--:R0:W-:Y:S01]  /*62ba0*/  STL [R1+0x7358], R57 ;  /* 0x0073583901007387 */ /* 0x0081e20000100800 */
[----:B------:R-:W-:-:S03]  /*62bb0*/  PRMT R55, RZ, 0x7610, R55 ;  /* 0x00007610ff377816 */ /* 0x000fc60000000037 */
[----:B------:R-:W2:Y:S04]  /*62bc0*/  LDL R59, [R1+0x3a10] ;  /* 0x003a1000013b7983 */ /* 0x000ea80000100800 */
[----:B0-----:R-:W3:Y:S01]  /*62bd0*/  LDL R57, [R1+0x3a34] ;  /* 0x003a340001397983 */ /* 0x001ee20000100800 */
[----:B----4-:R-:W-:-:S03]  /*62be0*/  @!P0 IMAD.MOV.U32 R3, RZ, RZ, R58 ;  /* 0x000000ffff038224 */ /* 0x010fc600078e003a */
[----:B------:R-:W4:Y:S04]  /*62bf0*/  LDL R58, [R1+0x3a4c] ;  /* 0x003a4c00013a7983 */ /* 0x000f280000100800 */
[----:B------:R3:W2:Y:S04]  /*62c00*/  @!P0 LDG.E.U8 R56, desc[UR4][R2.64] ;  /* 0x0000000402388981 */ /* 0x0006a8000c1e1100 */
[----:B------:R-:W4:Y:S01]  /*62c10*/  LDL R3, [R1+0x39f8] ;  /* 0x0039f80001037983 */ /* 0x000f220000100800 */
[----:B---3--:R-:W-:-:S03]  /*62c20*/  @!P0 IMAD.MOV.U32 R2, RZ, RZ, R57 ;  /* 0x000000ffff028224 */ /* 0x008fc600078e0039 */
[----:B--2---:R0:W-:Y:S01]  /*62c30*/  STL [R1+0x735c], R56 ;  /* 0x00735c3801007387 */ /* 0x0041e20000100800 */
[----:B------:R-:W-:-:S03]  /*62c40*/  PRMT R54, RZ, 0x7610, R54 ;  /* 0x00007610ff367816 */ /* 0x000fc60000000036 */
[----:B------:R-:W2:Y:S04]  /*62c50*/  LDL R57, [R1+0x3a18] ;  /* 0x003a180001397983 */ /* 0x000ea80000100800 */
[----:B----4-:R1:W3:Y:S04]  /*62c60*/  @!P0 LDG.E.U8 R55, desc[UR4][R2.64] ;  /* 0x0000000402378981 */ /* 0x0102e8000c1e1100 */
[----:B0-----:R-:W4:Y:S04]  /*62c70*/  LDL R56, [R1+0x3a54] ;  /* 0x003a540001387983 */ /* 0x001f280000100800 */
        /* <DEDUP_REMOVED lines=8> */
[----:B------:R-:W-:Y:S01]  /*62d00*/  PRMT R52, RZ, 0x7610, R52 ;  /* 0x00007610ff347816 */ /* 0x000fe20000000034 */
[----:B0-----:R-:W-:Y:S02]  /*62d10*/  @!P0 IMAD.MOV.U32 R2, RZ, RZ, R60 ;  /* 0x000000ffff028224 */ /* 0x001fe400078e003c */
[----:B------:R-:W-:-:S05]  /*62d20*/  @!P0 IMAD.MOV.U32 R3, RZ, RZ, R61 ;  /* 0x000000ffff038224 */ /* 0x000fca00078e003d */
[----:B------:R0:W3:Y:S02]  /*62d30*/  @!P0 LDG.E.U8 R53, desc[UR4][R2.64] ;  /* 0x0000000402358981 */ /* 0x0000e4000c1e1100 */
[----:B0-----:R-:W-:Y:S02]  /*62d40*/  @!P0 IMAD.MOV.U32 R2, RZ, RZ, R58 ;  /* 0x000000ffff028224 */ /* 0x001fe400078e003a */
[----:B------:R-:W-:-:S05]  /*62d50*/  @!P0 IMAD.MOV.U32 R3, RZ, RZ, R59 ;  /* 0x000000ffff038224 */ /* 0x000fca00078e003b */
[----:B------:R4:W3:Y:S04]  /*62d60*/  @!P0 LDG.E.U8 R52, desc[UR4][R2.64] ;  /* 0x0000000402348981 */ /* 0x0008e8000c1e1100 */
[----:B--2---:R0:W-:Y:S04]  /*62d70*/  STL [R1+0x7350], R54 ;  /* 0x0073503601007387 */ /* 0x0041e80000100800 */
[----:B------:R-:W2:Y:S04]  /*62d80*/  LDL R60, [R1+0x3a20] ;  /* 0x003a2000013c7983 */ /* 0x000ea80000100800 */
[----:B-1----:R-:W2:Y:S01]  /*62d90*/  LDL R55, [R1+0x3a5c] ;  /* 0x003a5c0001377983 */ /* 0x002ea20000100800 */
[----:B------:R-:W-:Y:S01]  /*62da0*/  PRMT R51, RZ, 0x7610, R51 ;  /* 0x00007610ff337816 */ /* 0x000fe20000000033 */
[----:B----4-:R-:W-:-:S02]  /*62db0*/  @!P0 IMAD.MOV.U32 R2, RZ, RZ, R56 ;  /* 0x000000ffff028224 */ /* 0x010fc400078e0038 */
[----:B------:R-:W-:-:S05]  /*62dc0*/  @!P0 IMAD.MOV.U32 R3, RZ, RZ, R57 ;  /* 0x000000ffff038224 */ /* 0x000fca00078e0039 */
[----:B------:R2:W4:Y:S01]  /*62dd0*/  @!P0 LDG.E.U8 R51, desc[UR4][R2.64] ;  /* 0x0000000402338981 */ /* 0x000522000c1e1100 */
[----:B------:R-:W-:-:S03]  /*62de0*/  PRMT R50, RZ, 0x7610, R50 ;  /* 0x00007610ff327816 */ /* 0x000fc60000000032 */
[----:B---3--:R1:W-:Y:S04]  /*62df0*/  STL [R1+0x7364], R53 ;  /* 0x0073643501007387 */ /* 0x0083e80000100800 */
[----:B------:R-:W3:Y:S04]  /*62e00*/  LDL R59, [R1+0x3a28] ;  /* 0x003a2800013b7983 */ /* 0x000ee80000100800 */
[----:B0-----:R-:W3:Y:S04]  /*62e10*/  LDL R54, [R1+0x3a64] ;  /* 0x003a640001367983 */ /* 0x001ee80000100800 */
[----:B------:R0:W-:Y:S04]  /*62e20*/  STL [R1+0x7368], R52 ;  /* 0x0073683401007387 */ /* 0x0001e80000100800 */
[----:B------:R-:W3:Y:S04]  /*62e30*/  LDL R58, [R1+0x3a30] ;  /* 0x003a3000013a7983 */ /* 0x000ee80000100800 */
[----:B------:R-:W3:Y:S04]  /*62e40*/  LDL R57, [R1+0x3a6c] ;  /* 0x003a6c0001397983 */ /* 0x000ee80000100800 */
[----:B------:R-:W3:Y:S04]  /*62e50*/  LDL R56, [R1+0x3a38] ;  /* 0x003a380001387983 */ /* 0x000ee80000100800 */
[----:B-1----:R-:W3:Y:S01]  /*62e60*/  LDL R53, [R1+0x3a74] ;  /* 0x003a740001357983 */ /* 0x002ee20000100800 */
[----:B--2---:R-:W-:-:S02]  /*62e70*/  @!P0 IMAD.MOV.U32 R3, RZ, RZ, R60 ;  /* 0x000000ffff038224 */ /* 0x004fc400078e003c */
[----:B------:R-:W-:-:S05]  /*62e80*/  @!P0 IMAD.MOV.U32 R2, RZ, RZ, R55 ;  /* 0x000000ffff028224 */ /* 0x000fca00078e0037 */
[----:B------:R3:W2:Y:S04]  /*62e90*/  @!P0 LDG.E.U8 R50, desc[UR4][R2.64] ;  /* 0x0000000402328981 */ /* 0x0006a8000c1e1100 */
[----:B----4-:R1:W-:Y:S04]  /*62ea0*/  STL [R1+0x736c], R51 ;  /* 0x00736c3301007387 */ /* 0x0103e80000100800 */
[----:B------:R-:W4:Y:S04]  /*62eb0*/  LDL R55, [R1+0x3a40] ;  /* 0x003a400001377983 */ /* 0x000f280000100800 */
[----:B0-----:R-:W4:Y:S01]  /*62ec0*/  LDL R52, [R1+0x3a7c] ;  /* 0x003a7c0001347983 */ /* 0x001f220000100800 */
[----:B------:R-:W-:-:S02]  /*62ed0*/  PRMT R49, RZ, 0x7610, R49 ;  /* 0x00007610ff317816 */ /* 0x000fc40000000031 */
[----:B------:R-:W-:Y:S01]  /*62ee0*/  PRMT R48, RZ, 0x7610, R48 ;  /* 0x00007610ff307816 */ /* 0x000fe20000000030 */
[----:B---3--:R-:W-:Y:S02]  /*62ef0*/  @!P0 IMAD.MOV.U32 R3, RZ, RZ, R59 ;  /* 0x000000ffff038224 */ /* 0x008fe400078e003b */
        /* <DEDUP_REMOVED lines=9> */
[----:B0-----:R-:W-:-:S02]  /*62f90*/  @!P0 IMAD.MOV.U32 R2, RZ, RZ, R53 ;  /* 0x000000ffff028224 */ /* 0x001fc400078e0035 */
[----:B------:R-:W-:Y:S01]  /*62fa0*/  @!P0 IMAD.MOV.U32 R3, RZ, RZ, R56 ;  /* 0x000000ffff038224 */ /* 0x000fe200078e0038 */
[----:B------:R-:W-:-:S04]  /*62fb0*/  PRMT R46, RZ, 0x7610, R46 ;  /* 0x00007610ff2e7816 */ /* 0x000fc8000000002e */
[----:B------:R4:W2:Y:S02]  /*62fc0*/  @!P0 LDG.E.U8 R47, desc[UR4][R2.64] ;  /* 0x00000004022f8981 */ /* 0x0008a4000c1e1100 */
[----:B----4-:R-:W-:Y:S02]  /*62fd0*/  @!P0 IMAD.MOV.U32 R2, RZ, RZ, R52 ;  /* 0x000000ffff028224 */ /* 0x010fe400078e0034 */
[----:B------:R-:W-:-:S05]  /*62fe0*/  @!P0 IMAD.MOV.U32 R3, RZ, RZ, R55 ;  /* 0x000000ffff038224 */ /* 0x000fca00078e0037 */
[----:B------:R0:W4:Y:S01]  /*62ff0*/  @!P0 LDG.E.U8 R46, desc[UR4][R2.64] ;  /* 0x00000004022e8981 */ /* 0x000122000c1e1100 */
[----:B------:R-:W-:-:S03]  /*63000*/  PRMT R45, RZ, 0x7610, R45 ;  /* 0x00007610ff2d7816 */ /* 0x000fc6000000002d */
[----:B---3--:R-:W-:Y:S04]  /*63010*/  STL [R1+0x7374], R49 ;  /* 0x0073743101007387 */ /* 0x008fe80000100800 */
[----:B------:R-:W-:Y:S04]  /*63020*/  STL [R1+0x7378], R48 ;  /* 0x0073783001007387 */ /* 0x000fe80000100800 */
[----:B------:R-:W3:Y:S04]  /*63030*/  LDL R53, [R1+0x3a50] ;  /* 0x003a500001357983 */ /* 0x000ee80000100800 */
[----:B--2---:R-:W2:Y:S01]  /*63040*/  LDL R50, [R1+0x3a8c] ;  /* 0x003a8c0001327983 */ /* 0x004ea20000100800 */
[----:B0-----:R-:W-:-:S02]  /*63050*/  @!P0 IMAD.MOV.U32 R3, RZ, RZ, R54 ;  /* 0x000000ffff038224 */ /* 0x001fc400078e0036 */
[----:B------:R-:W-:-:S05]  /*63060*/  @!P0 IMAD.MOV.U32 R2, RZ, RZ, R51 ;  /* 0x000000ffff028224 */ /* 0x000fca00078e0033 */
[----:B------:R3:W2:Y:S04]  /*63070*/  @!P0 LDG.E.U8 R45, desc[UR4][R2.64] ;  /* 0x00000004022d8981 */ /* 0x0006a8000c1e1100 */
[----:B------:R0:W-:Y:S04]  /*63080*/  STL [R1+0x737c], R47 ;  /* 0x00737c2f01007387 */ /* 0x0001e80000100800 */
[----:B------:R-:W2:Y:S04]  /*63090*/  LDL R52, [R1+0x3a58] ;  /* 0x003a580001347983 */ /* 0x000ea80000100800 */
[----:B0-----:R-:W2:Y:S04]  /*630a0*/  LDL R47, [R1+0x3a94] ;  /* 0x003a9400012f7983 */ /* 0x001ea80000100800 */
[----:B----4-:R0:W-:Y:S04]  /*630b0*/  STL [R1+0x7380], R46 ;  /* 0x0073802e01007387 */ /* 0x0101e80000100800 */
[----:B------:R-:W4:Y:S04]  /*630c0*/  LDL R51, [R1+0x3a60] ;  /* 0x003a600001337983 */ /* 0x000f280000100800 */
[----:B------:R-:W4:Y:S04]  /*630d0*/  LDL R49, [R1+0x3a9c] ;  /* 0x003a9c0001317983 */ /* 0x000f280000100800 */
[----:B------:R-:W4:Y:S01]  /*630e0*/  LDL R48, [R1+0x3aa4] ;  /* 0x003aa40001307983 */ /* 0x000f220000100800 */
[----:B------:R-:W-:Y:S01]  /*630f0*/  PRMT R44, RZ, 0x7610, R44 ;  /* 0x00007610ff2c7816 */ /* 0x000fe2000000002c */
[----:B---3--:R-:W-:-:S02]  /*63100*/  @!P0 IMAD.MOV.U32 R3, RZ, RZ, R53 ;  /* 0x000000ffff038224 */ /* 0x008fc400078e0035 */
[----:B--2---:R-:W-:-:S05]  /*63110*/  @!P0 IMAD.MOV.U32 R2, RZ, RZ, R50 ;  /* 0x000000ffff028224 */ /* 0x004fca00078e0032 */
[----:B------:R1:W2:Y:S04]  /*63120*/  @!P0 LDG.E.U8 R44, desc[UR4][R2.64] ;  /* 0x00000004022c8981 */ /* 0x0002a8000c1e1100 */
[----:B------:R3:W-:Y:S04]  /*63130*/  STL [R1+0x7384], R45 ;  /* 0x0073842d01007387 */ /* 0x0007e80000100800 */
[----:B------:R-:W3:Y:S01]  /*63140*/  LDL R50, [R1+0x3a68] ;  /* 0x003a680001327983 */ /* 0x000ee20000100800 */
[----:B------:R-:W-:Y:S01]  /*63150*/  PRMT R43, RZ, 0x7610, R43 ;  /* 0x00007610ff2b7816 */ /* 0x000fe2000000002b */
[----:B-1----:R-:W-:Y:S01]  /*63160*/  @!P0 IMAD.MOV.U32 R3, RZ, RZ, R52 ;  /* 0x000000ffff038224 */ /* 0x002fe200078e0034 */
[----:B------:R-:W-:-:S02]  /*63170*/  PRMT R42, RZ, 0x7610, R42 ;  /* 0x00007610ff2a7816 */ /* 0x000fc4000000002a */
[----:B------:R-:W-:Y:S01]  /*63180*/  PRMT R41, RZ, 0x7610, R41 ;  /* 0x00007610ff297816 */ /* 0x000fe20000000029 */
[----:B0-----:R-:W3:Y:S01]  /*63190*/  LDL R46, [R1+0x3aac] ;  /* 0x003aac00012e7983 */ /* 0x001ee20000100800 */
[----:B------:R-:W-:-:S05]  /*631a0*/  @!P0 IMAD.MOV.U32 R2, RZ, RZ, R47 ;  /* 0x000000ffff028224 */ /* 0x000fca00078e002f */
[----:B------:R4:W3:Y:S02]  /*631b0*/  @!P0 LDG.E.U8 R43, desc[UR4][R2.64] ;  /* 0x00000004022b8981 */ /* 0x0008e4000c1e1100 */
[----:B----4-:R-:W-:Y:S02]  /*631c0*/  @!P0 IMAD.MOV.U32 R2, RZ, RZ, R49 ;  /* 0x000000ffff028224 */ /* 0x010fe400078e0031 */
[----:B------:R-:W-:-:S05]  /*631d0*/  @!P0 IMAD.MOV.U32 R3, RZ, RZ, R51 ;  /* 0x000000ffff038224 */ /* 0x000fca00078e0033 */
[----:B------:R0:W4:Y:S04]  /*631e0*/  @!P0 LDG.E.U8 R42, desc[UR4][R2.64] ;  /* 0x00000004022a8981 */ /* 0x000128000c1e1100 */
[----:B--2---:R1:W-:Y:S04]  /*631f0*/  STL [R1+0x7388], R44 ;  /* 0x0073882c01007387 */ /* 0x0043e80000100800 */
[----:B------:R-:W2:Y:S04]  /*63200*/  LDL R47, [R1+0x3a70] ;  /* 0x003a7000012f7983 */ /* 0x000ea80000100800 */
[----:B---3--:R-:W3:Y:S01]  /*63210*/  LDL R45, [R1+0x3a78] ;  /* 0x003a7800012d7983 */ /* 0x008ee20000100800 */
[----:B0-----:R-:W-:-:S03]  /*63220*/  @!P0 IMAD.MOV.U32 R2, RZ, RZ, R48 ;  /* 0x000000ffff028224 */ /* 0x001fc600078e0030 */
[----:B-1----:R-:W3:Y:S01]  /*63230*/  LDL R44, [R1+0x3ab4] ;  /* 0x003ab400012c7983 */ /* 0x002ee20000100800 */
[----:B------:R-:W-:-:S05]  /*63240*/  @!P0 IMAD.MOV.U32 R3, RZ, RZ, R50 ;  /* 0x000000ffff038224 */ /* 0x000fca00078e0032 */
[----:B------:R2:W3:Y:S04]  /*63250*/  @!P0 LDG.E.U8 R41, desc[UR4][R2.64] ;  /* 0x0000000402298981 */ /* 0x0004e8000c1e1100 */
[----:B------:R-:W-:Y:S04]  /*63260*/  STL [R1+0x738c], R43 ;  /* 0x00738c2b01007387 */ /* 0x000fe80000100800 */
[----:B------:R-:W3:Y:S04]  /*63270*/  LDL R49, [R1+0x3abc] ;  /* 0x003abc0001317983 */ /* 0x000ee80000100800 */
[----:B----4-:R0:W-:Y:S04]  /*63280*/  STL [R1+0x7390], R42 ;  /* 0x0073902a01007387 */ /* 0x0101e80000100800 */
[----:B------:R-:W4:Y:S04]  /*63290*/  LDL R50, [R1+0x3a80] ;  /* 0x003a800001327983 */ /* 0x000f280000100800 */
[----:B------:R-:W4:Y:S04]  /*632a0*/  LDL R48, [R1+0x3a88] ;  /* 0x003a880001307983 */ /* 0x000f280000100800 */
[----:B0-----:R-:W4:Y:S01]  /*632b0*/  LDL R42, [R1+0x3ac4] ;  /* 0x003ac400012a7983 */ /* 0x001f220000100800 */
[----:B--2---:R-:W-:Y:S01]  /*632c0*/  @!P0 IMAD.MOV.U32 R3, RZ, RZ, R47 ;  /* 0x000000ffff038224 */ /* 0x004fe200078e002f */
[----:B------:R-:W-:Y:S01]  /*632d0*/  PRMT R40, RZ, 0x7610, R40 ;  /* 0x00007610ff287816 */ /* 0x000fe20000000028 */
[----:B------:R-:W-:-:S05]  /*632e0*/  @!P0 IMAD.MOV.U32 R2, RZ, RZ, R46 ;  /* 0x000000ffff028224 */ /* 0x000fca00078e002e */
[----:B------:R0:W2:Y:S04]  /*632f0*/  @!P0 LDG.E.U8 R40, desc[UR4][R2.64] ;  /* 0x0000000402288981 */ /* 0x0000a8000c1e1100 */
[----:B---3--:R1:W-:Y:S04]  /*63300*/  STL [R1+0x7394], R41 ;  /* 0x0073942901007387 */ /* 0x0083e80000100800 */
[----:B------:R-:W3:Y:S04]  /*63310*/  LDL R47, [R1+0x3a90] ;  /* 0x003a9000012f7983 */ /* 0x000ee80000100800 */
[----:B-1----:R-:W2:Y:S01]  /*63320*/  LDL R41, [R1+0x3acc] ;  /* 0x003acc0001297983 */ /* 0x002ea20000100800 */
[----:B------:R-:W-:Y:S01]  /*63330*/  PRMT R39, RZ, 0x7610, R39 ;  /* 0x00007610ff277816 */ /* 0x000fe20000000027 */
[----:B0-----:R-:W-:-:S02]  /*63340*/  @!P0 IMAD.MOV.U32 R2, RZ, RZ, R44 ;  /* 0x000000ffff028224 */ /* 0x001fc400078e002c */
[----:B------:R-:W-:Y:S01]  /*63350*/  @!P0 IMAD.MOV.U32 R3, RZ, RZ, R45 ;  /* 0x000000ffff038224 */ /* 0x000fe200078e002d */
[----:B------:R-:W-:-:S04]  /*63360*/  PRMT R38, RZ, 0x7610, R38 ;  /* 0x00007610ff267816 */ /* 0x000fc80000000026 */
[----:B------:R0:W2:Y:S01]  /*63370*/  @!P0 LDG.E.U8 R39, desc[UR4][R2.64] ;  /* 0x0000000402278981 */ /* 0x0000a2000c1e1100 */
[----:B------:R-:W-:Y:S01]  /*63380*/  PRMT R37, RZ, 0x7610, R37 ;  /* 0x00007610ff257816 */ /* 0x000fe20000000025 */
[----:B0-----:R-:W-:Y:S02]  /*63390*/  @!P0 IMAD.MOV.U32 R2, RZ, RZ, R49 ;  /* 0x000000ffff028224 */ /* 0x001fe400078e0031 */
[----:B----4-:R-:W-:-:S05]  /*633a0*/  @!P0 IMAD.MOV.U32 R3, RZ, RZ, R50 ;  /* 0x000000ffff038224 */ /* 0x010fca00078e0032 */
[----:B------:R0:W4:Y:S02]  /*633b0*/  @!P0 LDG.E.U8 R38, desc[UR4][R2.64] ;  /* 0x0000000402268981 */ /* 0x000124000c1e1100 */
[----:B0-----:R-:W-:Y:S02]  /*633c0*/  @!P0 IMAD.MOV.U32 R2, RZ, RZ, R42 ;  /* 0x000000ffff028224 */ /* 0x001fe400078e002a */
[----:B------:R-:W-:-:S05]  /*633d0*/  @!P0 IMAD.MOV.U32 R3, RZ, RZ, R48 ;  /* 0x000000ffff038224 */ /* 0x000fca00078e0030 */
[----:B------:R3:W4:Y:S01]  /*633e0*/  @!P0 LDG.E.U8 R37, desc[UR4][R2.64] ;  /* 0x0000000402258981 */ /* 0x000722000c1e1100 */
[----:B------:R-:W-:Y:S01]  /*633f0*/  PRMT R36, RZ, 0x7610, R36 ;  /* 0x00007610ff247816 */ /* 0x000fe20000000024 */
[----:B---3--:R-:W-:Y:S02]  /*63400*/  @!P0 IMAD.MOV.U32 R3, RZ, RZ, R47 ;  /* 0x000000ffff038224 */ /* 0x008fe400078e002f */
[----:B--2---:R-:W-:-:S05]  /*63410*/  @!P0 IMAD.MOV.U32 R2, RZ, RZ, R41 ;  /* 0x000000ffff028224 */ /* 0x004fca00078e0029 */
[----:B------:R-:W2:Y:S04]  /*63420*/  @!P0 LDG.E.U8 R36, desc[UR4][R2.64] ;  /* 0x0000000402248981 */ /* 0x000ea8000c1e1100 */
[----:B------:R0:W-:Y:S04]  /*63430*/  STL [R1+0x7398], R40 ;  /* 0x0073982801007387 */ /* 0x0001e80000100800 */
[----:B------:R-:W3:Y:S04]  /*63440*/  LDL R46, [R1+0x3a98] ;  /* 0x003a9800012e7983 */ /* 0x000ee80000100800 */
[----:B------:R-:W3:Y:S04]  /*63450*/  LDL R45, [R1+0x3ad4] ;  /* 0x003ad400012d7983 */ /* 0x000ee80000100800 */
[----:B------:R-:W3:Y:S04]  /*63460*/  LDL R44, [R1+0x3aa0] ;  /* 0x003aa000012c7983 */ /* 0x000ee80000100800 */
[----:B------:R-:W3:Y:S04]  /*63470*/  LDL R43, [R1+0x3adc] ;  /* 0x003adc00012b7983 */ /* 0x000ee80000100800 */
[----:B------:R-:W-:Y:S04]  /*63480*/  STL [R1+0x739c], R39 ;  /* 0x00739c2701007387 */ /* 0x000fe80000100800 */
[----:B----4-:R1:W-:Y:S04]  /*63490*/  STL [R1+0x73a0], R38 ;  /* 0x0073a02601007387 */ /* 0x0103e80000100800 */
[----:B------:R-:W4:Y:S04]  /*634a0*/  LDL R42, [R1+0x3aa8] ;  /* 0x003aa800012a7983 */ /* 0x000f280000100800 */
[----:B0-----:R-:W4:Y:S04]  /*634b0*/  LDL R40, [R1+0x3ae4] ;  /* 0x003ae40001287983 */ /* 0x001f280000100800 */
[----:B------:R-:W-:Y:S04]  /*634c0*/  STL [R1+0x73a4], R37 ;  /* 0x0073a42501007387 */ /* 0x000fe80000100800 */
[----:B------:R-:W4:Y:S04]  /*634d0*/  LDL R47, [R1+0x3ab0] ;  /* 0x003ab000012f7983 */ /* 0x000f280000100800 */
[----:B-1----:R-:W4:Y:S04]  /*634e0*/  LDL R38, [R1+0x3aec] ;  /* 0x003aec0001267983 */ /* 0x002f280000100800 */
[----:B------:R-:W4:Y:S01]  /*634f0*/  LDL R41, [R1+0x3af4] ;  /* 0x003af40001297983 */ /* 0x000f220000100800 */
[----:B------:R-:W-:-:S03]  /*63500*/  PRMT R35, RZ, 0x7610, R35 ;  /* 0x00007610ff237816 */ /* 0x000fc60000000023 */
[----:B--2---:R0:W-:Y:S04]  /*63510*/  STL [R1+0x73a8], R36 ;  /* 0x0073a82401007387 */ /* 0x0041e80000100800 */
[----:B0-----:R-:W2:Y:S01]  /*63520*/  LDL R36, [R1+0x3ab8] ;  /* 0x003ab80001247983 */ /* 0x001ea20000100800 */
[----:B---3--:R-:W-:Y:S02]  /*63530*/  @!P0 IMAD.MOV.U32 R2, RZ, RZ, R45 ;  /* 0x000000ffff028224 */ /* 0x008fe400078e002d */
[----:B------:R-:W-:Y:S01]  /*63540*/  @!P0 IMAD.MOV.U32 R3, RZ, RZ, R46 ;  /* 0x000000ffff038224 */ /* 0x000fe200078e002e */
[----:B------:R-:W-:Y:S02]  /*63550*/  PRMT R34, RZ, 0x7610, R34 ;  /* 0x00007610ff227816 */ /* 0x000fe40000000022 */
[----:B------:R-:W-:-:S02]  /*63560*/  PRMT R33, RZ, 0x7610, R33 ;  /* 0x00007610ff217816 */ /* 0x000fc40000000021 */
[----:B------:R-:W-:Y:S02]  /*63570*/  PRMT R32, RZ, 0x7610, R32 ;  /* 0x00007610ff207816 */ /* 0x000fe40000000020 */
[----:B------:R-:W-:Y:S01]  /*63580*/  PRMT R31, RZ, 0x7610, R31 ;  /* 0x00007610ff1f7816 */ /* 0x000fe2000000001f */
[----:B------:R0:W3:Y:S04]  /*63590*/  @!P0 LDG.E.U8 R35, desc[UR4][R2.64] ;  /* 0x0000000402238981 */ /* 0x0000e8000c1e1100 */
[----:B------:R-:W3:Y:S01]  /*635a0*/  LDL R45, [R1+0x3afc] ;  /* 0x003afc00012d7983 */ /* 0x000ee20000100800 */
[----:B0-----:R-:W-:Y:S02]  /*635b0*/  @!P0 IMAD.MOV.U32 R2, RZ, RZ, R43 ;  /* 0x000000ffff028224 */ /* 0x001fe400078e002b */
[----:B------:R-:W-:-:S05]  /*635c0*/  @!P0 IMAD.MOV.U32 R3, RZ, RZ, R44 ;  /* 0x000000ffff038224 */ /* 0x000fca00078e002c */
[----:B------:R4:W3:Y:S02]  /*635d0*/  @!P0 LDG.E.U8 R34, desc[UR4][R2.64] ;  /* 0x0000000402228981 */ /* 0x0008e4000c1e1100 */
[----:B----4-:R-:W-:Y:S02]  /*635e0*/  @!P0 IMAD.MOV.U32 R2, RZ, RZ, R40 ;  /* 0x000000ffff028224 */ /* 0x010fe400078e0028 */
[----:B------:R-:W-:-:S05]  /*635f0*/  @!P0 IMAD.MOV.U32 R3, RZ, RZ, R42 ;  /* 0x000000ffff038224 */ /* 0x000fca00078e002a */
[----:B------:R0:W4:Y:S02]  /*63600*/  @!P0 LDG.E.U8 R33, desc[UR4][R2.64] ;  /* 0x0000000402218981 */ /* 0x000124000c1e1100 */
[----:B0-----:R-:W-:Y:S02]  /*63610*/  @!P0 IMAD.MOV.U32 R2, RZ, RZ, R38 ;  /* 0x000000ffff028224 */ /* 0x001fe400078e0026 */
[----:B------:R-:W-:-:S05]  /*63620*/  @!P0 IMAD.MOV.U32 R3, RZ, RZ, R47 ;  /* 0x000000ffff038224 */ /* 0x000fca00078e002f */
[----:B------:R0:W4:Y:S02]  /*63630*/  @!P0 LDG.E.U8 R32, desc[UR4][R2.64] ;  /* 0x0000000402208981 */ /* 0x000124000c1e1100 */
[----:B0-----:R-:W-:Y:S02]  /*63640*/  @!P0 IMAD.MOV.U32 R2, RZ, RZ, R41 ;  /* 0x000000ffff028224 */ /* 0x001fe400078e0029 */
[----:B--2---:R-:W-:-:S05]  /*63650*/  @!P0 IMAD.MOV.U32 R3, RZ, RZ, R36 ;  /* 0x000000ffff038224 */ /* 0x004fca00078e0024 */
[----:B------:R-:W2:Y:S04]  /*63660*/  @!P0 LDG.E.U8 R31, desc[UR4][R2.64] ;  /* 0x00000004021f8981 */ /* 0x000ea8000c1e1100 */
[----:B---3--:R0:W-:Y:S04]  /*63670*/  STL [R1+0x73ac], R35 ;  /* 0x0073ac2301007387 */ /* 0x0081e80000100800 */
[----:B------:R-:W3:Y:S04]  /*63680*/  LDL R46, [R1+0x3ac0] ;  /* 0x003ac000012e7983 */ /* 0x000ee80000100800 */
[----:B------:R-:W3:Y:S04]  /*63690*/  LDL R44, [R1+0x3ac8] ;  /* 0x003ac800012c7983 */ /* 0x000ee80000100800 */
[----:B------:R-:W3:Y:S04]  /*636a0*/  LDL R43, [R1+0x3b04] ;  /* 0x003b0400012b7983 */ /* 0x000ee80000100800 */
[----:B------:R-:W3:Y:S04]  /*636b0*/  LDL R39, [R1+0x3b0c] ;  /* 0x003b0c0001277983 */ /* 0x000ee80000100800 */
[----:B------:R1:W-:Y:S04]  /*636c0*/  STL [R1+0x73b0], R34 ;  /* 0x0073b02201007387 */ /* 0x0003e80000100800 */
[----:B------:R-:W3:Y:S04]  /*636d0*/  LDL R42, [R1+0x3ad0] ;  /* 0x003ad000012a7983 */ /* 0x000ee80000100800 */
[----:B------:R-:W3:Y:S04]  /*636e0*/  LDL R40, [R1+0x3ad8] ;  /* 0x003ad80001287983 */ /* 0x000ee80000100800 */
[----:B------:R-:W3:Y:S04]  /*636f0*/  LDL R37, [R1+0x3b14] ;  /* 0x003b140001257983 */ /* 0x000ee80000100800 */
[----:B----4-:R4:W-:Y:S04]  /*63700*/  STL [R1+0x73b4], R33 ;  /* 0x0073b42101007387 */ /* 0x0109e80000100800 */
[----:B------:R-:W3:Y:S04]  /*63710*/  LDL R38, [R1+0x3ae0] ;  /* 0x003ae00001267983 */ /* 0x000ee80000100800 */
[----:B0-----:R-:W3:Y:S04]  /*63720*/  LDL R35, [R1+0x3b1c] ;  /* 0x003b1c0001237983 */ /* 0x001ee80000100800 */
[----:B------:R0:W-:Y:S04]  /*63730*/  STL [R1+0x73b8], R32 ;  /* 0x0073b82001007387 */ /* 0x0001e80000100800 */
[----:B------:R-:W3:Y:S04]  /*63740*/  LDL R36, [R1+0x3b24] ;  /* 0x003b240001247983 */ /* 0x000ee80000100800 */
[----:B------:R-:W3:Y:S04]  /*63750*/  LDL R41, [R1+0x3ae8] ;  /* 0x003ae80001297983 */ /* 0x000ee80000100800 */
[----:B--2---:R2:W-:Y:S04]  /*63760*/  STL [R1+0x73bc], R31 ;  /* 0x0073bc1f01007387 */ /* 0x0045e80000100800 */
[----:B-1----:R-:W3:Y:S04]  /*63770*/  LDL R34, [R1+0x3af0] ;  /* 0x003af00001227983 */ /* 0x002ee80000100800 */
[----:B----4-:R-:W4:Y:S04]  /*63780*/  LDL R33, [R1+0x3b2c] ;  /* 0x003b2c0001217983 */ /* 0x010f280000100800 */
[----:B0-----:R-:W4:Y:S04]  /*63790*/  LDL R32, [R1+0x3af8] ;  /* 0x003af80001207983 */ /* 0x001f280000100800 */
[----:B--2---:R-:W2:Y:S01]  /*637a0*/  LDL R31, [R1+0x3b34] ;  /* 0x003b3400011f7983 */ /* 0x004ea20000100800 */
[----:B------:R-:W-:Y:S01]  /*637b0*/  PRMT R30, RZ, 0x7610, R30 ;  /* 0x00007610ff1e7816 */ /* 0x000fe2000000001e */
[----:B------:R-:W-:-:S02]  /*637c0*/  @!P0 IMAD.MOV.U32 R2, RZ, RZ, R45 ;  /* 0x000000ffff028224 */ /* 0x000fc400078e002d */
[----:B---3--:R-:W-:Y:S01]  /*637d0*/  @!P0 IMAD.MOV.U32 R3, RZ, RZ, R46 ;  /* 0x000000ffff038224 */ /* 0x008fe200078e002e */
[----:B------:R-:W-:Y:S02]  /*637e0*/  PRMT R29, RZ, 0x7610, R29 ;  /* 0x00007610ff1d7816 */ /* 0x000fe4000000001d */
[----:B------:R-:W-:Y:S02]  /*637f0*/  PRMT R28, RZ, 0x7610, R28 ;  /* 0x00007610ff1c7816 */ /* 0x000fe4000000001c */
[----:B------:R-:W-:Y:S02]  /*63800*/  PRMT R27, RZ, 0x7610, R27 ;  /* 0x00007610ff1b7816 */ /* 0x000fe4000000001b */
[----:B------:R-:W-:Y:S01]  /*63810*/  PRMT R26, RZ, 0x7610, R26 ;  /* 0x00007610ff1a7816 */ /* 0x000fe2000000001a */
[----:B------:R0:W3:Y:S01]  /*63820*/  @!P0 LDG.E.U8 R30, desc[UR4][R2.64] ;  /* 0x00000004021e8981 */ /* 0x0000e2000c1e1100 */
[----:B------:R-:W-:Y:S02]  /*63830*/  PRMT R25, RZ, 0x7610, R25 ;  /* 0x00007610ff197816 */ /* 0x000fe40000000019 */
[----:B------:R-:W-:-:S02]  /*63840*/  PRMT R24, RZ, 0x7610, R24 ;  /* 0x00007610ff187816 */ /* 0x000fc40000000018 */
[----:B------:R-:W-:Y:S02]  /*63850*/  PRMT R23, RZ, 0x7610, R23 ;  /* 0x00007610ff177816 */ /* 0x000fe40000000017 */
[----:B------:R-:W-:Y:S02]  /*63860*/  PRMT R22, RZ, 0x7610, R22 ;  /* 0x00007610ff167816 */ /* 0x000fe40000000016 */
[----:B------:R-:W-:Y:S02]  /*63870*/  PRMT R21, RZ, 0x7610, R21 ;  /* 0x00007610ff157816 */ /* 0x000fe40000000015 */
[----:B------:R-:W-:Y:S02]  /*63880*/  PRMT R20, RZ, 0x7610, R20 ;  /* 0x00007610ff147816 */ /* 0x000fe40000000014 */
[----:B------:R-:W-:Y:S02]  /*63890*/  PRMT R19, RZ, 0x7610, R19 ;  /* 0x00007610ff137816 */ /* 0x000fe40000000013 */
[----:B------:R-:W-:Y:S01]  /*638a0*/  PRMT R18, RZ, 0x7610, R18 ;  /* 0x00007610ff127816 */ /* 0x000fe20000000012 */
[----:B------:R-:W3:Y:S01]  /*638b0*/  LDL R45, [R1+0x3b94] ;  /* 0x003b9400012d7983 */ /* 0x000ee20000100800 */
[----:B0-----:R-:W-:-:S02]  /*638c0*/  @!P0 IMAD.MOV.U32 R2, RZ, RZ, R43 ;  /* 0x000000ffff028224 */ /* 0x001fc400078e002b */
[----:B------:R-:W-:Y:S01]  /*638d0*/  @!P0 IMAD.MOV.U32 R3, RZ, RZ, R44 ;  /* 0x000000ffff038224 */ /* 0x000fe200078e002c */
[----:B------:R-:W3:Y:S04]  /*638e0*/  LDL R46, [R1+0x3b58] ;  /* 0x003b5800012e7983 */ /* 0x000ee80000100800 */
[----:B------:R-:W3:Y:S04]  /*638f0*/  LDL R44, [R1+0x3b60] ;  /* 0x003b6000012c7983 */ /* 0x000ee80000100800 */
[----:B------:R0:W3:Y:S04]  /*63900*/  @!P0 LDG.E.U8 R29, desc[UR4][R2.64] ;  /* 0x00000004021d8981 */ /* 0x0000e8000c1e1100 */
[----:B------:R-:W3:Y:S01]  /*63910*/  LDL R43, [R1+0x3b9c] ;  /* 0x003b9c00012b7983 */ /* 0x000ee20000100800 */
[----:B0-----:R-:W-:-:S02]  /*63920*/  @!P0 IMAD.MOV.U32 R2, RZ, RZ, R39 ;  /* 0x000000ffff028224 */ /* 0x001fc400078e0027 */
[----:B------:R-:W-:Y:S01]  /*63930*/  @!P0 IMAD.MOV.U32 R3, RZ, RZ, R42 ;  /* 0x000000ffff038224 */ /* 0x000fe200078e002a */
[----:B------:R-:W3:Y:S04]  /*63940*/  LDL R39, [R1+0x3b3c] ;  /* 0x003b3c0001277983 */ /* 0x000ee80000100800 */
[----:B------:R-:W3:Y:S04]  /*63950*/  LDL R42, [R1+0x3b18] ;  /* 0x003b1800012a7983 */ /* 0x000ee80000100800 */
[----:B------:R0:W3:Y:S02]  /*63960*/  @!P0 LDG.E.U8 R28, desc[UR4][R2.64] ;  /* 0x00000004021c8981 */ /* 0x0000e4000c1e1100 */
        /* <DEDUP_REMOVED lines=11> */
[----:B------:R-:W3:Y:S01]  /*63a20*/  LDL R36, [R1+0x3b10] ;  /* 0x003b100001247983 */ /* 0x000ee20000100800 */
[----:B------:R-:W-:-:S03]  /*63a30*/  @!P0 IMAD.MOV.U32 R3, RZ, RZ, R41 ;  /* 0x000000ffff038224 */ /* 0x000fc600078e0029 */
[----:B------:R-:W3:Y:S04]  /*63a40*/  LDL R41, [R1+0x3b54] ;  /* 0x003b540001297983 */ /* 0x000ee80000100800 */
[----:B------:R0:W3:Y:S02]  /*63a50*/  @!P0 LDG.E.U8 R25, desc[UR4][R2.64] ;  /* 0x0000000402198981 */ /* 0x0000e4000c1e1100 */
[----:B0-----:R-:W-:Y:S02]  /*63a60*/  @!P0 IMAD.MOV.U32 R3, RZ, RZ, R34 ;  /* 0x000000ffff038224 */ /* 0x001fe400078e0022 */
[----:B----4-:R-:W-:Y:S01]  /*63a70*/  @!P0 IMAD.MOV.U32 R2, RZ, RZ, R33 ;  /* 0x000000ffff028224 */ /* 0x010fe200078e0021 */
[----:B------:R-:W4:Y:S04]  /*63a80*/  LDL R34, [R1+0x3b20] ;  /* 0x003b200001227983 */ /* 0x000f280000100800 */
[----:B------:R-:W4:Y:S04]  /*63a90*/  LDL R33, [R1+0x3b5c] ;  /* 0x003b5c0001217983 */ /* 0x000f280000100800 */
[----:B------:R2:W4:Y:S02]  /*63aa0*/  @!P0 LDG.E.U8 R24, desc[UR4][R2.64] ;  /* 0x0000000402188981 */ /* 0x000524000c1e1100 */
[----:B--2---:R-:W-:-:S02]  /*63ab0*/  @!P0 IMAD.MOV.U32 R2, RZ, RZ, R31 ;  /* 0x000000ffff028224 */ /* 0x004fc400078e001f */
[----:B------:R-:W2:Y:S01]  /*63ac0*/  LDL R31, [R1+0x3b64] ;  /* 0x003b6400011f7983 */ /* 0x000ea20000100800 */
[----:B------:R-:W-:-:S03]  /*63ad0*/  @!P0 IMAD.MOV.U32 R3, RZ, RZ, R32 ;  /* 0x000000ffff038224 */ /* 0x000fc600078e0020 */
[----:B------:R-:W2:Y:S04]  /*63ae0*/  LDL R32, [R1+0x3b28] ;  /* 0x003b280001207983 */ /* 0x000ea80000100800 */
[----:B------:R3:W2:Y:S02]  /*63af0*/  @!P0 LDG.E.U8 R23, desc[UR4][R2.64] ;  /* 0x0000000402178981 */ /* 0x0006a4000c1e1100 */
[----:B---3--:R-:W-:Y:S02]  /*63b00*/  @!P0 IMAD.MOV.U32 R2, RZ, RZ, R39 ;  /* 0x000000ffff028224 */ /* 0x008fe400078e0027 */
[----:B------:R-:W3:Y:S01]  /*63b10*/  LDL R39, [R1+0x3b6c] ;  /* 0x003b6c0001277983 */ /* 0x000ee20000100800 */
[----:B------:R-:W-:-:S03]  /*63b20*/  @!P0 IMAD.MOV.U32 R3, RZ, RZ, R40 ;  /* 0x000000ffff038224 */ /* 0x000fc600078e0028 */
[----:B------:R-:W3:Y:S04]  /*63b30*/  LDL R40, [R1+0x3b30] ;  /* 0x003b300001287983 */ /* 0x000ee80000100800 */
[----:B------:R0:W3:Y:S02]  /*63b40*/  @!P0 LDG.E.U8 R22, desc[UR4][R2.64] ;  /* 0x0000000402168981 */ /* 0x0000e4000c1e1100 */
[----:B0-----:R-:W-:Y:S02]  /*63b50*/  @!P0 IMAD.MOV.U32 R2, RZ, RZ, R37 ;  /* 0x000000ffff028224 */ /* 0x001fe400078e0025 */
        /* <DEDUP_REMOVED lines=11> */
[----:B------:R-:W-:Y:S01]  /*63c10*/  PRMT R17, RZ, 0x7610, R17 ;  /* 0x00007610ff117816 */ /* 0x000fe20000000011 */
[----:B------:R-:W3:Y:S04]  /*63c20*/  LDL R41, [R1+0x3bb8] ;  /* 0x003bb80001297983 */ /* 0x000ee80000100800 */
[----:B------:R4:W3:Y:S04]  /*63c30*/  @!P0 LDG.E.U8 R19, desc[UR4][R2.64] ;  /* 0x0000000402138981 */ /* 0x0008e8000c1e1100 */
[----:B------:R-:W3:Y:S01]  /*63c40*/  LDL R42, [R1+0x3b68] ;  /* 0x003b6800012a7983 */ /* 0x000ee20000100800 */
[----:B----4-:R-:W-:-:S02]  /*63c50*/  @!P0 IMAD.MOV.U32 R3, RZ, RZ, R34 ;  /* 0x000000ffff038224 */ /* 0x010fc400078e0022 */
[----:B------:R-:W-:Y:S01]  /*63c60*/  @!P0 IMAD.MOV.U32 R2, RZ, RZ, R33 ;  /* 0x000000ffff028224 */ /* 0x000fe200078e0021 */
[----:B------:R-:W4:Y:S04]  /*63c70*/  LDL R34, [R1+0x3b48] ;  /* 0x003b480001227983 */ /* 0x000f280000100800 */
[----:B------:R-:W4:Y:S04]  /*63c80*/  LDL R33, [R1+0x3b84] ;  /* 0x003b840001217983 */ /* 0x000f280000100800 */
[----:B------:R2:W4:Y:S02]  /*63c90*/  @!P0 LDG.E.U8 R18, desc[UR4][R2.64] ;  /* 0x0000000402128981 */ /* 0x000524000c1e1100 */
[----:B--2---:R-:W-:-:S02]  /*63ca0*/  @!P0 IMAD.MOV.U32 R2, RZ, RZ, R31 ;  /* 0x000000ffff028224 */ /* 0x004fc400078e001f */
[----:B------:R-:W2:Y:S01]  /*63cb0*/  LDL R31, [R1+0x3b8c] ;  /* 0x003b8c00011f7983 */ /* 0x000ea20000100800 */
[----:B------:R-:W-:-:S03]  /*63cc0*/  @!P0 IMAD.MOV.U32 R3, RZ, RZ, R32 ;  /* 0x000000ffff038224 */ /* 0x000fc600078e0020 */
[----:B------:R-:W2:Y:S01]  /*63cd0*/  LDL R32, [R1+0x3b50] ;  /* 0x003b500001207983 */ /* 0x000ea20000100800 */
[----:B------:R-:W-:-:S03]  /*63ce0*/  PRMT R16, RZ, 0x7610, R16 ;  /* 0x00007610ff107816 */ /* 0x000fc60000000010 */
[----:B------:R3:W2:Y:S01]  /*63cf0*/  @!P0 LDG.E.U8 R17, desc[UR4][R2.64] ;  /* 0x0000000402118981 */ /* 0x0006a2000c1e1100 */
[----:B------:R-:W-:Y:S02]  /*63d00*/  PRMT R15, RZ, 0x7610, R15 ;  /* 0x00007610ff0f7816 */ /* 0x000fe4000000000f */
[----:B------:R-:W-:Y:S02]  /*63d10*/  PRMT R14, RZ, 0x7610, R14 ;  /* 0x00007610ff0e7816 */ /* 0x000fe4000000000e */
[----:B------:R-:W-:Y:S01]  /*63d20*/  PRMT R13, RZ, 0x7610, R13 ;  /* 0x00007610ff0d7816 */ /* 0x000fe2000000000d */
        /* <DEDUP_REMOVED lines=24> */
[----:B------:R-:W-:Y:S02]  /*63eb0*/  PRMT R12, RZ, 0x7610, R12 ;  /* 0x00007610ff0c7816 */ /* 0x000fe4000000000c */
[----:B------:R-:W-:-:S04]  /*63ec0*/  PRMT R11, RZ, 0x7610, R11 ;  /* 0x00007610ff0b7816 */ /* 0x000fc8000000000b */
[----:B------:R0:W2:Y:S01]  /*63ed0*/  @!P0 LDG.E.U8 R12, desc[UR4][R2.64] ;  /* 0x00000004020c8981 */ /* 0x0000a2000c1e1100 */
[----:B------:R-:W-:Y:S01]  /*63ee0*/  PRMT R10, RZ, 0x7610, R10 ;  /* 0x00007610ff0a7816 */ /* 0x000fe2000000000a */
[----:B0-----:R-:W-:Y:S02]  /*63ef0*/  @!P0 IMAD.MOV.U32 R2, RZ, RZ, R45 ;  /* 0x000000ffff028224 */ /* 0x001fe400078e002d */
[----:B------:R-:W-:-:S05]  /*63f00*/  @!P0 IMAD.MOV.U32 R3, RZ, RZ, R46 ;  /* 0x000000ffff038224 */ /* 0x000fca00078e002e */
        /* <DEDUP_REMOVED lines=10> */
[----:B---3--:R-:W-:Y:S02]  /*63fb0*/  @!P0 IMAD.MOV.U32 R2, RZ, RZ, R39 ;  /* 0x000000ffff028224 */ /* 0x008fe400078e0027 */
[----:B------:R-:W-:-:S05]  /*63fc0*/  @!P0 IMAD.MOV.U32 R3, RZ, RZ, R40 ;  /* 0x000000ffff038224 */ /* 0x000fca00078e0028 */
[----:B------:R0:W3:Y:S01]  /*63fd0*/  @!P0 LDG.E.U8 R8, desc[UR4][R2.64] ;  /* 0x0000000402088981 */ /* 0x0000e2000c1e1100 */
[----:B------:R-:W-:Y:S01]  /*63fe0*/  PRMT R6, RZ, 0x7610, R6 ;  /* 0x00007610ff067816 */ /* 0x000fe20000000006 */
[----:B0-----:R-:W-:Y:S02]  /*63ff0*/  @!P0 IMAD.MOV.U32 R2, RZ, RZ, R37 ;  /* 0x000000ffff028224 */ /* 0x001fe400078e0025 */
[----:B------:R-:W-:-:S05]  /*64000*/  @!P0 IMAD.MOV.U32 R3, RZ, RZ, R38 ;  /* 0x000000ffff038224 */ /* 0x000fca00078e0026 */
[----:B------:R0:W3:Y:S01]  /*64010*/  @!P0 LDG.E.U8 R7, desc[UR4][R2.64] ;  /* 0x0000000402078981 */ /* 0x0000e2000c1e1100 */
[----:B------:R-:W-:Y:S01]  /*64020*/  PRMT R5, RZ, 0x7610, R5 ;  /* 0x00007610ff057816 */ /* 0x000fe20000000005 */
[----:B0-----:R-:W-:Y:S02]  /*64030*/  @!P0 IMAD.MOV.U32 R2, RZ, RZ, R35 ;  /* 0x000000ffff028224 */ /* 0x001fe400078e0023 */
[----:B------:R-:W-:-:S05]  /*64040*/  @!P0 IMAD.MOV.U32 R3, RZ, RZ, R36 ;  /* 0x000000ffff038224 */ /* 0x000fca00078e0024 */
[----:B------:R4:W3:Y:S02]  /*64050*/  @!P0 LDG.E.U8 R6, desc[UR4][R2.64] ;  /* 0x0000000402068981 */ /* 0x0008e4000c1e1100 */
[----:B----4-:R-:W-:Y:S02]  /*64060*/  @!P0 IMAD.MOV.U32 R3, RZ, RZ, R34 ;  /* 0x000000ffff038224 */ /* 0x010fe400078e0022 */
[----:B------:R-:W-:Y:S02]  /*64070*/  @!P0 IMAD.MOV.U32 R2, RZ, RZ, R33 ;  /* 0x000000ffff028224 */ /* 0x000fe400078e0021 */
[----:B------:R-:W-:Y:S04]  /*64080*/  LDS.U8 R33, [R0+UR6+0x8] ;  /* 0x0000080600217984 */ /* 0x000fe80008000000 */
[----:B------:R2:W4:Y:S02]  /*64090*/  @!P0 LDG.E.U8 R5, desc[UR4][R2.64] ;  /* 0x0000000402058981 */ /* 0x000524000c1e1100 */
[----:B--2---:R-:W-:-:S02]  /*640a0*/  @!P0 IMAD.MOV.U32 R2, RZ, RZ, R31 ;  /* 0x000000ffff028224 */ /* 0x004fc400078e001f */
[----:B------:R-:W0:Y:S01]  /*640b0*/  LDS.U8 R31, [R0+UR6+0x110] ;  /* 0x00011006001f7984 */ /* 0x000e220008000000 */
[----:B------:R-:W-:-:S03]  /*640c0*/  @!P0 IMAD.MOV.U32 R3, RZ, RZ, R32 ;  /* 0x000000ffff038224 */ /* 0x000fc600078e0020 */
[----:B------:R-:W1:Y:S04]  /*640d0*/  LDS.U8 R32, [R0+UR6+0x198] ;  /* 0x0001980600207984 */ /* 0x000e680008000000 */
[----:B0-----:R-:W-:Y:S04]  /*640e0*/  STL [R1+0x3c40], R31 ;  /* 0x003c401f01007387 */ /* 0x001fe80000100800 */
[----:B------:R-:W0:Y:S04]  /*640f0*/  LDS.U8 R31, [R0+UR6+0x80] ;  /* 0x00008006001f7984 */ /* 0x000e280008000000 */
[----:B-1----:R-:W-:Y:S04]  /*64100*/  STL [R1+0x3c3c], R32 ;  /* 0x003c3c2001007387 */ /* 0x002fe80000100800 */
[----:B------:R-:W1:Y:S04]  /*64110*/  LDS.U8 R32, [R0+UR6+0x118] ;  /* 0x0001180600207984 */ /* 0x000e680008000000 */
[----:B------:R-:W-:Y:S04]  /*64120*/  STL [R1+0x275c], R33 ;  /* 0x00275c2101007387 */ /* 0x000fe80000100800 */
[----:B------:R-:W2:Y:S04]  /*64130*/  LDS.U8 R33, [R0+UR6+0x190] ;  /* 0x0001900600217984 */ /* 0x000ea80008000000 */
[----:B0-----:R-:W-:Y:S04]  /*64140*/  STL [R1+0x2758], R31 ;  /* 0x0027581f01007387 */ /* 0x001fe80000100800 */
[----:B------:R-:W0:Y:S04]  /*64150*/  LDS.U8 R31, [R0+UR6+0x800] ;  /* 0x00080006001f7984 */ /* 0x000e280008000000 */
[----:B-1----:R-:W-:Y:S04]  /*64160*/  STL [R1+0x3c48], R32 ;  /* 0x003c482001007387 */ /* 0x002fe80000100800 */
[----:B------:R-:W1:Y:S04]  /*64170*/  LDS.U8 R32, [R0+UR6+0x888] ;  /* 0x0008880600207984 */ /* 0x000e680008000000 */
[----:B--2---:R-:W-:Y:S04]  /*64180*/  STL [R1+0x3c44], R33 ;  /* 0x003c442101007387 */ /* 0x004fe80000100800 */
        /* <DEDUP_REMOVED lines=39> */
[----:B-1----:R1:W-:Y:S04]  /*64400*/  STL [R1+0x3c6c], R32 ;  /* 0x003c6c2001007387 */ /* 0x0023e80000100800 */
[----:B--2---:R-:W-:Y:S04]  /*64410*/  STL [R1+0x278c], R33 ;  /* 0x00278c2101007387 */ /* 0x004fe80000100800 */
[----:B------:R-:W2:Y:S01]  /*64420*/  LDS.U8 R33, [R0+UR6+0x908] ;  /* 0x0009080600217984 */ /* 0x000ea20008000000 */
[----:B------:R-:W-:-:S02]  /*64430*/  PRMT R4, RZ, 0x7610, R4 ;  /* 0x00007610ff047816 */ /* 0x000fc40000000004 */
[----:B-1----:R-:W-:-:S04]  /*64440*/  LOP3.LUT R32, R0, 0x20, RZ, 0x3c, !PT ;  /* 0x0000002000207812 */ /* 0x002fc800078e3cff */
[----:B------:R1:W4:Y:S04]  /*64450*/  @!P0 LDG.E.U8 R4, desc[UR4][R2.64] ;  /* 0x0000000402048981 */ /* 0x000328000c1e1100 */
[----:B------:R-:W-:Y:S04]  /*64460*/  LDS.U8 R34, [R32+UR6+0x98] ;  /* 0x0000980620227984 */ /* 0x000fe80008000000 */
[----:B-1----:R-:W-:Y:S04]  /*64470*/  LDS.U8 R3, [R0+UR6] ;  /* 0x0000000600037984 */ /* 0x002fe80008000000 */
[----:B------:R-:W-:Y:S04]  /*64480*/  LDS.U8 R2, [R0+UR6+0x88] ;  /* 0x0000880600027984 */ /* 0x000fe80008000000 */
[----:B0-----:R-:W-:Y:S04]  /*64490*/  STL [R1+0x2788], R31 ;  /* 0x0027881f01007387 */ /* 0x001fe80000100800 */
[----:B------:R-:W0:Y:S04]  /*644a0*/  LDS.U8 R31, [R0+UR6+0x980] ;  /* 0x00098006001f7984 */ /* 0x000e280008000000 */
[----:B------:R-:W-:Y:S04]  /*644b0*/  STL [R1+0x58f0], R0 ;  /* 0x0058f00001007387 */ /* 0x000fe80000100800 */
[----:B------:R-:W-:Y:S04]  /*644c0*/  LDS.U8 R0, [R32+UR6+0x88] ;  /* 0x0000880620007984 */ /* 0x000fe80008000000 */
[----:B--2---:R-:W-:Y:S04]  /*644d0*/  STL [R1+0x3c78], R33 ;  /* 0x003c782101007387 */ /* 0x004fe80000100800 */
[----:B------:R-:W1:Y:S04]  /*644e0*/  LDS.U8 R33, [R32+UR6] ;  /* 0x0000000620217984 */ /* 0x000e680008000000 */
        /* <DEDUP_REMOVED lines=27> */
[----:B--2---:R-:W-:Y:S04]  /*646a0*/  STL [R1+0x27ac], R0 ;  /* 0x0027ac0001007387 */ /* 0x004fe80000100800 */
[----:B------:R-:W1:Y:S04]  /*646b0*/  LDS.U8 R33, [R32+UR6+0x990] ;  /* 0x0009900620217984 */ /* 0x000e680008000000 */
[----:B------:R-:W2:Y:S04]  /*646c0*/  LDS.U8 R0, [R32+UR6+0x10] ;  /* 0x0000100620007984 */ /* 0x000ea80008000000 */
[----:B0-----:R0:W-:Y:S04]  /*646d0*/  STL [R1+0x3c98], R31 ;  /* 0x003c981f01007387 */ /* 0x0011e80000100800 */
[----:B0-----:R-:W3:Y:S04]  /*646e0*/  LDL R31, [R1+0x3d40] ;  /* 0x003d4000011f7983 */ /* 0x001ee80000100800 */
[----:B-1----:R-:W-:Y:S04]  /*646f0*/  STL [R1+0x3c94], R33 ;  /* 0x003c942101007387 */ /* 0x002fe80000100800 */
[----:B--2---:R-:W-:Y:S04]  /*64700*/  STL [R1+0x27b8], R0 ;  /* 0x0027b80001007387 */ /* 0x004fe80000100800 */
[----:B------:R-:W0:Y:S04]  /*64710*/  LDS.U8 R33, [R32+UR6+0x100] ;  /* 0x0001000620217984 */ /* 0x000e280008000000 */
        /* <DEDUP_REMOVED lines=26> */
[----:B0-----:R-:W-:Y:S04]  /*648c0*/  STL [R1+0x3cb8], R33 ;  /* 0x003cb82101007387 */ /* 0x001fe80000100800 */
[----:B-1----:R-:W-:Y:S04]  /*648d0*/  STL [R1+0x3cb4], R0 ;  /* 0x003cb40001007387 */ /* 0x002fe80000100800 */
[----:B---3--:R-:W0:Y:S04]  /*648e0*/  LDS.U8 R32, [R31+UR6] ;  /* 0x000000061f207984 */ /* 0x008e280008000000 */
[----:B------:R-:W1:Y:S04]  /*648f0*/  LDS.U8 R33, [R31+UR6+0x88] ;  /* 0x000088061f217984 */ /* 0x000e680008000000 */
[----:B------:R-:W2:Y:S04]  /*64900*/  LDS.U8 R0, [R31+UR6+0x110] ;  /* 0x000110061f007984 */ /* 0x000ea80008000000 */
[----:B------:R-:W-:Y:S04]  /*64910*/  LDS.U8 R34, [R31+UR6+0x100] ;  /* 0x000100061f227984 */ /* 0x000fe80008000000 */
        /* <DEDUP_REMOVED lines=25> */
[----:B-1----:R-:W-:Y:S04]  /*64ab0*/  STL [R1+0x3bd4], R33 ;  /* 0x003bd42101007387 */ /* 0x002fe80000100800 */
[----:B------:R-:W0:Y:S04]  /*64ac0*/  LDS.U8 R32, [R31+UR6+0x990] ;  /* 0x000990061f207984 */ /* 0x000e280008000000 */
[----:B------:R-:W1:Y:S04]  /*64ad0*/  LDS.U8 R33, [R31+UR6+0x10] ;  /* 0x000010061f217984 */ /* 0x000e680008000000 */
[----:B--2---:R2:W-:Y:S04]  /*64ae0*/  STL [R1+0x3cd8], R0 ;  /* 0x003cd80001007387 */ /* 0x0045e80000100800 */
[----:B--2---:R-:W2:Y:S04]  /*64af0*/  LDL R0, [R1+0x3d3c] ;  /* 0x003d3c0001007983 */ /* 0x004ea80000100800 */
[----:B0-----:R-:W-:Y:S04]  /*64b00*/  STL [R1+0x3cd4], R32 ;  /* 0x003cd42001007387 */ /* 0x001fe80000100800 */
[----:B------:R-:W0:Y:S04]  /*64b10*/  LDS.U8 R32, [R31+UR6+0x98] ;  /* 0x000098061f207984 */ /* 0x000e280008000000 */
[----:B-1----:R-:W-:Y:S04]  /*64b20*/  STL [R1+0x3be0], R33 ;  /* 0x003be02101007387 */ /* 0x002fe80000100800 */
[----:B------:R-:W1:Y:S04]  /*64b30*/  LDS.U8 R33, [R31+UR6+0x188] ;  /* 0x000188061f217984 */ /* 0x000e680008000000 */
[----:B0-----:R-:W-:Y:S04]  /*64b40*/  STL [R1+0x3bdc], R32 ;  /* 0x003bdc2001007387 */ /* 0x001fe80000100800 */
[----:B------:R-:W0:Y:S04]  /*64b50*/  LDS.U8 R32, [R31+UR6+0x18] ;  /* 0x000018061f207984 */ /* 0x000e280008000000 */
[----:B------:R-:W-:Y:S04]  /*64b60*/  STL [R1+0x3ce0], R34 ;  /* 0x003ce02201007387 */ /* 0x000fe80000100800 */
[----:B------:R-:W3:Y:S04]  /*64b70*/  LDS.U8 R34, [R31+UR6+0x90] ;  /* 0x000090061f227984 */ /* 0x000ee80008000000 */
[----:B-1----:R-:W-:Y:S04]  /*64b80*/  STL [R1+0x3cdc], R33 ;  /* 0x003cdc2101007387 */ /* 0x002fe80000100800 */
[----:B------:R-:W1:Y:S04]  /*64b90*/  LDS.U8 R33, [R31+UR6+0x108] ;  /* 0x000108061f217984 */ /* 0x000e680008000000 */
[----:B0-----:R-:W-:Y:S04]  /*64ba0*/  STL [R1+0x3be8], R32 ;  /* 0x003be82001007387 */ /* 0x001fe80000100800 */
[----:B------:R-:W0:Y:S04]  /*64bb0*/  LDS.U8 R32, [R31+UR6+0x180] ;  /* 0x000180061f207984 */ /* 0x000e280008000000 */
[----:B---3--:R-:W-:Y:S04]  /*64bc0*/  STL [R1+0x3be4], R34 ;  /* 0x003be42201007387 */ /* 0x008fe80000100800 */
        /* <DEDUP_REMOVED lines=16> */
[----:B---3--:R-:W-:Y:S04]  /*64cd0*/  STL [R1+0x3cf8], R34 ;  /* 0x003cf82201007387 */ /* 0x008fe80000100800 */
[----:B-1----:R-:W-:Y:S04]  /*64ce0*/  STL [R1+0x3cf4], R33 ;  /* 0x003cf42101007387 */ /* 0x002fe80000100800 */
[----:B--2---:R-:W0:Y:S04]  /*64cf0*/  LDS.U8 R32, [R0+UR6] ;  /* 0x0000000600207984 */ /* 0x004e280008000000 */
[----:B------:R-:W1:Y:S04]  /*64d00*/  LDS.U8 R31, [R0+UR6+0x88] ;  /* 0x00008806001f7984 */ /* 0x000e680008000000 */
        /* <DEDUP_REMOVED lines=24> */
[----:B------:R-:W2:Y:S04]  /*64e90*/  LDL.LU R50, [R1+0x2734] ;  /* 0x0027340001327983 */ /* 0x000ea80000300800 */
[----:B------:R-:W-:Y:S04]  /*64ea0*/  LDS.U8 R33, [R0+UR6+0x990] ;  /* 0x0009900600217984 */ /* 0x000fe80008000000 */
[----:B0-----:R-:W-:Y:S04]  /*64eb0*/  STL [R1+0x3c18], R32 ;  /* 0x003c182001007387 */ /* 0x001fe80000100800 */
[----:B------:R-:W3:Y:S04]  /*64ec0*/  LDL.LU R51, [R1+0x2730] ;  /* 0x0027300001337983 */ /* 0x000ee80000300800 */
[----:B-1----:R-:W-:Y:S04]  /*64ed0*/  STL [R1+0x3c14], R31 ;  /* 0x003c141f01007387 */ /* 0x002fe80000100800 */
[----:B------:R-:W0:Y:S04]  /*64ee0*/  LDS.U8 R31, [R0+UR6+0x918] ;  /* 0x00091806001f7984 */ /* 0x000e280008000000 */
        /* <DEDUP_REMOVED lines=9> */
[----:B------:R-:W1:Y:S04]  /*64f80*/  LDS.U8 R32, [R0+UR6+0x10] ;  /* 0x0000100600207984 */ /* 0x000e680008000000 */
[----:B0-----:R-:W-:Y:S04]  /*64f90*/  STL [R1+0x3d18], R31 ;  /* 0x003d181f01007387 */ /* 0x001fe80000100800 */
[----:B------:R-:W0:Y:S04]  /*64fa0*/  LDS.U8 R31, [R0+UR6+0x98] ;  /* 0x00009806001f7984 */ /* 0x000e280008000000 */
[----:B------:R-:W-:Y:S04]  /*64fb0*/  STL [R1+0x3d14], R33 ;  /* 0x003d142101007387 */ /* 0x000fe80000100800 */
[----:B------:R-:W0:Y:S04]  /*64fc0*/  LDS.U8 R33, [R0+UR6+0x100] ;  /* 0x0001000600217984 */ /* 0x000e280008000000 */
[----:B-1----:R-:W-:Y:S04]  /*64fd0*/  STL [R1+0x3c20], R32 ;  /* 0x003c202001007387 */ /* 0x002fe80000100800 */
        /* <DEDUP_REMOVED lines=18> */
[----:B------:R-:W-:Y:S04]  /*65100*/  LDS.U8 R32, [R0+UR6+0x890] ;  /* 0x0008900600207984 */ /* 0x000fe80008000000 */
[----:B0-----:R-:W-:Y:S04]  /*65110*/  STL [R1+0x3d30], R31 ;  /* 0x003d301f01007387 */ /* 0x001fe80000100800 */
[----:B------:R-:W0:Y:S04]  /*65120*/  LDS.U8 R31, [R0+UR6+0x818] ;  /* 0x00081806001f7984 */ /* 0x000e280008000000 */
[----:B------:R-:W-:Y:S01]  /*65130*/  STL [R1+0x3d2c], R33 ;  /* 0x003d2c2101007387 */ /* 0x000fe20000100800 */
[----:B------:R-:W1:Y:S03]  /*65140*/  S2R R54, SR_TID.X ;  /* 0x0000000000367919 */ /* 0x000e660000002100 */
[----:B0-----:R-:W-:Y:S04]  /*65150*/  STL [R1+0x3c38], R31 ;  /* 0x003c381f01007387 */ /* 0x001fe80000100800 */
[----:B------:R-:W0:Y:S04]  /*65160*/  LDS.U8 R31, [R0+UR6+0x908] ;  /* 0x00090806001f7984 */ /* 0x000e280008000000 */
[----:B------:R-:W2:Y:S01]  /*65170*/  LDS.U8 R0, [R0+UR6+0x980] ;  /* 0x0009800600007984 */ /* 0x000ea20008000000 */
[----:B------:R-:W-:Y:S06]  /*65180*/  BAR.SYNC.DEFER_BLOCKING 0x0 ;  /* 0x0000000000007b1d */ /* 0x000fec0000010000 */
[----:B------:R-:W-:Y:S01]  /*65190*/  STL [R1+0x3c34], R32 ;  /* 0x003c342001007387 */ /* 0x000fe20000100800 */
[----:B-1----:R-:W-:-:S03]  /*651a0*/  LOP3.LUT R54, R54, 0x1f, RZ, 0xc0, !PT ;  /* 0x0000001f36367812 */ /* 0x002fc600078ec0ff */
[----:B0-----:R-:W-:Y:S04]  /*651b0*/  STL [R1+0x3d38], R31 ;  /* 0x003d381f01007387 */ /* 0x001fe80000100800 */
[----:B--2---:R0:W-:Y:S04]  /*651c0*/  STL [R1+0x3d34], R0 ;  /* 0x003d340001007387 */ /* 0x0041e80000100800 */
        /* <DEDUP_REMOVED lines=19> */
[----:B------:R0:W-:Y:S04]  /*65300*/  STS.U8 [R54+UR6], R50 ;  /* 0x0000003236007988 */ /* 0x0001e80008000006 */
[----:B------:R-:W2:Y:S04]  /*65310*/  LDL.LU R49, [R1+0x2648] ;  /* 0x0026480001317983 */ /* 0x000ea80000300800 */
[----:B---3--:R1:W-:Y:S04]  /*65320*/  STS.U8 [R54+UR6+0x20], R51 ;  /* 0x0000203336007988 */ /* 0x0083e80008000006 */
[----:B----4-:R3:W-:Y:S04]  /*65330*/  STS.U8 [R54+UR6+0x40], R52 ;  /* 0x0000403436007988 */ /* 0x0107e80008000006 */
[----:B------:R4:W-:Y:S04]  /*65340*/  STS.U8 [R54+UR6+0x60], R53 ;  /* 0x0000603536007988 */ /* 0x0009e80008000006 */
[----:B------:R4:W-:Y:S04]  /*65350*/  STS.U8 [R54+UR6+0x100], R55 ;  /* 0x0001003736007988 */ /* 0x0009e80008000006 */
[----:B------:R4:W-:Y:S04]  /*65360*/  STS.U8 [R54+UR6+0x120], R56 ;  /* 0x0001203836007988 */ /* 0x0009e80008000006 */
[----:B0-----:R-:W2:Y:S04]  /*65370*/  LDL.LU R50, [R1+0x2644] ;  /* 0x0026440001327983 */ /* 0x001ea80000300800 */
[----:B-1----:R-:W2:Y:S04]  /*65380*/  LDL.LU R51, [R1+0x2630] ;  /* 0x0026300001337983 */ /* 0x002ea80000300800 */
[----:B---3--:R-:W3:Y:S04]  /*65390*/  LDL.LU R52, [R1+0x262c] ;  /* 0x00262c0001347983 */ /* 0x008ee80000300800 */
[----:B----4-:R-:W4:Y:S04]  /*653a0*/  LDL.LU R53, [R1+0x2628] ;  /* 0x0026280001357983 */ /* 0x010f280000300800 */
[----:B------:R-:W4:Y:S04]  /*653b0*/  LDL.LU R55, [R1+0x2624] ;  /* 0x0026240001377983 */ /* 0x000f280000300800 */
[----:B------:R0:W-:Y:S04]  /*653c0*/  STS.U8 [R54+UR6+0x140], R57 ;  /* 0x0001403936007988 */ /* 0x0001e80008000006 */
[----:B------:R-:W4:Y:S04]  /*653d0*/  LDL.LU R56, [R1+0x2610] ;  /* 0x0026100001387983 */ /* 0x000f280000300800 */
[----:B------:R1:W-:Y:S04]  /*653e0*/  STS.U8 [R54+UR6+0x160], R58 ;  /* 0x0001603a36007988 */ /* 0x0003e80008000006 */
[----:B0-----:R-:W4:Y:S04]  /*653f0*/  LDL.LU R57, [R1+0x260c] ;  /* 0x00260c0001397983 */ /* 0x001f280000300800 */
[----:B-1----:R-:W4:Y:S04]  /*65400*/  LDL.LU R58, [R1+0x2608] ;  /* 0x00260800013a7983 */ /* 0x002f280000300800 */
[----:B------:R0:W-:Y:S04]  /*65410*/  STS.U8 [R54+UR6+0x200], R59 ;  /* 0x0002003b36007988 */ /* 0x0001e80008000006 */
[----:B------:R1:W-:Y:S04]  /*65420*/  STS.U8 [R54+UR6+0x220], R60 ;  /* 0x0002203c36007988 */ /* 0x0003e80008000006 */
[----:B------:R1:W-:Y:S04]  /*65430*/  STS.U8 [R54+UR6+0x240], R61 ;  /* 0x0002403d36007988 */ /* 0x0003e80008000006 */
[----:B0-----:R-:W4:Y:S04]  /*65440*/  LDL.LU R59, [R1+0x2604] ;  /* 0x00260400013b7983 */ /* 0x001f280000300800 */
[----:B-1----:R-:W4:Y:S04]  /*65450*/  LDL.LU R60, [R1+0x25f0] ;  /* 0x0025f000013c7983 */ /* 0x002f280000300800 */
[----:B------:R-:W4:Y:S04]  /*65460*/  LDL.LU R61, [R1+0x25ec] ;  /* 0x0025ec00013d7983 */ /* 0x000f280000300800 */
[----:B--2---:R0:W-:Y:S04]  /*65470*/  STS.U8 [R54+UR6+0x260], R0 ;  /* 0x0002600036007988 */ /* 0x0041e80008000006 */
[----:B------:R1:W-:Y:S04]  /*65480*/  STS.U8 [R54+UR6+0x300], R31 ;  /* 0x0003001f36007988 */ /* 0x0003e80008000006 */
[----:B------:R2:W-:Y:S04]  /*65490*/  STS.U8 [R54+UR6+0x320], R32 ;  /* 0x0003202036007988 */ /* 0x0005e80008000006 */
[----:B------:R2:W-:Y:S04]  /*654a0*/  STS.U8 [R54+UR6+0x340], R33 ;  /* 0x0003402136007988 */ /* 0x0005e80008000006 */
[----:B------:R2:W-:Y:S04]  /*654b0*/  STS.U8 [R54+UR6+0x360], R34 ;  /* 0x0003602236007988 */ /* 0x0005e80008000006 */
[----:B------:R2:W-:Y:S04]  /*654c0*/  STS.U8 [R54+UR6+0x400], R35 ;  /* 0x0004002336007988 */ /* 0x0005e80008000006 */
[----:B0-----:R-:W4:Y:S04]  /*654d0*/  LDL.LU R0, [R1+0x25e8] ;  /* 0x0025e80001007983 */ /* 0x001f280000300800 */
[----:B-1----:R-:W4:Y:S04]  /*654e0*/  LDL.LU R31, [R1+0x25e4] ;  /* 0x0025e400011f7983 */ /* 0x002f280000300800 */
[----:B--2---:R-:W2:Y:S04]  /*654f0*/  LDL.LU R32, [R1+0x25d0] ;  /* 0x0025d00001207983 */ /* 0x004ea80000300800 */
[----:B------:R-:W2:Y:S04]  /*65500*/  LDL.LU R33, [R1+0x25cc] ;  /* 0x0025cc0001217983 */ /* 0x000ea80000300800 */
[----:B------:R-:W2:Y:S04]  /*65510*/  LDL.LU R34, [R1+0x25c8] ;  /* 0x0025c80001227983 */ /* 0x000ea80000300800 */
[----:B------:R0:W-:Y:S04]  /*65520*/  STS.U8 [R54+UR6+0x420], R36 ;  /* 0x0004202436007988 */ /* 0x0001e80008000006 */
[----:B------:R-:W2:Y:S04]  /*65530*/  LDL.LU R35, [R1+0x25c4] ;  /* 0x0025c40001237983 */ /* 0x000ea80000300800 */
[----:B------:R1:W-:Y:S04]  /*65540*/  STS.U8 [R54+UR6+0x440], R37 ;  /* 0x0004402536007988 */ /* 0x0003e80008000006 */
[----:B------:R1:W-:Y:S04]  /*65550*/  STS.U8 [R54+UR6+0x460], R38 ;  /* 0x0004602636007988 */ /* 0x0003e80008000006 */
[----:B------:R1:W-:Y:S04]  /*65560*/  STS.U8 [R54+UR6+0x500], R39 ;  /* 0x0005002736007988 */ /* 0x0003e80008000006 */
[----:B------:R1:W-:Y:S04]  /*65570*/  STS.U8 [R54+UR6+0x520], R40 ;  /* 0x0005202836007988 */ /* 0x0003e80008000006 */
[----:B------:R1:W-:Y:S04]  /*65580*/  STS.U8 [R54+UR6+0x540], R41 ;  /* 0x0005402936007988 */ /* 0x0003e80008000006 */
[----:B0-----:R-:W2:Y:S04]  /*65590*/  LDL.LU R36, [R1+0x25b0] ;  /* 0x0025b00001247983 */ /* 0x001ea80000300800 */
[----:B-1----:R-:W2:Y:S04]  /*655a0*/  LDL.LU R37, [R1+0x25ac] ;  /* 0x0025ac0001257983 */ /* 0x002ea80000300800 */
[----:B------:R-:W2:Y:S04]  /*655b0*/  LDL.LU R38, [R1+0x25a8] ;  /* 0x0025a80001267983 */ /* 0x000ea80000300800 */
        /* <DEDUP_REMOVED lines=11> */
[----:B---3--:R-:W3:Y:S04]  /*65670*/  LDL.LU R44, [R1+0x2570] ;  /* 0x00257000012c7983 */ /* 0x008ee80000300800 */
[----:B------:R-:W3:Y:S04]  /*65680*/  LDL.LU R45, [R1+0x256c] ;  /* 0x00256c00012d7983 */ /* 0x000ee80000300800 */
[----:B------:R-:W3:Y:S04]  /*65690*/  LDL.LU R46, [R1+0x2568] ;  /* 0x00256800012e7983 */ /* 0x000ee80000300800 */
[----:B------:R0:W-:Y:S04]  /*656a0*/  STS.U8 [R54+UR6+0x720], R48 ;  /* 0x0007203036007988 */ /* 0x0001e80008000006 */
[----:B------:R-:W3:Y:S04]  /*656b0*/  LDL.LU R47, [R1+0x2564] ;  /* 0x00256400012f7983 */ /* 0x000ee80000300800 */
[----:B------:R1:W-:Y:S04]  /*656c0*/  STS.U8 [R54+UR6+0x740], R49 ;  /* 0x0007403136007988 */ /* 0x0003e80008000006 */
[----:B------:R1:W-:Y:S04]  /*656d0*/  STS.U8 [R54+UR6+0x760], R50 ;  /* 0x0007603236007988 */ /* 0x0003e80008000006 */
[----:B------:R1:W-:Y:S04]  /*656e0*/  STS.U8 [R54+UR6+0x800], R51 ;  /* 0x0008003336007988 */ /* 0x0003e80008000006 */
[----:B------:R1:W-:Y:S04]  /*656f0*/  STS.U8 [R54+UR6+0x820], R52 ;  /* 0x0008203436007988 */ /* 0x0003e80008000006 */
[----:B----4-:R4:W-:Y:S04]  /*65700*/  STS.U8 [R54+UR6+0x840], R53 ;  /* 0x0008403536007988 */ /* 0x0109e80008000006 */
[----:B0-----:R-:W3:Y:S04]  /*65710*/  LDL.LU R48, [R1+0x2550] ;  /* 0x0025500001307983 */ /* 0x001ee80000300800 */
[----:B-1----:R-:W3:Y:S04]  /*65720*/  LDL.LU R49, [R1+0x254c] ;  /* 0x00254c0001317983 */ /* 0x002ee80000300800 */
[----:B------:R-:W3:Y:S04]  /*65730*/  LDL.LU R50, [R1+0x2548] ;  /* 0x0025480001327983 */ /* 0x000ee80000300800 */
[----:B------:R-:W3:Y:S04]  /*65740*/  LDL.LU R51, [R1+0x2544] ;  /* 0x0025440001337983 */ /* 0x000ee80000300800 */
[----:B------:R-:W3:Y:S04]  /*65750*/  LDL.LU R52, [R1+0x2530] ;  /* 0x0025300001347983 */ /* 0x000ee80000300800 */
[----:B------:R0:W-:Y:S04]  /*65760*/  STS.U8 [R54+UR6+0x860], R55 ;  /* 0x0008603736007988 */ /* 0x0001e80008000006 */
[----:B----4-:R-:W4:Y:S04]  /*65770*/  LDL.LU R53, [R1+0x252c] ;  /* 0x00252c0001357983 */ /* 0x010f280000300800 */
[----:B------:R1:W-:Y:S04]  /*65780*/  STS.U8 [R54+UR6+0x900], R56 ;  /* 0x0009003836007988 */ /* 0x0003e80008000006 */
[----:B------:R1:W-:Y:S04]  /*65790*/  STS.U8 [R54+UR6+0x920], R57 ;  /* 0x0009203936007988 */ /* 0x0003e80008000006 */
[----:B------:R1:W-:Y:S04]  /*657a0*/  STS.U8 [R54+UR6+0x940], R58 ;  /* 0x0009403a36007988 */ /* 0x0003e80008000006 */
[----:B0-----:R-:W4:Y:S04]  /*657b0*/  LDL.LU R55, [R1+0x2528] ;  /* 0x0025280001377983 */ /* 0x001f280000300800 */
[----:B-1----:R-:W4:Y:S04]  /*657c0*/  LDL.LU R56, [R1+0x2524] ;  /* 0x0025240001387983 */ /* 0x002f280000300800 */
[----:B------:R-:W4:Y:S04]  /*657d0*/  LDL.LU R57, [R1+0x2510] ;  /* 0x0025100001397983 */ /* 0x000f280000300800 */
[----:B------:R-:W4:Y:S04]  /*657e0*/  LDL.LU R58, [R1+0x250c] ;  /* 0x00250c00013a7983 */ /* 0x000f280000300800 */
[----:B------:R0:W-:Y:S04]  /*657f0*/  STS.U8 [R54+UR6+0x960], R59 ;  /* 0x0009603b36007988 */ /* 0x0001e80008000006 */
[----:B------:R1:W-:Y:S04]  /*65800*/  STS.U8 [R54+UR6+0xa00], R60 ;  /* 0x000a003c36007988 */ /* 0x0003e80008000006 */
[----:B------:R1:W-:Y:S04]  /*65810*/  STS.U8 [R54+UR6+0xa20], R61 ;  /* 0x000a203d36007988 */ /* 0x0003e80008000006 */
[----:B0-----:R-:W4:Y:S04]  /*65820*/  LDL.LU R59, [R1+0x2508] ;  /* 0x00250800013b7983 */ /* 0x001f280000300800 */
[----:B-1----:R-:W4:Y:S04]  /*65830*/  LDL.LU R60, [R1+0x2504] ;  /* 0x00250400013c7983 */ /* 0x002f280000300800 */
[----:B------:R-:W4:Y:S04]  /*65840*/  LDL.LU R61, [R1+0x24f0] ;  /* 0x0024f000013d7983 */ /* 0x000f280000300800 */
[----:B------:R0:W-:Y:S04]  /*65850*/  STS.U8 [R54+UR6+0xa40], R0 ;  /* 0x000a400036007988 */ /* 0x0001e80008000006 */
[----:B------:R1:W-:Y:S04]  /*65860*/  STS.U8 [R54+UR6+0xa60], R31 ;  /* 0x000a601f36007988 */ /* 0x0003e80008000006 */
[----:B--2---:R2:W-:Y:S04]  /*65870*/  STS.U8 [R54+UR6+0xb00], R32 ;  /* 0x000b002036007988 */ /* 0x0045e80008000006 */
        /* <DEDUP_REMOVED lines=23> */
[----:B---3--:R3:W-:Y:S04]  /*659f0*/  STS.U8 [R54+UR6+0xe00], R44 ;  /* 0x000e002c36007988 */ /* 0x0087e80008000006 */
        /* <DEDUP_REMOVED lines=221> */
[----:B------:R-:W-:Y:S04]  /*667d0*/  STS.U8 [R54+UR6+0x2940], R0 ;  /* 0x0029400036007988 */ /* 0x000fe80008000006 */
        /* <DEDUP_REMOVED lines=55> */
[----:B------:R-:W4:Y:S04]  /*66b50*/  LDL.LU R0, [R1+0x10] ;  /* 0x0000100001007983 */ /* 0x000f280000300800 */
        /* <DEDUP_REMOVED lines=26> */
[----:B------:R-:W2:Y:S04]  /*66d00*/  LDL.LU R41, [R1+0x7394] ;  /* 0x0073940001297983 */ /* 0x000ea80000300800 */
[----:B------:R0:W-:Y:S04]  /*66d10*/  STS.U8 [R54+UR6+0x3400], R42 ;  /* 0x0034002a36007988 */ /* 0x0001e80008000006 */
        /* <DEDUP_REMOVED lines=10> */
[----:B------:R-:W2:Y:S04]  /*66dc0*/  LDL.LU R47, [R1+0x737c] ;  /* 0x00737c00012f7983 */ /* 0x000ea80000300800 */
[----:B------:R0:W-:Y:S04]  /*66dd0*/  STS.U8 [R54+UR6+0x3540], R48 ;  /* 0x0035403036007988 */ /* 0x0001e80008000006 */
[----:B------:R1:W-:Y:S04]  /*66de0*/  STS.U8 [R54+UR6+0x3560], R49 ;  /* 0x0035603136007988 */ /* 0x0003e80008000006 */
[----:B------:R1:W-:Y:S04]  /*66df0*/  STS.U8 [R54+UR6+0x3600], R50 ;  /* 0x0036003236007988 */ /* 0x0003e80008000006 */
[----:B------:R1:W-:Y:S04]  /*66e00*/  STS.U8 [R54+UR6+0x3620], R51 ;  /* 0x0036203336007988 */ /* 0x0003e80008000006 */
[----:B------:R1:W-:Y:S04]  /*66e10*/  STS.U8 [R54+UR6+0x3640], R52 ;  /* 0x0036403436007988 */ /* 0x0003e80008000006 */
[----:B----4-:R4:W-:Y:S04]  /*66e20*/  STS.U8 [R54+UR6+0x3660], R53 ;  /* 0x0036603536007988 */ /* 0x0109e80008000006 */
[----:B0-----:R-:W3:Y:S04]  /*66e30*/  LDL.LU R48, [R1+0x7378] ;  /* 0x0073780001307983 */ /* 0x001ee80000300800 */
[----:B-1----:R-:W2:Y:S04]  /*66e40*/  LDL.LU R49, [R1+0x7374] ;  /* 0x0073740001317983 */ /* 0x002ea80000300800 */
[----:B------:R-:W3:Y:S04]  /*66e50*/  LDL.LU R50, [R1+0x7370] ;  /* 0x0073700001327983 */ /* 0x000ee80000300800 */
[----:B------:R-:W2:Y:S04]  /*66e60*/  LDL.LU R51, [R1+0x736c] ;  /* 0x00736c0001337983 */ /* 0x000ea80000300800 */
[----:B------:R-:W2:Y:S04]  /*66e70*/  LDL.LU R52, [R1+0x7368] ;  /* 0x0073680001347983 */ /* 0x000ea80000300800 */
[----:B----4-:R-:W4:Y:S04]  /*66e80*/  LDL.LU R53, [R1+0x7364] ;  /* 0x0073640001357983 */ /* 0x010f280000300800 */
[----:B------:R0:W-:Y:S04]  /*66e90*/  STS.U8 [R54+UR6+0x3700], R55 ;  /* 0x0037003736007988 */ /* 0x0001e80008000006 */
[----:B------:R1:W-:Y:S04]  /*66ea0*/  STS.U8 [R54+UR6+0x3720], R56 ;  /* 0x0037203836007988 */ /* 0x0003e80008000006 */
[----:B------:R1:W-:Y:S04]  /*66eb0*/  STS.U8 [R54+UR6+0x3740], R57 ;  /* 0x0037403936007988 */ /* 0x0003e80008000006 */
[----:B------:R1:W-:Y:S04]  /*66ec0*/  STS.U8 [R54+UR6+0x3760], R58 ;  /* 0x0037603a36007988 */ /* 0x0003e80008000006 */
[----:B0-----:R-:W3:Y:S04]  /*66ed0*/  LDL.LU R55, [R1+0x7360] ;  /* 0x0073600001377983 */ /* 0x001ee80000300800 */
[----:B-1----:R-:W2:Y:S04]  /*66ee0*/  LDL.LU R56, [R1+0x735c] ;  /* 0x00735c0001387983 */ /* 0x002ea80000300800 */
[----:B------:R-:W4:Y:S04]  /*66ef0*/  LDL.LU R57, [R1+0x7358] ;  /* 0x0073580001397983 */ /* 0x000f280000300800 */
[----:B------:R-:W3:Y:S04]  /*66f00*/  LDL.LU R58, [R1+0x7354] ;  /* 0x00735400013a7983 */ /* 0x000ee80000300800 */
        /* <DEDUP_REMOVED lines=8> */
[----:B---3--:R0:W-:Y:S04]  /*66f90*/  STS.U8 [R54+UR6+0x3900], R58 ;  /* 0x0039003a36007988 */ /* 0x0081e80008000006 */
[----:B----4-:R1:W-:Y:S04]  /*66fa0*/  STS.U8 [R54+UR6+0x3920], R57 ;  /* 0x0039203936007988 */ /* 0x0103e80008000006 */
[----:B--2---:R2:W-:Y:S04]  /*66fb0*/  STS.U8 [R54+UR6+0x3940], R56 ;  /* 0x0039403836007988 */ /* 0x0045e80008000006 */
[----:B------:R3:W-:Y:S04]  /*66fc0*/  STS.U8 [R54+UR6+0x3960], R55 ;  /* 0x0039603736007988 */ /* 0x0007e80008000006 */
[----:B0-----:R-:W4:Y:S04]  /*66fd0*/  LDL.LU R58, [R1+0x2714] ;  /* 0x00271400013a7983 */ /* 0x001f280000300800 */
[----:B-1----:R-:W4:Y:S04]  /*66fe0*/  LDL.LU R57, [R1+0x2718] ;  /* 0x0027180001397983 */ /* 0x002f280000300800 */
[----:B--2---:R-:W2:Y:S04]  /*66ff0*/  LDL.LU R56, [R1+0x271c] ;  /* 0x00271c0001387983 */ /* 0x004ea80000300800 */
[----:B---3--:R-:W3:Y:S04]  /*67000*/  LDL.LU R55, [R1+0x2720] ;  /* 0x0027200001377983 */ /* 0x008ee80000300800 */
[----:B------:R0:W-:Y:S02]  /*67010*/  STS.U8 [R54+UR6+0x3a00], R50 ;  /* 0x003a003236007988 */ /* 0x0001e40008000006 */
[----:B0-----:R-:W0:Y:S02]  /*67020*/  S2R R50, SR_TID.X ;  /* 0x0000000000327919 */ /* 0x001e240000002100 */
[----:B------:R-:W4:Y:S01]  /*67030*/  LDL.LU R54, [R1+0x7350] ;  /* 0x0073500001367983 */ /* 0x000f220000300800 */
[----:B0-----:R-:W-:-:S05]  /*67040*/  LOP3.LUT R50, R50, 0x1f, RZ, 0xc0, !PT ;  /* 0x0000001f32327812 */ /* 0x001fca00078ec0ff */
        /* <DEDUP_REMOVED lines=41> */
[----:B------:R-:W4:Y:S04]  /*672e0*/  LDL.LU R40, [R1+0x265c] ;  /* 0x00265c0001287983 */ /* 0x000f280000300800 */
[----:B------:R-:W4:Y:S04]  /*672f0*/  LDL.LU R41, [R1+0x2658] ;  /* 0x0026580001297983 */ /* 0x000f280000300800 */
[----:B------:R-:W4:Y:S04]  /*67300*/  LDL.LU R42, [R1+0x2654] ;  /* 0x00265400012a7983 */ /* 0x000f280000300800 */
[----:B------:R-:W4:Y:S04]  /*67310*/  LDL.LU R47, [R1+0x2640] ;  /* 0x00264000012f7983 */ /* 0x000f280000300800 */
[----:B------:R-:W4:Y:S04]  /*67320*/  LDL.LU R49, [R1+0x263c] ;  /* 0x00263c0001317983 */ /* 0x000f280000300800 */
[----:B------:R-:W4:Y:S04]  /*67330*/  LDL.LU R50, [R1+0x2638] ;  /* 0x0026380001327983 */ /* 0x000f280000300800 */
[----:B---3--:R0:W-:Y:S04]  /*67340*/  STS.U8 [R48+UR6+0x80], R55 ;  /* 0x0000803730007988 */ /* 0x0081e80008000006 */
[----:B--2---:R1:W-:Y:S04]  /*67350*/  STS.U8 [R48+UR6+0xa0], R56 ;  /* 0x0000a03830007988 */ /* 0x0043e80008000006 */
[----:B----4-:R2:W-:Y:S04]  /*67360*/  STS.U8 [R48+UR6+0xc0], R57 ;  /* 0x0000c03930007988 */ /* 0x0105e80008000006 */
[----:B------:R3:W-:Y:S04]  /*67370*/  STS.U8 [R48+UR6+0xe0], R58 ;  /* 0x0000e03a30007988 */ /* 0x0007e80008000006 */
[----:B------:R4:W-:Y:S04]  /*67380*/  STS.U8 [R48+UR6+0x180], R0 ;  /* 0x0001800030007988 */ /* 0x0009e80008000006 */
[----:B------:R4:W-:Y:S04]  /*67390*/  STS.U8 [R48+UR6+0x1a0], R59 ;  /* 0x0001a03b30007988 */ /* 0x0009e80008000006 */
[----:B0-----:R-:W4:Y:S04]  /*673a0*/  LDL.LU R55, [R1+0x2634] ;  /* 0x0026340001377983 */ /* 0x001f280000300800 */
[----:B-1----:R-:W4:Y:S04]  /*673b0*/  LDL.LU R56, [R1+0x2620] ;  /* 0x0026200001387983 */ /* 0x002f280000300800 */
[----:B--2---:R-:W2:Y:S04]  /*673c0*/  LDL.LU R57, [R1+0x261c] ;  /* 0x00261c0001397983 */ /* 0x004ea80000300800 */
[----:B---3--:R-:W3:Y:S04]  /*673d0*/  LDL.LU R58, [R1+0x2618] ;  /* 0x00261800013a7983 */ /* 0x008ee80000300800 */
[----:B----4-:R-:W4:Y:S04]  /*673e0*/  LDL.LU R0, [R1+0x2614] ;  /* 0x0026140001007983 */ /* 0x010f280000300800 */
        /* <DEDUP_REMOVED lines=8> */
[----:B------:R1:W-:Y:S04]  /*67470*/  STS.U8 [R48+UR6+0x2e0], R10 ;  /* 0x0002e00a30007988 */ /* 0x0003e80008000006 */
[----:B------:R1:W-:Y:S04]  /*67480*/  STS.U8 [R48+UR6+0x380], R15 ;  /* 0x0003800f30007988 */ /* 0x0003e80008000006 */
[----:B------:R1:W-:Y:S04]  /*67490*/  STS.U8 [R48+UR6+0x3a0], R16 ;  /* 0x0003a01030007988 */ /* 0x0003e80008000006 */
[----:B0-----:R-:W4:Y:S04]  /*674a0*/  LDL.LU R7, [R1+0x25f4] ;  /* 0x0025f40001077983 */ /* 0x001f280000300800 */
[----:B-1----:R-:W4:Y:S04]  /*674b0*/  LDL.LU R8, [R1+0x25e0] ;  /* 0x0025e00001087983 */ /* 0x002f280000300800 */
[----:B------:R-:W4:Y:S04]  /*674c0*/  LDL.LU R9, [R1+0x25dc] ;  /* 0x0025dc0001097983 */ /* 0x000f280000300800 */
[----:B------:R-:W4:Y:S04]  /*674d0*/  LDL.LU R10, [R1+0x25d8] ;  /* 0x0025d800010a7983 */ /* 0x000f280000300800 */
[----:B------:R-:W4:Y:S04]  /*674e0*/  LDL.LU R15, [R1+0x25d4] ;  /* 0x0025d400010f7983 */ /* 0x000f280000300800 */
[----:B------:R0:W-:Y:S04]  /*674f0*/  STS.U8 [R48+UR6+0x3c0], R17 ;  /* 0x0003c01130007988 */ /* 0x0001e80008000006 */
[----:B------:R-:W4:Y:S04]  /*67500*/  LDL.LU R16, [R1+0x25c0] ;  /* 0x0025c00001107983 */ /* 0x000f280000300800 */
        /* <DEDUP_REMOVED lines=34> */
[----:B------:R1:W-:Y:S04]  /*67730*/  STS.U8 [R48+UR6+0x880], R56 ;  /* 0x0008803830007988 */ /* 0x0003e80008000006 */
[----:B--2---:R2:W-:Y:S04]  /*67740*/  STS.U8 [R48+UR6+0x8a0], R57 ;  /* 0x0008a03930007988 */ /* 0x0045e80008000006 */
[----:B---3--:R3:W-:Y:S04]  /*67750*/  STS.U8 [R48+UR6+0x8c0], R58 ;  /* 0x0008c03a30007988 */ /* 0x0087e80008000006 */
[----:B----4-:R4:W-:Y:S04]  /*67760*/  STS.U8 [R48+UR6+0x8e0], R0 ;  /* 0x0008e00030007988 */ /* 0x0109e80008000006 */
        /* <DEDUP_REMOVED lines=284> */
[----:B--2---:R-:W-:Y:S04]  /*68930*/  STS.U8 [R48+UR6+0x2f80], R57 ;  /* 0x002f803930007988 */ /* 0x004fe80008000006 */
[----:B---3--:R-:W-:Y:S04]  /*68940*/  STS.U8 [R48+UR6+0x2fa0], R58 ;  /* 0x002fa03a30007988 */ /* 0x008fe80008000006 */
[----:B----4-:R-:W-:Y:S04]  /*68950*/  STS.U8 [R48+UR6+0x2fc0], R0 ;  /* 0x002fc00030007988 */ /* 0x010fe80008000006 */
[----:B------:R0:W-:Y:S04]  /*68960*/  STS.U8 [R48+UR6+0x2fe0], R59 ;  /* 0x002fe03b30007988 */ /* 0x0001e80008000006 */
[----:B------:R1:W-:Y:S04]  /*68970*/  STS.U8 [R48+UR6+0x3080], R60 ;  /* 0x0030803c30007988 */ /* 0x0003e80008000006 */
[----:B0-----:R-:W2:Y:S04]  /*68980*/  LDL.LU R59, [R1+0xf8] ;  /* 0x0000f800013b7983 */ /* 0x001ea80000300800 */
[----:B------:R0:W-:Y:S04]  /*68990*/  STS.U8 [R48+UR6+0x30a0], R61 ;  /* 0x0030a03d30007988 */ /* 0x0001e80008000006 */
[----:B-1----:R-:W3:Y:S04]  /*689a0*/  LDL.LU R60, [R1+0xf4] ;  /* 0x0000f400013c7983 */ /* 0x002ee80000300800 */
        /* <DEDUP_REMOVED lines=28> */
[----:B------:R-:W4:Y:S04]  /*68b70*/  LDL.LU R0, [R1] ;  /* 0x0000000001007983 */ /* 0x000f280000300800 */
[----:B--2---:R0:W-:Y:S04]  /*68b80*/  STS.U8 [R48+UR6+0x30c0], R59 ;  /* 0x0030c03b30007988 */ /* 0x0041e80008000006 */
[----:B---3--:R1:W-:Y:S04]  /*68b90*/  STS.U8 [R48+UR6+0x30e0], R60 ;  /* 0x0030e03c30007988 */ /* 0x0083e80008000006 */
[----:B0-----:R-:W2:Y:S04]  /*68ba0*/  LDL.LU R59, [R1+0x734c] ;  /* 0x00734c00013b7983 */ /* 0x001ea80000300800 */
[----:B----4-:R0:W-:Y:S04]  /*68bb0*/  STS.U8 [R48+UR6+0x3180], R61 ;  /* 0x0031803d30007988 */ /* 0x0101e80008000006 */
[----:B------:R-:W-:Y:S04]  /*68bc0*/  STS.U8 [R48+UR6+0x31a0], R7 ;  /* 0x0031a00730007988 */ /* 0x000fe80008000006 */
[----:B------:R-:W-:Y:S04]  /*68bd0*/  STS.U8 [R48+UR6+0x31c0], R8 ;  /* 0x0031c00830007988 */ /* 0x000fe80008000006 */
[----:B------:R-:W-:Y:S04]  /*68be0*/  STS.U8 [R48+UR6+0x31e0], R9 ;  /* 0x0031e00930007988 */ /* 0x000fe80008000006 */
[----:B-1----:R-:W3:Y:S04]  /*68bf0*/  LDL.LU R60, [R1+0x7348] ;  /* 0x00734800013c7983 */ /* 0x002ee80000300800 */
[----:B0-----:R-:W4:Y:S04]  /*68c00*/  LDL.LU R61, [R1+0x7344] ;  /* 0x00734400013d7983 */ /* 0x001f280000300800 */
        /* <DEDUP_REMOVED lines=26> */
[----:B------:R-:W2:Y:S04]  /*68db0*/  LDL.LU R49, [R1+0x275c] ;  /* 0x00275c0001317983 */ /* 0x000ea80000300800 */
[----:B------:R-:W2:Y:S04]  /*68dc0*/  LDL.LU R50, [R1+0x2758] ;  /* 0x0027580001327983 */ /* 0x000ea80000300800 */
[----:B------:R-:W2:Y:S04]  /*68dd0*/  LDL.LU R55, [R1+0x2764] ;  /* 0x0027640001377983 */ /* 0x000ea80000300800 */
[----:B------:R-:W2:Y:S04]  /*68de0*/  LDL.LU R56, [R1+0x2760] ;  /* 0x0027600001387983 */ /* 0x000ea80000300800 */
[----:B------:R-:W2:Y:S04]  /*68df0*/  LDL.LU R57, [R1+0x276c] ;  /* 0x00276c0001397983 */ /* 0x000ea80000300800 */
[----:B------:R-:W2:Y:S04]  /*68e00*/  LDL.LU R58, [R1+0x2768] ;  /* 0x00276800013a7983 */ /* 0x000ea80000300800 */
[----:B------:R-:W2:Y:S04]  /*68e10*/  LDL R15, [R1+0x14c] ;  /* 0x00014c00010f7983 */ /* 0x000ea80000100800 */
        /* <DEDUP_REMOVED lines=30> */
[----:B------:R-:W-:Y:S01]  /*69000*/  STS.U8 [R48+UR6+0x3fe0], R0 ;  /* 0x003fe00030007988 */ /* 0x000fe20008000006 */
[----:B------:R-:W-:Y:S06]  /*69010*/  BAR.SYNC.DEFER_BLOCKING 0x0 ;  /* 0x0000000000007b1d */ /* 0x000fec0000010000 */
[----:B------:R-:W0:Y:S04]  /*69020*/  LDSM.16.M88.4 R4, [R15] ;  /* 0x000000000f04783b */ /* 0x000e280000000200 */
[----:B------:R-:W-:Y:S04]  /*69030*/  LDSM.16.M88.4 R28, [R15+0x800] ;  /* 0x000800000f1c783b */ /* 0x000fe80000000200 */
[----:B------:R-:W-:Y:S04]  /*69040*/  LDSM.16.M88.4 R36, [R15+0xa00] ;  /* 0x000a00000f24783b */ /* 0x000fe80000000200 */
[----:B------:R-:W-:Y:S04]  /*69050*/  LDSM.16.M88.4 R44, [R15+0x2a00] ;  /* 0x002a00000f2c783b */ /* 0x000fe80000000200 */
[----:B0-----:R-:W-:Y:S01]  /*69060*/  STL.64 [R1+0x160], R4 ;  /* 0x0001600401007387 */ /* 0x001fe20000100a00 */
[----:B------:R-:W-:-:S02]  /*69070*/  IMAD.MOV.U32 R25, RZ, RZ, R4 ;  /* 0x000000ffff197224 */ /* 0x000fc400078e0004 */
[----:B------:R-:W-:Y:S02]  /*69080*/  IMAD.MOV.U32 R24, RZ, RZ, R5 ;  /* 0x000000ffff187224 */ /* 0x000fe400078e0005 */
[----:B------:R-:W-:Y:S01]  /*69090*/  IMAD.MOV.U32 R18, RZ, RZ, R6 ;  /* 0x000000ffff127224 */ /* 0x000fe200078e0006 */
[----:B------:R-:W-:Y:S01]  /*690a0*/  STL.64 [R1+0x168], R6 ;  /* 0x0001680601007387 */ /* 0x000fe20000100a00 */
[----:B------:R-:W-:-:S03]  /*690b0*/  IMAD.MOV.U32 R19, RZ, RZ, R7 ;  /* 0x000000ffff137224 */ /* 0x000fc600078e0007 */
[----:B------:R-:W0:Y:S04]  /*690c0*/  LDSM.16.M88.4 R4, [R15+0x200] ;  /* 0x000200000f04783b */ /* 0x000e280000000200 */
[----:B0-----:R-:W-:Y:S01]  /*690d0*/  STL.64 [R1+0x170], R4 ;  /* 0x0001700401007387 */ /* 0x001fe20000100a00 */
[----:B------:R-:W-:Y:S02]  /*690e0*/  IMAD.MOV.U32 R23, RZ, RZ, R4 ;  /* 0x000000ffff177224 */ /* 0x000fe400078e0004 */
        /* <DEDUP_REMOVED lines=12> */
[----:B0-----:R-:W-:Y:S04]  /*691b0*/  STL.64 [R1+0x190], R4 ;  /* 0x0001900401007387 */ /* 0x001fe80000100a00 */
[----:B------:R-:W-:Y:S04]  /*691c0*/  STL.64 [R1+0x198], R6 ;  /* 0x0001980601007387 */ /* 0x000fe80000100a00 */
[----:B------:R-:W2:Y:S04]  /*691d0*/  LDL.LU.64 R32, [R1+0x2f0] ;  /* 0x0002f00001207983 */ /* 0x000ea80000300a00 */
[----:B------:R-:W2:Y:S04]  /*691e0*/  LDL.LU.64 R34, [R1+0x2f8] ;  /* 0x0002f80001227983 */ /* 0x000ea80000300a00 */
[----:B------:R-:W3:Y:S04]  /*691f0*/  LDL.LU.64 R40, [R1+0x320] ;  /* 0x0003200001287983 */ /* 0x000ee80000300a00 */
[----:B------:R-:W3:Y:S01]  /*69200*/  LDL.LU.64 R42, [R1+0x328] ;  /* 0x00032800012a7983 */ /* 0x000ee20000300a00 */
[----:B------:R-:W-:-:S03]  /*69210*/  IMAD.MOV.U32 R27, RZ, RZ, R28 ;  /* 0x000000ffff1b7224 */ /* 0x000fc600078e001c */
[----:B------:R0:W-:Y:S01]  /*69220*/  STL.64 [R1+0x1a0], R28 ;  /* 0x0001a01c01007387 */ /* 0x0001e20000100a00 */
[----:B------:R-:W-:-:S03]  /*69230*/  IMAD.MOV.U32 R26, RZ, RZ, R29 ;  /* 0x000000ffff1a7224 */ /* 0x000fc600078e001d */
[----:B------:R-:W-:Y:S01]  /*69240*/  STL.64 [R1+0x1a8], R30 ;  /* 0x0001a81e01007387 */ /* 0x000fe20000100a00 */
[----:B------:R-:W-:Y:S02]  /*69250*/  F2FP.F16.E5M2.UNPACK_B R18, R18 ;  /* 0x00000012ff12723e */ /* 0x000fe400020004ff */
[----:B------:R-:W-:Y:S02]  /*69260*/  F2FP.F16.E5M2.UNPACK_B R19, R19 ;  /* 0x00000013ff13723e */ /* 0x000fe400020004ff */
[----:B0-----:R-:W-:Y:S02]  /*69270*/  F2FP.F16.E5M2.UNPACK_B R28, R25 ;  /* 0x00000019ff1c723e */ /* 0x001fe400020004ff */
[----:B------:R-:W-:Y:S01]  /*69280*/  F2FP.F16.E5M2.UNPACK_B R29, R24 ;  /* 0x00000018ff1d723e */ /* 0x000fe200020004ff */
[----:B------:R-:W-:Y:S02]  /*69290*/  IMAD.MOV.U32 R20, RZ, RZ, R4 ;  /* 0x000000ffff147224 */ /* 0x000fe400078e0004 */
[----:B------:R-:W-:Y:S04]  /*692a0*/  STL [R1+0x120], R28 ;  /* 0x0001201c01007387 */ /* 0x000fe80000100800 */
[----:B------:R0:W-:Y:S04]  /*692b0*/  STL.64 [R1+0x1b0], R36 ;  /* 0x0001b02401007387 */ /* 0x0001e80000100a00 */
[----:B------:R1:W-:Y:S04]  /*692c0*/  STL.64 [R1+0x1b8], R38 ;  /* 0x0001b82601007387 */ /* 0x0003e80000100a00 */
[----:B------:R2:W-:Y:S01]  /*692d0*/  STL [R1+0x124], R29 ;  /* 0x0001241d01007387 */ /* 0x0005e20000100800 */
[----:B------:R-:W-:-:S02]  /*692e0*/  IMAD R4, R2, 0x100, R3 ;  /* 0x0000010002047824 */ /* 0x000fc400078e0203 */
[----:B------:R-:W-:Y:S02]  /*692f0*/  IMAD.MOV.U32 R25, RZ, RZ, R36 ;  /* 0x000000ffff197224 */ /* 0x000fe400078e0024 */
[----:B------:R-:W-:Y:S01]  /*69300*/  IMAD.MOV.U32 R24, RZ, RZ, R37 ;  /* 0x000000ffff187224 */ /* 0x000fe200078e0025 */
[----:B------:R-:W-:Y:S01]  /*69310*/  STL.64 [R1+0x118], R18 ;  /* 0x0001181201007387 */ /* 0x000fe20000100a00 */
[----:B------:R-:W-:Y:S02]  /*69320*/  IMAD.MOV.U32 R3, RZ, RZ, R38 ;  /* 0x000000ffff037224 */ /* 0x000fe400078e0026 */
[----:B------:R-:W-:Y:S01]  /*69330*/  IMAD.MOV.U32 R2, RZ, RZ, R39 ;  /* 0x000000ffff027224 */ /* 0x000fe200078e0027 */
[----:B0-----:R-:W4:Y:S04]  /*69340*/  LDL.LU.64 R36, [R1+0x330] ;  /* 0x0003300001247983 */ /* 0x001f280000300a00 */
[----:B-1----:R-:W4:Y:S01]  /*69350*/  LDL.LU.64 R38, [R1+0x338] ;  /* 0x0003380001267983 */ /* 0x002f220000300a00 */
[----:B------:R-:W-:-:S02]  /*69360*/  IMAD.MOV.U32 R13, RZ, RZ, R5 ;  /* 0x000000ffff0d7224 */ /* 0x000fc400078e0005 */
[----:B------:R-:W-:Y:S02]  /*69370*/  IMAD.MOV.U32 R12, RZ, RZ, R6 ;  /* 0x000000ffff0c7224 */ /* 0x000fe400078e0006 */
[----:B------:R-:W-:Y:S02]  /*69380*/  IMAD.MOV.U32 R0, RZ, RZ, R7 ;  /* 0x000000ffff007224 */ /* 0x000fe400078e0007 */
[----:B------:R-:W-:Y:S02]  /*69390*/  IMAD R5, R50, 0x100, R49 ;  /* 0x0000010032057824 */ /* 0x000fe400078e0231 */
[----:B------:R-:W-:Y:S02]  /*693a0*/  IMAD R6, R56, 0x100, R55 ;  /* 0x0000010038067824 */ /* 0x000fe400078e0237 */
[----:B------:R-:W-:Y:S01]  /*693b0*/  IMAD R7, R58, 0x100, R57 ;  /* 0x000001003a077824 */ /* 0x000fe200078e0239 */
[----:B------:R-:W-:Y:S02]  /*693c0*/  F2FP.F16.E5M2.UNPACK_B R4, R4 ;  /* 0x00000004ff04723e */ /* 0x000fe400020004ff */
[----:B------:R-:W-:-:S02]  /*693d0*/  F2FP.F16.E5M2.UNPACK_B R5, R5 ;  /* 0x00000005ff05723e */ /* 0x000fc400020004ff */
[----:B------:R-:W-:Y:S02]  /*693e0*/  F2FP.F16.E5M2.UNPACK_B R6, R6 ;  /* 0x00000006ff06723e */ /* 0x000fe400020004ff */
[----:B------:R-:W-:Y:S01]  /*693f0*/  F2FP.F16.E5M2.UNPACK_B R7, R7 ;  /* 0x00000007ff07723e */ /* 0x000fe200020004ff */
[----:B------:R-:W-:Y:S02]  /*69400*/  IMAD.MOV.U32 R9, RZ, RZ, R30 ;  /* 0x000000ffff097224 */ /* 0x000fe400078e001e */
[----:B------:R-:W-:-:S04]  /*69410*/  IMAD.MOV.U32 R8, RZ, RZ, R31 ;  /* 0x000000ffff087224 */ /* 0x000fc800078e001f */
[C---:B--2---:R-:W-:Y:S01]  /*69420*/  HMMA.16816.F32 R28, R4.reuse, R28, R32 ;  /* 0x0000001c041c723c */ /* 0x044fe20000001820 */
[----:B------:R-:W2:Y:S04]  /*69430*/  LDL.LU.64 R32, [R1+0x360] ;  /* 0x0003600001207983 */ /* 0x000ea80000300a00 */
[----:B------:R-:W2:Y:S01]  /*69440*/  LDL.LU.64 R34, [R1+0x368] ;  /* 0x0003680001227983 */ /* 0x000ea20000300a00 */
[----:B---3--:R-:W-:-:S15]  /*69450*/  HMMA.16816.F32 R40, R4, R18, R40 ;  /* 0x000000120428723c */ /* 0x008fde0000001828 */
[----:B------:R-:W-:-:S02]  /*69460*/  NOP ;  /* 0x0000000000007918 */ /* 0x000fc40000000000 */
[----:B------:R0:W-:Y:S04]  /*69470*/  STL.64 [R1+0x2f0], R28 ;  /* 0x0002f01c01007387 */ /* 0x0001e80000100a00 */
[----:B------:R-:W-:Y:S01]  /*69480*/  STL.64 [R1+0x2f8], R30 ;  /* 0x0002f81e01007387 */ /* 0x000fe20000100a00 */
[----:B0-----:R-:W-:-:S05]  /*69490*/  F2FP.F16.E5M2.UNPACK_B R28, R23 ;  /* 0x00000017ff1c723e */ /* 0x001fca00020004ff */
[----:B------:R-:W-:Y:S04]  /*694a0*/  STL [R1+0x110], R28 ;  /* 0x0001101c01007387 */ /* 0x000fe80000100800 */
[----:B------:R-:W-:Y:S04]  /*694b0*/  STL.64 [R1+0x320], R40 ;  /* 0x0003202801007387 */ /* 0x000fe80000100a00 */
[----:B------:R-:W-:Y:S04]  /*694c0*/  STL.64 [R1+0x328], R42 ;  /* 0x0003282a01007387 */ /* 0x000fe80000100a00 */
[----:B------:R-:W0:Y:S01]  /*694d0*/  LDSM.16.M88.4 R40, [R15+0xc00] ;  /* 0x000c00000f28783b */ /* 0x000e220000000200 */
[----:B------:R-:W-:-:S02]  /*694e0*/  F2FP.F16.E5M2.UNPACK_B R29, R22 ;  /* 0x00000016ff1d723e */ /* 0x000fc400020004ff */
[----:B------:R-:W-:Y:S02]  /*694f0*/  F2FP.F16.E5M2.UNPACK_B R18, R11 ;  /* 0x0000000bff12723e */ /* 0x000fe400020004ff */
[----:B------:R-:W-:Y:S01]  /*69500*/  F2FP.F16.E5M2.UNPACK_B R19, R10 ;  /* 0x0000000aff13723e */ /* 0x000fe200020004ff */
[----:B------:R4:W-:Y:S02]  /*69510*/  STL [R1+0x114], R29 ;  /* 0x0001141d01007387 */ /* 0x0009e40000100800 */
[----:B----4-:R-:W-:Y:S02]  /*69520*/  HMMA.16816.F32 R28, R4, R28, R36 ;  /* 0x0000001c041c723c */ /* 0x010fe40000001824 */
[----:B0-----:R0:W-:Y:S04]  /*69530*/  STL.64 [R1+0x1c0], R40 ;  /* 0x0001c02801007387 */ /* 0x0011e80000100a00 */
[----:B------:R1:W-:Y:S04]  /*69540*/  STL.64 [R1+0x1c8], R42 ;  /* 0x0001c82a01007387 */ /* 0x0003e80000100a00 */
[----:B------:R-:W-:Y:S04]  /*69550*/  STL.64 [R1+0x108], R18 ;  /* 0x0001081201007387 */ /* 0x000fe80000100a00 */
[----:B------:R-:W3:Y:S04]  /*69560*/  LDL.LU.64 R36, [R1+0x370] ;  /* 0x0003700001247983 */ /* 0x000ee80000300a00 */
[----:B------:R-:W3:Y:S05]  /*69570*/  LDL.LU.64 R38, [R1+0x378] ;  /* 0x0003780001267983 */ /* 0x000eea0000300a00 */
[----:B------:R4:W-:Y:S01]  /*69580*/  STL.64 [R1+0x330], R28 ;  /* 0x0003301c01007387 */ /* 0x0009e20000100a00 */
[----:B------:R-:W-:-:S02]  /*69590*/  IMAD.MOV.U32 R23, RZ, RZ, R40 ;  /* 0x000000ffff177224 */ /* 0x000fc400078e0028 */
[----:B------:R-:W-:Y:S01]  /*695a0*/  IMAD.MOV.U32 R22, RZ, RZ, R41 ;  /* 0x000000ffff167224 */ /* 0x000fe200078e0029 */
[----:B------:R-:W-:Y:S01]  /*695b0*/  STL.64 [R1+0x338], R30 ;  /* 0x0003381e01007387 */ /* 0x000fe20000100a00 */
[----:B------:R-:W-:Y:S02]  /*695c0*/  IMAD.MOV.U32 R11, RZ, RZ, R42 ;  /* 0x000000ffff0b7224 */ /* 0x000fe400078e002a */
[----:B------:R-:W-:Y:S01]  /*695d0*/  IMAD.MOV.U32 R10, RZ, RZ, R43 ;  /* 0x000000ffff0a7224 */ /* 0x000fe200078e002b */
[----:B0-----:R-:W3:Y:S04]  /*695e0*/  LDL.LU.64 R40, [R1+0x3a0] ;  /* 0x0003a00001287983 */ /* 0x001ee80000300a00 */
[----:B-1----:R-:W3:Y:S01]  /*695f0*/  LDL.LU.64 R42, [R1+0x3a8] ;  /* 0x0003a800012a7983 */ /* 0x002ee20000300a00 */
[----:B----4-:R-:W-:-:S05]  /*69600*/  F2FP.F16.E5M2.UNPACK_B R28, R21 ;  /* 0x00000015ff1c723e */ /* 0x010fca00020004ff */
[----:B------:R-:W-:Y:S01]  /*69610*/  STL [R1+0x100], R28 ;  /* 0x0001001c01007387 */ /* 0x000fe20000100800 */
[----:B------:R-:W-:Y:S01]  /*69620*/  F2FP.F16.E5M2.UNPACK_B R29, R17 ;  /* 0x00000011ff1d723e */ /* 0x000fe200020004ff */
[----:B--2---:R-:W-:-:S15]  /*69630*/  HMMA.16816.F32 R32, R4, R18, R32 ;  /* 0x000000120420723c */ /* 0x004fde0000001820 */
[----:B------:R-:W-:-:S08]  /*69640*/  NOP ;  /* 0x0000000000007918 */ /* 0x000fd00000000000 */
[----:B------:R-:W-:Y:S04]  /*69650*/  STL.64 [R1+0x360], R32 ;  /* 0x0003602001007387 */ /* 0x000fe80000100a00 */
[----:B------:R-:W-:Y:S04]  /*69660*/  STL.64 [R1+0x368], R34 ;  /* 0x0003682201007387 */ /* 0x000fe80000100a00 */
[----:B------:R-:W0:Y:S01]  /*69670*/  LDSM.16.M88.4 R32, [R15+0xe00] ;  /* 0x000e00000f20783b */ /* 0x000e220000000200 */
[----:B------:R-:W-:Y:S02]  /*69680*/  F2FP.F16.E5M2.UNPACK_B R18, R16 ;  /* 0x00000010ff12723e */ /* 0x000fe400020004ff */
[----:B------:R-:W-:Y:S01]  /*69690*/  F2FP.F16.E5M2.UNPACK_B R19, R14 ;  /* 0x0000000eff13723e */ /* 0x000fe200020004ff */
[----:B------:R-:W-:Y:S04]  /*696a0*/  STL [R1+0x104], R29 ;  /* 0x0001041d01007387 */ /* 0x000fe80000100800 */
[----:B0-----:R0:W-:Y:S04]  /*696b0*/  STL.64 [R1+0x1d0], R32 ;  /* 0x0001d02001007387 */ /* 0x0011e80000100a00 */
[----:B------:R1:W-:Y:S01]  /*696c0*/  STL.64 [R1+0x1d8], R34 ;  /* 0x0001d82201007387 */ /* 0x0003e20000100a00 */
[----:B------:R-:W-:-:S02]  /*696d0*/  IMAD.MOV.U32 R21, RZ, RZ, R32 ;  /* 0x000000ffff157224 */ /* 0x000fc400078e0020 */
[----:B------:R-:W-:Y:S01]  /*696e0*/  IMAD.MOV.U32 R17, RZ, RZ, R33 ;  /* 0x000000ffff117224 */ /* 0x000fe200078e0021 */
[----:B------:R-:W-:Y:S01]  /*696f0*/  STL.64 [R1+0xf8], R18 ;  /* 0x0000f81201007387 */ /* 0x000fe20000100a00 */
[----:B------:R-:W-:Y:S02]  /*69700*/  IMAD.MOV.U32 R16, RZ, RZ, R34 ;  /* 0x000000ffff107224 */ /* 0x000fe400078e0022 */
[----:B------:R-:W-:Y:S01]  /*69710*/  IMAD.MOV.U32 R14, RZ, RZ, R35 ;  /* 0x000000ffff0e7224 */ /* 0x000fe200078e0023 */
[----:B0-----:R-:W2:Y:S04]  /*69720*/  LDL.LU.64 R32, [R1+0x3c0] ;  /* 0x0003c00001207983 */ /* 0x001ea80000300a00 */
[----:B-1----:R-:W2:Y:S01]  /*69730*/  LDL.LU.64 R34, [R1+0x3c8] ;  /* 0x0003c80001227983 */ /* 0x002ea20000300a00 */
[C---:B---3--:R-:W-:Y:S03]  /*69740*/  HMMA.16816.F32 R28, R4.reuse, R28, R36 ;  /* 0x0000001c041c723c */ /* 0x048fe60000001824 */
[----:B------:R-:W3:Y:S04]  /*69750*/  LDL.LU.64 R36, [R1+0x3e0] ;  /* 0x0003e00001247983 */ /* 0x000ee80000300a00 */
[----:B------:R-:W3:Y:S01]  /*69760*/  LDL.LU.64 R38, [R1+0x3e8] ;  /* 0x0003e80001267983 */ /* 0x000ee20000300a00 */
[----:B------:R-:W-:-:S15]  /*69770*/  HMMA.16816.F32 R40, R4, R18, R40 ;  /* 0x000000120428723c */ /* 0x000fde0000001828 */
        /* <DEDUP_REMOVED lines=10> */
[----:B------:R2:W-:Y:S04]  /*69820*/  STL [R1+0xf4], R29 ;  /* 0x0000f41d01007387 */ /* 0x0005e80000100800 */
[----:B0-----:R0:W-:Y:S04]  /*69830*/  STL.64 [R1+0x1e0], R40 ;  /* 0x0001e02801007387 */ /* 0x0011e80000100a00 */
[----:B------:R1:W-:Y:S04]  /*69840*/  STL.64 [R1+0x1e8], R42 ;  /* 0x0001e82a01007387 */ /* 0x0003e80000100a00 */
[----:B------:R-:W-:Y:S01]  /*69850*/  STL.64 [R1+0xe8], R18 ;  /* 0x0000e81201007387 */ /* 0x000fe20000100a00 */
[----:B------:R-:W-:-:S02]  /*69860*/  IMAD.MOV.U32 R20, RZ, RZ, R40 ;  /* 0x000000ffff147224 */ /* 0x000fc400078e0028 */
[----:B------:R-:W-:Y:S02]  /*69870*/  IMAD.MOV.U32 R13, RZ, RZ, R41 ;  /* 0x000000ffff0d7224 */ /* 0x000fe400078e0029 */
[----:B------:R-:W-:Y:S02]  /*69880*/  IMAD.MOV.U32 R12, RZ, RZ, R42 ;  /* 0x000000ffff0c7224 */ /* 0x000fe400078e002a */
[----:B------:R-:W-:Y:S01]  /*69890*/  IMAD.MOV.U32 R0, RZ, RZ, R43 ;  /* 0x000000ffff007224 */ /* 0x000fe200078e002b */
[C---:B--2---:R-:W-:Y:S01]  /*698a0*/  HMMA.16816.F32 R28, R4.reuse, R28, R32 ;  /* 0x0000001c041c723c */ /* 0x044fe20000001820 */
[----:B------:R-:W2:Y:S04]  /*698b0*/  LDL.LU.64 R32, [R1+0x400] ;  /* 0x0004000001207983 */ /* 0x000ea80000300a00 */
[----:B------:R-:W2:Y:S01]  /*698c0*/  LDL.LU.64 R34, [R1+0x408] ;  /* 0x0004080001227983 */ /* 0x000ea20000300a00 */
[----:B---3--:R-:W-:-:S15]  /*698d0*/  HMMA.16816.F32 R36, R4, R18, R36 ;  /* 0x000000120424723c */ /* 0x008fde0000001824 */
[----:B------:R-:W-:-:S02]  /*698e0*/  NOP ;  /* 0x0000000000007918 */ /* 0x000fc40000000000 */
[----:B------:R3:W-:Y:S04]  /*698f0*/  STL.64 [R1+0x3c0], R28 ;  /* 0x0003c01c01007387 */ /* 0x0007e80000100a00 */
[----:B------:R-:W-:Y:S04]  /*69900*/  STL.64 [R1+0x3c8], R30 ;  /* 0x0003c81e01007387 */ /* 0x000fe80000100a00 */
[----:B0-----:R-:W4:Y:S04]  /*69910*/  LDL.LU.64 R40, [R1+0x430] ;  /* 0x0004300001287983 */ /* 0x001f280000300a00 */
[----:B-1----:R-:W4:Y:S01]  /*69920*/  LDL.LU.64 R42, [R1+0x438] ;  /* 0x00043800012a7983 */ /* 0x002f220000300a00 */
[----:B---3--:R-:W-:-:S05]  /*69930*/  F2FP.F16.E5M2.UNPACK_B R28, R27 ;  /* 0x0000001bff1c723e */ /* 0x008fca00020004ff */
[----:B------:R-:W-:Y:S04]  /*69940*/  STL [R1+0xe0], R28 ;  /* 0x0000e01c01007387 */ /* 0x000fe80000100800 */
[----:B------:R-:W-:Y:S04]  /*69950*/  STL.64 [R1+0x3e0], R36 ;  /* 0x0003e02401007387 */ /* 0x000fe80000100a00 */
[----:B------:R-:W-:Y:S04]  /*69960*/  STL.64 [R1+0x3e8], R38 ;  /* 0x0003e82601007387 */ /* 0x000fe80000100a00 */
[----:B------:R-:W0:Y:S01]  /*69970*/  LDSM.16.M88.4 R36, [R15+0x1200] ;  /* 0x001200000f24783b */ /* 0x000e220000000200 */
[----:B------:R-:W-:-:S02]  /*69980*/  F2FP.F16.E5M2.UNPACK_B R29, R26 ;  /* 0x0000001aff1d723e */ /* 0x000fc400020004ff */
        /* <DEDUP_REMOVED lines=12> */
[C---:B--2---:R-:W-:Y:S03]  /*69a50*/  HMMA.16816.F32 R28, R4.reuse, R28, R32 ;  /* 0x0000001c041c723c */ /* 0x044fe60000001820 */
[----:B------:R-:W2:Y:S04]  /*69a60*/  LDL.LU.64 R32, [R1+0x470] ;  /* 0x0004700001207983 */ /* 0x000ea80000300a00 */
[----:B------:R-:W2:Y:S01]  /*69a70*/  LDL.LU.64 R34, [R1+0x478] ;  /* 0x0004780001227983 */ /* 0x000ea20000300a00 */
[----:B----4-:R-:W-:-:S15]  /*69a80*/  HMMA.16816.F32 R40, R4, R18, R40 ;  /* 0x000000120428723c */ /* 0x010fde0000001828 */
        /* <DEDUP_REMOVED lines=14> */
[----:B---3--:R-:W-:Y:S03]  /*69b70*/  HMMA.16816.F32 R28, R4, R28, R36 ;  /* 0x0000001c041c723c */ /* 0x008fe60000001824 */
[----:B------:R-:W3:Y:S04]  /*69b80*/  LDL.LU.64 R36, [R1+0x490] ;  /* 0x0004900001247983 */ /* 0x000ee80000300a00 */
[----:B------:R-:W3:Y:S01]  /*69b90*/  LDL.LU.64 R38, [R1+0x498] ;  /* 0x0004980001267983 */ /* 0x000ee20000300a00 */
[----:B------:R-:W-:-:S02]  /*69ba0*/  IMAD.MOV.U32 R25, RZ, RZ, R40 ;  /* 0x000000ffff197224 */ /* 0x000fc400078e0028 */
[----:B------:R-:W-:Y:S02]  /*69bb0*/  IMAD.MOV.U32 R24, RZ, RZ, R41 ;  /* 0x000000ffff187224 */ /* 0x000fe400078e0029 */
[----:B------:R-:W-:Y:S02]  /*69bc0*/  IMAD.MOV.U32 R3, RZ, RZ, R42 ;  /* 0x000000ffff037224 */ /* 0x000fe400078e002a */
[----:B------:R-:W-:-:S09]  /*69bd0*/  IMAD.MOV.U32 R2, RZ, RZ, R43 ;  /* 0x000000ffff027224 */ /* 0x000fd200078e002b */
[----:B------:R4:W-:Y:S04]  /*69be0*/  STL.64 [R1+0x450], R28 ;  /* 0x0004501c01007387 */ /* 0x0009e80000100a00 */
[----:B------:R-:W-:Y:S04]  /*69bf0*/  STL.64 [R1+0x458], R30 ;  /* 0x0004581e01007387 */ /* 0x000fe80000100a00 */
        /* <DEDUP_REMOVED lines=169> */
[----:B------:R-:W-:Y:S01]  /*6a690*/  F2FP.F16.E5M2.UNPACK_B R12, R12 ;  /* 0x0000000cff0c723e */ /* 0x000fe200020004ff */
[C---:B--2---:R-:W-:Y:S02]  /*6a6a0*/  HMMA.16816.F32 R28, R4.reuse, R28, R32 ;  /* 0x0000001c041c723c */ /* 0x044fe40000001820 */
[----:B------:R-:W2:Y:S04]  /*6a6b0*/  LDL.LU.64 R32, [R1+0x5f0] ;  /* 0x0005f00001207983 */ /* 0x000ea80000300a00 */
[----:B------:R-:W2:Y:S01]  /*6a6c0*/  LDL.LU.64 R34, [R1+0x5f8] ;  /* 0x0005f80001227983 */ /* 0x000ea20000300a00 */
[----:B----4-:R-:W-:-:S15]  /*6a6d0*/  HMMA.16816.F32 R40, R4, R18, R40 ;  /* 0x000000120428723c */ /* 0x010fde0000001828 */
[----:B------:R-:W-:-:S01]  /*6a6e0*/  NOP ;  /* 0x0000000000007918 */ /* 0x000fc20000000000 */
        /* <DEDUP_REMOVED lines=8> */
[----:B------:R-:W-:-:S03]  /*6a770*/  F2FP.F16.E5M2.UNPACK_B R13, R0 ;  /* 0x00000000ff0d723e */ /* 0x000fc600020004ff */
        /* <DEDUP_REMOVED lines=57> */
[----:B0-----:R-:W4:Y:S04]  /*6ab10*/  LDL.LU.64 R40, [R1+0x690] ;  /* 0x0006900001287983 */ /* 0x001f280000300a00 */
[----:B-1----:R-:W4:Y:S01]  /*6ab20*/  LDL.LU.64 R42, [R1+0x698] ;  /* 0x00069800012a7983 */ /* 0x002f220000300a00 */
[----:B--2---:R-:W-:-:S15]  /*6ab30*/  HMMA.16816.F32 R28, R4, R28, R32 ;  /* 0x0000001c041c723c */ /* 0x004fde0000001820 */
[----:B------:R-:W-:-:S08]  /*6ab40*/  NOP ;  /* 0x0000000000007918 */ /* 0x000fd00000000000 */
[----:B------:R0:W-:Y:S04]  /*6ab50*/  STL.64 [R1+0x650], R28 ;  /* 0x0006501c01007387 */ /* 0x0001e80000100a00 */
[----:B------:R-:W-:Y:S04]  /*6ab60*/  STL.64 [R1+0x658], R30 ;  /* 0x0006581e01007387 */ /* 0x000fe80000100a00 */
[----:B------:R-:W2:Y:S04]  /*6ab70*/  LDL.LU.64 R32, [R1+0x6b0] ;  /* 0x0006b00001207983 */ /* 0x000ea80000300a00 */
[----:B------:R-:W2:Y:S01]  /*6ab80*/  LDL.LU.64 R34, [R1+0x6b8] ;  /* 0x0006b80001227983 */ /* 0x000ea20000300a00 */
[----:B---3--:R-:W-:Y:S01]  /*6ab90*/  HMMA.16816.F32 R36, R4, R12, R36 ;  /* 0x0000000c0424723c */ /* 0x008fe20000001824 */
[----:B0-----:R-:W-:-:S02]  /*6aba0*/  F2FP.F16.E5M2.UNPACK_B R28, R23 ;  /* 0x00000017ff1c723e */ /* 0x001fc400020004ff */
[----:B------:R-:W-:-:S03]  /*6abb0*/  F2FP.F16.E5M2.UNPACK_B R29, R22 ;  /* 0x00000016ff1d723e */ /* 0x000fc600020004ff */
[----:B------:R-:W-:-:S15]  /*6abc0*/  STL [R1+0x20], R28 ;  /* 0x0000201c01007387 */ /* 0x000fde0000100800 */
[----:B------:R-:W-:-:S02]  /*6abd0*/  NOP ;  /* 0x0000000000007918 */ /* 0x000fc40000000000 */
[----:B------:R0:W-:Y:S04]  /*6abe0*/  STL.64 [R1+0x670], R36 ;  /* 0x0006702401007387 */ /* 0x0001e80000100a00 */
[----:B------:R1:W-:Y:S04]  /*6abf0*/  STL.64 [R1+0x678], R38 ;  /* 0x0006782601007387 */ /* 0x0003e80000100a00 */
[----:B------:R3:W-:Y:S04]  /*6ac00*/  STL [R1+0x24], R29 ;  /* 0x0000241d01007387 */ /* 0x0007e80000100800 */
[----:B0-----:R-:W2:Y:S04]  /*6ac10*/  LDL.LU.64 R36, [R1+0x6d0] ;  /* 0x0006d00001247983 */ /* 0x001ea80000300a00 */
[----:B-1----:R-:W2:Y:S01]  /*6ac20*/  LDL.LU.64 R38, [R1+0x6d8] ;  /* 0x0006d80001267983 */ /* 0x002ea20000300a00 */
[----:B------:R-:W-:-:S02]  /*6ac30*/  F2FP.F16.E5M2.UNPACK_B R22, R11 ;  /* 0x0000000bff16723e */ /* 0x000fc400020004ff */
[----:B------:R-:W-:-:S03]  /*6ac40*/  F2FP.F16.E5M2.UNPACK_B R23, R10 ;  /* 0x0000000aff17723e */ /* 0x000fc600020004ff */
[----:B------:R-:W-:Y:S04]  /*6ac50*/  STL [R1+0x18], R22 ;  /* 0x0000181601007387 */ /* 0x000fe80000100800 */
[----:B------:R-:W-:Y:S04]  /*6ac60*/  STL.64 [R1+0x2e0], R44 ;  /* 0x0002e02c01007387 */ /* 0x000fe80000100a00 */
[----:B------:R-:W-:Y:S04]  /*6ac70*/  STL.64 [R1+0x2e8], R46 ;  /* 0x0002e82e01007387 */ /* 0x000fe80000100a00 */
[----:B------:R-:W-:Y:S01]  /*6ac80*/  STL [R1+0x1c], R23 ;  /* 0x00001c1701007387 */ /* 0x000fe20000100800 */
[----:B----4-:R-:W-:-:S15]  /*6ac90*/  HMMA.16816.F32 R40, R4, R28, R40 ;  /* 0x0000001c0428723c */ /* 0x010fde0000001828 */
[----:B------:R-:W-:-:S08]  /*6aca0*/  NOP ;  /* 0x0000000000007918 */ /* 0x000fd00000000000 */
[----:B------:R-:W-:Y:S04]  /*6acb0*/  STL.64 [R1+0x690], R40 ;  /* 0x0006902801007387 */ /* 0x000fe80000100a00 */
[----:B------:R2:W-:Y:S01]  /*6acc0*/  STL.64 [R1+0x698], R42 ;  /* 0x0006982a01007387 */ /* 0x0005e20000100a00 */
[----:B------:R-:W-:Y:S02]  /*6acd0*/  F2FP.F16.E5M2.UNPACK_B R30, R21 ;  /* 0x00000015ff1e723e */ /* 0x000fe400020004ff */
[----:B------:R-:W-:Y:S02]  /*6ace0*/  F2FP.F16.E5M2.UNPACK_B R31, R17 ;  /* 0x00000011ff1f723e */ /* 0x000fe400020004ff */
[----:B------:R-:W-:Y:S02]  /*6acf0*/  F2FP.F16.E5M2.UNPACK_B R28, R16 ;  /* 0x00000010ff1c723e */ /* 0x000fe400020004ff */
[----:B---3--:R-:W-:Y:S01]  /*6ad00*/  F2FP.F16.E5M2.UNPACK_B R29, R14 ;  /* 0x0000000eff1d723e */ /* 0x008fe200020004ff */
[----:B--2---:R-:W-:Y:S01]  /*6ad10*/  HMMA.16816.F32 R40, R4, R22, R32 ;  /* 0x000000160428723c */ /* 0x004fe20000001820 */
[----:B------:R-:W2:Y:S04]  /*6ad20*/  LDL.LU.64 R32, [R1+0x6f0] ;  /* 0x0006f00001207983 */ /* 0x000ea80000300a00 */
[----:B------:R-:W2:-:S15]  /*6ad30*/  LDL.LU.64 R34, [R1+0x6f8] ;  /* 0x0006f80001227983 */ /* 0x000e9e0000300a00 */
[----:B------:R-:W-:-:S03]  /*6ad40*/  NOP ;  /* 0x0000000000007918 */ /* 0x000fc60000000000 */
[----:B------:R-:W-:Y:S04]  /*6ad50*/  STL.64 [R1+0x6b0], R40 ;  /* 0x0006b02801007387 */ /* 0x000fe80000100a00 */
[----:B------:R-:W-:Y:S04]  /*6ad60*/  STL.64 [R1+0x6b8], R42 ;  /* 0x0006b82a01007387 */ /* 0x000fe80000100a00 */
[----:B------:R-:W0:Y:S04]  /*6ad70*/  LDSM.16.M88.4 R40, [R15+0x2c00] ;  /* 0x002c00000f28783b */ /* 0x000e280000000200 */
[----:B------:R-:W-:Y:S04]  /*6ad80*/  STL [R1+0x10], R30 ;  /* 0x0000101e01007387 */ /* 0x000fe80000100800 */
[----:B------:R-:W-:Y:S04]  /*6ad90*/  STL [R1+0x14], R31 ;  /* 0x0000141f01007387 */ /* 0x000fe80000100800 */
[----:B0-----:R-:W-:Y:S01]  /*6ada0*/  STL.64 [R1+0x310], R40 ;  /* 0x0003102801007387 */ /* 0x001fe20000100a00 */
[----:B------:R-:W-:-:S02]  /*6adb0*/  IMAD.MOV.U32 R17, RZ, RZ, R40 ;  /* 0x000000ffff117224 */ /* 0x000fc400078e0028 */
[----:B------:R-:W-:Y:S02]  /*6adc0*/  IMAD.MOV.U32 R16, RZ, RZ, R41 ;  /* 0x000000ffff107224 */ /* 0x000fe400078e0029 */
[----:B------:R-:W-:Y:S01]  /*6add0*/  IMAD.MOV.U32 R15, RZ, RZ, R42 ;  /* 0x000000ffff0f7224 */ /* 0x000fe200078e002a */
[----:B------:R0:W-:Y:S01]  /*6ade0*/  STL.64 [R1+0x318], R42 ;  /* 0x0003182a01007387 */ /* 0x0001e20000100a00 */
[----:B------:R-:W-:Y:S02]  /*6adf0*/  IMAD.MOV.U32 R14, RZ, RZ, R43 ;  /* 0x000000ffff0e7224 */ /* 0x000fe400078e002b */
[----:B0-----:R-:W-:Y:S01]  /*6ae00*/  HMMA.16816.F32 R40, R4, R30, R36 ;  /* 0x0000001e0428723c */ /* 0x001fe20000001824 */
[----:B------:R-:W3:Y:S04]  /*6ae10*/  LDL.LU.64 R36, [R1+0x710] ;  /* 0x0007100001247983 */ /* 0x000ee80000300a00 */
[----:B------:R-:W3:-:S15]  /*6ae20*/  LDL.LU.64 R38, [R1+0x718] ;  /* 0x0007180001267983 */ /* 0x000ede0000300a00 */
[----:B------:R-:W-:-:S03]  /*6ae30*/  NOP ;  /* 0x0000000000007918 */ /* 0x000fc60000000000 */
[----:B------:R-:W-:Y:S04]  /*6ae40*/  STL.64 [R1+0x6d0], R40 ;  /* 0x0006d02801007387 */ /* 0x000fe80000100a00 */
[----:B------:R-:W-:Y:S04]  /*6ae50*/  STL.64 [R1+0x6d8], R42 ;  /* 0x0006d82a01007387 */ /* 0x000fe80000100a00 */
[----:B------:R0:W-:Y:S04]  /*6ae60*/  STL [R1+0x7340], R30 ;  /* 0x0073401e01007387 */ /* 0x0001e80000100800 */
[----:B0-----:R-:W4:Y:S01]  /*6ae70*/  LDL R30, [R1+0x14c] ;  /* 0x00014c00011e7983 */ /* 0x001f220000100800 */
[----:B------:R-:W-:-:S03]  /*6ae80*/  F2FP.F16.E5M2.UNPACK_B R20, R20 ;  /* 0x00000014ff14723e */ /* 0x000fc600020004ff */
[----:B------:R0:W-:Y:S04]  /*6ae90*/  STL [R1+0x7330], R31 ;  /* 0x0073301f01007387 */ /* 0x0001e80000100800 */
[----:B------:R-:W-:Y:S04]  /*6aea0*/  STL [R1+0x8], R28 ;  /* 0x0000081c01007387 */ /* 0x000fe80000100800 */
[----:B------:R-:W-:Y:S04]  /*6aeb0*/  STL [R1+0xc], R29 ;  /* 0x00000c1d01007387 */ /* 0x000fe80000100800 */
[----:B------:R-:W-:Y:S01]  /*6aec0*/  STL [R1], R20 ;  /* 0x0000001401007387 */ /* 0x000fe20000100800 */
[----:B------:R-:W-:-:S02]  /*6aed0*/  IMAD.MOV.U32 R13, RZ, RZ, R44 ;  /* 0x000000ffff0d7224 */ /* 0x000fc400078e002c */
[----:B------:R-:W-:Y:S02]  /*6aee0*/  IMAD.MOV.U32 R12, RZ, RZ, R45 ;  /* 0x000000ffff0c7224 */ /* 0x000fe400078e002d */
[----:B------:R-:W-:Y:S02]  /*6aef0*/  IMAD.MOV.U32 R11, RZ, RZ, R46 ;  /* 0x000000ffff0b7224 */ /* 0x000fe400078e002e */
[----:B------:R-:W-:Y:S01]  /*6af00*/  IMAD.MOV.U32 R10, RZ, RZ, R47 ;  /* 0x000000ffff0a7224 */ /* 0x000fe200078e002f */
[----:B------:R-:W-:Y:S02]  /*6af10*/  F2FP.F16.E5M2.UNPACK_B R21, R19 ;  /* 0x00000013ff15723e */ /* 0x000fe400020004ff */
[----:B------:R-:W-:Y:S01]  /*6af20*/  F2FP.F16.E5M2.UNPACK_B R61, R0 ;  /* 0x00000000ff3d723e */ /* 0x000fe200020004ff */
[----:B0-----:R-:W-:Y:S02]  /*6af30*/  IMAD.MOV.U32 R31, RZ, RZ, R20 ;  /* 0x000000ffff1f7224 */ /* 0x001fe400078e0014 */
[----:B------:R-:W-:Y:S01]  /*6af40*/  IMAD.MOV.U32 R0, RZ, RZ, R21 ;  /* 0x000000ffff007224 */ /* 0x000fe200078e0015 */
[----:B--2---:R-:W-:Y:S01]  /*6af50*/  HMMA.16816.F32 R40, R4, R28, R32 ;  /* 0x0000001c0428723c */ /* 0x004fe20000001820 */
[----:B------:R-:W2:-:S15]  /*6af60*/  LDL.LU.64 R32, [R1+0x730] ;  /* 0x0007300001207983 */ /* 0x000e9e0000300a00 */
[----:B------:R-:W-:-:S07]  /*6af70*/  NOP ;  /* 0x0000000000007918 */ /* 0x000fce0000000000 */
[----:B------:R-:W-:Y:S04]  /*6af80*/  STL.64 [R1+0x6f0], R40 ;  /* 0x0006f02801007387 */ /* 0x000fe80000100a00 */
[----:B------:R-:W-:Y:S04]  /*6af90*/  STL.64 [R1+0x6f8], R42 ;  /* 0x0006f82a01007387 */ /* 0x000fe80000100a00 */
[----:B------:R-:W2:Y:S04]  /*6afa0*/  LDL.LU.64 R34, [R1+0x738] ;  /* 0x0007380001227983 */ /* 0x000ea80000300a00 */
[----:B------:R-:W-:Y:S04]  /*6afb0*/  STL [R1+0x4], R21 ;  /* 0x0000041501007387 */ /* 0x000fe80000100800 */
[----:B------:R-:W-:Y:S01]  /*6afc0*/  STL.64 [R1+0x7288], R28 ;  /* 0x0072881c01007387 */ /* 0x000fe20000100a00 */
[----:B---3--:R-:W-:Y:S03]  /*6afd0*/  HMMA.16816.F32 R36, R4, R20, R36 ;  /* 0x000000140424723c */ /* 0x008fe60000001824 */
[----:B----4-:R-:W0:Y:S04]  /*6afe0*/  LDSM.16.M88.4 R44, [R30+0x2e00] ;  /* 0x002e00001e2c783b */ /* 0x010e280000000200 */
[----:B0-----:R-:W-:Y:S04]  /*6aff0*/  STL.64 [R1+0x340], R44 ;  /* 0x0003402c01007387 */ /* 0x001fe80000100a00 */
[----:B------:R-:W-:-:S12]  /*6b000*/  STL.64 [R1+0x348], R46 ;  /* 0x0003482e01007387 */ /* 0x000fd80000100a00 */
[----:B------:R0:W-:Y:S04]  /*6b010*/  STL.64 [R1+0x710], R36 ;  /* 0x0007102401007387 */ /* 0x0001e80000100a00 */
[----:B------:R1:W-:Y:S04]  /*6b020*/  STL.64 [R1+0x718], R38 ;  /* 0x0007182601007387 */ /* 0x0003e80000100a00 */
[----:B------:R-:W3:Y:S04]  /*6b030*/  LDL.LU.64 R20, [R1+0x750] ;  /* 0x0007500001147983 */ /* 0x000ee80000300a00 */
[----:B------:R-:W3:Y:S04]  /*6b040*/  LDL.LU.64 R22, [R1+0x758] ;  /* 0x0007580001167983 */ /* 0x000ee80000300a00 */
[----:B0-----:R-:W4:Y:S04]  /*6b050*/  LDL.LU.64 R36, [R1+0x770] ;  /* 0x0007700001247983 */ /* 0x001f280000300a00 */
[----:B-1----:R-:W4:Y:S01]  /*6b060*/  LDL.LU.64 R38, [R1+0x778] ;  /* 0x0007780001267983 */ /* 0x002f220000300a00 */
[----:B------:R-:W-:Y:S01]  /*6b070*/  F2FP.F16.E5M2.UNPACK_B R60, R18 ;  /* 0x00000012ff3c723e */ /* 0x000fe200020004ff */
[----:B------:R-:W-:-:S02]  /*6b080*/  IMAD.MOV.U32 R19, RZ, RZ, R44 ;  /* 0x000000ffff137224 */ /* 0x000fc400078e002c */
[----:B------:R-:W-:Y:S02]  /*6b090*/  IMAD.MOV.U32 R18, RZ, RZ, R45 ;  /* 0x000000ffff127224 */ /* 0x000fe400078e002d */
[----:B------:R-:W-:Y:S02]  /*6b0a0*/  IMAD.MOV.U32 R40, RZ, RZ, R46 ;  /* 0x000000ffff287224 */ /* 0x000fe400078e002e */
[----:B------:R-:W-:Y:S02]  /*6b0b0*/  IMAD.MOV.U32 R41, RZ, RZ, R47 ;  /* 0x000000ffff297224 */ /* 0x000fe400078e002f */
[----:B------:R-:W0:Y:S01]  /*6b0c0*/  LDSM.16.M88.4 R44, [R30+0x3000] ;  /* 0x003000001e2c783b */ /* 0x000e220000000200 */
[----:B------:R-:W-:Y:S02]  /*6b0d0*/  F2FP.F16.E5M2.UNPACK_B R58, R27 ;  /* 0x0000001bff3a723e */ /* 0x000fe400020004ff */
[----:B------:R-:W-:Y:S01]  /*6b0e0*/  F2FP.F16.E5M2.UNPACK_B R59, R26 ;  /* 0x0000001aff3b723e */ /* 0x000fe200020004ff */
[----:B0-----:R-:W-:-:S02]  /*6b0f0*/  IMAD.MOV.U32 R29, RZ, RZ, R44 ;  /* 0x000000ffff1d7224 */ /* 0x001fc400078e002c */
[----:B------:R-:W-:Y:S02]  /*6b100*/  IMAD.MOV.U32 R28, RZ, RZ, R45 ;  /* 0x000000ffff1c7224 */ /* 0x000fe400078e002d */
[----:B------:R-:W-:Y:S02]  /*6b110*/  IMAD.MOV.U32 R27, RZ, RZ, R46 ;  /* 0x000000ffff1b7224 */ /* 0x000fe400078e002e */
[----:B------:R-:W-:Y:S01]  /*6b120*/  IMAD.MOV.U32 R26, RZ, RZ, R47 ;  /* 0x000000ffff1a7224 */ /* 0x000fe200078e002f */
[----:B--2---:R-:W-:-:S15]  /*6b130*/  HMMA.16816.F32 R32, R4, R60, R32 ;  /* 0x0000003c0420723c */ /* 0x004fde0000001820 */
[----:B------:R-:W-:-:S08]  /*6b140*/  NOP ;  /* 0x0000000000007918 */ /* 0x000fd00000000000 */
[----:B------:R0:W-:Y:S04]  /*6b150*/  STL.64 [R1+0x730], R32 ;  /* 0x0007302001007387 */ /* 0x0001e80000100a00 */
[----:B------:R1:W-:Y:S04]  /*6b160*/  STL.64 [R1+0x738], R34 ;  /* 0x0007382201007387 */ /* 0x0003e80000100a00 */
[----:B0-----:R-:W2:Y:S04]  /*6b170*/  LDL.LU.64 R32, [R1+0x790] ;  /* 0x0007900001207983 */ /* 0x001ea80000300a00 */
[----:B-1----:R-:W2:Y:S04]  /*6b180*/  LDL.LU.64 R34, [R1+0x798] ;  /* 0x0007980001227983 */ /* 0x002ea80000300a00 */
[----:B------:R-:W-:Y:S04]  /*6b190*/  STL.64 [R1+0x350], R44 ;  /* 0x0003502c01007387 */ /* 0x000fe80000100a00 */
[----:B------:R3:W-:Y:S02]  /*6b1a0*/  STL.64 [R1+0x358], R46 ;  /* 0x0003582e01007387 */ /* 0x0007e40000100a00 */
[----:B---3--:R-:W-:Y:S02]  /*6b1b0*/  HMMA.16816.F32 R44, R4, R58, R20 ;  /* 0x0000003a042c723c */ /* 0x008fe40000001814 */
[----:B------:R-:W3:Y:S04]  /*6b1c0*/  LDL.LU.64 R20, [R1+0x7b0] ;  /* 0x0007b00001147983 */ /* 0x000ee80000300a00 */
[----:B------:R-:W3:Y:S01]  /*6b1d0*/  LDL.LU.64 R22, [R1+0x7b8] ;  /* 0x0007b80001167983 */ /* 0x000ee20000300a00 */
[----:B------:R-:W-:-:S02]  /*6b1e0*/  F2FP.F16.E5M2.UNPACK_B R56, R9 ;  /* 0x00000009ff38723e */ /* 0x000fc400020004ff */
[----:B------:R-:W-:-:S07]  /*6b1f0*/  F2FP.F16.E5M2.UNPACK_B R57, R8 ;  /* 0x00000008ff39723e */ /* 0x000fce00020004ff */
[----:B----4-:R-:W-:Y:S07]  /*6b200*/  HMMA.16816.F32 R36, R4, R56, R36 ;  /* 0x000000380424723c */ /* 0x010fee0000001824 */
[----:B------:R-:W-:Y:S04]  /*6b210*/  STL.64 [R1+0x750], R44 ;  /* 0x0007502c01007387 */ /* 0x000fe80000100a00 */
[----:B------:R-:W-:Y:S04]  /*6b220*/  STL.64 [R1+0x758], R46 ;  /* 0x0007582e01007387 */ /* 0x000fe80000100a00 */
[----:B------:R-:W-:Y:S04]  /*6b230*/  STL.64 [R1+0x7270], R58 ;  /* 0x0072703a01007387 */ /* 0x000fe80000100a00 */
[----:B------:R-:W-:Y:S04]  /*6b240*/  STL.64 [R1+0x7268], R56 ;  /* 0x0072683801007387 */ /* 0x000fe80000100a00 */
[----:B------:R-:W-:Y:S04]  /*6b250*/  STL.64 [R1+0x770], R36 ;  /* 0x0007702401007387 */ /* 0x000fe80000100a00 */
[----:B------:R-:W-:Y:S04]  /*6b260*/  STL.64 [R1+0x778], R38 ;  /* 0x0007782601007387 */ /* 0x000fe80000100a00 */
[----:B------:R-:W0:Y:S01]  /*6b270*/  LDSM.16.M88.4 R36, [R30+0x3200] ;  /* 0x003200001e24783b */ /* 0x000e220000000200 */
[----:B------:R-:W-:-:S02]  /*6b280*/  F2FP.F16.E5M2.UNPACK_B R54, R3 ;  /* 0x00000003ff36723e */ /* 0x000fc400020004ff */
[----:B------:R-:W-:Y:S02]  /*6b290*/  F2FP.F16.E5M2.UNPACK_B R55, R2 ;  /* 0x00000002ff37723e */ /* 0x000fe400020004ff */
[----:B------:R-:W-:Y:S02]  /*6b2a0*/  F2FP.F16.E5M2.UNPACK_B R52, R25 ;  /* 0x00000019ff34723e */ /* 0x000fe400020004ff */
[----:B------:R-:W-:Y:S01]  /*6b2b0*/  F2FP.F16.E5M2.UNPACK_B R53, R24 ;  /* 0x00000018ff35723e */ /* 0x000fe200020004ff */
[----:B0-----:R0:W-:Y:S04]  /*6b2c0*/  STL.64 [R1+0x380], R36 ;  /* 0x0003802401007387 */ /* 0x0011e80000100a00 */
[----:B------:R1:W-:Y:S04]  /*6b2d0*/  STL.64 [R1+0x388], R38 ;  /* 0x0003882601007387 */ /* 0x0003e80000100a00 */
[----:B------:R-:W4:Y:S04]  /*6b2e0*/  LDL.LU.64 R44, [R1+0x7d0] ;  /* 0x0007d000012c7983 */ /* 0x000f280000300a00 */
[----:B------:R-:W4:Y:S01]  /*6b2f0*/  LDL.LU.64 R46, [R1+0x7d8] ;  /* 0x0007d800012e7983 */ /* 0x000f220000300a00 */
[----:B------:R-:W-:-:S02]  /*6b300*/  IMAD.MOV.U32 R2, RZ, RZ, R36 ;  /* 0x000000ffff027224 */ /* 0x000fc400078e0024 */
[----:B------:R-:W-:Y:S02]  /*6b310*/  IMAD.MOV.U32 R3, RZ, RZ, R37 ;  /* 0x000000ffff037224 */ /* 0x000fe400078e0025 */
[----:B------:R-:W-:Y:S02]  /*6b320*/  IMAD.MOV.U32 R8, RZ, RZ, R38 ;  /* 0x000000ffff087224 */ /* 0x000fe400078e0026 */
[----:B------:R-:W-:Y:S01]  /*6b330*/  IMAD.MOV.U32 R9, RZ, RZ, R39 ;  /* 0x000000ffff097224 */ /* 0x000fe200078e0027 */
[----:B------:R-:W-:Y:S02]  /*6b340*/  F2FP.F16.E5M2.UNPACK_B R48, R11 ;  /* 0x0000000bff30723e */ /* 0x000fe400020004ff */
[----:B------:R-:W-:Y:S02]  /*6b350*/  F2FP.F16.E5M2.UNPACK_B R49, R10 ;  /* 0x0000000aff31723e */ /* 0x000fe400020004ff */
[----:B------:R-:W-:Y:S02]  /*6b360*/  F2FP.F16.E5M2.UNPACK_B R50, R13 ;  /* 0x0000000dff32723e */ /* 0x000fe400020004ff */
[----:B------:R-:W-:Y:S01]  /*6b370*/  F2FP.F16.E5M2.UNPACK_B R51, R12 ;  /* 0x0000000cff33723e */ /* 0x000fe200020004ff */
[----:B--2---:R-:W-:-:S15]  /*6b380*/  HMMA.16816.F32 R32, R4, R54, R32 ;  /* 0x000000360420723c */ /* 0x004fde0000001820 */
[----:B------:R-:W-:-:S08]  /*6b390*/  NOP ;  /* 0x0000000000007918 */ /* 0x000fd00000000000 */
[----:B------:R2:W-:Y:S04]  /*6b3a0*/  STL.64 [R1+0x790], R32 ;  /* 0x0007902001007387 */ /* 0x0005e80000100a00 */
[----:B------:R2:W-:Y:S04]  /*6b3b0*/  STL.64 [R1+0x798], R34 ;  /* 0x0007982201007387 */ /* 0x0005e80000100a00 */
[----:B0-----:R-:W4:Y:S04]  /*6b3c0*/  LDL.LU.64 R36, [R1+0x7f0] ;  /* 0x0007f00001247983 */ /* 0x001f280000300a00 */
[----:B-1----:R-:W4:Y:S01]  /*6b3d0*/  LDL.LU.64 R38, [R1+0x7f8] ;  /* 0x0007f80001267983 */ /* 0x002f220000300a00 */
[----:B---3--:R-:W-:-:S15]  /*6b3e0*/  HMMA.16816.F32 R20, R4, R52, R20 ;  /* 0x000000340414723c */ /* 0x008fde0000001814 */
[----:B------:R-:W-:-:S08]  /*6b3f0*/  NOP ;  /* 0x0000000000007918 */ /* 0x000fd00000000000 */
[----:B------:R-:W-:Y:S04]  /*6b400*/  STL.64 [R1+0x7b0], R20 ;  /* 0x0007b01401007387 */ /* 0x000fe80000100a00 */
[----:B------:R-:W-:Y:S04]  /*6b410*/  STL.64 [R1+0x7b8], R22 ;  /* 0x0007b81601007387 */ /* 0x000fe80000100a00 */
[----:B------:R-:W0:Y:S04]  /*6b420*/  LDSM.16.M88.4 R20, [R30+0x3400] ;  /* 0x003400001e14783b */ /* 0x000e280000000200 */
[----:B------:R-:W-:Y:S04]  /*6b430*/  STL.64 [R1+0x7280], R54 ;  /* 0x0072803601007387 */ /* 0x000fe80000100a00 */
[----:B------:R-:W-:Y:S04]  /*6b440*/  STL.64 [R1+0x7278], R52 ;  /* 0x0072783401007387 */ /* 0x000fe80000100a00 */
[----:B--2---:R-:W2:Y:S04]  /*6b450*/  LDL.LU.64 R32, [R1+0x810] ;  /* 0x0008100001207983 */ /* 0x004ea80000300a00 */
[----:B------:R-:W2:Y:S04]  /*6b460*/  LDL.LU.64 R34, [R1+0x818] ;  /* 0x0008180001227983 */ /* 0x000ea80000300a00 */
[----:B0-----:R0:W-:Y:S01]  /*6b470*/  STL.64 [R1+0x390], R20 ;  /* 0x0003901401007387 */ /* 0x0011e20000100a00 */
[----:B------:R-:W-:-:S02]  /*6b480*/  IMAD.MOV.U32 R10, RZ, RZ, R20 ;  /* 0x000000ffff0a7224 */ /* 0x000fc400078e0014 */
[----:B------:R-:W-:Y:S01]  /*6b490*/  IMAD.MOV.U32 R11, RZ, RZ, R21 ;  /* 0x000000ffff0b7224 */ /* 0x000fe200078e0015 */
[----:B------:R1:W-:Y:S01]  /*6b4a0*/  STL.64 [R1+0x398], R22 ;  /* 0x0003981601007387 */ /* 0x0003e20000100a00 */
[----:B------:R-:W-:Y:S02]  /*6b4b0*/  IMAD.MOV.U32 R12, RZ, RZ, R22 ;  /* 0x000000ffff0c7224 */ /* 0x000fe400078e0016 */
[----:B------:R-:W-:Y:S01]  /*6b4c0*/  IMAD.MOV.U32 R13, RZ, RZ, R23 ;  /* 0x000000ffff0d7224 */ /* 0x000fe200078e0017 */
[----:B0-----:R-:W3:Y:S04]  /*6b4d0*/  LDL.LU.64 R20, [R1+0x830] ;  /* 0x0008300001147983 */ /* 0x001ee80000300a00 */
[----:B-1----:R-:W3:Y:S01]  /*6b4e0*/  LDL.LU.64 R22, [R1+0x838] ;  /* 0x0008380001167983 */ /* 0x002ee20000300a00 */
[----:B----4-:R-:W-:-:S15]  /*6b4f0*/  HMMA.16816.F32 R52, R4, R50, R44 ;  /* 0x000000320434723c */ /* 0x010fde000000182c */
[----:B------:R-:W-:-:S08]  /*6b500*/  NOP ;  /* 0x0000000000007918 */ /* 0x000fd00000000000 */
[----:B------:R-:W-:Y:S04]  /*6b510*/  STL.64 [R1+0x7d0], R52 ;  /* 0x0007d03401007387 */ /* 0x000fe80000100a00 */
[----:B------:R-:W-:Y:S04]  /*6b520*/  STL.64 [R1+0x7d8], R54 ;  /* 0x0007d83601007387 */ /* 0x000fe80000100a00 */
[----:B------:R-:W-:Y:S04]  /*6b530*/  STL.64 [R1+0x7260], R50 ;  /* 0x0072603201007387 */ /* 0x000fe80000100a00 */
[----:B------:R-:W-:Y:S01]  /*6b540*/  STL.64 [R1+0x7258], R48 ;  /* 0x0072583001007387 */ /* 0x000fe20000100a00 */
[----:B------:R-:W-:-:S02]  /*6b550*/  F2FP.F16.E5M2.UNPACK_B R46, R17 ;  /* 0x00000011ff2e723e */ /* 0x000fc400020004ff */
[----:B------:R-:W-:Y:S02]  /*6b560*/  F2FP.F16.E5M2.UNPACK_B R47, R16 ;  /* 0x00000010ff2f723e */ /* 0x000fe400020004ff */
[----:B------:R-:W-:Y:S02]  /*6b570*/  F2FP.F16.E5M2.UNPACK_B R44, R15 ;  /* 0x0000000fff2c723e */ /* 0x000fe400020004ff */
[----:B------:R-:W-:Y:S01]  /*6b580*/  F2FP.F16.E5M2.UNPACK_B R45, R14 ;  /* 0x0000000eff2d723e */ /* 0x000fe200020004ff */
[----:B------:R-:W-:Y:S01]  /*6b590*/  LDSM.16.M88.4 R52, [R30+0x3a00] ;  /* 0x003a00001e34783b */ /* 0x000fe20000000200 */
[----:B------:R-:W-:Y:S03]  /*6b5a0*/  HMMA.16816.F32 R36, R4, R48, R36 ;  /* 0x000000300424723c */ /* 0x000fe60000001824 */
[----:B------:R-:W-:-:S15]  /*6b5b0*/  LDSM.16.M88.4 R48, [R30+0x3800] ;  /* 0x003800001e30783b */ /* 0x000fde0000000200 */
[----:B------:R-:W-:-:S05]  /*6b5c0*/  NOP ;  /* 0x0000000000007918 */ /* 0x000fca0000000000 */
[----:B------:R-:W-:Y:S04]  /*6b5d0*/  STL.64 [R1+0x7f0], R36 ;  /* 0x0007f02401007387 */ /* 0x000fe80000100a00 */
[----:B------:R-:W-:Y:S04]  /*6b5e0*/  STL.64 [R1+0x7f8], R38 ;  /* 0x0007f82601007387 */ /* 0x000fe80000100a00 */
[----:B------:R-:W0:Y:S04]  /*6b5f0*/  LDSM.16.M88.4 R36, [R30+0x3600] ;  /* 0x003600001e24783b */ /* 0x000e280000000200 */
[----:B0-----:R0:W-:Y:S04]  /*6b600*/  STL.64 [R1+0x3b0], R36 ;  /* 0x0003b02401007387 */ /* 0x0011e80000100a00 */
[----:B------:R1:W-:Y:S01]  /*6b610*/  STL.64 [R1+0x3b8], R38 ;  /* 0x0003b82601007387 */ /* 0x0003e20000100a00 */
[----:B------:R-:W-:-:S02]  /*6b620*/  IMAD.MOV.U32 R14, RZ, RZ, R36 ;  /* 0x000000ffff0e7224 */ /* 0x000fc400078e0024 */
[----:B------:R-:W-:Y:S02]  /*6b630*/  IMAD.MOV.U32 R15, RZ, RZ, R37 ;  /* 0x000000ffff0f7224 */ /* 0x000fe400078e0025 */
[----:B------:R-:W-:Y:S02]  /*6b640*/  IMAD.MOV.U32 R16, RZ, RZ, R38 ;  /* 0x000000ffff107224 */ /* 0x000fe400078e0026 */
[----:B------:R-:W-:Y:S01]  /*6b650*/  IMAD.MOV.U32 R17, RZ, RZ, R39 ;  /* 0x000000ffff117224 */ /* 0x000fe200078e0027 */
        /* <DEDUP_REMOVED lines=8> */
[----:B------:R0:W-:Y:S04]  /*6b6e0*/  STL.64 [R1+0x830], R20 ;  /* 0x0008301401007387 */ /* 0x0001e80000100a00 */
[----:B------:R1:W-:Y:S04]  /*6b6f0*/  STL.64 [R1+0x838], R22 ;  /* 0x0008381601007387 */ /* 0x0003e80000100a00 */
[----:B--2---:R-:W2:Y:S04]  /*6b700*/  LDL.LU.64 R32, [R1+0x870] ;  /* 0x0008700001207983 */ /* 0x004ea80000300a00 */
[----:B----4-:R-:W2:Y:S04]  /*6b710*/  LDL.LU.64 R34, [R1+0x878] ;  /* 0x0008780001227983 */ /* 0x010ea80000300a00 */
[----:B------:R-:W-:Y:S04]  /*6b720*/  STL.64 [R1+0x7250], R46 ;  /* 0x0072502e01007387 */ /* 0x000fe80000100a00 */
[----:B------:R-:W-:Y:S01]  /*6b730*/  STL.64 [R1+0x7248], R44 ;  /* 0x0072482c01007387 */ /* 0x000fe20000100a00 */
[----:B------:R-:W-:-:S02]  /*6b740*/  F2FP.F16.E5M2.UNPACK_B R42, R19 ;  /* 0x00000013ff2a723e */ /* 0x000fc400020004ff */
[----:B------:R-:W-:Y:S01]  /*6b750*/  F2FP.F16.E5M2.UNPACK_B R43, R18 ;  /* 0x00000012ff2b723e */ /* 0x000fe200020004ff */
[----:B------:R3:W-:Y:S01]  /*6b760*/  STL.64 [R1+0x3d0], R48 ;  /* 0x0003d03001007387 */ /* 0x0007e20000100a00 */
[----:B------:R-:W-:Y:S02]  /*6b770*/  IMAD.MOV.U32 R18, RZ, RZ, R48 ;  /* 0x000000ffff127224 */ /* 0x000fe400078e0030 */
[----:B------:R-:W-:Y:S01]  /*6b780*/  IMAD.MOV.U32 R19, RZ, RZ, R49 ;  /* 0x000000ffff137224 */ /* 0x000fe200078e0031 */
[----:B------:R4:W-:Y:S01]  /*6b790*/  STL.64 [R1+0x3d8], R50 ;  /* 0x0003d83201007387 */ /* 0x0009e20000100a00 */
[----:B0-----:R-:W-:Y:S02]  /*6b7a0*/  IMAD.MOV.U32 R20, RZ, RZ, R50 ;  /* 0x000000ffff147224 */ /* 0x001fe400078e0032 */
[----:B------:R-:W-:Y:S02]  /*6b7b0*/  IMAD.MOV.U32 R21, RZ, RZ, R51 ;  /* 0x000000ffff157224 */ /* 0x000fe400078e0033 */
[----:B-1----:R-:W-:Y:S01]  /*6b7c0*/  IMAD.MOV.U32 R22, RZ, RZ, R52 ;  /* 0x000000ffff167224 */ /* 0x002fe200078e0034 */
[----:B---3--:R-:W3:Y:S04]  /*6b7d0*/  LDL.LU.64 R48, [R1+0x890] ;  /* 0x0008900001307983 */ /* 0x008ee80000300a00 */
[----:B----4-:R-:W3:Y:S04]  /*6b7e0*/  LDL.LU.64 R50, [R1+0x898] ;  /* 0x0008980001327983 */ /* 0x010ee80000300a00 */
[----:B------:R-:W4:Y:S04]  /*6b7f0*/  LDL.LU.64 R44, [R1+0x8b0] ;  /* 0x0008b000012c7983 */ /* 0x000f280000300a00 */
[----:B------:R-:W4:Y:S04]  /*6b800*/  LDL.LU.64 R46, [R1+0x8b8] ;  /* 0x0008b800012e7983 */ /* 0x000f280000300a00 */
[----:B------:R-:W-:Y:S01]  /*6b810*/  STL.64 [R1+0x3f0], R52 ;  /* 0x0003f03401007387 */ /* 0x000fe20000100a00 */
[----:B------:R-:W-:-:S02]  /*6b820*/  IMAD.MOV.U32 R23, RZ, RZ, R53 ;  /* 0x000000ffff177224 */ /* 0x000fc400078e0035 */
[----:B------:R-:W-:Y:S01]  /*6b830*/  IMAD.MOV.U32 R24, RZ, RZ, R54 ;  /* 0x000000ffff187224 */ /* 0x000fe200078e0036 */
[----:B------:R0:W-:Y:S01]  /*6b840*/  STL.64 [R1+0x3f8], R54 ;  /* 0x0003f83601007387 */ /* 0x0001e20000100a00 */
[----:B------:R-:W-:Y:S01]  /*6b850*/  IMAD.MOV.U32 R25, RZ, RZ, R55 ;  /* 0x000000ffff197224 */ /* 0x000fe200078e0037 */
[----:B------:R-:W-:Y:S02]  /*6b860*/  F2FP.F16.E5M2.UNPACK_B R40, R40 ;  /* 0x00000028ff28723e */ /* 0x000fe400020004ff */
[----:B------:R-:W-:Y:S01]  /*6b870*/  F2FP.F16.E5M2.UNPACK_B R41, R41 ;  /* 0x00000029ff29723e */ /* 0x000fe200020004ff */
[----:B0-----:R-:W-:-:S15]  /*6b880*/  HMMA.16816.F32 R52, R4, R42, R36 ;  /* 0x0000002a0434723c */ /* 0x001fde0000001824 */
[----:B------:R-:W-:-:S08]  /*6b890*/  NOP ;  /* 0x0000000000007918 */ /* 0x000fd00000000000 */
[----:B------:R-:W-:Y:S04]  /*6b8a0*/  STL.64 [R1+0x850], R52 ;  /* 0x0008503401007387 */ /* 0x000fe80000100a00 */
[----:B------:R2:W-:Y:S02]  /*6b8b0*/  STL.64 [R1+0x858], R54 ;  /* 0x0008583601007387 */ /* 0x0005e40000100a00 */
[----:B--2---:R-:W-:Y:S02]  /*6b8c0*/  HMMA.16816.F32 R52, R4, R40, R32 ;  /* 0x000000280434723c */ /* 0x004fe40000001820 */
[----:B------:R-:W2:Y:S04]  /*6b8d0*/  LDL.LU.64 R32, [R1+0x8d0] ;  /* 0x0008d00001207983 */ /* 0x000ea80000300a00 */
[----:B------:R-:W2:Y:S01]  /*6b8e0*/  LDL.LU.64 R34, [R1+0x8d8] ;  /* 0x0008d80001227983 */ /* 0x000ea20000300a00 */
[----:B------:R-:W-:-:S02]  /*6b8f0*/  F2FP.F16.E5M2.UNPACK_B R38, R29 ;  /* 0x0000001dff26723e */ /* 0x000fc400020004ff */
[----:B------:R-:W-:-:S14]  /*6b900*/  F2FP.F16.E5M2.UNPACK_B R39, R28 ;  /* 0x0000001cff27723e */ /* 0x000fdc00020004ff */
[----:B------:R-:W-:Y:S04]  /*6b910*/  STL.64 [R1+0x870], R52 ;  /* 0x0008703401007387 */ /* 0x000fe80000100a00 */
[----:B------:R-:W-:Y:S04]  /*6b920*/  STL.64 [R1+0x878], R54 ;  /* 0x0008783601007387 */ /* 0x000fe80000100a00 */
[----:B------:R-:W-:Y:S04]  /*6b930*/  STL.64 [R1+0x7298], R42 ;  /* 0x0072982a01007387 */ /* 0x000fe80000100a00 */
[----:B------:R3:W-:Y:S02]  /*6b940*/  STL.64 [R1+0x7290], R40 ;  /* 0x0072902801007387 */ /* 0x0007e40000100a00 */
[----:B---3--:R-:W-:Y:S01]  /*6b950*/  HMMA.16816.F32 R40, R4, R38, R48 ;  /* 0x000000260428723c */ /* 0x008fe20000001830 */
[----:B------:R-:W-:-:S02]  /*6b960*/  F2FP.F16.E5M2.UNPACK_B R36, R27 ;  /* 0x0000001bff24723e */ /* 0x000fc400020004ff */
[----:B------:R-:W-:Y:S02]  /*6b970*/  F2FP.F16.E5M2.UNPACK_B R37, R26 ;  /* 0x0000001aff25723e */ /* 0x000fe400020004ff */
[----:B------:R-:W-:Y:S02]  /*6b980*/  F2FP.F16.E5M2.UNPACK_B R2, R2 ;  /* 0x00000002ff02723e */ /* 0x000fe400020004ff */
[----:B------:R-:W-:-:S15]  /*6b990*/  F2FP.F16.E5M2.UNPACK_B R3, R3 ;  /* 0x00000003ff03723e */ /* 0x000fde00020004ff */
[----:B------:R-:W-:-:S01]  /*6b9a0*/  NOP ;  /* 0x0000000000007918 */ /* 0x000fc20000000000 */
[----:B------:R-:W-:Y:S04]  /*6b9b0*/  STL.64 [R1+0x890], R40 ;  /* 0x0008902801007387 */ /* 0x000fe80000100a00 */
[----:B------:R4:W-:Y:S02]  /*6b9c0*/  STL.64 [R1+0x898], R42 ;  /* 0x0008982a01007387 */ /* 0x0009e40000100a00 */
[----:B----4-:R-:W-:Y:S02]  /*6b9d0*/  HMMA.16816.F32 R40, R4, R36, R44 ;  /* 0x000000240428723c */ /* 0x010fe4000000182c */
[----:B------:R-:W3:Y:S04]  /*6b9e0*/  LDL.LU.64 R44, [R1+0x8f0] ;  /* 0x0008f000012c7983 */ /* 0x000ee80000300a00 */
[----:B------:R-:W3:-:S15]  /*6b9f0*/  LDL.LU.64 R46, [R1+0x8f8] ;  /* 0x0008f800012e7983 */ /* 0x000ede0000300a00 */
[----:B------:R-:W-:-:S02]  /*6ba00*/  NOP ;  /* 0x0000000000007918 */ /* 0x000fc40000000000 */
[----:B------:R0:W-:Y:S04]  /*6ba10*/  STL.64 [R1+0x8b0], R40 ;  /* 0x0008b02801007387 */ /* 0x0001e80000100a00 */
[----:B------:R1:W-:Y:S04]  /*6ba20*/  STL.64 [R1+0x8b8], R42 ;  /* 0x0008b82a01007387 */ /* 0x0003e80000100a00 */
[----:B0-----:R-:W4:Y:S04]  /*6ba30*/  LDL.LU.64 R40, [R1+0x910] ;  /* 0x0009100001287983 */ /* 0x001f280000300a00 */
[----:B-1----:R-:W4:Y:S04]  /*6ba40*/  LDL.LU.64 R42, [R1+0x918] ;  /* 0x00091800012a7983 */ /* 0x002f280000300a00 */
[----:B------:R-:W-:Y:S04]  /*6ba50*/  STL.64 [R1+0x72a8], R38 ;  /* 0x0072a82601007387 */ /* 0x000fe80000100a00 */
[----:B------:R0:W-:Y:S04]  /*6ba60*/  STL.64 [R1+0x72a0], R36 ;  /* 0x0072a02401007387 */ /* 0x0001e80000100a00 */
[----:B0-----:R-:W4:Y:S04]  /*6ba70*/  LDL.LU.64 R36, [R1+0x930] ;  /* 0x0009300001247983 */ /* 0x001f280000300a00 */
[----:B------:R-:W4:Y:S01]  /*6ba80*/  LDL.LU.64 R38, [R1+0x938] ;  /* 0x0009380001267983 */ /* 0x000f220000300a00 */
[----:B--2---:R-:W-:-:S15]  /*6ba90*/  HMMA.16816.F32 R32, R4, R2, R32 ;  /* 0x000000020420723c */ /* 0x004fde0000001820 */
[----:B------:R-:W-:-:S08]  /*6baa0*/  NOP ;  /* 0x0000000000007918 */ /* 0x000fd00000000000 */
[----:B------:R-:W-:Y:S04]  /*6bab0*/  STL.64 [R1+0x8d0], R32 ;  /* 0x0008d02001007387 */ /* 0x000fe80000100a00 */
[----:B------:R-:W-:Y:S04]  /*6bac0*/  STL.64 [R1+0x8d8], R34 ;  /* 0x0008d82201007387 */ /* 0x000fe80000100a00 */
[----:B------:R-:W0:Y:S04]  /*6bad0*/  LDSM.16.M88.4 R32, [R30+0x3c00] ;  /* 0x003c00001e20783b */ /* 0x000e280000000200 */
[----:B0-----:R0:W-:Y:S01]  /*6bae0*/  STL.64 [R1+0x410], R32 ;  /* 0x0004102001007387 */ /* 0x0011e20000100a00 */
[----:B------:R-:W-:-:S02]  /*6baf0*/  IMAD.MOV.U32 R26, RZ, RZ, R32 ;  /* 0x000000ffff1a7224 */ /* 0x000fc400078e0020 */
[----:B------:R-:W-:Y:S01]  /*6bb00*/  IMAD.MOV.U32 R27, RZ, RZ, R33 ;  /* 0x000000ffff1b7224 */ /* 0x000fe200078e0021 */
[----:B------:R1:W-:Y:S01]  /*6bb10*/  STL.64 [R1+0x418], R34 ;  /* 0x0004182201007387 */ /* 0x0003e20000100a00 */
[----:B------:R-:W-:Y:S02]  /*6bb20*/  IMAD.MOV.U32 R29, RZ, RZ, R34 ;  /* 0x000000ffff1d7224 */ /* 0x000fe400078e0022 */
[----:B------:R-:W-:Y:S01]  /*6bb30*/  IMAD.MOV.U32 R28, RZ, RZ, R35 ;  /* 0x000000ffff1c7224 */ /* 0x000fe200078e0023 */
[----:B0-----:R-:W2:Y:S04]  /*6bb40*/  LDL.LU.64 R32, [R1+0x950] ;  /* 0x0009500001207983 */ /* 0x001ea80000300a00 */
[----:B-1----:R-:W2:Y:S01]  /*6bb50*/  LDL.LU.64 R34, [R1+0x958] ;  /* 0x0009580001227983 */ /* 0x002ea20000300a00 */
[----:B------:R-:W-:-:S02]  /*6bb60*/  F2FP.F16.E5M2.UNPACK_B R8, R8 ;  /* 0x00000008ff08723e */ /* 0x000fc400020004ff */
[----:B------:R-:W-:-:S07]  /*6bb70*/  F2FP.F16.E5M2.UNPACK_B R9, R9 ;  /* 0x00000009ff09723e */ /* 0x000fce00020004ff */
[----:B---3--:R-:W-:Y:S01]  /*6bb80*/  HMMA.16816.F32 R44, R4, R8, R44 ;  /* 0x00000008042c723c */ /* 0x008fe2000000182c */
[----:B------:R-:W-:Y:S02]  /*6bb90*/  F2FP.F16.E5M2.UNPACK_B R10, R10 ;  /* 0x0000000aff0a723e */ /* 0x000fe400020004ff */
[----:B------:R-:W-:Y:S02]  /*6bba0*/  F2FP.F16.E5M2.UNPACK_B R11, R11 ;  /* 0x0000000bff0b723e */ /* 0x000fe400020004ff */
[----:B------:R-:W-:Y:S02]  /*6bbb0*/  F2FP.F16.E5M2.UNPACK_B R12, R12 ;  /* 0x0000000cff0c723e */ /* 0x000fe400020004ff */
[----:B------:R-:W-:-:S15]  /*6bbc0*/  F2FP.F16.E5M2.UNPACK_B R13, R13 ;  /* 0x0000000dff0d723e */ /* 0x000fde00020004ff */
[----:B------:R-:W-:-:S01]  /*6bbd0*/  NOP ;  /* 0x0000000000007918 */ /* 0x000fc20000000000 */
[----:B------:R-:W-:Y:S04]  /*6bbe0*/  STL.64 [R1+0x8f0], R44 ;  /* 0x0008f02c01007387 */ /* 0x000fe80000100a00 */
[----:B------:R-:W-:Y:S04]  /*6bbf0*/  STL.64 [R1+0x8f8], R46 ;  /* 0x0008f82e01007387 */ /* 0x000fe80000100a00 */
[----:B------:R-:W-:Y:S01]  /*6bc00*/  STL.64 [R1+0x7230], R10 ;  /* 0x0072300a01007387 */ /* 0x000fe20000100a00 */
[C---:B----4-:R-:W-:Y:S03]  /*6bc10*/  HMMA.16816.F32 R40, R4.reuse, R10, R40 ;  /* 0x0000000a0428723c */ /* 0x050fe60000001828 */
[----:B------:R0:W-:Y:S03]  /*6bc20*/  STL.64 [R1+0x7228], R8 ;  /* 0x0072280801007387 */ /* 0x0001e60000100a00 */
[----:B0-----:R-:W-:Y:S01]  /*6bc30*/  HMMA.16816.F32 R8, R4, R12, R36 ;  /* 0x0000000c0408723c */ /* 0x001fe20000001824 */
[----:B------:R0:W1:Y:S01]  /*6bc40*/  LDSM.16.M88.4 R36, [R30+0x3e00] ;  /* 0x003e00001e24783b */ /* 0x0000620000000200 */
[----:B------:R-:W-:-:S02]  /*6bc50*/  F2FP.F16.E5M2.UNPACK_B R14, R14 ;  /* 0x0000000eff0e723e */ /* 0x000fc400020004ff */
[----:B------:R-:W-:-:S13]  /*6bc60*/  F2FP.F16.E5M2.UNPACK_B R15, R15 ;  /* 0x0000000fff0f723e */ /* 0x000fda00020004ff */
[----:B------:R-:W-:Y:S04]  /*6bc70*/  STL.64 [R1+0x910], R40 ;  /* 0x0009102801007387 */ /* 0x000fe80000100a00 */
[----:B------:R-:W-:Y:S04]  /*6bc80*/  STL.64 [R1+0x918], R42 ;  /* 0x0009182a01007387 */ /* 0x000fe80000100a00 */
[----:B0-----:R-:W3:Y:S04]  /*6bc90*/  LDL.LU R30, [R1+0x7340] ;  /* 0x00734000011e7983 */ /* 0x001ee80000300800 */
[----:B------:R-:W-:Y:S04]  /*6bca0*/  STL.64 [R1+0x930], R8 ;  /* 0x0009300801007387 */ /* 0x000fe80000100a00 */
[----:B------:R0:W-:Y:S04]  /*6bcb0*/  STL.64 [R1+0x938], R10 ;  /* 0x0009380a01007387 */ /* 0x0001e80000100a00 */
[----:B-1----:R1:W-:Y:S04]  /*6bcc0*/  STL.64 [R1+0x420], R36 ;  /* 0x0004202401007387 */ /* 0x0023e80000100a00 */
[----:B------:R4:W-:Y:S04]  /*6bcd0*/  STL.64 [R1+0x428], R38 ;  /* 0x0004282601007387 */ /* 0x0009e80000100a00 */
[----:B------:R-:W3:Y:S04]  /*6bce0*/  LDL.LU.64 R48, [R1+0x9c0] ;  /* 0x0009c00001307983 */ /* 0x000ee80000300a00 */
[----:B------:R-:W3:Y:S01]  /*6bcf0*/  LDL.LU.64 R50, [R1+0x9c8] ;  /* 0x0009c80001327983 */ /* 0x000ee20000300a00 */
        /* <DEDUP_REMOVED lines=8> */
[----:B------:R-:W3:Y:S04]  /*6bd80*/  LDL.LU.64 R44, [R1+0x9b0] ;  /* 0x0009b000012c7983 */ /* 0x000ee80000300a00 */
[----:B------:R-:W3:Y:S04]  /*6bd90*/  LDL.LU.64 R46, [R1+0x9b8] ;  /* 0x0009b800012e7983 */ /* 0x000ee80000300a00 */
[----:B------:R-:W3:Y:S04]  /*6bda0*/  LDL.LU.64 R40, [R1+0x9a0] ;  /* 0x0009a00001287983 */ /* 0x000ee80000300a00 */
[----:B------:R-:W3:Y:S04]  /*6bdb0*/  LDL.LU.64 R42, [R1+0x9a8] ;  /* 0x0009a800012a7983 */ /* 0x000ee80000300a00 */
[----:B-1----:R-:W3:Y:S04]  /*6bdc0*/  LDL.LU.64 R36, [R1+0x990] ;  /* 0x0009900001247983 */ /* 0x002ee80000300a00 */
[----:B----4-:R-:W4:Y:S04]  /*6bdd0*/  LDL.LU.64 R38, [R1+0x998] ;  /* 0x0009980001267983 */ /* 0x010f280000300a00 */
[----:B0-----:R-:W4:Y:S04]  /*6bde0*/  LDL.LU.64 R32, [R1+0x9e0] ;  /* 0x0009e00001207983 */ /* 0x001f280000300a00 */
[----:B--2---:R-:W2:Y:S04]  /*6bdf0*/  LDL.LU.64 R34, [R1+0x9e8] ;  /* 0x0009e80001227983 */ /* 0x004ea80000300a00 */
[----:B------:R-:W-:Y:S04]  /*6be00*/  STL.64 [R1+0x7240], R14 ;  /* 0x0072400e01007387 */ /* 0x000fe80000100a00 */
[----:B------:R0:W-:Y:S04]  /*6be10*/  STL.64 [R1+0x7238], R12 ;  /* 0x0072380c01007387 */ /* 0x0001e80000100a00 */
[----:B0-----:R-:W2:Y:S04]  /*6be20*/  LDL.LU.64 R12, [R1+0xa00] ;  /* 0x000a0000010c7983 */ /* 0x001ea80000300a00 */
[----:B------:R-:W2:Y:S01]  /*6be30*/  LDL.LU.64 R14, [R1+0xa08] ;  /* 0x000a0800010e7983 */ /* 0x000ea20000300a00 */
[----:B------:R-:W-:-:S02]  /*6be40*/  F2FP.F16.E5M2.UNPACK_B R16, R16 ;  /* 0x00000010ff10723e */ /* 0x000fc400020004ff */
[----:B------:R-:W-:Y:S02]  /*6be50*/  F2FP.F16.E5M2.UNPACK_B R17, R17 ;  /* 0x00000011ff11723e */ /* 0x000fe400020004ff */
[----:B------:R-:W-:Y:S02]  /*6be60*/  F2FP.F16.E5M2.UNPACK_B R18, R18 ;  /* 0x00000012ff12723e */ /* 0x000fe400020004ff */
[----:B------:R-:W-:Y:S02]  /*6be70*/  F2FP.F16.E5M2.UNPACK_B R19, R19 ;  /* 0x00000013ff13723e */ /* 0x000fe400020004ff */
[----:B------:R-:W-:Y:S02]  /*6be80*/  F2FP.F16.E5M2.UNPACK_B R20, R20 ;  /* 0x00000014ff14723e */ /* 0x000fe400020004ff */
[----:B------:R-:W-:Y:S02]  /*6be90*/  F2FP.F16.E5M2.UNPACK_B R21, R21 ;  /* 0x00000015ff15723e */ /* 0x000fe400020004ff */
[----:B------:R-:W-:-:S02]  /*6bea0*/  F2FP.F16.E5M2.UNPACK_B R22, R22 ;  /* 0x00000016ff16723e */ /* 0x000fc400020004ff */
[----:B------:R-:W-:Y:S01]  /*6beb0*/  F2FP.F16.E5M2.UNPACK_B R23, R23 ;  /* 0x00000017ff17723e */ /* 0x000fe200020004ff */
[----:B---3--:R-:W-:Y:S01]  /*6bec0*/  HMMA.16816.F32 R48, R4, R16, R48 ;  /* 0x000000100430723c */ /* 0x008fe20000001830 */
[----:B------:R-:W-:-:S15]  /*6bed0*/  F2FP.F16.E5M2.UNPACK_B R24, R24 ;  /* 0x00000018ff18723e */ /* 0x000fde00020004ff */
[----:B------:R-:W-:-:S07]  /*6bee0*/  NOP ;  /* 0x0000000000007918 */ /* 0x000fce0000000000 */
[----:B------:R-:W-:Y:S04]  /*6bef0*/  STL.64 [R1+0x9c0], R48 ;  /* 0x0009c03001007387 */ /* 0x000fe80000100a00 */
[----:B------:R-:W-:Y:S04]  /*6bf00*/  STL.64 [R1+0x9c8], R50 ;  /* 0x0009c83201007387 */ /* 0x000fe80000100a00 */
[----:B------:R-:W-:Y:S04]  /*6bf10*/  STL.64 [R1+0x72b8], R18 ;  /* 0x0072b81201007387 */ /* 0x000fe80000100a00 */
[----:B------:R4:W-:Y:S01]  /*6bf20*/  STL.64 [R1+0x72b0], R16 ;  /* 0x0072b01001007387 */ /* 0x0009e20000100a00 */
[----:B------:R-:W-:-:S02]  /*6bf30*/  F2FP.F16.E5M2.UNPACK_B R25, R25 ;  /* 0x00000019ff19723e */ /* 0x000fc400020004ff */
[----:B------:R-:W-:Y:S02]  /*6bf40*/  F2FP.F16.E5M2.UNPACK_B R26, R26 ;  /* 0x0000001aff1a723e */ /* 0x000fe400020004ff */
[----:B------:R-:W-:Y:S01]  /*6bf50*/  F2FP.F16.E5M2.UNPACK_B R27, R27 ;  /* 0x0000001bff1b723e */ /* 0x000fe200020004ff */
[C---:B------:R-:W-:Y:S06]  /*6bf60*/  HMMA.16816.F32 R44, R4.reuse, R18, R44 ;  /* 0x00000012042c723c */ /* 0x040fec000000182c */
[C---:B------:R-:W-:Y:S06]  /*6bf70*/  HMMA.16816.F32 R40, R4.reuse, R20, R40 ;  /* 0x000000140428723c */ /* 0x040fec0000001828 */
[C---:B----4-:R-:W-:Y:S11]  /*6bf80*/  HMMA.16816.F32 R16, R4.reuse, R22, R36 ;  /* 0x000000160410723c */ /* 0x050ff60000001824 */
[----:B------:R-:W-:Y:S04]  /*6bf90*/  STL.64 [R1+0x9b0], R44 ;  /* 0x0009b02c01007387 */ /* 0x000fe80000100a00 */
[----:B------:R-:W-:Y:S04]  /*6bfa0*/  STL.64 [R1+0x9b8], R46 ;  /* 0x0009b82e01007387 */ /* 0x000fe80000100a00 */
[----:B------:R-:W-:Y:S04]  /*6bfb0*/  STL.64 [R1+0x72c8], R22 ;  /* 0x0072c81601007387 */ /* 0x000fe80000100a00 */
[----:B------:R-:W-:Y:S04]  /*6bfc0*/  STL.64 [R1+0x9a0], R40 ;  /* 0x0009a02801007387 */ /* 0x000fe80000100a00 */
[----:B------:R-:W-:Y:S04]  /*6bfd0*/  STL.64 [R1+0x9a8], R42 ;  /* 0x0009a82a01007387 */ /* 0x000fe80000100a00 */
[----:B------:R0:W-:Y:S04]  /*6bfe0*/  STL.64 [R1+0x72c0], R20 ;  /* 0x0072c01401007387 */ /* 0x0001e80000100a00 */
[----:B------:R-:W-:Y:S04]  /*6bff0*/  STL.64 [R1+0x990], R16 ;  /* 0x0009901001007387 */ /* 0x000fe80000100a00 */
[----:B------:R1:W-:Y:S01]  /*6c000*/  STL.64 [R1+0x998], R18 ;  /* 0x0009981201007387 */ /* 0x0003e20000100a00 */
[C---:B--2---:R-:W-:Y:S03]  /*6c010*/  HMMA.16816.F32 R12, R4.reuse, R26, R12 ;  /* 0x0000001a040c723c */ /* 0x044fe6000000180c */
[----:B0-----:R-:W2:Y:S04]  /*6c020*/  LDL.LU.64 R20, [R1+0xa20] ;  /* 0x000a200001147983 */ /* 0x001ea80000300a00 */
[----:B------:R-:W2:Y:S01]  /*6c030*/  LDL.LU.64 R22, [R1+0xa28] ;  /* 0x000a280001167983 */ /* 0x000ea20000300a00 */
[----:B-1----:R-:W-:-:S15]  /*6c040*/  HMMA.16816.F32 R16, R4, R24, R32 ;  /* 0x000000180410723c */ /* 0x002fde0000001820 */
[----:B------:R-:W-:-:S08]  /*6c050*/  NOP ;  /* 0x0000000000007918 */ /* 0x000fd00000000000 */
[----:B------:R0:W-:Y:S04]  /*6c060*/  STL.64 [R1+0x9e0], R16 ;  /* 0x0009e01001007387 */ /* 0x0001e80000100a00 */
[----:B------:R1:W-:Y:S04]  /*6c070*/  STL.64 [R1+0x9e8], R18 ;  /* 0x0009e81201007387 */ /* 0x0003e80000100a00 */
[----:B0-----:R-:W3:Y:S04]  /*6c080*/  LDL.LU.64 R16, [R1+0xa50] ;  /* 0x000a500001107983 */ /* 0x001ee80000300a00 */
[----:B-1----:R-:W3:Y:S04]  /*6c090*/  LDL.LU.64 R18, [R1+0xa58] ;  /* 0x000a580001127983 */ /* 0x002ee80000300a00 */
[----:B------:R0:W-:Y:S04]  /*6c0a0*/  STL.64 [R1+0xa00], R12 ;  /* 0x000a000c01007387 */ /* 0x0001e80000100a00 */
[----:B------:R1:W-:Y:S04]  /*6c0b0*/  STL.64 [R1+0xa08], R14 ;  /* 0x000a080e01007387 */ /* 0x0003e80000100a00 */
[----:B0-----:R-:W4:Y:S04]  /*6c0c0*/  LDL.LU.64 R12, [R1+0xa40] ;  /* 0x000a4000010c7983 */ /* 0x001f280000300a00 */
[----:B-1----:R-:W4:Y:S01]  /*6c0d0*/  LDL.LU.64 R14, [R1+0xa48] ;  /* 0x000a4800010e7983 */ /* 0x002f220000300a00 */
[----:B------:R-:W-:-:S02]  /*6c0e0*/  F2FP.F16.E5M2.UNPACK_B R32, R29 ;  /* 0x0000001dff20723e */ /* 0x000fc400020004ff */
[----:B------:R-:W-:Y:S02]  /*6c0f0*/  F2FP.F16.E5M2.UNPACK_B R33, R28 ;  /* 0x0000001cff21723e */ /* 0x000fe400020004ff */
[----:B------:R-:W-:Y:S02]  /*6c100*/  F2FP.F16.E5M2.UNPACK_B R34, R11 ;  /* 0x0000000bff22723e */ /* 0x000fe400020004ff */
[----:B------:R-:W-:Y:S02]  /*6c110*/  F2FP.F16.E5M2.UNPACK_B R35, R10 ;  /* 0x0000000aff23723e */ /* 0x000fe400020004ff */
[----:B------:R-:W-:Y:S02]  /*6c120*/  F2FP.F16.E5M2.UNPACK_B R8, R8 ;  /* 0x00000008ff08723e */ /* 0x000fe400020004ff */
[----:B------:R-:W-:Y:S01]  /*6c130*/  F2FP.F16.E5M2.UNPACK_B R9, R9 ;  /* 0x00000009ff09723e */ /* 0x000fe200020004ff */
        /* <DEDUP_REMOVED lines=8> */
[----:B------:R-:W-:Y:S04]  /*6c1c0*/  STL.64 [R1+0x72d8], R26 ;  /* 0x0072d81a01007387 */ /* 0x000fe80000100a00 */
[----:B------:R-:W-:Y:S04]  /*6c1d0*/  STL.64 [R1+0x72d0], R24 ;  /* 0x0072d01801007387 */ /* 0x000fe80000100a00 */
[----:B------:R-:W4:Y:S04]  /*6c1e0*/  LDL.64 R52, [R1+0x120] ;  /* 0x0001200001347983 */ /* 0x000f280000100a00 */
[----:B------:R-:W-:Y:S01]  /*6c1f0*/  STL [R1+0x71ec], R32 ;  /* 0x0071ec2001007387 */ /* 0x000fe20000100800 */
[C---:B--2---:R-:W-:Y:S06]  /*6c200*/  HMMA.16816.F32 R20, R4.reuse, R32, R20 ;  /* 0x000000200414723c */ /* 0x044fec0000001814 */
[----:B---3--:R-:W-:-:S15]  /*6c210*/  HMMA.16816.F32 R16, R4, R34, R16 ;  /* 0x000000220410723c */ /* 0x008fde0000001810 */
[----:B------:R-:W-:-:S02]  /*6c220*/  NOP ;  /* 0x0000000000007918 */ /* 0x000fc40000000000 */
[----:B------:R-:W-:Y:S01]  /*6c230*/  STL.64 [R1+0xa20], R20 ;  /* 0x000a201401007387 */ /* 0x000fe20000100a00 */
[----:B----4-:R-:W-:Y:S03]  /*6c240*/  HMMA.16816.F32 R4, R4, R8, R12 ;  /* 0x000000080404723c */ /* 0x010fe6000000180c */
[----:B------:R-:W-:Y:S04]  /*6c250*/  STL.64 [R1+0xa28], R22 ;  /* 0x000a281601007387 */ /* 0x000fe80000100a00 */
[----:B------:R-:W-:Y:S04]  /*6c260*/  STL [R1+0x71e8], R33 ;  /* 0x0071e82101007387 */ /* 0x000fe80000100800 */
[----:B------:R-:W2:Y:S04]  /*6c270*/  LDL.64 R54, [R1+0x118] ;  /* 0x0001180001367983 */ /* 0x000ea80000100a00 */
[----:B------:R-:W3:Y:S04]  /*6c280*/  LDL.64 R56, [R1+0x110] ;  /* 0x0001100001387983 */ /* 0x000ee80000100a00 */
[----:B------:R-:W-:Y:S04]  /*6c290*/  STL.64 [R1+0xa50], R16 ;  /* 0x000a501001007387 */ /* 0x000fe80000100a00 */
[----:B------:R-:W-:Y:S04]  /*6c2a0*/  STL.64 [R1+0xa58], R18 ;  /* 0x000a581201007387 */ /* 0x000fe80000100a00 */
[----:B------:R0:W-:Y:S04]  /*6c2b0*/  STL [R1+0x71e4], R34 ;  /* 0x0071e42201007387 */ /* 0x0001e80000100800 */
[----:B------:R1:W-:Y:S04]  /*6c2c0*/  STL [R1+0x71e0], R35 ;  /* 0x0071e02301007387 */ /* 0x0003e80000100800 */
[----:B------:R-:W4:Y:S04]  /*6c2d0*/  LDL.64 R58, [R1+0x108] ;  /* 0x00010800013a7983 */ /* 0x000f280000100a00 */
[----:B------:R-:W4:Y:S04]  /*6c2e0*/  LDL.64 R28, [R1+0x100] ;  /* 0x00010000011c7983 */ /* 0x000f280000100a00 */
[----:B------:R1:W-:Y:S01]  /*6c2f0*/  STL.64 [R1+0x128], R8 ;  /* 0x0001280801007387 */ /* 0x0003e20000100a00 */
[----:B0-----:R-:W-:-:S02]  /*6c300*/  IMAD.MOV.U32 R34, RZ, RZ, R8 ;  /* 0x000000ffff227224 */ /* 0x001fc400078e0008 */
[----:B-1----:R-:W-:Y:S01]  /*6c310*/  IMAD.MOV.U32 R35, RZ, RZ, R9 ;  /* 0x000000ffff237224 */ /* 0x002fe200078e0009 */
[----:B------:R0:W-:Y:S04]  /*6c320*/  STL.64 [R1+0xa40], R4 ;  /* 0x000a400401007387 */ /* 0x0001e80000100a00 */
[----:B------:R1:W-:Y:S04]  /*6c330*/  STL.64 [R1+0xa48], R6 ;  /* 0x000a480601007387 */ /* 0x0003e80000100a00 */
[----:B------:R-:W2:Y:S04]  /*6c340*/  LDL.LU.64 R8, [R1+0xba0] ;  /* 0x000ba00001087983 */ /* 0x000ea80000300a00 */
[----:B------:R-:W2:Y:S01]  /*6c350*/  LDL.LU.64 R10, [R1+0xba8] ;  /* 0x000ba800010a7983 */ /* 0x000ea20000300a00 */
[----:B0-----:R-:W-:-:S02]  /*6c360*/  IMAD R4, R45, 0x100, R44 ;  /* 0x000001002d047824 */ /* 0x001fc400078e022c */
[----:B------:R-:W-:Y:S02]  /*6c370*/  IMAD R5, R47, 0x100, R46 ;  /* 0x000001002f057824 */ /* 0x000fe400078e022e */
[----:B-1----:R-:W-:Y:S02]  /*6c380*/  IMAD R6, R49, 0x100, R48 ;  /* 0x0000010031067824 */ /* 0x002fe400078e0230 */
[----:B------:R-:W-:Y:S01]  /*6c390*/  IMAD R7, R51, 0x100, R50 ;  /* 0x0000010033077824 */ /* 0x000fe200078e0232 */
[----:B------:R-:W-:Y:S02]  /*6c3a0*/  F2FP.F16.E5M2.UNPACK_B R4, R4 ;  /* 0x00000004ff04723e */ /* 0x000fe400020004ff */
[----:B------:R-:W-:Y:S02]  /*6c3b0*/  F2FP.F16.E5M2.UNPACK_B R5, R5 ;  /* 0x00000005ff05723e */ /* 0x000fe400020004ff */
[----:B------:R-:W-:Y:S02]  /*6c3c0*/  F2FP.F16.E5M2.UNPACK_B R6, R6 ;  /* 0x00000006ff06723e */ /* 0x000fe400020004ff */
[----:B------:R-:W-:Y:S01]  /*6c3d0*/  F2FP.F16.E5M2.UNPACK_B R7, R7 ;  /* 0x00000007ff07723e */ /* 0x000fe200020004ff */
[----:B------:R0:W-:Y:S04]  /*6c3e0*/  STL [R1+0x71f4], R34 ;  /* 0x0071f42201007387 */ /* 0x0001e80000100800 */
[----:B------:R1:W-:Y:S04]  /*6c3f0*/  STL [R1+0x71f0], R35 ;  /* 0x0071f02301007387 */ /* 0x0003e80000100800 */
[----:B------:R-:W3:Y:S04]  /*6c400*/  LDL.LU.64 R20, [R1+0xb90] ;  /* 0x000b900001147983 */ /* 0x000ee80000300a00 */
[----:B------:R-:W3:Y:S04]  /*6c410*/  LDL.LU.64 R22, [R1+0xb98] ;  /* 0x000b980001167983 */ /* 0x000ee80000300a00 */
[----:B------:R-:W4:Y:S04]  /*6c420*/  LDL.LU.64 R16, [R1+0xb80] ;  /* 0x000b800001107983 */ /* 0x000f280000300a00 */
[----:B------:R-:W4:Y:S04]  /*6c430*/  LDL.LU.64 R18, [R1+0xb88] ;  /* 0x000b880001127983 */ /* 0x000f280000300a00 */
[----:B------:R-:W4:Y:S04]  /*6c440*/  LDL.LU.64 R12, [R1+0xb70] ;  /* 0x000b7000010c7983 */ /* 0x000f280000300a00 */
[----:B------:R-:W4:Y:S01]  /*6c450*/  LDL.LU.64 R14, [R1+0xb78] ;  /* 0x000b7800010e7983 */ /* 0x000f220000300a00 */
[----:B--2---:R-:W-:Y:S03]  /*6c460*/  HMMA.16816.F32 R24, R4, R52, R8 ;  /* 0x000000340418723c */ /* 0x004fe60000001808 */
[----:B------:R-:W2:-:S15]  /*6c470*/  LDL.LU.64 R8, [R1+0xb60] ;  /* 0x000b600001087983 */ /* 0x000e9e0000300a00 */
[----:B------:R-:W-:-:S05]  /*6c480*/  NOP ;  /* 0x0000000000007918 */ /* 0x000fca0000000000 */
[----:B------:R-:W-:Y:S04]  /*6c490*/  STL.64 [R1+0xba0], R24 ;  /* 0x000ba01801007387 */ /* 0x000fe80000100a00 */
[----:B------:R-:W-:Y:S04]  /*6c4a0*/  STL.64 [R1+0xba8], R26 ;  /* 0x000ba81a01007387 */ /* 0x000fe80000100a00 */
[----:B------:R-:W2:Y:S01]  /*6c4b0*/  LDL.LU.64 R10, [R1+0xb68] ;  /* 0x000b6800010a7983 */ /* 0x000ea20000300a00 */
[C---:B---3--:R-:W-:Y:S06]  /*6c4c0*/  HMMA.16816.F32 R20, R4.reuse, R54, R20 ;  /* 0x000000360414723c */ /* 0x048fec0000001814 */
[C---:B----4-:R-:W-:Y:S06]  /*6c4d0*/  HMMA.16816.F32 R16, R4.reuse, R56, R16 ;  /* 0x000000380410723c */ /* 0x050fec0000001810 */
[----:B------:R-:W-:Y:S01]  /*6c4e0*/  HMMA.16816.F32 R12, R4, R58, R12 ;  /* 0x0000003a040c723c */ /* 0x000fe2000000180c */
[----:B------:R-:W-:Y:S01]  /*6c4f0*/  IMAD.MOV.U32 R33, RZ, RZ, R52 ;  /* 0x000000ffff217224 */ /* 0x000fe200078e0034 */
[----:B------:R-:W3:Y:S01]  /*6c500*/  LDL.64 R44, [R1+0xf8] ;  /* 0x0000f800012c7983 */ /* 0x000ee20000100a00 */
[----:B------:R-:W-:-:S03]  /*6c510*/  IMAD.MOV.U32 R32, RZ, RZ, R55 ;  /* 0x000000ffff207224 */ /* 0x000fc600078e0037 */
[----:B------:R4:W-:Y:S04]  /*6c520*/  STL [R1+0x71f8], R33 ;  /* 0x0071f82101007387 */ /* 0x0009e80000100800 */
[----:B------:R-:W3:Y:S01]  /*6c530*/  LDL.64 R46, [R1+0xf0] ;  /* 0x0000f000012e7983 */ /* 0x000ee20000100a00 */
[----:B0-----:R-:W-:Y:S02]  /*6c540*/  IMAD.MOV.U32 R34, RZ, RZ, R56 ;  /* 0x000000ffff227224 */ /* 0x001fe400078e0038 */
[----:B-1----:R-:W-:Y:S01]  /*6c550*/  IMAD.MOV.U32 R35, RZ, RZ, R57 ;  /* 0x000000ffff237224 */ /* 0x002fe200078e0039 */
[----:B------:R-:W-:Y:S04]  /*6c560*/  STL.64 [R1+0xb90], R20 ;  /* 0x000b901401007387 */ /* 0x000fe80000100a00 */
[----:B------:R-:W-:Y:S04]  /*6c570*/  STL.64 [R1+0xb98], R22 ;  /* 0x000b981601007387 */ /* 0x000fe80000100a00 */
[----:B------:R0:W-:Y:S04]  /*6c580*/  STL [R1+0x71fc], R32 ;  /* 0x0071fc2001007387 */ /* 0x0001e80000100800 */
[----:B------:R-:W-:Y:S04]  /*6c590*/  STL.64 [R1+0xb80], R16 ;  /* 0x000b801001007387 */ /* 0x000fe80000100a00 */
[----:B------:R-:W-:Y:S04]  /*6c5a0*/  STL.64 [R1+0xb88], R18 ;  /* 0x000b881201007387 */ /* 0x000fe80000100a00 */
[----:B------:R-:W3:Y:S04]  /*6c5b0*/  LDL.64 R48, [R1+0xe8] ;  /* 0x0000e80001307983 */ /* 0x000ee80000100a00 */
[----:B------:R-:W-:Y:S01]  /*6c5c0*/  STL [R1+0x7204], R34 ;  /* 0x0072042201007387 */ /* 0x000fe20000100800 */
[----:B----4-:R-:W-:-:S03]  /*6c5d0*/  IMAD.MOV.U32 R33, RZ, RZ, R58 ;  /* 0x000000ffff217224 */ /* 0x010fc600078e003a */
[----:B------:R1:W-:Y:S04]  /*6c5e0*/  STL [R1+0x7200], R35 ;  /* 0x0072002301007387 */ /* 0x0003e80000100800 */
[----:B------:R-:W4:Y:S04]  /*6c5f0*/  LDL.64 R50, [R1+0xe0] ;  /* 0x0000e00001327983 */ /* 0x000f280000100a00 */
[----:B------:R-:W-:Y:S04]  /*6c600*/  STL.64 [R1+0xb70], R12 ;  /* 0x000b700c01007387 */ /* 0x000fe80000100a00 */
[----:B------:R-:W-:Y:S04]  /*6c610*/  STL.64 [R1+0xb78], R14 ;  /* 0x000b780e01007387 */ /* 0x000fe80000100a00 */
[----:B------:R-:W-:Y:S01]  /*6c620*/  STL [R1+0x7208], R33 ;  /* 0x0072082101007387 */ /* 0x000fe20000100800 */
[----:B0-----:R-:W-:-:S02]  /*6c630*/  IMAD.MOV.U32 R32, RZ, RZ, R29 ;  /* 0x000000ffff207224 */ /* 0x001fc400078e001d */
[----:B-1----:R-:W-:Y:S01]  /*6c640*/  IMAD.MOV.U32 R35, RZ, RZ, R28 ;  /* 0x000000ffff237224 */ /* 0x002fe200078e001c */
[----:B--2---:R-:W-:-:S15]  /*6c650*/  HMMA.16816.F32 R8, R4, R28, R8 ;  /* 0x0000001c0408723c */ /* 0x004fde0000001808 */
[----:B------:R-:W-:-:S08]  /*6c660*/  NOP ;  /* 0x0000000000007918 */ /* 0x000fd00000000000 */
[----:B------:R0:W-:Y:S04]  /*6c670*/  STL.64 [R1+0xb60], R8 ;  /* 0x000b600801007387 */ /* 0x0001e80000100a00 */
[----:B------:R1:W-:Y:S04]  /*6c680*/  STL.64 [R1+0xb68], R10 ;  /* 0x000b680a01007387 */ /* 0x0003e80000100a00 */
[----:B0-----:R-:W2:Y:S04]  /*6c690*/  LDL.LU.64 R8, [R1+0xb50] ;  /* 0x000b500001087983 */ /* 0x001ea80000300a00 */
[----:B-1----:R-:W2:Y:S04]  /*6c6a0*/  LDL.LU.64 R10, [R1+0xb58] ;  /* 0x000b5800010a7983 */ /* 0x002ea80000300a00 */
[----:B------:R-:W4:Y:S04]  /*6c6b0*/  LDL.LU.64 R16, [R1+0xb40] ;  /* 0x000b400001107983 */ /* 0x000f280000300a00 */
[----:B------:R-:W4:Y:S04]  /*6c6c0*/  LDL.LU.64 R18, [R1+0xb48] ;  /* 0x000b480001127983 */ /* 0x000f280000300a00 */
[----:B------:R-:W4:Y:S04]  /*6c6d0*/  LDL R28, [R1+0xb8] ;  /* 0x0000b800011c7983 */ /* 0x000f280000100800 */
[----:B------:R-:W4:Y:S04]  /*6c6e0*/  LDL R29, [R1+0xbc] ;  /* 0x0000bc00011d7983 */ /* 0x000f280000100800 */
[----:B------:R-:W4:Y:S04]  /*6c6f0*/  LDL.64 R52, [R1+0xd8] ;  /* 0x0000d80001347983 */ /* 0x000f280000100a00 */
[----:B------:R-:W4:Y:S04]  /*6c700*/  LDL.64 R54, [R1+0xd0] ;  /* 0x0000d00001367983 */ /* 0x000f280000100a00 */
[----:B------:R-:W4:Y:S04]  /*6c710*/  LDL R56, [R1+0xc8] ;  /* 0x0000c80001387983 */ /* 0x000f280000100800 */
[----:B------:R-:W4:Y:S04]  /*6c720*/  LDL R57, [R1+0xcc] ;  /* 0x0000cc0001397983 */ /* 0x000f280000100800 */
[----:B------:R-:W4:Y:S04]  /*6c730*/  LDL R58, [R1+0xc0] ;  /* 0x0000c000013a7983 */ /* 0x000f280000100800 */
[----:B------:R-:W4:Y:S04]  /*6c740*/  LDL R59, [R1+0xc4] ;  /* 0x0000c400013b7983 */ /* 0x000f280000100800 */
[----:B------:R-:W4:Y:S04]  /*6c750*/  LDL.LU.64 R12, [R1+0xb30] ;  /* 0x000b3000010c7983 */ /* 0x000f280000300a00 */
[----:B------:R-:W4:Y:S04]  /*6c760*/  LDL.LU.64 R14, [R1+0xb38] ;  /* 0x000b3800010e7983 */ /* 0x000f280000300a00 */
[----:B------:R-:W-:Y:S04]  /*6c770*/  STL [R1+0x7210], R32 ;  /* 0x0072102001007387 */ /* 0x000fe80000100800 */
[----:B------:R0:W-:Y:S01]  /*6c780*/  STL [R1+0x720c], R35 ;  /* 0x00720c2301007387 */ /* 0x0001e20000100800 */
[----:B---3--:R-:W-:-:S02]  /*6c790*/  IMAD.MOV.U32 R34, RZ, RZ, R45 ;  /* 0x000000ffff227224 */ /* 0x008fc400078e002d */
[----:B------:R-:W-:Y:S02]  /*6c7a0*/  IMAD.MOV.U32 R33, RZ, RZ, R47 ;  /* 0x000000ffff217224 */ /* 0x000fe400078e002f */
[----:B0-----:R-:W-:Y:S01]  /*6c7b0*/  IMAD.MOV.U32 R35, RZ, RZ, R46 ;  /* 0x000000ffff237224 */ /* 0x001fe200078e002e */
[C---:B--2---:R-:W-:Y:S06]  /*6c7c0*/  HMMA.16816.F32 R20, R4.reuse, R44, R8 ;  /* 0x0000002c0414723c */ /* 0x044fec0000001808 */
[C---:B----4-:R-:W-:Y:S01]  /*6c7d0*/  HMMA.16816.F32 R16, R4.reuse, R46, R16 ;  /* 0x0000002e0410723c */ /* 0x050fe20000001810 */
[----:B------:R-:W2:Y:S05]  /*6c7e0*/  LDL.LU.64 R8, [R1+0xb20] ;  /* 0x000b200001087983 */ /* 0x000eaa0000300a00 */
[----:B------:R-:W-:Y:S11]  /*6c7f0*/  HMMA.16816.F32 R12, R4, R48, R12 ;  /* 0x00000030040c723c */ /* 0x000ff6000000180c */
[----:B------:R0:W-:Y:S04]  /*6c800*/  STL.64 [R1+0xb50], R20 ;  /* 0x000b501401007387 */ /* 0x0001e80000100a00 */
[----:B------:R1:W-:Y:S04]  /*6c810*/  STL.64 [R1+0xb58], R22 ;  /* 0x000b581601007387 */ /* 0x0003e80000100a00 */
[----:B------:R-:W2:Y:S04]  /*6c820*/  LDL.LU.64 R10, [R1+0xb28] ;  /* 0x000b2800010a7983 */ /* 0x000ea80000300a00 */
[----:B------:R-:W-:Y:S04]  /*6c830*/  STL [R1+0x7214], R34 ;  /* 0x0072142201007387 */ /* 0x000fe80000100800 */
[----:B------:R3:W-:Y:S04]  /*6c840*/  STL.64 [R1+0xb40], R16 ;  /* 0x000b401001007387 */ /* 0x0007e80000100a00 */
[----:B------:R4:W-:Y:S04]  /*6c850*/  STL.64 [R1+0xb48], R18 ;  /* 0x000b481201007387 */ /* 0x0009e80000100a00 */
[----:B------:R-:W2:Y:S04]  /*6c860*/  LDL.LU.64 R24, [R1+0xb10] ;  /* 0x000b100001187983 */ /* 0x000ea80000300a00 */
[----:B------:R-:W2:Y:S04]  /*6c870*/  LDL.LU.64 R26, [R1+0xb18] ;  /* 0x000b1800011a7983 */ /* 0x000ea80000300a00 */
[----:B0-----:R-:W2:Y:S04]  /*6c880*/  LDL.LU.64 R20, [R1+0xb00] ;  /* 0x000b000001147983 */ /* 0x001ea80000300a00 */
[----:B-1----:R-:W2:Y:S04]  /*6c890*/  LDL.LU.64 R22, [R1+0xb08] ;  /* 0x000b080001167983 */ /* 0x002ea80000300a00 */
[----:B------:R-:W-:Y:S04]  /*6c8a0*/  STL [R1+0x721c], R33 ;  /* 0x00721c2101007387 */ /* 0x000fe80000100800 */
[----:B------:R0:W-:Y:S04]  /*6c8b0*/  STL [R1+0x7218], R35 ;  /* 0x0072182301007387 */ /* 0x0001e80000100800 */
[----:B------:R-:W-:Y:S04]  /*6c8c0*/  STL.64 [R1+0xb30], R12 ;  /* 0x000b300c01007387 */ /* 0x000fe80000100a00 */
[----:B------:R-:W-:Y:S04]  /*6c8d0*/  STL.64 [R1+0xb38], R14 ;  /* 0x000b380e01007387 */ /* 0x000fe80000100a00 */
[----:B---3--:R-:W3:Y:S04]  /*6c8e0*/  LDL.LU.64 R16, [R1+0xaf0] ;  /* 0x000af00001107983 */ /* 0x008ee80000300a00 */
[----:B----4-:R-:W3:Y:S01]  /*6c8f0*/  LDL.LU.64 R18, [R1+0xaf8] ;  /* 0x000af80001127983 */ /* 0x010ee20000300a00 */
[----:B------:R-:W-:-:S02]  /*6c900*/  IMAD.MOV.U32 R34, RZ, RZ, R48 ;  /* 0x000000ffff227224 */ /* 0x000fc400078e0030 */
[----:B------:R-:W-:-:S03]  /*6c910*/  IMAD.MOV.U32 R32, RZ, RZ, R49 ;  /* 0x000000ffff207224 */ /* 0x000fc600078e0031 */
[----:B------:R1:W-:Y:S04]  /*6c920*/  STL [R1+0x7224], R34 ;  /* 0x0072242201007387 */ /* 0x0003e80000100800 */
[----:B------:R4:W-:Y:S01]  /*6c930*/  STL [R1+0x7220], R32 ;  /* 0x0072202001007387 */ /* 0x0009e20000100800 */
[----:B0-----:R-:W-:Y:S02]  /*6c940*/  IMAD.MOV.U32 R35, RZ, RZ, R51 ;  /* 0x000000ffff237224 */ /* 0x001fe400078e0033 */
[----:B------:R-:W-:Y:S02]  /*6c950*/  IMAD.MOV.U32 R33, RZ, RZ, R50 ;  /* 0x000000ffff217224 */ /* 0x000fe400078e0032 */
[----:B-1----:R-:W-:Y:S02]  /*6c960*/  IMAD.MOV.U32 R34, RZ, RZ, R55 ;  /* 0x000000ffff227224 */ /* 0x002fe400078e0037 */
[----:B----4-:R-:W-:Y:S01]  /*6c970*/  IMAD.MOV.U32 R32, RZ, RZ, R52 ;  /* 0x000000ffff207224 */ /* 0x010fe200078e0034 */
[C---:B--2---:R-:W-:Y:S06]  /*6c980*/  HMMA.16816.F32 R8, R4.reuse, R50, R8 ;  /* 0x000000320408723c */ /* 0x044fec0000001808 */
[C---:B------:R-:W-:Y:S06]  /*6c990*/  HMMA.16816.F32 R24, R4.reuse, R52, R24 ;  /* 0x000000340418723c */ /* 0x040fec0000001818 */
[C---:B------:R-:W-:Y:S06]  /*6c9a0*/  HMMA.16816.F32 R20, R4.reuse, R54, R20 ;  /* 0x000000360414723c */ /* 0x040fec0000001814 */
[C---:B---3--:R-:W-:Y:S05]  /*6c9b0*/  HMMA.16816.F32 R16, R4.reuse, R56, R16 ;  /* 0x000000380410723c */ /* 0x048fea0000001810 */
[----:B------:R0:W-:Y:S04]  /*6c9c0*/  STL.64 [R1+0xb20], R8 ;  /* 0x000b200801007387 */ /* 0x0001e80000100a00 */
[----:B------:R1:W-:Y:S04]  /*6c9d0*/  STL.64 [R1+0xb28], R10 ;  /* 0x000b280a01007387 */ /* 0x0003e80000100a00 */
[----:B------:R-:W2:Y:S04]  /*6c9e0*/  LDL.LU.64 R12, [R1+0xae0] ;  /* 0x000ae000010c7983 */ /* 0x000ea80000300a00 */
[----:B------:R-:W2:Y:S04]  /*6c9f0*/  LDL.LU.64 R14, [R1+0xae8] ;  /* 0x000ae800010e7983 */ /* 0x000ea80000300a00 */
[----:B0-----:R-:W3:Y:S04]  /*6ca00*/  LDL.LU.64 R8, [R1+0xad0] ;  /* 0x000ad00001087983 */ /* 0x001ee80000300a00 */
[----:B-1----:R-:W3:Y:S04]  /*6ca10*/  LDL.LU.64 R10, [R1+0xad8] ;  /* 0x000ad800010a7983 */ /* 0x002ee80000300a00 */
[----:B------:R-:W-:Y:S04]  /*6ca20*/  STL.64 [R1+0xb10], R24 ;  /* 0x000b101801007387 */ /* 0x000fe80000100a00 */
[----:B------:R0:W-:Y:S04]  /*6ca30*/  STL.64 [R1+0xb18], R26 ;  /* 0x000b181a01007387 */ /* 0x0001e80000100a00 */
[----:B------:R-:W-:Y:S04]  /*6ca40*/  STL.64 [R1+0x72e8], R34 ;  /* 0x0072e82201007387 */ /* 0x000fe80000100a00 */
[----:B------:R-:W-:Y:S04]  /*6ca50*/  STL.64 [R1+0xb00], R20 ;  /* 0x000b001401007387 */ /* 0x000fe80000100a00 */
[----:B------:R-:W-:Y:S04]  /*6ca60*/  STL.64 [R1+0xb08], R22 ;  /* 0x000b081601007387 */ /* 0x000fe80000100a00 */
[----:B------:R-:W-:Y:S04]  /*6ca70*/  STL.64 [R1+0x72e0], R32 ;  /* 0x0072e02001007387 */ /* 0x000fe80000100a00 */
[----:B------:R-:W4:Y:S04]  /*6ca80*/  LDL.64 R54, [R1+0x38] ;  /* 0x0000380001367983 */ /* 0x000f280000100a00 */
[----:B------:R-:W4:Y:S04]  /*6ca90*/  LDL R52, [R1+0x40] ;  /* 0x0000400001347983 */ /* 0x000f280000100800 */
[----:B------:R-:W-:Y:S04]  /*6caa0*/  STL.64 [R1+0xaf0], R16 ;  /* 0x000af01001007387 */ /* 0x000fe80000100a00 */
[----:B------:R-:W-:Y:S04]  /*6cab0*/  STL.64 [R1+0xaf8], R18 ;  /* 0x000af81201007387 */ /* 0x000fe80000100a00 */
[----:B------:R-:W4:Y:S01]  /*6cac0*/  LDL R53, [R1+0x44] ;  /* 0x0000440001357983 */ /* 0x000f220000100800 */
[C---:B--2---:R-:W-:Y:S06]  /*6cad0*/  HMMA.16816.F32 R12, R4.reuse, R58, R12 ;  /* 0x0000003a040c723c */ /* 0x044fec000000180c */
[C---:B---3--:R-:W-:Y:S01]  /*6cae0*/  HMMA.16816.F32 R8, R4.reuse, R28, R8 ;  /* 0x0000001c0408723c */ /* 0x048fe20000001808 */
[----:B----4-:R-:W-:Y:S04]  /*6caf0*/  STL.64 [R1+0x72f8], R54 ;  /* 0x0072f83601007387 */ /* 0x010fe80000100a00 */
[----:B------:R1:W-:Y:S04]  /*6cb00*/  STL.64 [R1+0x72f0], R52 ;  /* 0x0072f03401007387 */ /* 0x0003e80000100a00 */
[----:B------:R-:W2:Y:S08]  /*6cb10*/  LDL R46, [R1+0x48] ;  /* 0x00004800012e7983 */ /* 0x000eb00000100800 */
[----:B------:R-:W-:Y:S04]  /*6cb20*/  STL.64 [R1+0xae0], R12 ;  /* 0x000ae00c01007387 */ /* 0x000fe80000100a00 */
[----:B------:R3:W-:Y:S04]  /*6cb30*/  STL.64 [R1+0xae8], R14 ;  /* 0x000ae80e01007387 */ /* 0x0007e80000100a00 */
[----:B------:R-:W2:Y:S04]  /*6cb40*/  LDL R47, [R1+0x4c] ;  /* 0x00004c00012f7983 */ /* 0x000ea80000100800 */
[----:B------:R-:W4:Y:S04]  /*6cb50*/  LDL R48, [R1+0x88] ;  /* 0x0000880001307983 */ /* 0x000f280000100800 */
[----:B------:R-:W-:Y:S04]  /*6cb60*/  STL.64 [R1+0xad0], R8 ;  /* 0x000ad00801007387 */ /* 0x000fe80000100a00 */
[----:B------:R-:W-:Y:S04]  /*6cb70*/  STL.64 [R1+0xad8], R10 ;  /* 0x000ad80a01007387 */ /* 0x000fe80000100a00 */
[----:B------:R-:W3:Y:S04]  /*6cb80*/  LDL R44, [R1+0x50] ;  /* 0x00005000012c7983 */ /* 0x000ee80000100800 */
[----:B------:R-:W3:Y:S04]  /*6cb90*/  LDL R45, [R1+0x54] ;  /* 0x00005400012d7983 */ /* 0x000ee80000100800 */
[----:B------:R-:W4:Y:S04]  /*6cba0*/  LDL R49, [R1+0x8c] ;  /* 0x00008c0001317983 */ /* 0x000f280000100800 */
        /* <DEDUP_REMOVED lines=10> */
[----:B--2---:R-:W-:Y:S04]  /*6cc50*/  STL.64 [R1+0x7308], R46 ;  /* 0x0073082e01007387 */ /* 0x004fe80000100a00 */
[----:B---3--:R2:W-:Y:S04]  /*6cc60*/  STL.64 [R1+0x7300], R44 ;  /* 0x0073002c01007387 */ /* 0x0085e80000100a00 */
[----:B0-----:R-:W3:Y:S04]  /*6cc70*/  LDL R26, [R1+0x58] ;  /* 0x00005800011a7983 */ /* 0x001ee80000100800 */
[----:B------:R-:W3:Y:S04]  /*6cc80*/  LDL R27, [R1+0x5c] ;  /* 0x00005c00011b7983 */ /* 0x000ee80000100800 */
[----:B-1----:R-:W4:Y:S04]  /*6cc90*/  LDL.LU.64 R52, [R1+0xac0] ;  /* 0x000ac00001347983 */ /* 0x002f280000300a00 */
[----:B------:R-:W4:Y:S04]  /*6cca0*/  LDL.LU.64 R54, [R1+0xac8] ;  /* 0x000ac80001367983 */ /* 0x000f280000300a00 */
[----:B---3--:R-:W-:Y:S04]  /*6ccb0*/  STL.64 [R1+0x7310], R26 ;  /* 0x0073101a01007387 */ /* 0x008fe80000100a00 */
[----:B------:R-:W3:Y:S04]  /*6ccc0*/  LDL R14, [R1+0x60] ;  /* 0x00006000010e7983 */ /* 0x000ee80000100800 */
[----:B------:R-:W3:Y:S04]  /*6ccd0*/  LDL R15, [R1+0x64] ;  /* 0x00006400010f7983 */ /* 0x000ee80000100800 */
[----:B------:R-:W4:Y:S04]  /*6cce0*/  LDL R12, [R1+0x68] ;  /* 0x00006800010c7983 */ /* 0x000f280000100800 */
[----:B------:R-:W4:Y:S04]  /*6ccf0*/  LDL R13, [R1+0x6c] ;  /* 0x00006c00010d7983 */ /* 0x000f280000100800 */
[----:B--2---:R-:W2:Y:S04]  /*6cd00*/  LDL.LU.64 R44, [R1+0xab0] ;  /* 0x000ab000012c7983 */ /* 0x004ea80000300a00 */
[----:B------:R-:W2:Y:S04]  /*6cd10*/  LDL.LU.64 R46, [R1+0xab8] ;  /* 0x000ab800012e7983 */ /* 0x000ea80000300a00 */
        /* <DEDUP_REMOVED lines=8> */
[----:B---3--:R-:W-:Y:S04]  /*6cda0*/  STL.64 [R1+0x7320], R14 ;  /* 0x0073200e01007387 */ /* 0x008fe80000100a00 */
[----:B----4-:R2:W-:Y:S04]  /*6cdb0*/  STL.64 [R1+0x7318], R12 ;  /* 0x0073180c01007387 */ /* 0x0105e80000100a00 */
[----:B------:R-:W3:Y:S04]  /*6cdc0*/  LDL R42, [R1+0x78] ;  /* 0x00007800012a7983 */ /* 0x000ee80000100800 */
[----:B------:R-:W3:Y:S04]  /*6cdd0*/  LDL R43, [R1+0x7c] ;  /* 0x00007c00012b7983 */ /* 0x000ee80000100800 */
[----:B------:R-:W4:Y:S04]  /*6cde0*/  LDL R56, [R1+0x30] ;  /* 0x0000300001387983 */ /* 0x000f280000100800 */
[----:B------:R-:W4:Y:S04]  /*6cdf0*/  LDL R57, [R1+0x34] ;  /* 0x0000340001397983 */ /* 0x000f280000100800 */
[----:B------:R-:W4:Y:S04]  /*6ce00*/  LDL R50, [R1+0x80] ;  /* 0x0000800001327983 */ /* 0x000f280000100800 */
[----:B------:R-:W4:Y:S04]  /*6ce10*/  LDL R51, [R1+0x84] ;  /* 0x0000840001337983 */ /* 0x000f280000100800 */
[----:B---3--:R-:W-:Y:S04]  /*6ce20*/  STL.64 [R1+0x7338], R42 ;  /* 0x0073382a01007387 */ /* 0x008fe80000100a00 */
[----:B------:R-:W3:Y:S04]  /*6ce30*/  LDL R24, [R1+0x70] ;  /* 0x0000700001187983 */ /* 0x000ee80000100800 */
[----:B------:R-:W3:Y:S01]  /*6ce40*/  LDL R25, [R1+0x74] ;  /* 0x0000740001197983 */ /* 0x000ee20000100800 */
[C---:B--2---:R-:W-:Y:S06]  /*6ce50*/  HMMA.16816.F32 R12, R4.reuse, R58, R44 ;  /* 0x0000003a040c723c */ /* 0x044fec000000182c */
[C---:B------:R-:W-:Y:S01]  /*6ce60*/  HMMA.16816.F32 R20, R4.reuse, R40, R20 ;  /* 0x000000280414723c */ /* 0x040fe20000001814 */
[----:B---3--:R0:W-:Y:S04]  /*6ce70*/  STL.64 [R1+0x7328], R24 ;  /* 0x0073281801007387 */ /* 0x0081e80000100a00 */
[----:B------:R-:W2:Y:S01]  /*6ce80*/  LDL.64 R58, [R1+0x28] ;  /* 0x00002800013a7983 */ /* 0x000ea20000100a00 */
[----:B0-----:R-:W-:-:S15]  /*6ce90*/  HMMA.16816.F32 R24, R4, R36, R52 ;  /* 0x000000240418723c */ /* 0x001fde0000001834 */
[----:B------:R-:W-:-:S08]  /*6cea0*/  NOP ;  /* 0x0000000000007918 */ /* 0x000fd00000000000 */
[----:B------:R-:W-:Y:S04]  /*6ceb0*/  STL.64 [R1+0xac0], R24 ;  /* 0x000ac01801007387 */ /* 0x000fe80000100a00 */
[----:B------:R0:W-:Y:S04]  /*6cec0*/  STL.64 [R1+0xac8], R26 ;  /* 0x000ac81a01007387 */ /* 0x0001e80000100a00 */
[----:B------:R-:W-:Y:S04]  /*6ced0*/  STL.64 [R1+0xab0], R12 ;  /* 0x000ab00c01007387 */ /* 0x000fe80000100a00 */
[----:B------:R1:W-:Y:S01]  /*6cee0*/  STL.64 [R1+0xab8], R14 ;  /* 0x000ab80e01007387 */ /* 0x0003e20000100a00 */
[C---:B0-----:R-:W-:Y:S06]  /*6cef0*/  HMMA.16816.F32 R24, R4.reuse, R38, R32 ;  /* 0x000000260418723c */ /* 0x041fec0000001820 */
[----:B-1----:R-:W-:-:S15]  /*6cf00*/  HMMA.16816.F32 R12, R4, R28, R16 ;  /* 0x0000001c040c723c */ /* 0x002fde0000001810 */
[----:B------:R-:W-:-:S02]  /*6cf10*/  NOP ;  /* 0x0000000000007918 */ /* 0x000fc40000000000 */
[----:B------:R0:W-:Y:S04]  /*6cf20*/  STL.64 [R1+0xaa0], R24 ;  /* 0x000aa01801007387 */ /* 0x0001e80000100a00 */
[----:B------:R1:W-:Y:S04]  /*6cf30*/  STL.64 [R1+0xaa8], R26 ;  /* 0x000aa81a01007387 */ /* 0x0003e80000100a00 */
[----:B------:R-:W3:Y:S04]  /*6cf40*/  LDL.64 R28, [R1+0x18] ;  /* 0x00001800011c7983 */ /* 0x000ee80000100a00 */
[----:B------:R-:W-:Y:S04]  /*6cf50*/  STL.64 [R1+0xa90], R20 ;  /* 0x000a901401007387 */ /* 0x000fe80000100a00 */
[----:B------:R-:W-:Y:S04]  /*6cf60*/  STL.64 [R1+0xa98], R22 ;  /* 0x000a981601007387 */ /* 0x000fe80000100a00 */
[----:B------:R4:W-:Y:S04]  /*6cf70*/  STL.64 [R1+0xa80], R12 ;  /* 0x000a800c01007387 */ /* 0x0009e80000100a00 */
[----:B------:R4:W-:Y:S04]  /*6cf80*/  STL.64 [R1+0xa88], R14 ;  /* 0x000a880e01007387 */ /* 0x0009e80000100a00 */
[----:B------:R-:W2:Y:S04]  /*6cf90*/  LDL.LU.64 R40, [R1+0x2290] ;  /* 0x0022900001287983 */ /* 0x000ea80000300a00 */
[----:B------:R-:W2:Y:S01]  /*6cfa0*/  LDL.LU.64 R42, [R1+0x2298] ;  /* 0x00229800012a7983 */ /* 0x000ea20000300a00 */
[----:B------:R-:W-:-:S15]  /*6cfb0*/  HMMA.16816.F32 R8, R4, R48, R8 ;  /* 0x000000300408723c */ /* 0x000fde0000001808 */
[----:B------:R-:W-:-:S08]  /*6cfc0*/  NOP ;  /* 0x0000000000007918 */ /* 0x000fd00000000000 */
[----:B------:R4:W-:Y:S04]  /*6cfd0*/  STL.64 [R1+0xa70], R8 ;  /* 0x000a700801007387 */ /* 0x0009e80000100a00 */
[----:B------:R4:W-:Y:S04]  /*6cfe0*/  STL.64 [R1+0xa78], R10 ;  /* 0x000a780a01007387 */ /* 0x0009e80000100a00 */
[----:B0-----:R-:W3:Y:S04]  /*6cff0*/  LDL.LU.64 R24, [R1+0x2280] ;  /* 0x0022800001187983 */ /* 0x001ee80000300a00 */
[----:B-1----:R-:W3:Y:S04]  /*6d000*/  LDL.LU.64 R26, [R1+0x2288] ;  /* 0x00228800011a7983 */ /* 0x002ee80000300a00 */
[----:B----4-:R-:W4:Y:S04]  /*6d010*/  LDL.LU.64 R12, [R1+0x2270] ;  /* 0x00227000010c7983 */ /* 0x010f280000300a00 */
[----:B------:R-:W4:Y:S04]  /*6d020*/  LDL.LU.64 R14, [R1+0x2278] ;  /* 0x00227800010e7983 */ /* 0x000f280000300a00 */
        /* <DEDUP_REMOVED lines=14> */
[----:B------:R-:W4:Y:S04]  /*6d110*/  LDL R48, [R1+0x20] ;  /* 0x0000200001307983 */ /* 0x000f280000100800 */
[----:B------:R-:W4:Y:S01]  /*6d120*/  LDL R49, [R1+0x24] ;  /* 0x0000240001317983 */ /* 0x000f220000100800 */
[----:B--2---:R-:W-:-:S15]  /*6d130*/  HMMA.16816.F32 R40, R4, R50, R40 ;  /* 0x000000320428723c */ /* 0x004fde0000001828 */
[----:B------:R-:W-:-:S08]  /*6d140*/  NOP ;  /* 0x0000000000007918 */ /* 0x000fd00000000000 */
[----:B------:R-:W-:Y:S04]  /*6d150*/  STL.64 [R1+0x2290], R40 ;  /* 0x0022902801007387 */ /* 0x000fe80000100a00 */
[----:B------:R0:W-:Y:S04]  /*6d160*/  STL.64 [R1+0x2298], R42 ;  /* 0x0022982a01007387 */ /* 0x0001e80000100a00 */
[----:B0-----:R-:W3:Y:S01]  /*6d170*/  LDL.LU.64 R42, [R1+0x7338] ;  /* 0x00733800012a7983 */ /* 0x001ee20000300a00 */
[----:B------:R-:W-:-:S03]  /*6d180*/  IMAD.MOV.U32 R50, RZ, RZ, R31 ;  /* 0x000000ffff327224 */ /* 0x000fc600078e001f */
[----:B------:R-:W2:Y:S01]  /*6d190*/  LDL.LU R31, [R1+0x7330] ;  /* 0x00733000011f7983 */ /* 0x000ea20000300800 */
[----:B---3--:R-:W-:Y:S03]  /*6d1a0*/  HMMA.16816.F32 R40, R4, R42, R24 ;  /* 0x0000002a0428723c */ /* 0x008fe60000001818 */
[----:B------:R-:W4:-:S15]  /*6d1b0*/  LDL.LU.64 R24, [R1+0x7328] ;  /* 0x0073280001187983 */ /* 0x000f1e0000300a00 */
[----:B------:R-:W-:-:S05]  /*6d1c0*/  NOP ;  /* 0x0000000000007918 */ /* 0x000fca0000000000 */
[----:B------:R0:W-:Y:S04]  /*6d1d0*/  STL.64 [R1+0x2280], R40 ;  /* 0x0022802801007387 */ /* 0x0001e80000100a00 */
[----:B------:R1:W-:Y:S04]  /*6d1e0*/  STL.64 [R1+0x2288], R42 ;  /* 0x0022882a01007387 */ /* 0x0003e80000100a00 */
[----:B0-----:R-:W3:Y:S04]  /*6d1f0*/  LDL.LU.64 R40, [R1+0x21f0] ;  /* 0x0021f00001287983 */ /* 0x001ee80000300a00 */
[----:B-1----:R-:W3:Y:S01]  /*6d200*/  LDL.LU.64 R42, [R1+0x21f8] ;  /* 0x0021f800012a7983 */ /* 0x002ee20000300a00 */
[----:B----4-:R-:W-:Y:S03]  /*6d210*/  HMMA.16816.F32 R24, R4, R24, R12 ;  /* 0x000000180418723c */ /* 0x010fe6000000180c */
[----:B------:R-:W4:Y:S04]  /*6d220*/  LDL.LU.64 R14, [R1+0x7320] ;  /* 0x00732000010e7983 */ /* 0x000f280000300a00 */
[----:B------:R-:W2:-:S15]  /*6d230*/  LDL.LU.64 R12, [R1+0x7318] ;  /* 0x00731800010c7983 */ /* 0x000e9e0000300a00 */
[----:B------:R-:W-:-:S01]  /*6d240*/  NOP ;  /* 0x0000000000007918 */ /* 0x000fc20000000000 */
[----:B------:R-:W-:Y:S04]  /*6d250*/  STL.64 [R1+0x2270], R24 ;  /* 0x0022701801007387 */ /* 0x000fe80000100a00 */
[----:B------:R0:W-:Y:S04]  /*6d260*/  STL.64 [R1+0x2278], R26 ;  /* 0x0022781a01007387 */ /* 0x0001e80000100a00 */
[----:B0-----:R-:W3:Y:S01]  /*6d270*/  LDL.LU.64 R26, [R1+0x7310] ;  /* 0x00731000011a7983 */ /* 0x001ee20000300a00 */
[C---:B--2---:R-:W-:Y:S06]  /*6d280*/  HMMA.16816.F32 R44, R4.reuse, R12, R44 ;  /* 0x0000000c042c723c */ /* 0x044fec000000182c */
[----:B----4-:R-:W-:-:S15]  /*6d290*/  HMMA.16816.F32 R12, R4, R14, R52 ;  /* 0x0000000e040c723c */ /* 0x010fde0000001834 */
[----:B------:R-:W-:-:S02]  /*6d2a0*/  NOP ;  /* 0x0000000000007918 */ /* 0x000fc40000000000 */
[----:B------:R-:W-:Y:S04]  /*6d2b0*/  STL.64 [R1+0x2260], R44 ;  /* 0x0022602c01007387 */ /* 0x000fe80000100a00 */
[----:B------:R0:W-:Y:S04]  /*6d2c0*/  STL.64 [R1+0x2268], R46 ;  /* 0x0022682e01007387 */ /* 0x0001e80000100a00 */
[----:B0-----:R-:W2:Y:S04]  /*6d2d0*/  LDL.LU.64 R46, [R1+0x7308] ;  /* 0x00730800012e7983 */ /* 0x001ea80000300a00 */
[----:B------:R-:W4:Y:S04]  /*6d2e0*/  LDL.LU.64 R44, [R1+0x7300] ;  /* 0x00730000012c7983 */ /* 0x000f280000300a00 */
[----:B------:R-:W2:Y:S04]  /*6d2f0*/  LDL.LU.64 R54, [R1+0x72f8] ;  /* 0x0072f80001367983 */ /* 0x000ea80000300a00 */
[----:B------:R-:W2:Y:S01]  /*6d300*/  LDL.LU.64 R52, [R1+0x72f0] ;  /* 0x0072f00001347983 */ /* 0x000ea20000300a00 */
[C---:B---3--:R-:W-:Y:S03]  /*6d310*/  HMMA.16816.F32 R24, R4.reuse, R26, R32 ;  /* 0x0000001a0418723c */ /* 0x048fe60000001820 */
[----:B------:R0:W-:Y:S04]  /*6d320*/  STL.64 [R1+0x2250], R12 ;  /* 0x0022500c01007387 */ /* 0x0001e80000100a00 */
[----:B------:R1:W-:Y:S04]  /*6d330*/  STL.64 [R1+0x2258], R14 ;  /* 0x0022580e01007387 */ /* 0x0003e80000100a00 */
[----:B0-----:R-:W3:Y:S04]  /*6d340*/  LDL.LU.64 R12, [R1+0x21e0] ;  /* 0x0021e000010c7983 */ /* 0x001ee80000300a00 */
[----:B-1----:R-:W3:Y:S04]  /*6d350*/  LDL.LU.64 R14, [R1+0x21e8] ;  /* 0x0021e800010e7983 */ /* 0x002ee80000300a00 */
[----:B------:R-:W3:Y:S04]  /*6d360*/  LDL.LU.64 R34, [R1+0x72e8] ;  /* 0x0072e80001227983 */ /* 0x000ee80000300a00 */
[----:B------:R-:W3:Y:S04]  /*6d370*/  LDL.LU.64 R32, [R1+0x72e0] ;  /* 0x0072e00001207983 */ /* 0x000ee80000300a00 */
[----:B------:R-:W-:Y:S04]  /*6d380*/  STL.64 [R1+0x2240], R24 ;  /* 0x0022401801007387 */ /* 0x000fe80000100a00 */
[----:B------:R0:W-:Y:S04]  /*6d390*/  STL.64 [R1+0x2248], R26 ;  /* 0x0022481a01007387 */ /* 0x0001e80000100a00 */
[----:B0-----:R-:W3:Y:S04]  /*6d3a0*/  LDL.LU.64 R26, [R1+0x72d8] ;  /* 0x0072d800011a7983 */ /* 0x001ee80000300a00 */
[----:B------:R-:W3:Y:S01]  /*6d3b0*/  LDL.LU.64 R24, [R1+0x72d0] ;  /* 0x0072d00001187983 */ /* 0x000ee20000300a00 */
[----:B------:R-:W-:Y:S01]  /*6d3c0*/  IMAD.MOV.U32 R51, RZ, RZ, R0 ;  /* 0x000000ffff337224 */ /* 0x000fe200078e0000 */
[C---:B----4-:R-:W-:Y:S06]  /*6d3d0*/  HMMA.16816.F32 R20, R4.reuse, R44, R20 ;  /* 0x0000002c0414723c */ /* 0x050fec0000001814 */
[C---:B--2---:R-:W-:Y:S06]  /*6d3e0*/  HMMA.16816.F32 R44, R4.reuse, R46, R16 ;  /* 0x0000002e042c723c */ /* 0x044fec0000001810 */
[C---:B------:R-:W-:Y:S06]  /*6d3f0*/  HMMA.16816.F32 R36, R4.reuse, R52, R36 ;  /* 0x000000340424723c */ /* 0x040fec0000001824 */
[C---:B------:R-:W-:Y:S06]  /*6d400*/  HMMA.16816.F32 R8, R4.reuse, R54, R8 ;  /* 0x000000360408723c */ /* 0x040fec0000001808 */
[----:B------:R-:W-:Y:S01]  /*6d410*/  IMAD.MOV.U32 R0, RZ, RZ, R55 ;  /* 0x000000ffff007224 */ /* 0x000fe200078e0037 */
[----:B------:R-:W-:Y:S04]  /*6d420*/  STL.64 [R1+0x2230], R20 ;  /* 0x0022301401007387 */ /* 0x000fe80000100a00 */
[----:B------:R0:W-:Y:S04]  /*6d430*/  STL.64 [R1+0x2238], R22 ;  /* 0x0022381601007387 */ /* 0x0001e80000100a00 */
[----:B0-----:R-:W2:Y:S04]  /*6d440*/  LDL.LU.64 R22, [R1+0x72c8] ;  /* 0x0072c80001167983 */ /* 0x001ea80000300a00 */
[----:B------:R-:W4:Y:S04]  /*6d450*/  LDL.LU.64 R20, [R1+0x72c0] ;  /* 0x0072c00001147983 */ /* 0x000f280000300a00 */
[----:B------:R-:W2:Y:S04]  /*6d460*/  LDL.LU.64 R18, [R1+0x72b8] ;  /* 0x0072b80001127983 */ /* 0x000ea80000300a00 */
[----:B------:R-:W4:Y:S04]  /*6d470*/  LDL.LU.64 R16, [R1+0x72b0] ;  /* 0x0072b00001107983 */ /* 0x000f280000300a00 */
[----:B------:R-:W-:Y:S04]  /*6d480*/  STL.64 [R1+0x2220], R44 ;  /* 0x0022202c01007387 */ /* 0x000fe80000100a00 */
[----:B------:R-:W-:Y:S04]  /*6d490*/  STL.64 [R1+0x2228], R46 ;  /* 0x0022282e01007387 */ /* 0x000fe80000100a00 */
[----:B------:R0:W-:Y:S04]  /*6d4a0*/  STL.64 [R1+0x2210], R36 ;  /* 0x0022102401007387 */ /* 0x0001e80000100a00 */
[----:B------:R1:W-:Y:S04]  /*6d4b0*/  STL.64 [R1+0x2218], R38 ;  /* 0x0022182601007387 */ /* 0x0003e80000100a00 */
[----:B0-----:R-:W2:Y:S04]  /*6d4c0*/  LDL.LU.64 R36, [R1+0x21d0] ;  /* 0x0021d00001247983 */ /* 0x001ea80000300a00 */
[----:B------:R0:W-:Y:S04]  /*6d4d0*/  STL.64 [R1+0x2200], R8 ;  /* 0x0022000801007387 */ /* 0x0001e80000100a00 */
[----:B------:R3:W-:Y:S04]  /*6d4e0*/  STL.64 [R1+0x2208], R10 ;  /* 0x0022080a01007387 */ /* 0x0007e80000100a00 */
[----:B-1----:R-:W2:Y:S01]  /*6d4f0*/  LDL.LU.64 R38, [R1+0x21d8] ;  /* 0x0021d80001267983 */ /* 0x002ea20000300a00 */
[C---:B------:R-:W-:Y:S03]  /*6d500*/  HMMA.16816.F32 R44, R4.reuse, R56, R40 ;  /* 0x00000038042c723c */ /* 0x040fe60000001828 */
[----:B0-----:R-:W4:Y:S04]  /*6d510*/  LDL.LU.64 R8, [R1+0x21c0] ;  /* 0x0021c00001087983 */ /* 0x001f280000300a00 */
[----:B---3--:R-:W4:Y:S04]  /*6d520*/  LDL.LU.64 R10, [R1+0x21c8] ;  /* 0x0021c800010a7983 */ /* 0x008f280000300a00 */
[----:B------:R0:W-:Y:S04]  /*6d530*/  STL [R1+0x7160], R0 ;  /* 0x0071600001007387 */ /* 0x0001e80000100800 */
[----:B------:R-:W3:Y:S04]  /*6d540*/  LDL.LU.64 R40, [R1+0x21b0] ;  /* 0x0021b00001287983 */ /* 0x000ee80000300a00 */
[----:B------:R-:W3:Y:S01]  /*6d550*/  LDL.LU.64 R42, [R1+0x21b8] ;  /* 0x0021b800012a7983 */ /* 0x000ee20000300a00 */
[----:B------:R-:W-:Y:S03]  /*6d560*/  HMMA.16816.F32 R12, R4, R58, R12 ;  /* 0x0000003a040c723c */ /* 0x000fe6000000180c */
[----:B------:R1:W-:Y:S04]  /*6d570*/  STL.64 [R1+0x21f0], R44 ;  /* 0x0021f02c01007387 */ /* 0x0003e80000100a00 */
[----:B------:R1:W-:Y:S04]  /*6d580*/  STL.64 [R1+0x21f8], R46 ;  /* 0x0021f82e01007387 */ /* 0x0003e80000100a00 */
[----:B------:R-:W3:Y:S04]  /*6d590*/  LDL.LU.64 R52, [R1+0x21a0] ;  /* 0x0021a00001347983 */ /* 0x000ee80000300a00 */
[----:B------:R-:W3:Y:S04]  /*6d5a0*/  LDL.LU.64 R54, [R1+0x21a8] ;  /* 0x0021a80001367983 */ /* 0x000ee80000300a00 */
[----:B------:R-:W3:Y:S01]  /*6d5b0*/  LDL.LU.64 R56, [R1+0x2190] ;  /* 0x0021900001387983 */ /* 0x000ee20000300a00 */
[----:B0-----:R-:W-:-:S03]  /*6d5c0*/  IMAD.MOV.U32 R0, RZ, RZ, R59 ;  /* 0x000000ffff007224 */ /* 0x001fc600078e003b */
[----:B------:R0:W-:Y:S04]  /*6d5d0*/  STL.64 [R1+0x21e0], R12 ;  /* 0x0021e00c01007387 */ /* 0x0001e80000100a00 */
[----:B------:R0:W-:Y:S04]  /*6d5e0*/  STL.64 [R1+0x21e8], R14 ;  /* 0x0021e80e01007387 */ /* 0x0001e80000100a00 */
[----:B------:R-:W3:Y:S04]  /*6d5f0*/  LDL.LU.64 R58, [R1+0x2198] ;  /* 0x00219800013a7983 */ /* 0x000ee80000300a00 */
[----:B-1----:R-:W3:Y:S04]  /*6d600*/  LDL.LU.64 R44, [R1+0x2180] ;  /* 0x00218000012c7983 */ /* 0x002ee80000300a00 */
[----:B------:R-:W3:Y:S04]  /*6d610*/  LDL.LU.64 R46, [R1+0x2188] ;  /* 0x00218800012e7983 */ /* 0x000ee80000300a00 */
[----:B0-----:R-:W3:Y:S04]  /*6d620*/  LDL.LU.64 R12, [R1+0x2170] ;  /* 0x00217000010c7983 */ /* 0x001ee80000300a00 */
[----:B------:R-:W3:Y:S04]  /*6d630*/  LDL.LU.64 R14, [R1+0x2178] ;  /* 0x00217800010e7983 */ /* 0x000ee80000300a00 */
[----:B------:R0:W-:Y:S02]  /*6d640*/  STL [R1+0x7164], R0 ;  /* 0x0071640001007387 */ /* 0x0001e40000100800 */
[----:B0-----:R-:W-:Y:S01]  /*6d650*/  IMAD.MOV.U32 R0, RZ, RZ, R29 ;  /* 0x000000ffff007224 */ /* 0x001fe200078e001d */
[C---:B--2---:R-:W-:Y:S06]  /*6d660*/  HMMA.16816.F32 R36, R4.reuse, R48, R36 ;  /* 0x000000300424723c */ /* 0x044fec0000001824 */
[C---:B----4-:R-:W-:Y:S06]  /*6d670*/  HMMA.16816.F32 R8, R4.reuse, R28, R8 ;  /* 0x0000001c0408723c */ /* 0x050fec0000001808 */
[C---:B---3--:R-:W-:Y:S11]  /*6d680*/  HMMA.16816.F32 R28, R4.reuse, R30, R40 ;  /* 0x0000001e041c723c */ /* 0x048ff60000001828 */
[----:B------:R-:W-:Y:S04]  /*6d690*/  STL.64 [R1+0x21d0], R36 ;  /* 0x0021d02401007387 */ /* 0x000fe80000100a00 */
[----:B------:R0:W-:Y:S04]  /*6d6a0*/  STL.64 [R1+0x21d8], R38 ;  /* 0x0021d82601007387 */ /* 0x0001e80000100a00 */
[----:B0-----:R-:W2:Y:S04]  /*6d6b0*/  LDL.LU.64 R38, [R1+0x72a8] ;  /* 0x0072a80001267983 */ /* 0x001ea80000300a00 */
[----:B------:R-:W3:Y:S04]  /*6d6c0*/  LDL.LU.64 R36, [R1+0x72a0] ;  /* 0x0072a00001247983 */ /* 0x000ee80000300a00 */
[----:B------:R0:W-:Y:S04]  /*6d6d0*/  STL.64 [R1+0x21c0], R8 ;  /* 0x0021c00801007387 */ /* 0x0001e80000100a00 */
[----:B------:R1:W-:Y:S04]  /*6d6e0*/  STL.64 [R1+0x21c8], R10 ;  /* 0x0021c80a01007387 */ /* 0x0003e80000100a00 */
[----:B0-----:R-:W4:Y:S04]  /*6d6f0*/  LDL.LU.64 R8, [R1+0x2160] ;  /* 0x0021600001087983 */ /* 0x001f280000300a00 */
[----:B-1----:R-:W4:Y:S04]  /*6d700*/  LDL.LU.64 R10, [R1+0x2168] ;  /* 0x00216800010a7983 */ /* 0x002f280000300a00 */
[----:B------:R-:W-:Y:S04]  /*6d710*/  STL [R1+0x7168], R0 ;  /* 0x0071680001007387 */ /* 0x000fe80000100800 */
[----:B------:R-:W2:Y:S04]  /*6d720*/  LDL.LU.64 R42, [R1+0x7298] ;  /* 0x00729800012a7983 */ /* 0x000ea80000300a00 */
[----:B------:R-:W3:Y:S04]  /*6d730*/  LDL.LU.64 R40, [R1+0x7290] ;  /* 0x0072900001287983 */ /* 0x000ee80000300a00 */
[----:B------:R0:W-:Y:S04]  /*6d740*/  STL.64 [R1+0x21b0], R28 ;  /* 0x0021b01c01007387 */ /* 0x0001e80000100a00 */
[----:B------:R-:W-:Y:S04]  /*6d750*/  STL.64 [R1+0x21b8], R30 ;  /* 0x0021b81e01007387 */ /* 0x000fe80000100a00 */
[----:B0-----:R-:W4:Y:S01]  /*6d760*/  LDL.LU.64 R28, [R1+0x7288] ;  /* 0x00728800011c7983 */ /* 0x001f220000300a00 */
[C---:B------:R-:W-:Y:S06]  /*6d770*/  HMMA.16816.F32 R48, R4.reuse, R50, R56 ;  /* 0x000000320430723c */ /* 0x040fec0000001838 */
[----:B----4-:R-:W-:Y:S06]  /*6d780*/  HMMA.16816.F32 R52, R4, R28, R52 ;  /* 0x0000001c0434723c */ /* 0x010fec0000001834 */
[----:B------:R-:W-:-:S15]  /*6d790*/  IMAD.MOV.U32 R0, RZ, RZ, R29 ;  /* 0x000000ffff007224 */ /* 0x000fde00078e001d */
[----:B------:R-:W-:-:S02]  /*6d7a0*/  NOP ;  /* 0x0000000000007918 */ /* 0x000fc40000000000 */
[----:B------:R-:W-:Y:S04]  /*6d7b0*/  STL.64 [R1+0x21a0], R52 ;  /* 0x0021a03401007387 */ /* 0x000fe80000100a00 */
[----:B------:R0:W-:Y:S04]  /*6d7c0*/  STL.64 [R1+0x21a8], R54 ;  /* 0x0021a83601007387 */ /* 0x0001e80000100a00 */
[----:B0-----:R-:W4:Y:S04]  /*6d7d0*/  LDL.LU.64 R54, [R1+0x7280] ;  /* 0x0072800001367983 */ /* 0x001f280000300a00 */
[----:B------:R-:W2:Y:S04]  /*6d7e0*/  LDL.LU.64 R52, [R1+0x7278] ;  /* 0x0072780001347983 */ /* 0x000ea80000300a00 */
[----:B------:R-:W4:Y:S04]  /*6d7f0*/  LDL.LU.64 R28, [R1+0x2150] ;  /* 0x00215000011c7983 */ /* 0x000f280000300a00 */
[----:B------:R-:W4:Y:S04]  /*6d800*/  LDL.LU.64 R30, [R1+0x2158] ;  /* 0x00215800011e7983 */ /* 0x000f280000300a00 */
[----:B------:R-:W3:Y:S04]  /*6d810*/  LDL.LU.64 R58, [R1+0x7270] ;  /* 0x00727000013a7983 */ /* 0x000ee80000300a00 */
[----:B------:R-:W2:Y:S04]  /*6d820*/  LDL.LU.64 R56, [R1+0x7268] ;  /* 0x0072680001387983 */ /* 0x000ea80000300a00 */
[----:B------:R0:W-:Y:S04]  /*6d830*/  STL.64 [R1+0x2190], R48 ;  /* 0x0021903001007387 */ /* 0x0001e80000100a00 */
[----:B------:R1:W-:Y:S04]  /*6d840*/  STL.64 [R1+0x2198], R50 ;  /* 0x0021983201007387 */ /* 0x0003e80000100a00 */
[----:B0-----:R-:W4:Y:S04]  /*6d850*/  LDL.LU.64 R48, [R1+0x2140] ;  /* 0x0021400001307983 */ /* 0x001f280000300a00 */
[----:B-1----:R-:W4:Y:S01]  /*6d860*/  LDL.LU.64 R50, [R1+0x2148] ;  /* 0x0021480001327983 */ /* 0x002f220000300a00 */
[----:B------:R-:W-:-:S15]  /*6d870*/  HMMA.16816.F32 R44, R4, R60, R44 ;  /* 0x0000003c042c723c */ /* 0x000fde000000182c */
[----:B------:R-:W-:-:S08]  /*6d880*/  NOP ;  /* 0x0000000000007918 */ /* 0x000fd00000000000 */
[----:B------:R0:W-:Y:S04]  /*6d890*/  STL.64 [R1+0x2180], R44 ;  /* 0x0021802c01007387 */ /* 0x0001e80000100a00 */
[----:B------:R1:W-:Y:S04]  /*6d8a0*/  STL.64 [R1+0x2188], R46 ;  /* 0x0021882e01007387 */ /* 0x0003e80000100a00 */
[----:B0-----:R-:W4:Y:S04]  /*6d8b0*/  LDL.LU.64 R44, [R1+0x2130] ;  /* 0x00213000012c7983 */ /* 0x001f280000300a00 */
[----:B-1----:R-:W4:Y:S01]  /*6d8c0*/  LDL.LU.64 R46, [R1+0x2138] ;  /* 0x00213800012e7983 */ /* 0x002f220000300a00 */
[C---:B---3--:R-:W-:Y:S06]  /*6d8d0*/  HMMA.16816.F32 R12, R4.reuse, R58, R12 ;  /* 0x0000003a040c723c */ /* 0x048fec000000180c */
[C---:B--2---:R-:W-:Y:S06]  /*6d8e0*/  HMMA.16816.F32 R8, R4.reuse, R56, R8 ;  /* 0x000000380408723c */ /* 0x044fec0000001808 */
[C---:B----4-:R-:W-:Y:S06]  /*6d8f0*/  HMMA.16816.F32 R28, R4.reuse, R54, R28 ;  /* 0x00000036041c723c */ /* 0x050fec000000181c */
[C---:B------:R-:W-:Y:S05]  /*6d900*/  HMMA.16816.F32 R48, R4.reuse, R52, R48 ;  /* 0x000000340430723c */ /* 0x040fea0000001830 */
[----:B------:R0:W-:Y:S04]  /*6d910*/  STL.64 [R1+0x2170], R12 ;  /* 0x0021700c01007387 */ /* 0x0001e80000100a00 */
[----:B------:R1:W-:Y:S04]  /*6d920*/  STL.64 [R1+0x2178], R14 ;  /* 0x0021780e01007387 */ /* 0x0003e80000100a00 */
[----:B0-----:R-:W2:Y:S04]  /*6d930*/  LDL.LU.64 R12, [R1+0x2100] ;  /* 0x00210000010c7983 */ /* 0x001ea80000300a00 */
[----:B-1----:R-:W2:Y:S04]  /*6d940*/  LDL.LU.64 R14, [R1+0x2108] ;  /* 0x00210800010e7983 */ /* 0x002ea80000300a00 */
[----:B------:R0:W-:Y:S04]  /*6d950*/  STL.64 [R1+0x2160], R8 ;  /* 0x0021600801007387 */ /* 0x0001e80000100a00 */
[----:B------:R1:W-:Y:S04]  /*6d960*/  STL.64 [R1+0x2168], R10 ;  /* 0x0021680a01007387 */ /* 0x0003e80000100a00 */
[----:B0-----:R-:W3:Y:S04]  /*6d970*/  LDL.LU.64 R8, [R1+0x20f0] ;  /* 0x0020f00001087983 */ /* 0x001ee80000300a00 */
[----:B-1----:R-:W3:Y:S04]  /*6d980*/  LDL.LU.64 R10, [R1+0x20f8] ;  /* 0x0020f800010a7983 */ /* 0x002ee80000300a00 */
[----:B------:R-:W-:Y:S04]  /*6d990*/  STL.64 [R1+0x70b0], R58 ;  /* 0x0070b03a01007387 */ /* 0x000fe80000100a00 */
[----:B------:R0:W-:Y:S04]  /*6d9a0*/  STL.64 [R1+0x70a8], R56 ;  /* 0x0070a83801007387 */ /* 0x0001e80000100a00 */
[----:B0-----:R-:W4:Y:S04]  /*6d9b0*/  LDL.LU.64 R56, [R1+0x2110] ;  /* 0x0021100001387983 */ /* 0x001f280000300a00 */
[----:B------:R-:W4:Y:S04]  /*6d9c0*/  LDL.LU.64 R58, [R1+0x2118] ;  /* 0x00211800013a7983 */ /* 0x000f280000300a00 */
[----:B------:R0:W-:Y:S04]  /*6d9d0*/  STL.64 [R1+0x2150], R28 ;  /* 0x0021501c01007387 */ /* 0x0001e80000100a00 */
[----:B------:R1:W-:Y:S04]  /*6d9e0*/  STL.64 [R1+0x2158], R30 ;  /* 0x0021581e01007387 */ /* 0x0003e80000100a00 */
[----:B0-----:R-:W2:Y:S04]  /*6d9f0*/  LDL.LU.64 R28, [R1+0x20e0] ;  /* 0x0020e000011c7983 */ /* 0x001ea80000300a00 */
[----:B-1----:R-:W2:Y:S04]  /*6da00*/  LDL.LU.64 R30, [R1+0x20e8] ;  /* 0x0020e800011e7983 */ /* 0x002ea80000300a00 */
[----:B------:R-:W-:Y:S04]  /*6da10*/  STL.64 [R1+0x2140], R48 ;  /* 0x0021403001007387 */ /* 0x000fe80000100a00 */
[----:B------:R0:W-:Y:S04]  /*6da20*/  STL.64 [R1+0x2148], R50 ;  /* 0x0021483201007387 */ /* 0x0001e80000100a00 */
[----:B0-----:R-:W3:Y:S04]  /*6da30*/  LDL.LU.64 R50, [R1+0x7260] ;  /* 0x0072600001327983 */ /* 0x001ee80000300a00 */
[----:B------:R-:W4:Y:S04]  /*6da40*/  LDL.LU.64 R48, [R1+0x7258] ;  /* 0x0072580001307983 */ /* 0x000f280000300a00 */
[----:B------:R-:W-:Y:S04]  /*6da50*/  STL.64 [R1+0x70a0], R54 ;  /* 0x0070a03601007387 */ /* 0x000fe80000100a00 */
[----:B------:R0:W-:Y:S04]  /*6da60*/  STL.64 [R1+0x7098], R52 ;  /* 0x0070983401007387 */ /* 0x0001e80000100a00 */
[----:B0-----:R-:W4:Y:S04]  /*6da70*/  LDL.LU.64 R52, [R1+0x2120] ;  /* 0x0021200001347983 */ /* 0x001f280000300a00 */
[----:B------:R-:W4:Y:S01]  /*6da80*/  LDL.LU.64 R54, [R1+0x2128] ;  /* 0x0021280001367983 */ /* 0x000f220000300a00 */
[----:B---3--:R-:W-:-:S15]  /*6da90*/  HMMA.16816.F32 R44, R4, R50, R44 ;  /* 0x00000032042c723c */ /* 0x008fde000000182c */
[----:B------:R-:W-:-:S08]  /*6daa0*/  NOP ;  /* 0x0000000000007918 */ /* 0x000fd00000000000 */
[----:B------:R-:W-:Y:S04]  /*6dab0*/  STL.64 [R1+0x2130], R44 ;  /* 0x0021302c01007387 */ /* 0x000fe80000100a00 */
[----:B------:R0:W-:Y:S04]  /*6dac0*/  STL.64 [R1+0x2138], R46 ;  /* 0x0021382e01007387 */ /* 0x0001e80000100a00 */
[----:B0-----:R-:W3:Y:S04]  /*6dad0*/  LDL.LU.64 R46, [R1+0x7250] ;  /* 0x00725000012e7983 */ /* 0x001ee80000300a00 */
[----:B------:R-:W2:Y:S01]  /*6dae0*/  LDL.LU.64 R44, [R1+0x7248] ;  /* 0x00724800012c7983 */ /* 0x000ea20000300a00 */
[C---:B----4-:R-:W-:Y:S03]  /*6daf0*/  HMMA.16816.F32 R52, R4.reuse, R48, R52 ;  /* 0x000000300434723c */ /* 0x050fe60000001834 */
[----:B------:R-:W-:Y:S04]  /*6db00*/  STL.64 [R1+0x7080], R50 ;  /* 0x0070803201007387 */ /* 0x000fe80000100a00 */
[----:B------:R3:W-:Y:S01]  /*6db10*/  STL.64 [R1+0x7078], R48 ;  /* 0x0070783001007387 */ /* 0x0007e20000100a00 */
[----:B------:R-:W-:-:S15]  /*6db20*/  HMMA.16816.F32 R8, R4, R42, R8 ;  /* 0x0000002a0408723c */ /* 0x000fde0000001808 */
[----:B------:R-:W-:Y:S04]  /*6db30*/  STL.64 [R1+0x2120], R52 ;  /* 0x0021203401007387 */ /* 0x000fe80000100a00 */
[----:B------:R-:W-:Y:S01]  /*6db40*/  STL.64 [R1+0x2128], R54 ;  /* 0x0021283601007387 */ /* 0x000fe20000100a00 */
[C---:B---3--:R-:W-:Y:S06]  /*6db50*/  HMMA.16816.F32 R48, R4.reuse, R46, R56 ;  /* 0x0000002e0430723c */ /* 0x048fec0000001838 */
[----:B--2---:R-:W-:Y:S01]  /*6db60*/  HMMA.16816.F32 R12, R4, R44, R12 ;  /* 0x0000002c040c723c */ /* 0x004fe2000000180c */
[----:B------:R-:W-:-:S15]  /*6db70*/  STL.64 [R1+0x7060], R46 ;  /* 0x0070602e01007387 */ /* 0x000fde0000100a00 */
[----:B------:R-:W-:-:S01]  /*6db80*/  NOP ;  /* 0x0000000000007918 */ /* 0x000fc20000000000 */
[----:B------:R-:W-:Y:S04]  /*6db90*/  STL.64 [R1+0x2110], R48 ;  /* 0x0021103001007387 */ /* 0x000fe80000100a00 */
[----:B------:R-:W-:Y:S04]  /*6dba0*/  STL.64 [R1+0x2118], R50 ;  /* 0x0021183201007387 */ /* 0x000fe80000100a00 */
[----:B------:R-:W-:Y:S04]  /*6dbb0*/  STL.64 [R1+0x7058], R44 ;  /* 0x0070582c01007387 */ /* 0x000fe80000100a00 */
[----:B------:R0:W-:Y:S04]  /*6dbc0*/  STL.64 [R1+0x2100], R12 ;  /* 0x0021000c01007387 */ /* 0x0001e80000100a00 */
[----:B------:R1:W-:Y:S04]  /*6dbd0*/  STL.64 [R1+0x2108], R14 ;  /* 0x0021080e01007387 */ /* 0x0003e80000100a00 */
[----:B0-----:R-:W2:Y:S04]  /*6dbe0*/  LDL.LU.64 R12, [R1+0x20d0] ;  /* 0x0020d000010c7983 */ /* 0x001ea80000300a00 */
[----:B-1----:R-:W2:Y:S04]  /*6dbf0*/  LDL.LU.64 R14, [R1+0x20d8] ;  /* 0x0020d800010e7983 */ /* 0x002ea80000300a00 */
[----:B------:R0:W-:Y:S04]  /*6dc00*/  STL.64 [R1+0x20f0], R8 ;  /* 0x0020f00801007387 */ /* 0x0001e80000100a00 */
[----:B------:R1:W-:Y:S04]  /*6dc10*/  STL.64 [R1+0x20f8], R10 ;  /* 0x0020f80a01007387 */ /* 0x0003e80000100a00 */
[----:B0-----:R-:W3:Y:S04]  /*6dc20*/  LDL.LU.64 R8, [R1+0x20c0] ;  /* 0x0020c00001087983 */ /* 0x001ee80000300a00 */
[----:B-1----:R-:W3:Y:S01]  /*6dc30*/  LDL.LU.64 R10, [R1+0x20c8] ;  /* 0x0020c800010a7983 */ /* 0x002ee20000300a00 */
[----:B------:R-:W-:Y:S03]  /*6dc40*/  HMMA.16816.F32 R28, R4, R40, R28 ;  /* 0x00000028041c723c */ /* 0x000fe6000000181c */
[----:B------:R-:W4:Y:S04]  /*6dc50*/  LDL.LU.64 R52, [R1+0x20a0] ;  /* 0x0020a00001347983 */ /* 0x000f280000300a00 */
[----:B------:R-:W4:-:S15]  /*6dc60*/  LDL.LU.64 R54, [R1+0x20a8] ;  /* 0x0020a80001367983 */ /* 0x000f1e0000300a00 */
[----:B------:R-:W-:-:S01]  /*6dc70*/  NOP ;  /* 0x0000000000007918 */ /* 0x000fc20000000000 */
[----:B------:R0:W-:Y:S04]  /*6dc80*/  STL.64 [R1+0x20e0], R28 ;  /* 0x0020e01c01007387 */ /* 0x0001e80000100a00 */
[----:B------:R-:W-:Y:S04]  /*6dc90*/  STL.64 [R1+0x20e8], R30 ;  /* 0x0020e81e01007387 */ /* 0x000fe80000100a00 */
[----:B------:R-:W4:Y:S04]  /*6dca0*/  LDL.LU.64 R48, [R1+0x2090] ;  /* 0x0020900001307983 */ /* 0x000f280000300a00 */
[----:B------:R-:W4:Y:S04]  /*6dcb0*/  LDL.LU.64 R50, [R1+0x2098] ;  /* 0x0020980001327983 */ /* 0x000f280000300a00 */
[----:B------:R-:W4:Y:S04]  /*6dcc0*/  LDL.LU.64 R44, [R1+0x2080] ;  /* 0x00208000012c7983 */ /* 0x000f280000300a00 */
[----:B------:R-:W4:Y:S04]  /*6dcd0*/  LDL.LU.64 R46, [R1+0x2088] ;  /* 0x00208800012e7983 */ /* 0x000f280000300a00 */
[----:B------:R-:W4:Y:S04]  /*6dce0*/  LDL.LU R56, [R1+0x2798] ;  /* 0x0027980001387983 */ /* 0x000f280000300800 */
[----:B0-----:R-:W4:Y:S04]  /*6dcf0*/  LDL.LU R28, [R1+0x2794] ;  /* 0x00279400011c7983 */ /* 0x001f280000300800 */
[----:B------:R-:W4:Y:S04]  /*6dd00*/  LDL.LU R57, [R1+0x27a0] ;  /* 0x0027a00001397983 */ /* 0x000f280000300800 */
[----:B------:R-:W4:Y:S04]  /*6dd10*/  LDL.LU R29, [R1+0x279c] ;  /* 0x00279c00011d7983 */ /* 0x000f280000300800 */
[----:B------:R-:W-:Y:S04]  /*6dd20*/  STL.64 [R1+0x7070], R42 ;  /* 0x0070702a01007387 */ /* 0x000fe80000100a00 */
[----:B------:R0:W-:Y:S04]  /*6dd30*/  STL.64 [R1+0x7068], R40 ;  /* 0x0070682801007387 */ /* 0x0001e80000100a00 */
[----:B0-----:R-:W4:Y:S04]  /*6dd40*/  LDL.LU.64 R40, [R1+0x20b0] ;  /* 0x0020b00001287983 */ /* 0x001f280000300a00 */
[----:B------:R-:W4:Y:S01]  /*6dd50*/  LDL.LU.64 R42, [R1+0x20b8] ;  /* 0x0020b800012a7983 */ /* 0x000f220000300a00 */
[C---:B--2---:R-:W-:Y:S06]  /*6dd60*/  HMMA.16816.F32 R12, R4.reuse, R38, R12 ;  /* 0x00000026040c723c */ /* 0x044fec000000180c */
[----:B---3--:R-:W-:-:S15]  /*6dd70*/  HMMA.16816.F32 R8, R4, R36, R8 ;  /* 0x000000240408723c */ /* 0x008fde0000001808 */
[----:B------:R-:W-:-:S02]  /*6dd80*/  NOP ;  /* 0x0000000000007918 */ /* 0x000fc40000000000 */
[----:B------:R-:W-:Y:S04]  /*6dd90*/  STL.64 [R1+0x20d0], R12 ;  /* 0x0020d00c01007387 */ /* 0x000fe80000100a00 */
[----:B------:R0:W-:Y:S04]  /*6dda0*/  STL.64 [R1+0x20d8], R14 ;  /* 0x0020d80e01007387 */ /* 0x0001e80000100a00 */
[----:B0-----:R-:W2:Y:S04]  /*6ddb0*/  LDL.LU.64 R14, [R1+0x7240] ;  /* 0x00724000010e7983 */ /* 0x001ea80000300a00 */
[----:B------:R-:W3:Y:S04]  /*6ddc0*/  LDL.LU.64 R12, [R1+0x7238] ;  /* 0x00723800010c7983 */ /* 0x000ee80000300a00 */
[----:B------:R-:W-:Y:S04]  /*6ddd0*/  STL.64 [R1+0x20c0], R8 ;  /* 0x0020c00801007387 */ /* 0x000fe80000100a00 */
[----:B------:R0:W-:Y:S04]  /*6dde0*/  STL.64 [R1+0x20c8], R10 ;  /* 0x0020c80a01007387 */ /* 0x0001e80000100a00 */
[----:B0-----:R-:W2:Y:S04]  /*6ddf0*/  LDL.LU.64 R10, [R1+0x7230] ;  /* 0x00723000010a7983 */ /* 0x001ea80000300a00 */
[----:B------:R-:W3:Y:S04]  /*6de00*/  LDL.LU.64 R8, [R1+0x7228] ;  /* 0x0072280001087983 */ /* 0x000ee80000300a00 */
[----:B------:R-:W-:Y:S04]  /*6de10*/  STL.64 [R1+0x7090], R38 ;  /* 0x0070902601007387 */ /* 0x000fe80000100a00 */
[----:B------:R0:W-:Y:S04]  /*6de20*/  STL.64 [R1+0x7088], R36 ;  /* 0x0070882401007387 */ /* 0x0001e80000100a00 */
[----:B0-----:R-:W2:Y:S04]  /*6de30*/  LDL.LU.64 R36, [R1+0x2070] ;  /* 0x0020700001247983 */ /* 0x001ea80000300a00 */
[----:B------:R-:W2:Y:S01]  /*6de40*/  LDL.LU.64 R38, [R1+0x2078] ;  /* 0x0020780001267983 */ /* 0x000ea20000300a00 */
[----:B----4-:R-:W-:-:S15]  /*6de50*/  HMMA.16816.F32 R40, R4, R2, R40 ;  /* 0x000000020428723c */ /* 0x010fde0000001828 */
[----:B------:R-:W-:-:S08]  /*6de60*/  NOP ;  /* 0x0000000000007918 */ /* 0x000fd00000000000 */
[----:B------:R-:W-:Y:S04]  /*6de70*/  STL.64 [R1+0x20b0], R40 ;  /* 0x0020b02801007387 */ /* 0x000fe80000100a00 */
[----:B------:R2:W-:Y:S01]  /*6de80*/  STL.64 [R1+0x20b8], R42 ;  /* 0x0020b82a01007387 */ /* 0x0005e20000100a00 */
[C---:B---3--:R-:W-:Y:S06]  /*6de90*/  HMMA.16816.F32 R52, R4.reuse, R8, R52 ;  /* 0x000000080434723c */ /* 0x048fec0000001834 */
[----:B--2---:R-:W-:-:S15]  /*6dea0*/  HMMA.16816.F32 R40, R4, R10, R48 ;  /* 0x0000000a0428723c */ /* 0x004fde0000001830 */
[----:B------:R-:W-:-:S02]  /*6deb0*/  NOP ;  /* 0x0000000000007918 */ /* 0x000fc40000000000 */
[----:B------:R0:W-:Y:S04]  /*6dec0*/  STL.64 [R1+0x20a0], R52 ;  /* 0x0020a03401007387 */ /* 0x0001e80000100a00 */
[----:B------:R1:W-:Y:S04]  /*6ded0*/  STL.64 [R1+0x20a8], R54 ;  /* 0x0020a83601007387 */ /* 0x0003e80000100a00 */
[----:B0-----:R-:W2:Y:S04]  /*6dee0*/  LDL.LU.64 R52, [R1+0x2060] ;  /* 0x0020600001347983 */ /* 0x001ea80000300a00 */
[----:B-1----:R-:W2:Y:S04]  /*6def0*/  LDL.LU.64 R54, [R1+0x2068] ;  /* 0x0020680001367983 */ /* 0x002ea80000300a00 */
[----:B------:R-:W-:Y:S04]  /*6df00*/  STL.64 [R1+0x2090], R40 ;  /* 0x0020902801007387 */ /* 0x000fe80000100a00 */
[----:B------:R-:W-:Y:S04]  /*6df10*/  STL.64 [R1+0x2098], R42 ;  /* 0x0020982a01007387 */ /* 0x000fe80000100a00 */
[----:B------:R-:W3:Y:S04]  /*6df20*/  LDL.LU.64 R48, [R1+0x2050] ;  /* 0x0020500001307983 */ /* 0x000ee80000300a00 */
[----:B------:R-:W3:Y:S04]  /*6df30*/  LDL.LU.64 R50, [R1+0x2058] ;  /* 0x0020580001327983 */ /* 0x000ee80000300a00 */
[----:B------:R-:W-:Y:S04]  /*6df40*/  STL.64 [R1+0x70c0], R10 ;  /* 0x0070c00a01007387 */ /* 0x000fe80000100a00 */
[----:B------:R0:W-:Y:S02]  /*6df50*/  STL.64 [R1+0x70b8], R8 ;  /* 0x0070b80801007387 */ /* 0x0001e40000100a00 */
[----:B0-----:R-:W-:Y:S02]  /*6df60*/  HMMA.16816.F32 R8, R4, R12, R44 ;  /* 0x0000000c0408723c */ /* 0x001fe4000000182c */
[----:B------:R-:W4:Y:S04]  /*6df70*/  LDL.LU.64 R44, [R1+0x2040] ;  /* 0x00204000012c7983 */ /* 0x000f280000300a00 */
[----:B------:R-:W4:-:S15]  /*6df80*/  LDL.LU.64 R46, [R1+0x2048] ;  /* 0x00204800012e7983 */ /* 0x000f1e0000300a00 */
[----:B------:R-:W-:-:S02]  /*6df90*/  NOP ;  /* 0x0000000000007918 */ /* 0x000fc40000000000 */
[----:B------:R-:W-:Y:S04]  /*6dfa0*/  STL.64 [R1+0x2080], R8 ;  /* 0x0020800801007387 */ /* 0x000fe80000100a00 */
[----:B------:R0:W-:Y:S04]  /*6dfb0*/  STL.64 [R1+0x2088], R10 ;  /* 0x0020880a01007387 */ /* 0x0001e80000100a00 */
[----:B------:R-:W4:Y:S04]  /*6dfc0*/  LDL.LU.64 R40, [R1+0x2030] ;  /* 0x0020300001287983 */ /* 0x000f280000300a00 */
[----:B------:R-:W4:Y:S01]  /*6dfd0*/  LDL.LU.64 R42, [R1+0x2038] ;  /* 0x00203800012a7983 */ /* 0x000f220000300a00 */
[----:B0-----:R-:W-:Y:S03]  /*6dfe0*/  HMMA.16816.F32 R8, R4, R14, R36 ;  /* 0x0000000e0408723c */ /* 0x001fe60000001824 */
[----:B------:R-:W4:Y:S04]  /*6dff0*/  LDL.LU.64 R36, [R1+0x2020] ;  /* 0x0020200001247983 */ /* 0x000f280000300a00 */
[----:B------:R-:W4:-:S15]  /*6e000*/  LDL.LU.64 R38, [R1+0x2028] ;  /* 0x0020280001267983 */ /* 0x000f1e0000300a00 */
[----:B------:R-:W-:-:S01]  /*6e010*/  NOP ;  /* 0x0000000000007918 */ /* 0x000fc20000000000 */
[----:B------:R0:W-:Y:S04]  /*6e020*/  STL.64 [R1+0x2070], R8 ;  /* 0x0020700801007387 */ /* 0x0001e80000100a00 */
[----:B------:R1:W-:Y:S04]  /*6e030*/  STL.64 [R1+0x2078], R10 ;  /* 0x0020780a01007387 */ /* 0x0003e80000100a00 */
[----:B0-----:R-:W4:Y:S04]  /*6e040*/  LDL.LU.64 R8, [R1+0x2010] ;  /* 0x0020100001087983 */ /* 0x001f280000300a00 */
[----:B-1----:R-:W4:Y:S04]  /*6e050*/  LDL.LU.64 R10, [R1+0x2018] ;  /* 0x00201800010a7983 */ /* 0x002f280000300a00 */
[----:B------:R-:W4:Y:S04]  /*6e060*/  LDL.LU R58, [R1+0x27a8] ;  /* 0x0027a800013a7983 */ /* 0x000f280000300800 */
[----:B------:R-:W4:Y:S04]  /*6e070*/  LDL.LU R30, [R1+0x27a4] ;  /* 0x0027a400011e7983 */ /* 0x000f280000300800 */
[----:B------:R-:W-:Y:S04]  /*6e080*/  STL.64 [R1+0x70d0], R14 ;  /* 0x0070d00e01007387 */ /* 0x000fe80000100a00 */
[----:B------:R3:W-:Y:S04]  /*6e090*/  STL.64 [R1+0x70c8], R12 ;  /* 0x0070c80c01007387 */ /* 0x0007e80000100a00 */
[----:B------:R-:W4:Y:S01]  /*6e0a0*/  LDL.LU R59, [R1+0x27b0] ;  /* 0x0027b000013b7983 */ /* 0x000f220000300800 */
[C---:B--2---:R-:W-:Y:S06]  /*6e0b0*/  HMMA.16816.F32 R52, R4.reuse, R16, R52 ;  /* 0x000000100434723c */ /* 0x044fec0000001834 */
[----:B---3--:R-:W-:-:S15]  /*6e0c0*/  HMMA.16816.F32 R12, R4, R18, R48 ;  /* 0x00000012040c723c */ /* 0x008fde0000001830 */
[----:B------:R-:W-:-:S02]  /*6e0d0*/  NOP ;  /* 0x0000000000007918 */ /* 0x000fc40000000000 */
[----:B------:R-:W-:Y:S04]  /*6e0e0*/  STL.64 [R1+0x2060], R52 ;  /* 0x0020603401007387 */ /* 0x000fe80000100a00 */
[----:B------:R-:W-:Y:S04]  /*6e0f0*/  STL.64 [R1+0x2068], R54 ;  /* 0x0020683601007387 */ /* 0x000fe80000100a00 */
[----:B------:R-:W2:Y:S04]  /*6e100*/  LDL.LU R31, [R1+0x27ac] ;  /* 0x0027ac00011f7983 */ /* 0x000ea80000300800 */
[----:B------:R-:W-:Y:S04]  /*6e110*/  STL.64 [R1+0x2050], R12 ;  /* 0x0020500c01007387 */ /* 0x000fe80000100a00 */
[----:B------:R-:W-:Y:S04]  /*6e120*/  STL.64 [R1+0x2058], R14 ;  /* 0x0020580e01007387 */ /* 0x000fe80000100a00 */
[----:B------:R-:W-:Y:S04]  /*6e130*/  STL.64 [R1+0x7050], R18 ;  /* 0x0070501201007387 */ /* 0x000fe80000100a00 */
[----:B------:R4:W-:Y:S02]  /*6e140*/  STL.64 [R1+0x7048], R16 ;  /* 0x0070481001007387 */ /* 0x0009e40000100a00 */
[C---:B----4-:R-:W-:Y:S06]  /*6e150*/  HMMA.16816.F32 R16, R4.reuse, R20, R44 ;  /* 0x000000140410723c */ /* 0x050fec000000182c */
[C---:B------:R-:W-:Y:S06]  /*6e160*/  HMMA.16816.F32 R12, R4.reuse, R22, R40 ;  /* 0x00000016040c723c */ /* 0x040fec0000001828 */
[----:B------:R-:W-:Y:S11]  /*6e170*/  STL.64 [R1+0x70e0], R22 ;  /* 0x0070e01601007387 */ /* 0x000ff60000100a00 */
[----:B------:R-:W-:Y:S04]  /*6e180*/  STL.64 [R1+0x2040], R16 ;  /* 0x0020401001007387 */ /* 0x000fe80000100a00 */
[----:B------:R-:W-:Y:S04]  /*6e190*/  STL.64 [R1+0x2048], R18 ;  /* 0x0020481201007387 */ /* 0x000fe80000100a00 */
[----:B------:R-:W-:Y:S04]  /*6e1a0*/  STL.64 [R1+0x70d8], R20 ;  /* 0x0070d81401007387 */ /* 0x000fe80000100a00 */
[----:B------:R-:W-:Y:S04]  /*6e1b0*/  STL.64 [R1+0x2030], R12 ;  /* 0x0020300c01007387 */ /* 0x000fe80000100a00 */
[----:B------:R0:W-:Y:S02]  /*6e1c0*/  STL.64 [R1+0x2038], R14 ;  /* 0x0020380e01007387 */ /* 0x0001e40000100a00 */
[C---:B0-----:R-:W-:Y:S06]  /*6e1d0*/  HMMA.16816.F32 R12, R4.reuse, R24, R36 ;  /* 0x00000018040c723c */ /* 0x041fec0000001824 */
[----:B------:R-:W-:Y:S01]  /*6e1e0*/  HMMA.16816.F32 R8, R4, R26, R8 ;  /* 0x0000001a0408723c */ /* 0x000fe20000001808 */
[----:B------:R-:W-:-:S02]  /*6e1f0*/  IMAD.MOV.U32 R53, RZ, RZ, R34 ;  /* 0x000000ffff357224 */ /* 0x000fc400078e0022 */
[----:B------:R-:W-:-:S14]  /*6e200*/  IMAD.MOV.U32 R50, RZ, RZ, R32 ;  /* 0x000000ffff327224 */ /* 0x000fdc00078e0020 */
[----:B------:R0:W-:Y:S04]  /*6e210*/  STL.64 [R1+0x2020], R12 ;  /* 0x0020200c01007387 */ /* 0x0001e80000100a00 */
[----:B------:R1:W-:Y:S04]  /*6e220*/  STL.64 [R1+0x2028], R14 ;  /* 0x0020280e01007387 */ /* 0x0003e80000100a00 */
[----:B------:R-:W3:Y:S04]  /*6e230*/  LDL R52, [R1+0xd0] ;  /* 0x0000d00001347983 */ /* 0x000ee80000100800 */
[----:B------:R-:W-:Y:S04]  /*6e240*/  STL.64 [R1+0x2010], R8 ;  /* 0x0020100801007387 */ /* 0x000fe80000100a00 */
[----:B------:R-:W-:Y:S04]  /*6e250*/  STL.64 [R1+0x2018], R10 ;  /* 0x0020180a01007387 */ /* 0x000fe80000100a00 */
[----:B------:R-:W4:Y:S04]  /*6e260*/  LDL.LU R34, [R1+0x7224] ;  /* 0x0072240001227983 */ /* 0x000f280000300800 */
[----:B------:R-:W2:Y:S04]  /*6e270*/  LDL.LU R32, [R1+0x7220] ;  /* 0x0072200001207983 */ /* 0x000ea80000300800 */
[----:B------:R-:W3:Y:S01]  /*6e280*/  LDL R51, [R1+0xdc] ;  /* 0x0000dc0001337983 */ /* 0x000ee20000100800 */
[----:B------:R-:W-:-:S02]  /*6e290*/  IMAD.MOV.U32 R48, RZ, RZ, R33 ;  /* 0x000000ffff307224 */ /* 0x000fc400078e0021 */
[----:B------:R-:W-:Y:S01]  /*6e2a0*/  IMAD.MOV.U32 R49, RZ, RZ, R35 ;  /* 0x000000ffff317224 */ /* 0x000fe200078e0023 */
[----:B------:R-:W2:Y:S04]  /*6e2b0*/  LDL.LU R33, [R1+0x721c] ;  /* 0x00721c0001217983 */ /* 0x000ea80000300800 */
[----:B------:R-:W2:Y:S01]  /*6e2c0*/  LDL.LU R35, [R1+0x7218] ;  /* 0x0072180001237983 */ /* 0x000ea20000300800 */
[----:B----4-:R-:W-:-:S03]  /*6e2d0*/  IMAD.MOV.U32 R46, RZ, RZ, R34 ;  /* 0x000000ffff2e7224 */ /* 0x010fc600078e0022 */
[----:B---3--:R-:W-:Y:S04]  /*6e2e0*/  STL.64 [R1+0x7178], R50 ;  /* 0x0071783201007387 */ /* 0x008fe80000100a00 */
[----:B------:R-:W-:Y:S04]  /*6e2f0*/  STL.64 [R1+0x7170], R48 ;  /* 0x0071703001007387 */ /* 0x000fe80000100a00 */
[----:B------:R-:W3:Y:S01]  /*6e300*/  LDL.LU R34, [R1+0x7214] ;  /* 0x0072140001227983 */ /* 0x000ee20000300800 */
[----:B--2---:R-:W-:-:S03]  /*6e310*/  IMAD.MOV.U32 R47, RZ, RZ, R32 ;  /* 0x000000ffff2f7224 */ /* 0x004fc600078e0020 */
[----:B------:R-:W2:Y:S04]  /*6e320*/  LDL.LU R32, [R1+0x7210] ;  /* 0x0072100001207983 */ /* 0x000ea80000300800 */
[----:B------:R-:W4:Y:S01]  /*6e330*/  LDL.64 R54, [R1+0xc8] ;  /* 0x0000c80001367983 */ /* 0x000f220000100a00 */
[----:B------:R-:W-:Y:S02]  /*6e340*/  IMAD.MOV.U32 R44, RZ, RZ, R35 ;  /* 0x000000ffff2c7224 */ /* 0x000fe400078e0023 */
[----:B------:R-:W-:Y:S01]  /*6e350*/  IMAD.MOV.U32 R45, RZ, RZ, R33 ;  /* 0x000000ffff2d7224 */ /* 0x000fe200078e0021 */
[----:B----4-:R4:W-:Y:S04]  /*6e360*/  STL.64 [R1+0x7188], R54 ;  /* 0x0071883601007387 */ /* 0x0109e80000100a00 */
[----:B------:R4:W-:Y:S04]  /*6e370*/  STL.64 [R1+0x7180], R52 ;  /* 0x0071803401007387 */ /* 0x0009e80000100a00 */
[----:B------:R-:W-:Y:S04]  /*6e380*/  STL.64 [R1+0x70f0], R26 ;  /* 0x0070f01a01007387 */ /* 0x000fe80000100a00 */
[----:B------:R-:W-:Y:S04]  /*6e390*/  STL.64 [R1+0x70e8], R24 ;  /* 0x0070e81801007387 */ /* 0x000fe80000100a00 */
[----:B------:R-:W4:Y:S04]  /*6e3a0*/  LDL.LU.64 R16, [R1+0x2350] ;  /* 0x0023500001107983 */ /* 0x000f280000300a00 */
[----:B------:R-:W4:Y:S04]  /*6e3b0*/  LDL.LU.64 R18, [R1+0x2358] ;  /* 0x0023580001127983 */ /* 0x000f280000300a00 */
[----:B------:R-:W4:Y:S04]  /*6e3c0*/  LDL.LU R35, [R1+0x720c] ;  /* 0x00720c0001237983 */ /* 0x000f280000300800 */
[----:B------:R-:W4:Y:S04]  /*6e3d0*/  LDL.LU R33, [R1+0x7208] ;  /* 0x0072080001217983 */ /* 0x000f280000300800 */
[----:B------:R-:W-:Y:S04]  /*6e3e0*/  STL.64 [R1+0x7198], R46 ;  /* 0x0071982e01007387 */ /* 0x000fe80000100a00 */
[----:B------:R-:W-:Y:S04]  /*6e3f0*/  STL.64 [R1+0x7190], R44 ;  /* 0x0071902c01007387 */ /* 0x000fe80000100a00 */
[----:B0-----:R-:W4:Y:S04]  /*6e400*/  LDL.LU.64 R12, [R1+0x2340] ;  /* 0x00234000010c7983 */ /* 0x001f280000300a00 */
[----:B-1----:R-:W4:Y:S04]  /*6e410*/  LDL.LU.64 R14, [R1+0x2348] ;  /* 0x00234800010e7983 */ /* 0x002f280000300a00 */
[----:B------:R-:W4:Y:S01]  /*6e420*/  LDL R42, [R1+0xf8] ;  /* 0x0000f800012a7983 */ /* 0x000f220000100800 */
[----:B---3--:R-:W-:-:S03]  /*6e430*/  IMAD.MOV.U32 R43, RZ, RZ, R34 ;  /* 0x000000ffff2b7224 */ /* 0x008fc600078e0022 */
[----:B------:R-:W3:Y:S01]  /*6e440*/  LDL.LU R34, [R1+0x7204] ;  /* 0x0072040001227983 */ /* 0x000ee20000300800 */
[----:B--2---:R-:W-:Y:S02]  /*6e450*/  IMAD.MOV.U32 R41, RZ, RZ, R32 ;  /* 0x000000ffff297224 */ /* 0x004fe400078e0020 */
[----:B----4-:R-:W-:Y:S02]  /*6e460*/  IMAD.MOV.U32 R40, RZ, RZ, R35 ;  /* 0x000000ffff287224 */ /* 0x010fe400078e0023 */
[----:B------:R-:W2:Y:S04]  /*6e470*/  LDL.LU R35, [R1+0x7200] ;  /* 0x0072000001237983 */ /* 0x000ea80000300800 */
[----:B------:R-:W4:Y:S01]  /*6e480*/  LDL.LU R32, [R1+0x71fc] ;  /* 0x0071fc0001207983 */ /* 0x000f220000300800 */
[----:B------:R-:W-:-:S03]  /*6e490*/  IMAD.MOV.U32 R54, RZ, RZ, R33 ;  /* 0x000000ffff367224 */ /* 0x000fc600078e0021 */
[----:B------:R-:W-:Y:S04]  /*6e4a0*/  STL.64 [R1+0x71a8], R42 ;  /* 0x0071a82a01007387 */ /* 0x000fe80000100a00 */
[----:B------:R-:W-:Y:S04]  /*6e4b0*/  STL.64 [R1+0x71a0], R40 ;  /* 0x0071a02801007387 */ /* 0x000fe80000100a00 */
[----:B------:R-:W4:Y:S04]  /*6e4c0*/  LDL.LU R33, [R1+0x71f8] ;  /* 0x0071f80001217983 */ /* 0x000f280000300800 */
[----:B------:R-:W4:Y:S01]  /*6e4d0*/  LDL R55, [R1+0x10c] ;  /* 0x00010c0001377983 */ /* 0x000f220000100800 */
[----:B---3--:R-:W-:-:S03]  /*6e4e0*/  IMAD.MOV.U32 R52, RZ, RZ, R34 ;  /* 0x000000ffff347224 */ /* 0x008fc600078e0022 */
[----:B------:R-:W3:Y:S01]  /*6e4f0*/  LDL.LU R34, [R1+0x71f4] ;  /* 0x0071f40001227983 */ /* 0x000ee20000300800 */
[----:B--2---:R-:W-:-:S03]  /*6e500*/  IMAD.MOV.U32 R53, RZ, RZ, R35 ;  /* 0x000000ffff357224 */ /* 0x004fc600078e0023 */
[----:B------:R-:W2:Y:S01]  /*6e510*/  LDL.LU R35, [R1+0x71f0] ;  /* 0x0071f00001237983 */ /* 0x000ea20000300800 */
[----:B------:R-:W-:Y:S02]  /*6e520*/  IMAD R28, R28, 0x100, R56 ;  /* 0x000001001c1c7824 */ /* 0x000fe400078e0238 */
[----:B------:R-:W-:Y:S01]  /*6e530*/  IMAD R29, R29, 0x100, R57 ;  /* 0x000001001d1d7824 */ /* 0x000fe200078e0239 */
[----:B------:R-:W2:Y:S01]  /*6e540*/  LDL R56, [R1+0x118] ;  /* 0x0001180001387983 */ /* 0x000ea20000100800 */
[----:B----4-:R-:W-:Y:S02]  /*6e550*/  IMAD.MOV.U32 R57, RZ, RZ, R32 ;  /* 0x000000ffff397224 */ /* 0x010fe400078e0020 */
[----:B------:R-:W-:Y:S01]  /*6e560*/  IMAD.MOV.U32 R10, RZ, RZ, R33 ;  /* 0x000000ffff0a7224 */ /* 0x000fe200078e0021 */
[----:B------:R-:W4:Y:S04]  /*6e570*/  LDL.LU R32, [R1+0x71ec] ;  /* 0x0071ec0001207983 */ /* 0x000f280000300800 */
[----:B------:R-:W4:Y:S04]  /*6e580*/  LDL.LU R33, [R1+0x71e8] ;  /* 0x0071e80001217983 */ /* 0x000f280000300800 */
[----:B------:R-:W4:Y:S01]  /*6e590*/  LDL R11, [R1+0x124] ;  /* 0x00012400010b7983 */ /* 0x000f220000100800 */
[----:B---3--:R-:W-:-:S03]  /*6e5a0*/  IMAD.MOV.U32 R8, RZ, RZ, R34 ;  /* 0x000000ffff087224 */ /* 0x008fc600078e0022 */
[----:B------:R-:W3:Y:S01]  /*6e5b0*/  LDL.LU R34, [R1+0x71e4] ;  /* 0x0071e40001227983 */ /* 0x000ee20000300800 */
[----:B--2---:R-:W-:-:S03]  /*6e5c0*/  IMAD.MOV.U32 R9, RZ, RZ, R35 ;  /* 0x000000ffff097224 */ /* 0x004fc600078e0023 */
[----:B------:R-:W3:Y:S01]  /*6e5d0*/  LDL.LU R35, [R1+0x71e0] ;  /* 0x0071e00001237983 */ /* 0x000ee20000300800 */
[----:B----4-:R-:W-:Y:S01]  /*6e5e0*/  HMMA.16816.F32 R16, R4, R32, R16 ;  /* 0x000000200410723c */ /* 0x010fe20000001810 */
[----:B------:R-:W-:Y:S02]  /*6e5f0*/  IMAD R30, R30, 0x100, R58 ;  /* 0x000001001e1e7824 */ /* 0x000fe400078e023a */
[----:B------:R-:W-:Y:S01]  /*6e600*/  IMAD R31, R31, 0x100, R59 ;  /* 0x000001001f1f7824 */ /* 0x000fe200078e023b */
[----:B------:R-:W-:Y:S02]  /*6e610*/  STL.64 [R1+0x71b8], R54 ;  /* 0x0071b83601007387 */ /* 0x000fe40000100a00 */
[----:B------:R-:W-:Y:S02]  /*6e620*/  F2FP.F16.E5M2.UNPACK_B R30, R30 ;  /* 0x0000001eff1e723e */ /* 0x000fe400020004ff */
[----:B------:R-:W-:Y:S02]  /*6e630*/  F2FP.F16.E5M2.UNPACK_B R31, R31 ;  /* 0x0000001fff1f723e */ /* 0x000fe400020004ff */
[----:B------:R-:W-:-:S02]  /*6e640*/  F2FP.F16.E5M2.UNPACK_B R28, R28 ;  /* 0x0000001cff1c723e */ /* 0x000fc400020004ff */
[----:B------:R-:W-:Y:S01]  /*6e650*/  F2FP.F16.E5M2.UNPACK_B R29, R29 ;  /* 0x0000001dff1d723e */ /* 0x000fe200020004ff */
[----:B------:R-:W-:Y:S04]  /*6e660*/  STL.64 [R1+0x71b0], R52 ;  /* 0x0071b03401007387 */ /* 0x000fe80000100a00 */
[----:B------:R-:W-:Y:S06]  /*6e670*/  STL.64 [R1+0x71d8], R30 ;  /* 0x0071d81e01007387 */ /* 0x000fec0000100a00 */
[----:B------:R-:W-:Y:S04]  /*6e680*/  STL.64 [R1+0x2350], R16 ;  /* 0x0023501001007387 */ /* 0x000fe80000100a00 */
[----:B------:R-:W-:Y:S04]  /*6e690*/  STL.64 [R1+0x2358], R18 ;  /* 0x0023581201007387 */ /* 0x000fe80000100a00 */
[----:B------:R0:W-:Y:S04]  /*6e6a0*/  STL.64 [R1+0x71d0], R28 ;  /* 0x0071d01c01007387 */ /* 0x0001e80000100a00 */
[----:B0-----:R-:W2:Y:S04]  /*6e6b0*/  LDL.LU.64 R28, [R1+0x2000] ;  /* 0x00200000011c7983 */ /* 0x001ea80000300a00 */
[----:B------:R-:W2:Y:S01]  /*6e6c0*/  LDL.LU.64 R30, [R1+0x2008] ;  /* 0x00200800011e7983 */ /* 0x000ea20000300a00 */
[----:B---3--:R-:W-:-:S15]  /*6e6d0*/  HMMA.16816.F32 R12, R4, R34, R12 ;  /* 0x00000022040c723c */ /* 0x008fde000000180c */
[----:B------:R-:W-:-:S08]  /*6e6e0*/  NOP ;  /* 0x0000000000007918 */ /* 0x000fd00000000000 */
[----:B------:R-:W-:Y:S04]  /*6e6f0*/  STL.64 [R1+0x2340], R12 ;  /* 0x0023400c01007387 */ /* 0x000fe80000100a00 */
[----:B------:R-:W-:Y:S04]  /*6e700*/  STL.64 [R1+0x2348], R14 ;  /* 0x0023480e01007387 */ /* 0x000fe80000100a00 */
[----:B------:R-:W3:Y:S04]  /*6e710*/  LDL R58, [R1+0xc0] ;  /* 0x0000c000013a7983 */ /* 0x000ee80000100800 */
[----:B------:R-:W3:Y:S01]  /*6e720*/  LDL R59, [R1+0xc4] ;  /* 0x0000c400013b7983 */ /* 0x000ee20000100800 */
[----:B--2---:R-:W-:Y:S03]  /*6e730*/  HMMA.16816.F32 R4, R4, R8, R28 ;  /* 0x000000080404723c */ /* 0x004fe6000000181c */
[----:B---3--:R-:W-:Y:S04]  /*6e740*/  STL.64 [R1+0x71c8], R58 ;  /* 0x0071c83a01007387 */ /* 0x008fe80000100a00 */
[----:B------:R0:W-:Y:S04]  /*6e750*/  STL.64 [R1+0x71c0], R56 ;  /* 0x0071c03801007387 */ /* 0x0001e80000100a00 */
[----:B0-----:R-:W2:Y:S04]  /*6e760*/  LDL.LU.64 R56, [R1+0x1ff0] ;  /* 0x001ff00001387983 */ /* 0x001ea80000300a00 */
[----:B------:R-:W2:Y:S04]  /*6e770*/  LDL.LU.64 R58, [R1+0x1ff8] ;  /* 0x001ff800013a7983 */ /* 0x000ea80000300a00 */
[----:B------:R-:W3:Y:S04]  /*6e780*/  LDL.LU.64 R52, [R1+0x1fe0] ;  /* 0x001fe00001347983 */ /* 0x000ee80000300a00 */
[----:B------:R-:W3:Y:S04]  /*6e790*/  LDL.LU.64 R54, [R1+0x1fe8] ;  /* 0x001fe80001367983 */ /* 0x000ee80000300a00 */
        /* <DEDUP_REMOVED lines=16> */
[----:B------:R-:W-:Y:S04]  /*6e8a0*/  STL [R1+0x7044], R34 ;  /* 0x0070442201007387 */ /* 0x000fe80000100800 */
[----:B------:R-:W-:Y:S04]  /*6e8b0*/  STL [R1+0x7040], R35 ;  /* 0x0070402301007387 */ /* 0x000fe80000100800 */
[----:B------:R-:W2:Y:S04]  /*6e8c0*/  LDL.LU.64 R30, [R1+0x71d8] ;  /* 0x0071d800011e7983 */ /* 0x000ea80000300a00 */
[----:B------:R-:W2:Y:S04]  /*6e8d0*/  LDL.LU.64 R28, [R1+0x71d0] ;  /* 0x0071d000011c7983 */ /* 0x000ea80000300a00 */
[----:B------:R0:W-:Y:S04]  /*6e8e0*/  STL.64 [R1+0x2000], R4 ;  /* 0x0020000401007387 */ /* 0x0001e80000100a00 */
[----:B------:R1:W-:Y:S04]  /*6e8f0*/  STL.64 [R1+0x2008], R6 ;  /* 0x0020080601007387 */ /* 0x0003e80000100a00 */
[----:B0-----:R-:W4:Y:S04]  /*6e900*/  LDL.LU.64 R4, [R1+0x1fa0] ;  /* 0x001fa00001047983 */ /* 0x001f280000300a00 */
[----:B-1----:R-:W4:Y:S01]  /*6e910*/  LDL.LU.64 R6, [R1+0x1fa8] ;  /* 0x001fa80001067983 */ /* 0x002f220000300a00 */
[----:B--2---:R-:W-:Y:S03]  /*6e920*/  HMMA.16816.F32 R8, R28, R10, R56 ;  /* 0x0000000a1c08723c */ /* 0x004fe60000001838 */
[----:B------:R-:W2:Y:S04]  /*6e930*/  LDL.LU.64 R58, [R1+0x71c8] ;  /* 0x0071c800013a7983 */ /* 0x000ea80000300a00 */
[----:B------:R-:W3:-:S15]  /*6e940*/  LDL.LU.64 R56, [R1+0x71c0] ;  /* 0x0071c00001387983 */ /* 0x000ede0000300a00 */
[----:B------:R-:W-:-:S01]  /*6e950*/  NOP ;  /* 0x0000000000007918 */ /* 0x000fc20000000000 */
[----:B------:R0:W-:Y:S04]  /*6e960*/  STL.64 [R1+0x1ff0], R8 ;  /* 0x001ff00801007387 */ /* 0x0001e80000100a00 */
[----:B------:R1:W-:Y:S04]  /*6e970*/  STL.64 [R1+0x1ff8], R10 ;  /* 0x001ff80a01007387 */ /* 0x0003e80000100a00 */
[----:B0-----:R-:W2:Y:S04]  /*6e980*/  LDL.LU.64 R8, [R1+0x1f40] ;  /* 0x001f400001087983 */ /* 0x001ea80000300a00 */
[----:B-1----:R-:W2:Y:S01]  /*6e990*/  LDL.LU.64 R10, [R1+0x1f48] ;  /* 0x001f4800010a7983 */ /* 0x002ea20000300a00 */
[----:B---3--:R-:W-:-:S15]  /*6e9a0*/  HMMA.16816.F32 R52, R28, R56, R52 ;  /* 0x000000381c34723c */ /* 0x008fde0000001834 */
[----:B------:R-:W-:-:S08]  /*6e9b0*/  NOP ;  /* 0x0000000000007918 */ /* 0x000fd00000000000 */
[----:B------:R-:W-:Y:S04]  /*6e9c0*/  STL.64 [R1+0x1fe0], R52 ;  /* 0x001fe03401007387 */ /* 0x000fe80000100a00 */
[----:B------:R0:W-:Y:S04]  /*6e9d0*/  STL.64 [R1+0x1fe8], R54 ;  /* 0x001fe83601007387 */ /* 0x0001e80000100a00 */
[----:B0-----:R-:W3:Y:S04]  /*6e9e0*/  LDL.LU.64 R54, [R1+0x71b8] ;  /* 0x0071b80001367983 */ /* 0x001ee80000300a00 */
[----:B------:R-:W4:Y:S04]  /*6e9f0*/  LDL.LU.64 R52, [R1+0x71b0] ;  /* 0x0071b00001347983 */ /* 0x000f280000300a00 */
[----:B------:R-:W2:Y:S04]  /*6ea00*/  LDL R56, [R1+0xb8] ;  /* 0x0000b80001387983 */ /* 0x000ea80000100800 */
[----:B------:R-:W2:Y:S01]  /*6ea10*/  LDL R57, [R1+0xbc] ;  /* 0x0000bc0001397983 */ /* 0x000ea20000100800 */
[----:B----4-:R-:W-:-:S15]  /*6ea20*/  HMMA.16816.F32 R40, R28, R52, R40 ;  /* 0x000000341c28723c */ /* 0x010fde0000001828 */
[----:B------:R-:W-:-:S08]  /*6ea30*/  NOP ;  /* 0x0000000000007918 */ /* 0x000fd00000000000 */
[----:B------:R-:W-:Y:S04]  /*6ea40*/  STL.64 [R1+0x1fd0], R40 ;  /* 0x001fd02801007387 */ /* 0x000fe80000100a00 */
[----:B------:R0:W-:Y:S04]  /*6ea50*/  STL.64 [R1+0x1fd8], R42 ;  /* 0x001fd82a01007387 */ /* 0x0001e80000100a00 */
[----:B0-----:R-:W4:Y:S04]  /*6ea60*/  LDL.LU.64 R42, [R1+0x71a8] ;  /* 0x0071a800012a7983 */ /* 0x001f280000300a00 */
[----:B------:R-:W2:Y:S01]  /*6ea70*/  LDL.LU.64 R40, [R1+0x71a0] ;  /* 0x0071a00001287983 */ /* 0x000ea20000300a00 */
[----:B---3--:R-:W-:Y:S03]  /*6ea80*/  HMMA.16816.F32 R52, R28, R54, R44 ;  /* 0x000000361c34723c */ /* 0x008fe6000000182c */
[----:B------:R-:W3:Y:S04]  /*6ea90*/  LDL.LU.64 R46, [R1+0x7198] ;  /* 0x00719800012e7983 */ /* 0x000ee80000300a00 */
[----:B------:R-:W3:-:S15]  /*6eaa0*/  LDL.LU.64 R44, [R1+0x7190] ;  /* 0x00719000012c7983 */ /* 0x000ede0000300a00 */
[----:B------:R-:W-:-:S01]  /*6eab0*/  NOP ;  /* 0x0000000000007918 */ /* 0x000fc20000000000 */
[----:B------:R-:W-:Y:S04]  /*6eac0*/  STL.64 [R1+0x1fc0], R52 ;  /* 0x001fc03401007387 */ /* 0x000fe80000100a00 */
[----:B------:R0:W-:Y:S04]  /*6ead0*/  STL.64 [R1+0x1fc8], R54 ;  /* 0x001fc83601007387 */ /* 0x0001e80000100a00 */
[----:B0-----:R-:W3:Y:S04]  /*6eae0*/  LDL.LU.64 R54, [R1+0x7188] ;  /* 0x0071880001367983 */ /* 0x001ee80000300a00 */
[----:B------:R-:W3:Y:S01]  /*6eaf0*/  LDL.LU.64 R52, [R1+0x7180] ;  /* 0x0071800001347983 */ /* 0x000ee20000300a00 */
[----:B--2---:R-:W-:-:S15]  /*6eb00*/  HMMA.16816.F32 R48, R28, R40, R48 ;  /* 0x000000281c30723c */ /* 0x004fde0000001830 */
[----:B------:R-:W-:-:S08]  /*6eb10*/  NOP ;  /* 0x0000000000007918 */ /* 0x000fd00000000000 */
[----:B------:R-:W-:Y:S04]  /*6eb20*/  STL.64 [R1+0x1fb0], R48 ;  /* 0x001fb03001007387 */ /* 0x000fe80000100a00 */
[----:B------:R0:W-:Y:S04]  /*6eb30*/  STL.64 [R1+0x1fb8], R50 ;  /* 0x001fb83201007387 */ /* 0x0001e80000100a00 */
[----:B0-----:R-:W2:Y:S04]  /*6eb40*/  LDL.LU.64 R50, [R1+0x7178] ;  /* 0x0071780001327983 */ /* 0x001ea80000300a00 */
[----:B------:R-:W2:Y:S01]  /*6eb50*/  LDL.LU.64 R48, [R1+0x7170] ;  /* 0x0071700001307983 */ /* 0x000ea20000300a00 */
[C---:B----4-:R-:W-:Y:S06]  /*6eb60*/  HMMA.16816.F32 R4, R28.reuse, R42, R4 ;  /* 0x0000002a1c04723c */ /* 0x050fec0000001804 */
[C---:B---3--:R-:W-:Y:S06]  /*6eb70*/  HMMA.16816.F32 R36, R28.reuse, R44, R36 ;  /* 0x0000002c1c24723c */ /* 0x048fec0000001824 */
[C---:B------:R-:W-:Y:S06]  /*6eb80*/  HMMA.16816.F32 R24, R28.reuse, R46, R24 ;  /* 0x0000002e1c18723c */ /* 0x040fec0000001818 */
[C---:B------:R-:W-:Y:S06]  /*6eb90*/  HMMA.16816.F32 R12, R28.reuse, R52, R12 ;  /* 0x000000341c0c723c */ /* 0x040fec000000180c */
[----:B------:R-:W-:Y:S01]  /*6eba0*/  HMMA.16816.F32 R8, R28, R54, R8 ;  /* 0x000000361c08723c */ /* 0x000fe20000001808 */
[----:B------:R-:W-:Y:S04]  /*6ebb0*/  STL.64 [R1+0x1fa0], R4 ;  /* 0x001fa00401007387 */ /* 0x000fe80000100a00 */
[----:B------:R2:W-:Y:S04]  /*6ebc0*/  STL.64 [R1+0x1fa8], R6 ;  /* 0x001fa80601007387 */ /* 0x0005e80000100a00 */
[----:B------:R-:W-:Y:S04]  /*6ebd0*/  STL.64 [R1+0x1f90], R36 ;  /* 0x001f902401007387 */ /* 0x000fe80000100a00 */
[----:B------:R-:W-:Y:S04]  /*6ebe0*/  STL.64 [R1+0x1f98], R38 ;  /* 0x001f982601007387 */ /* 0x000fe80000100a00 */
[----:B------:R-:W-:Y:S04]  /*6ebf0*/  STL.64 [R1+0x1f80], R24 ;  /* 0x001f801801007387 */ /* 0x000fe80000100a00 */
[----:B------:R-:W-:Y:S01]  /*6ec00*/  STL.64 [R1+0x1f88], R26 ;  /* 0x001f881a01007387 */ /* 0x000fe20000100a00 */
[----:B------:R-:W-:-:S02]  /*6ec10*/  IMAD.MOV.U32 R34, RZ, RZ, R54 ;  /* 0x000000ffff227224 */ /* 0x000fc400078e0036 */
[----:B------:R-:W-:Y:S02]  /*6ec20*/  IMAD.MOV.U32 R35, RZ, RZ, R55 ;  /* 0x000000ffff237224 */ /* 0x000fe400078e0037 */
[----:B------:R-:W-:Y:S01]  /*6ec30*/  IMAD.MOV.U32 R55, RZ, RZ, R0 ;  /* 0x000000ffff377224 */ /* 0x000fe200078e0000 */
[C---:B--2---:R-:W-:Y:S06]  /*6ec40*/  HMMA.16816.F32 R4, R28.reuse, R48, R20 ;  /* 0x000000301c04723c */ /* 0x044fec0000001814 */
[----:B------:R-:W-:-:S15]  /*6ec50*/  HMMA.16816.F32 R16, R28, R50, R16 ;  /* 0x000000321c10723c */ /* 0x000fde0000001810 */
[----:B------:R-:W-:-:S02]  /*6ec60*/  NOP ;  /* 0x0000000000007918 */ /* 0x000fc40000000000 */
[----:B------:R0:W-:Y:S04]  /*6ec70*/  STL.64 [R1+0x1f70], R4 ;  /* 0x001f700401007387 */ /* 0x0001e80000100a00 */
[----:B------:R1:W-:Y:S04]  /*6ec80*/  STL.64 [R1+0x1f78], R6 ;  /* 0x001f780601007387 */ /* 0x0003e80000100a00 */
[----:B0-----:R-:W2:Y:S04]  /*6ec90*/  LDL.LU.64 R4, [R1+0x1f30] ;  /* 0x001f300001047983 */ /* 0x001ea80000300a00 */
[----:B------:R-:W-:Y:S04]  /*6eca0*/  STL.64 [R1+0x1f60], R16 ;  /* 0x001f601001007387 */ /* 0x000fe80000100a00 */
[----:B------:R-:W-:Y:S04]  /*6ecb0*/  STL.64 [R1+0x1f68], R18 ;  /* 0x001f681201007387 */ /* 0x000fe80000100a00 */
[----:B-1----:R-:W2:Y:S04]  /*6ecc0*/  LDL.LU.64 R6, [R1+0x1f38] ;  /* 0x001f380001067983 */ /* 0x002ea80000300a00 */
[----:B------:R0:W-:Y:S04]  /*6ecd0*/  STL.64 [R1+0x1f50], R12 ;  /* 0x001f500c01007387 */ /* 0x0001e80000100a00 */
[----:B------:R1:W-:Y:S04]  /*6ece0*/  STL.64 [R1+0x1f58], R14 ;  /* 0x001f580e01007387 */ /* 0x0003e80000100a00 */
[----:B------:R-:W3:Y:S04]  /*6ecf0*/  LDL R48, [R1+0xb0] ;  /* 0x0000b00001307983 */ /* 0x000ee80000100800 */
[----:B------:R-:W3:Y:S04]  /*6ed00*/  LDL R49, [R1+0xb4] ;  /* 0x0000b40001317983 */ /* 0x000ee80000100800 */
[----:B------:R-:W-:Y:S04]  /*6ed10*/  STL.64 [R1+0x1f40], R8 ;  /* 0x001f400801007387 */ /* 0x000fe80000100a00 */
[----:B------:R2:W-:Y:S04]  /*6ed20*/  STL.64 [R1+0x1f48], R10 ;  /* 0x001f480a01007387 */ /* 0x0005e80000100a00 */
[----:B0-----:R-:W4:Y:S04]  /*6ed30*/  LDL.LU.64 R12, [R1+0x1f20] ;  /* 0x001f2000010c7983 */ /* 0x001f280000300a00 */
[----:B-1----:R-:W4:Y:S04]  /*6ed40*/  LDL.LU.64 R14, [R1+0x1f28] ;  /* 0x001f2800010e7983 */ /* 0x002f280000300a00 */
[----:B------:R-:W-:Y:S04]  /*6ed50*/  STL.64 [R1+0x7100], R34 ;  /* 0x0071002201007387 */ /* 0x000fe80000100a00 */
[----:B------:R-:W-:Y:S04]  /*6ed60*/  STL.64 [R1+0x70f8], R32 ;  /* 0x0070f82001007387 */ /* 0x000fe80000100a00 */
[----:B------:R-:W3:Y:S04]  /*6ed70*/  LDL R54, [R1+0x8] ;  /* 0x0000080001367983 */ /* 0x000ee80000100800 */
[----:B------:R-:W3:Y:S04]  /*6ed80*/  LDL.LU R0, [R1+0x7168] ;  /* 0x0071680001007983 */ /* 0x000ee80000300800 */
[----:B------:R-:W3:Y:S04]  /*6ed90*/  LDL R52, [R1+0x10] ;  /* 0x0000100001347983 */ /* 0x000ee80000100800 */
[----:B------:R-:W3:Y:S01]  /*6eda0*/  LDL R53, [R1+0x14] ;  /* 0x0000140001357983 */ /* 0x000ee20000100800 */
[C---:B--2---:R-:W-:Y:S06]  /*6edb0*/  HMMA.16816.F32 R8, R28.reuse, R58, R4 ;  /* 0x0000003a1c08723c */ /* 0x044fec0000001804 */
[----:B----4-:R-:W-:Y:S01]  /*6edc0*/  HMMA.16816.F32 R12, R28, R56, R12 ;  /* 0x000000381c0c723c */ /* 0x010fe2000000180c */
[----:B---3--:R-:W-:Y:S04]  /*6edd0*/  STL.64 [R1+0x7110], R54 ;  /* 0x0071103601007387 */ /* 0x008fe80000100a00 */
[----:B------:R-:W-:Y:S04]  /*6ede0*/  STL.64 [R1+0x7108], R52 ;  /* 0x0071083401007387 */ /* 0x000fe80000100a00 */
[----:B------:R-:W2:Y:S04]  /*6edf0*/  LDL.64 R50, [R1] ;  /* 0x0000000001327983 */ /* 0x000ea80000100a00 */
[----:B------:R-:W3:Y:S04]  /*6ee00*/  LDL.LU.64 R4, [R1+0x1f10] ;  /* 0x001f100001047983 */ /* 0x000ee80000300a00 */
[----:B------:R-:W3:Y:S04]  /*6ee10*/  LDL.LU.64 R6, [R1+0x1f18] ;  /* 0x001f180001067983 */ /* 0x000ee80000300a00 */
[----:B------:R-:W-:Y:S04]  /*6ee20*/  STL.64 [R1+0x1f30], R8 ;  /* 0x001f300801007387 */ /* 0x000fe80000100a00 */
[----:B------:R0:W-:Y:S04]  /*6ee30*/  STL.64 [R1+0x1f38], R10 ;  /* 0x001f380a01007387 */ /* 0x0001e80000100a00 */
[----:B------:R-:W4:Y:S01]  /*6ee40*/  LDL R58, [R1+0x18] ;  /* 0x00001800013a7983 */ /* 0x000f220000100800 */
[----:B------:R-:W-:-:S03]  /*6ee50*/  IMAD.MOV.U32 R59, RZ, RZ, R0 ;  /* 0x000000ffff3b7224 */ /* 0x000fc600078e0000 */
[----:B------:R-:W2:Y:S04]  /*6ee60*/  LDL.LU R0, [R1+0x7164] ;  /* 0x0071640001007983 */ /* 0x000ea80000300800 */
[----:B------:R-:W2:Y:S04]  /*6ee70*/  LDL R56, [R1+0x20] ;  /* 0x0000200001387983 */ /* 0x000ea80000100800 */
[----:B0-----:R-:W2:Y:S04]  /*6ee80*/  LDL R10, [R1+0xa8] ;  /* 0x0000a800010a7983 */ /* 0x001ea80000100800 */
[----:B------:R-:W2:Y:S04]  /*6ee90*/  LDL R11, [R1+0xac] ;  /* 0x0000ac00010b7983 */ /* 0x000ea80000100800 */
[----:B------:R0:W-:Y:S04]  /*6eea0*/  STL.64 [R1+0x1f20], R12 ;  /* 0x001f200c01007387 */ /* 0x0001e80000100a00 */
[----:B------:R1:W-:Y:S04]  /*6eeb0*/  STL.64 [R1+0x1f28], R14 ;  /* 0x001f280e01007387 */ /* 0x0003e80000100a00 */
[----:B------:R-:W4:Y:S04]  /*6eec0*/  LDL R46, [R1+0x60] ;  /* 0x00006000012e7983 */ /* 0x000f280000100800 */
[----:B------:R-:W4:Y:S04]  /*6eed0*/  LDL R47, [R1+0x64] ;  /* 0x00006400012f7983 */ /* 0x000f280000100800 */
[----:B------:R-:W2:Y:S04]  /*6eee0*/  LDL R44, [R1+0x68] ;  /* 0x00006800012c7983 */ /* 0x000ea80000100800 */
[----:B------:R-:W2:Y:S04]  /*6eef0*/  LDL R45, [R1+0x6c] ;  /* 0x00006c00012d7983 */ /* 0x000ea80000100800 */
[----:B------:R-:W2:Y:S04]  /*6ef00*/  LDL R57, [R1+0x24] ;  /* 0x0000240001397983 */ /* 0x000ea80000100800 */
[----:B------:R-:W2:Y:S04]  /*6ef10*/  LDL R38, [R1+0xa0] ;  /* 0x0000a00001267983 */ /* 0x000ea80000100800 */
[----:B------:R-:W2:Y:S01]  /*6ef20*/  LDL R39, [R1+0xa4] ;  /* 0x0000a40001277983 */ /* 0x000ea20000100800 */
[----:B---3--:R-:W-:Y:S03]  /*6ef30*/  HMMA.16816.F32 R4, R28, R48, R4 ;  /* 0x000000301c04723c */ /* 0x008fe60000001804 */
[----:B----4-:R-:W-:Y:S04]  /*6ef40*/  STL.64 [R1+0x7158], R46 ;  /* 0x0071582e01007387 */ /* 0x010fe80000100a00 */
[----:B--2---:R-:W-:Y:S04]  /*6ef50*/  STL.64 [R1+0x7150], R44 ;  /* 0x0071502c01007387 */ /* 0x004fe80000100a00 */
[----:B------:R-:W-:Y:S04]  /*6ef60*/  STL.64 [R1+0x7120], R58 ;  /* 0x0071203a01007387 */ /* 0x000fe80000100a00 */
[----:B------:R-:W-:Y:S04]  /*6ef70*/  STL.64 [R1+0x7118], R56 ;  /* 0x0071183801007387 */ /* 0x000fe80000100a00 */
[----:B0-----:R-:W2:Y:S04]  /*6ef80*/  LDL.LU.64 R12, [R1+0x1f00] ;  /* 0x001f0000010c7983 */ /* 0x001ea80000300a00 */
[----:B-1----:R-:W2:Y:S04]  /*6ef90*/  LDL.LU.64 R14, [R1+0x1f08] ;  /* 0x001f0800010e7983 */ /* 0x002ea80000300a00 */
[----:B------:R0:W-:Y:S04]  /*6efa0*/  STL.64 [R1+0x1f10], R4 ;  /* 0x001f100401007387 */ /* 0x0001e80000100a00 */
[----:B------:R1:W-:Y:S04]  /*6efb0*/  STL.64 [R1+0x1f18], R6 ;  /* 0x001f180601007387 */ /* 0x0003e80000100a00 */
[----:B0-----:R-:W3:Y:S04]  /*6efc0*/  LDL.LU.64 R4, [R1+0x1ef0] ;  /* 0x001ef00001047983 */ /* 0x001ee80000300a00 */
[----:B-1----:R-:W3:Y:S04]  /*6efd0*/  LDL.LU.64 R6, [R1+0x1ef8] ;  /* 0x001ef80001067983 */ /* 0x002ee80000300a00 */
[----:B------:R-:W4:Y:S01]  /*6efe0*/  LDL R48, [R1+0x28] ;  /* 0x0000280001307983 */ /* 0x000f220000100800 */
[----:B------:R-:W-:-:S03]  /*6eff0*/  IMAD.MOV.U32 R49, RZ, RZ, R0 ;  /* 0x000000ffff317224 */ /* 0x000fc600078e0000 */
[----:B------:R-:W4:Y:S04]  /*6f000*/  LDL R42, [R1+0x70] ;  /* 0x00007000012a7983 */ /* 0x000f280000100800 */
[----:B------:R-:W4:Y:S04]  /*6f010*/  LDL R43, [R1+0x74] ;  /* 0x00007400012b7983 */ /* 0x000f280000100800 */
[----:B------:R-:W4:Y:S04]  /*6f020*/  LDL R40, [R1+0x78] ;  /* 0x0000780001287983 */ /* 0x000f280000100800 */
[----:B------:R-:W4:Y:S04]  /*6f030*/  LDL R41, [R1+0x7c] ;  /* 0x00007c0001297983 */ /* 0x000f280000100800 */
[----:B------:R-:W4:Y:S04]  /*6f040*/  LDL.LU R0, [R1+0x7160] ;  /* 0x0071600001007983 */ /* 0x000f280000300800 */
[----:B------:R-:W4:Y:S04]  /*6f050*/  LDL R36, [R1+0x80] ;  /* 0x0000800001247983 */ /* 0x000f280000100800 */
[----:B------:R-:W4:Y:S04]  /*6f060*/  LDL R37, [R1+0x84] ;  /* 0x0000840001257983 */ /* 0x000f280000100800 */
[----:B------:R-:W4:Y:S04]  /*6f070*/  LDL R54, [R1+0x88] ;  /* 0x0000880001367983 */ /* 0x000f280000100800 */
[----:B------:R-:W4:Y:S04]  /*6f080*/  LDL R55, [R1+0x8c] ;  /* 0x00008c0001377983 */ /* 0x000f280000100800 */
[----:B------:R-:W4:Y:S04]  /*6f090*/  LDL R52, [R1+0x90] ;  /* 0x0000900001347983 */ /* 0x000f280000100800 */
[----:B------:R-:W4:Y:S04]  /*6f0a0*/  LDL R53, [R1+0x94] ;  /* 0x0000940001357983 */ /* 0x000f280000100800 */
[----:B------:R-:W-:Y:S01]  /*6f0b0*/  STL.64 [R1+0x7130], R50 ;  /* 0x0071303201007387 */ /* 0x000fe20000100a00 */
[C---:B--2---:R-:W-:Y:S06]  /*6f0c0*/  HMMA.16816.F32 R8, R28.reuse, R10, R12 ;  /* 0x0000000a1c08723c */ /* 0x044fec000000180c */
[----:B---3--:R-:W-:Y:S01]  /*6f0d0*/  HMMA.16816.F32 R4, R28, R38, R4 ;  /* 0x000000261c04723c */ /* 0x008fe20000001804 */
[----:B----4-:R0:W-:Y:S04]  /*6f0e0*/  STL.64 [R1+0x7128], R48 ;  /* 0x0071283001007387 */ /* 0x0101e80000100a00 */
[----:B0-----:R-:W2:-:S12]  /*6f0f0*/  LDL R48, [R1+0x98] ;  /* 0x0000980001307983 */ /* 0x001e980000100800 */
[----:B------:R0:W-:Y:S04]  /*6f100*/  STL.64 [R1+0x1f00], R8 ;  /* 0x001f000801007387 */ /* 0x0001e80000100a00 */
[----:B------:R1:W-:Y:S04]  /*6f110*/  STL.64 [R1+0x1f08], R10 ;  /* 0x001f080a01007387 */ /* 0x0003e80000100a00 */
[----:B------:R-:W2:Y:S04]  /*6f120*/  LDL R49, [R1+0x9c] ;  /* 0x00009c0001317983 */ /* 0x000ea80000100800 */
[----:B------:R-:W3:Y:S04]  /*6f130*/  LDL R26, [R1+0x30] ;  /* 0x00003000011a7983 */ /* 0x000ee80000100800 */
[----:B------:R-:W3:Y:S04]  /*6f140*/  LDL R27, [R1+0x34] ;  /* 0x00003400011b7983 */ /* 0x000ee80000100800 */
[----:B------:R-:W4:Y:S04]  /*6f150*/  LDL R18, [R1+0x40] ;  /* 0x0000400001127983 */ /* 0x000f280000100800 */
[----:B------:R-:W4:Y:S04]  /*6f160*/  LDL R19, [R1+0x44] ;  /* 0x0000440001137983 */ /* 0x000f280000100800 */
[----:B------:R-:W2:Y:S04]  /*6f170*/  LDL.LU.64 R44, [R1+0x1ee0] ;  /* 0x001ee000012c7983 */ /* 0x000ea80000300a00 */
[----:B------:R-:W2:Y:S04]  /*6f180*/  LDL.LU.64 R46, [R1+0x1ee8] ;  /* 0x001ee800012e7983 */ /* 0x000ea80000300a00 */
[----:B------:R1:W-:Y:S04]  /*6f190*/  STL.64 [R1+0x1ef0], R4 ;  /* 0x001ef00401007387 */ /* 0x0003e80000100a00 */
[----:B------:R1:W-:Y:S04]  /*6f1a0*/  STL.64 [R1+0x1ef8], R6 ;  /* 0x001ef80601007387 */ /* 0x0003e80000100a00 */
[----:B------:R-:W3:Y:S04]  /*6f1b0*/  LDL R16, [R1+0x48] ;  /* 0x0000480001107983 */ /* 0x000ee80000100800 */
[----:B------:R-:W3:Y:S04]  /*6f1c0*/  LDL R17, [R1+0x4c] ;  /* 0x00004c0001117983 */ /* 0x000ee80000100800 */
        /* <DEDUP_REMOVED lines=8> */
[----:B0-----:R-:W2:Y:S04]  /*6f250*/  LDL.LU.64 R8, [R1+0x1e80] ;  /* 0x001e800001087983 */ /* 0x001ea80000300a00 */
[----:B-1----:R-:W2:Y:S04]  /*6f260*/  LDL.LU.64 R10, [R1+0x1e88] ;  /* 0x001e8800010a7983 */ /* 0x002ea80000300a00 */
[----:B------:R-:W2:Y:S04]  /*6f270*/  LDL.LU.64 R4, [R1+0x1e70] ;  /* 0x001e700001047983 */ /* 0x000ea80000300a00 */
[----:B------:R-:W2:Y:S04]  /*6f280*/  LDL.LU.64 R6, [R1+0x1e78] ;  /* 0x001e780001067983 */ /* 0x000ea80000300a00 */
[----:B----4-:R-:W-:Y:S04]  /*6f290*/  STL.64 [R1+0x7140], R18 ;  /* 0x0071401201007387 */ /* 0x010fe80000100a00 */
[----:B---3--:R0:W-:Y:S04]  /*6f2a0*/  STL.64 [R1+0x7138], R16 ;  /* 0x0071381001007387 */ /* 0x0081e80000100a00 */
[----:B0-----:R-:W3:Y:S04]  /*6f2b0*/  LDL.LU.64 R16, [R1+0x1ed0] ;  /* 0x001ed00001107983 */ /* 0x001ee80000300a00 */
[----:B------:R-:W3:Y:S04]  /*6f2c0*/  LDL.LU.64 R18, [R1+0x1ed8] ;  /* 0x001ed80001127983 */ /* 0x000ee80000300a00 */
[----:B------:R-:W4:Y:S04]  /*6f2d0*/  LDL R50, [R1+0x50] ;  /* 0x0000500001327983 */ /* 0x000f280000100800 */
[----:B------:R-:W4:Y:S01]  /*6f2e0*/  LDL R51, [R1+0x54] ;  /* 0x0000540001337983 */ /* 0x000f220000100800 */
[C---:B--2---:R-:W-:Y:S03]  /*6f2f0*/  HMMA.16816.F32 R32, R28.reuse, R36, R32 ;  /* 0x000000241c20723c */ /* 0x044fe60000001820 */
[----:B----4-:R0:W-:Y:S04]  /*6f300*/  STL.64 [R1+0x7148], R50 ;  /* 0x0071483201007387 */ /* 0x0101e80000100a00 */
[----:B------:R-:W2:Y:S04]  /*6f310*/  LDL R38, [R1+0x58] ;  /* 0x0000580001267983 */ /* 0x000ea80000100800 */
[----:B------:R-:W2:Y:S04]  /*6f320*/  LDL R39, [R1+0x5c] ;  /* 0x00005c0001277983 */ /* 0x000ea80000100800 */
[----:B------:R-:W4:Y:S01]  /*6f330*/  LDL R24, [R1+0x38] ;  /* 0x0000380001187983 */ /* 0x000f220000100800 */
[C---:B0-----:R-:W-:Y:S03]  /*6f340*/  HMMA.16816.F32 R48, R28.reuse, R48, R44 ;  /* 0x000000301c30723c */ /* 0x041fe6000000182c */
[----:B------:R-:W2:Y:S04]  /*6f350*/  LDL.LU.64 R46, [R1+0x7158] ;  /* 0x00715800012e7983 */ /* 0x000ea80000300a00 */
[----:B------:R-:W4:Y:S01]  /*6f360*/  LDL.LU.64 R44, [R1+0x7150] ;  /* 0x00715000012c7983 */ /* 0x000f220000300a00 */
[C---:B---3--:R-:W-:Y:S06]  /*6f370*/  HMMA.16816.F32 R16, R28.reuse, R52, R16 ;  /* 0x000000341c10723c */ /* 0x048fec0000001810 */
[C---:B------:R-:W-:Y:S09]  /*6f380*/  HMMA.16816.F32 R12, R28.reuse, R42, R12 ;  /* 0x0000002a1c0c723c */ /* 0x040ff2000000180c */
        /* <DEDUP_REMOVED lines=9> */
[----:B------:R-:W-:Y:S04]  /*6f420*/  STL.64 [R1+0x1eb0], R32 ;  /* 0x001eb02001007387 */ /* 0x000fe80000100a00 */
[----:B------:R-:W-:Y:S04]  /*6f430*/  STL.64 [R1+0x1eb8], R34 ;  /* 0x001eb82201007387 */ /* 0x000fe80000100a00 */
[----:B------:R3:W-:Y:S04]  /*6f440*/  STL.64 [R1+0x1ea0], R16 ;  /* 0x001ea01001007387 */ /* 0x0007e80000100a00 */
[----:B------:R3:W-:Y:S04]  /*6f450*/  STL.64 [R1+0x1ea8], R18 ;  /* 0x001ea81201007387 */ /* 0x0007e80000100a00 */
[----:B------:R-:W-:Y:S04]  /*6f460*/  STL.64 [R1+0x1e90], R12 ;  /* 0x001e900c01007387 */ /* 0x000fe80000100a00 */
[----:B------:R-:W-:Y:S04]  /*6f470*/  STL.64 [R1+0x1e98], R14 ;  /* 0x001e980e01007387 */ /* 0x000fe80000100a00 */
[----:B0-----:R-:W3:Y:S01]  /*6f480*/  LDL.LU.64 R48, [R1+0x1e60] ;  /* 0x001e600001307983 */ /* 0x001ee20000300a00 */
[----:B----4-:R-:W-:-:S15]  /*6f490*/  HMMA.16816.F32 R8, R28, R44, R8 ;  /* 0x0000002c1c08723c */ /* 0x010fde0000001808 */
[----:B------:R-:W-:-:S08]  /*6f4a0*/  NOP ;  /* 0x0000000000007918 */ /* 0x000fd00000000000 */
[----:B------:R-:W-:Y:S04]  /*6f4b0*/  STL.64 [R1+0x1e80], R8 ;  /* 0x001e800801007387 */ /* 0x000fe80000100a00 */
[----:B------:R-:W-:Y:S04]  /*6f4c0*/  STL.64 [R1+0x1e88], R10 ;  /* 0x001e880a01007387 */ /* 0x000fe80000100a00 */
[----:B-1----:R-:W4:Y:S01]  /*6f4d0*/  LDL.LU.64 R50, [R1+0x1e68] ;  /* 0x001e680001327983 */ /* 0x002f220000300a00 */
[----:B--2---:R-:W-:-:S15]  /*6f4e0*/  HMMA.16816.F32 R4, R28, R46, R4 ;  /* 0x0000002e1c04723c */ /* 0x004fde0000001804 */
[----:B------:R-:W-:-:S08]  /*6f4f0*/  NOP ;  /* 0x0000000000007918 */ /* 0x000fd00000000000 */
[----:B------:R0:W-:Y:S04]  /*6f500*/  STL.64 [R1+0x1e70], R4 ;  /* 0x001e700401007387 */ /* 0x0001e80000100a00 */
[----:B------:R1:W-:Y:S04]  /*6f510*/  STL.64 [R1+0x1e78], R6 ;  /* 0x001e780601007387 */ /* 0x0003e80000100a00 */
[----:B---3--:R-:W2:Y:S04]  /*6f520*/  LDL.LU.64 R16, [R1+0x1e50] ;  /* 0x001e500001107983 */ /* 0x008ea80000300a00 */
[----:B------:R-:W2:Y:S04]  /*6f530*/  LDL.LU.64 R18, [R1+0x1e58] ;  /* 0x001e580001127983 */ /* 0x000ea80000300a00 */
[----:B------:R-:W3:Y:S04]  /*6f540*/  LDL.LU.64 R56, [R1+0x1e40] ;  /* 0x001e400001387983 */ /* 0x000ee80000300a00 */
[----:B------:R-:W3:Y:S04]  /*6f550*/  LDL.LU.64 R58, [R1+0x1e48] ;  /* 0x001e4800013a7983 */ /* 0x000ee80000300a00 */
[----:B0-----:R-:W3:Y:S04]  /*6f560*/  LDL.LU.64 R4, [R1+0x1e30] ;  /* 0x001e300001047983 */ /* 0x001ee80000300a00 */
[----:B-1----:R-:W3:Y:S04]  /*6f570*/  LDL.LU.64 R6, [R1+0x1e38] ;  /* 0x001e380001067983 */ /* 0x002ee80000300a00 */
[----:B------:R-:W3:Y:S04]  /*6f580*/  LDL.LU.64 R52, [R1+0x1e20] ;  /* 0x001e200001347983 */ /* 0x000ee80000300a00 */
        /* <DEDUP_REMOVED lines=12> */
[----:B------:R-:W3:Y:S01]  /*6f650*/  LDL.LU.64 R42, [R1+0x1dc8] ;  /* 0x001dc800012a7983 */ /* 0x000ee20000300a00 */
[----:B----4-:R-:W-:Y:S03]  /*6f660*/  HMMA.16816.F32 R36, R28, R38, R48 ;  /* 0x000000261c24723c */ /* 0x010fe60000001830 */
[----:B------:R-:W2:-:S15]  /*6f670*/  LDL.LU.64 R50, [R1+0x7148] ;  /* 0x0071480001327983 */ /* 0x000e9e0000300a00 */
[----:B------:R-:W-:-:S05]  /*6f680*/  NOP ;  /* 0x0000000000007918 */ /* 0x000fca0000000000 */
[----:B------:R0:W-:Y:S04]  /*6f690*/  STL.64 [R1+0x1e60], R36 ;  /* 0x001e602401007387 */ /* 0x0001e80000100a00 */
[----:B------:R1:W-:Y:S04]  /*6f6a0*/  STL.64 [R1+0x1e68], R38 ;  /* 0x001e682601007387 */ /* 0x0003e80000100a00 */
[----:B0-----:R-:W4:Y:S04]  /*6f6b0*/  LDL.LU.64 R36, [R1+0x1db0] ;  /* 0x001db00001247983 */ /* 0x001f280000300a00 */
[----:B-1----:R-:W4:Y:S01]  /*6f6c0*/  LDL.LU.64 R38, [R1+0x1db8] ;  /* 0x001db80001267983 */ /* 0x002f220000300a00 */
[----:B--2---:R-:W-:Y:S03]  /*6f6d0*/  HMMA.16816.F32 R48, R28, R50, R16 ;  /* 0x000000321c30723c */ /* 0x004fe60000001810 */
[----:B------:R-:W2:Y:S04]  /*6f6e0*/  LDL.LU.64 R18, [R1+0x7140] ;  /* 0x0071400001127983 */ /* 0x000ea80000300a00 */
[----:B------:R-:W4:Y:S01]  /*6f6f0*/  LDL.LU.64 R16, [R1+0x7138] ;  /* 0x0071380001107983 */ /* 0x000f220000300a00 */
[----:B------:R-:W-:-:S07]  /*6f700*/  IMAD.MOV.U32 R25, RZ, RZ, R0 ;  /* 0x000000ffff197224 */ /* 0x000fce00078e0000 */
[C---:B---3--:R-:W-:Y:S08]  /*6f710*/  HMMA.16816.F32 R52, R28.reuse, R24, R52 ;  /* 0x000000181c34723c */ /* 0x048ff00000001834 */
[----:B------:R-:W-:Y:S04]  /*6f720*/  STL.64 [R1+0x1e50], R48 ;  /* 0x001e503001007387 */ /* 0x000fe80000100a00 */
[----:B------:R0:W-:Y:S04]  /*6f730*/  STL.64 [R1+0x1e58], R50 ;  /* 0x001e583201007387 */ /* 0x0001e80000100a00 */
[----:B0-----:R-:W3:Y:S04]  /*6f740*/  LDL.LU.64 R50, [R1+0x7130] ;  /* 0x0071300001327983 */ /* 0x001ee80000300a00 */
[----:B------:R-:W3:Y:S01]  /*6f750*/  LDL.LU.64 R48, [R1+0x7128] ;  /* 0x0071280001307983 */ /* 0x000ee20000300a00 */
[C---:B----4-:R-:W-:Y:S06]  /*6f760*/  HMMA.16816.F32 R56, R28.reuse, R16, R56 ;  /* 0x000000101c38723c */ /* 0x050fec0000001838 */
[----:B--2---:R-:W-:-:S15]  /*6f770*/  HMMA.16816.F32 R4, R28, R18, R4 ;  /* 0x000000121c04723c */ /* 0x004fde0000001804 */
[----:B------:R-:W-:-:S02]  /*6f780*/  NOP ;  /* 0x0000000000007918 */ /* 0x000fc40000000000 */
[----:B------:R-:W-:Y:S04]  /*6f790*/  STL.64 [R1+0x1e40], R56 ;  /* 0x001e403801007387 */ /* 0x000fe80000100a00 */
[----:B------:R0:W-:Y:S04]  /*6f7a0*/  STL.64 [R1+0x1e48], R58 ;  /* 0x001e483a01007387 */ /* 0x0001e80000100a00 */
[----:B0-----:R-:W2:Y:S04]  /*6f7b0*/  LDL.LU.64 R58, [R1+0x7120] ;  /* 0x00712000013a7983 */ /* 0x001ea80000300a00 */
[----:B------:R-:W4:Y:S04]  /*6f7c0*/  LDL.LU.64 R56, [R1+0x7118] ;  /* 0x0071180001387983 */ /* 0x000f280000300a00 */
[----:B------:R-:W2:Y:S04]  /*6f7d0*/  LDL.LU.64 R16, [R1+0x1da0] ;  /* 0x001da00001107983 */ /* 0x000ea80000300a00 */
[----:B------:R-:W2:Y:S04]  /*6f7e0*/  LDL.LU.64 R18, [R1+0x1da8] ;  /* 0x001da80001127983 */ /* 0x000ea80000300a00 */
[----:B------:R0:W-:Y:S04]  /*6f7f0*/  STL.64 [R1+0x1e30], R4 ;  /* 0x001e300401007387 */ /* 0x0001e80000100a00 */
[----:B------:R1:W-:Y:S04]  /*6f800*/  STL.64 [R1+0x1e38], R6 ;  /* 0x001e380601007387 */ /* 0x0003e80000100a00 */
[----:B0-----:R-:W2:Y:S04]  /*6f810*/  LDL.LU.64 R4, [R1+0x1d90] ;  /* 0x001d900001047983 */ /* 0x001ea80000300a00 */
[----:B-1----:R-:W2:Y:S04]  /*6f820*/  LDL.LU.64 R6, [R1+0x1d98] ;  /* 0x001d980001067983 */ /* 0x002ea80000300a00 */
[----:B------:R-:W-:Y:S04]  /*6f830*/  STL.64 [R1+0x1e20], R52 ;  /* 0x001e203401007387 */ /* 0x000fe80000100a00 */
[----:B------:R0:W-:Y:S04]  /*6f840*/  STL.64 [R1+0x1e28], R54 ;  /* 0x001e283601007387 */ /* 0x0001e80000100a00 */
[----:B0-----:R-:W2:Y:S04]  /*6f850*/  LDL.LU.64 R54, [R1+0x7110] ;  /* 0x0071100001367983 */ /* 0x001ea80000300a00 */
[----:B------:R-:W2:Y:S01]  /*6f860*/  LDL.LU.64 R52, [R1+0x7108] ;  /* 0x0071080001347983 */ /* 0x000ea20000300a00 */
[C---:B------:R-:W-:Y:S06]  /*6f870*/  HMMA.16816.F32 R24, R28.reuse, R26, R32 ;  /* 0x0000001a1c18723c */ /* 0x040fec0000001820 */
[----:B---3--:R-:W-:Y:S01]  /*6f880*/  HMMA.16816.F32 R20, R28, R48, R20 ;  /* 0x000000301c14723c */ /* 0x008fe20000001814 */
[----:B------:R-:W3:Y:S04]  /*6f890*/  LDL.LU.64 R34, [R1+0x7100] ;  /* 0x0071000001227983 */ /* 0x000ee80000300a00 */
[----:B------:R-:W3:-:S12]  /*6f8a0*/  LDL.LU.64 R32, [R1+0x70f8] ;  /* 0x0070f80001207983 */ /* 0x000ed80000300a00 */
[----:B------:R-:W-:Y:S04]  /*6f8b0*/  STL.64 [R1+0x1e10], R24 ;  /* 0x001e101801007387 */ /* 0x000fe80000100a00 */
[----:B------:R0:W-:Y:S04]  /*6f8c0*/  STL.64 [R1+0x1e18], R26 ;  /* 0x001e181a01007387 */ /* 0x0001e80000100a00 */
[----:B0-----:R-:W3:Y:S04]  /*6f8d0*/  LDL.LU.64 R26, [R1+0x70f0] ;  /* 0x0070f000011a7983 */ /* 0x001ee80000300a00 */
[----:B------:R-:W3:Y:S04]  /*6f8e0*/  LDL.LU.64 R24, [R1+0x70e8] ;  /* 0x0070e80001187983 */ /* 0x000ee80000300a00 */
[----:B------:R-:W-:Y:S04]  /*6f8f0*/  STL.64 [R1+0x1e00], R20 ;  /* 0x001e001401007387 */ /* 0x000fe80000100a00 */
[----:B------:R0:W-:Y:S04]  /*6f900*/  STL.64 [R1+0x1e08], R22 ;  /* 0x001e081601007387 */ /* 0x0001e80000100a00 */
[----:B0-----:R-:W3:Y:S04]  /*6f910*/  LDL.LU.64 R22, [R1+0x70e0] ;  /* 0x0070e00001167983 */ /* 0x001ee80000300a00 */
[----:B------:R-:W3:Y:S01]  /*6f920*/  LDL.LU.64 R20, [R1+0x70d8] ;  /* 0x0070d80001147983 */ /* 0x000ee20000300a00 */
[C---:B----4-:R-:W-:Y:S06]  /*6f930*/  HMMA.16816.F32 R12, R28.reuse, R56, R12 ;  /* 0x000000381c0c723c */ /* 0x050fec000000180c */
[C---:B--2---:R-:W-:Y:S06]  /*6f940*/  HMMA.16816.F32 R56, R28.reuse, R58, R8 ;  /* 0x0000003a1c38723c */ /* 0x044fec0000001808 */
[C---:B------:R-:W-:Y:S11]  /*6f950*/  HMMA.16816.F32 R44, R28.reuse, R52, R44 ;  /* 0x000000341c2c723c */ /* 0x040ff6000000182c */
[----:B------:R-:W-:Y:S04]  /*6f960*/  STL.64 [R1+0x1df0], R12 ;  /* 0x001df00c01007387 */ /* 0x000fe80000100a00 */
[----:B------:R0:W-:Y:S04]  /*6f970*/  STL.64 [R1+0x1df8], R14 ;  /* 0x001df80e01007387 */ /* 0x0001e80000100a00 */
[----:B0-----:R-:W2:Y:S04]  /*6f980*/  LDL.LU.64 R14, [R1+0x70d0] ;  /* 0x0070d000010e7983 */ /* 0x001ea80000300a00 */
[----:B------:R-:W4:Y:S04]  /*6f990*/  LDL.LU.64 R12, [R1+0x70c8] ;  /* 0x0070c800010c7983 */ /* 0x000f280000300a00 */
[----:B------:R-:W3:Y:S04]  /*6f9a0*/  LDL.LU.64 R10, [R1+0x70c0] ;  /* 0x0070c000010a7983 */ /* 0x000ee80000300a00 */
[----:B------:R-:W2:Y:S04]  /*6f9b0*/  LDL.LU.64 R8, [R1+0x70b8] ;  /* 0x0070b80001087983 */ /* 0x000ea80000300a00 */
[----:B------:R-:W-:Y:S04]  /*6f9c0*/  STL.64 [R1+0x1de0], R56 ;  /* 0x001de03801007387 */ /* 0x000fe80000100a00 */
[----:B------:R0:W-:Y:S01]  /*6f9d0*/  STL.64 [R1+0x1de8], R58 ;  /* 0x001de83a01007387 */ /* 0x0001e20000100a00 */
[C---:B------:R-:W-:Y:S03]  /*6f9e0*/  HMMA.16816.F32 R40, R28.reuse, R54, R40 ;  /* 0x000000361c28723c */ /* 0x040fe60000001828 */
[----:B0-----:R-:W4:Y:S04]  /*6f9f0*/  LDL.LU.64 R58, [R1+0x70b0] ;  /* 0x0070b000013a7983 */ /* 0x001f280000300a00 */
[----:B------:R-:W3:Y:S04]  /*6fa00*/  LDL.LU.64 R56, [R1+0x70a8] ;  /* 0x0070a80001387983 */ /* 0x000ee80000300a00 */
[----:B------:R-:W3:Y:S04]  /*6fa10*/  LDL.LU.64 R52, [R1+0x1d80] ;  /* 0x001d800001347983 */ /* 0x000ee80000300a00 */
[----:B------:R-:W-:Y:S04]  /*6fa20*/  STL.64 [R1+0x1dd0], R44 ;  /* 0x001dd02c01007387 */ /* 0x000fe80000100a00 */
[----:B------:R-:W-:Y:S04]  /*6fa30*/  STL.64 [R1+0x1dd8], R46 ;  /* 0x001dd82e01007387 */ /* 0x000fe80000100a00 */
[----:B------:R-:W3:Y:S04]  /*6fa40*/  LDL.LU.64 R54, [R1+0x1d88] ;  /* 0x001d880001367983 */ /* 0x000ee80000300a00 */
[----:B------:R-:W-:Y:S04]  /*6fa50*/  STL.64 [R1+0x1dc0], R40 ;  /* 0x001dc02801007387 */ /* 0x000fe80000100a00 */
[----:B------:R0:W-:Y:S01]  /*6fa60*/  STL.64 [R1+0x1dc8], R42 ;  /* 0x001dc82a01007387 */ /* 0x0001e20000100a00 */
[C---:B------:R-:W-:Y:S06]  /*6fa70*/  HMMA.16816.F32 R16, R28.reuse, R60, R16 ;  /* 0x0000003c1c10723c */ /* 0x040fec0000001810 */
[----:B0-----:R-:W-:Y:S01]  /*6fa80*/  HMMA.16816.F32 R40, R28, R50, R36 ;  /* 0x000000321c28723c */ /* 0x001fe20000001824 */
[----:B------:R-:W2:Y:S05]  /*6fa90*/  LDL.LU.64 R36, [R1+0x1d70] ;  /* 0x001d700001247983 */ /* 0x000eaa0000300a00 */
[----:B------:R-:W-:-:S15]  /*6faa0*/  IMAD.MOV.U32 R0, RZ, RZ, R51 ;  /* 0x000000ffff007224 */ /* 0x000fde00078e0033 */
[----:B------:R-:W-:-:S02]  /*6fab0*/  NOP ;  /* 0x0000000000007918 */ /* 0x000fc40000000000 */
[----:B------:R0:W-:Y:S04]  /*6fac0*/  STL.64 [R1+0x1db0], R40 ;  /* 0x001db02801007387 */ /* 0x0001e80000100a00 */
[----:B------:R1:W-:Y:S04]  /*6fad0*/  STL.64 [R1+0x1db8], R42 ;  /* 0x001db82a01007387 */ /* 0x0003e80000100a00 */
[----:B------:R-:W2:Y:S04]  /*6fae0*/  LDL.LU.64 R38, [R1+0x1d78] ;  /* 0x001d780001267983 */ /* 0x000ea80000300a00 */
[----:B------:R-:W2:Y:S04]  /*6faf0*/  LDL.LU.64 R48, [R1+0x1d60] ;  /* 0x001d600001307983 */ /* 0x000ea80000300a00 */
[----:B------:R-:W2:Y:S04]  /*6fb00*/  LDL.LU.64 R50, [R1+0x1d68] ;  /* 0x001d680001327983 */ /* 0x000ea80000300a00 */
[----:B0-----:R-:W2:Y:S04]  /*6fb10*/  LDL.LU.64 R40, [R1+0x1d50] ;  /* 0x001d500001287983 */ /* 0x001ea80000300a00 */
[----:B------:R0:W-:Y:S04]  /*6fb20*/  STL.64 [R1+0x1da0], R16 ;  /* 0x001da01001007387 */ /* 0x0001e80000100a00 */
[----:B------:R0:W-:Y:S04]  /*6fb30*/  STL.64 [R1+0x1da8], R18 ;  /* 0x001da81201007387 */ /* 0x0001e80000100a00 */
[----:B-1----:R-:W2:Y:S01]  /*6fb40*/  LDL.LU.64 R42, [R1+0x1d58] ;  /* 0x001d5800012a7983 */ /* 0x002ea20000300a00 */
[C---:B----4-:R-:W-:Y:S06]  /*6fb50*/  HMMA.16816.F32 R4, R28.reuse, R58, R4 ;  /* 0x0000003a1c04723c */ /* 0x050fec0000001804 */
[----:B---3--:R-:W-:-:S15]  /*6fb60*/  HMMA.16816.F32 R52, R28, R56, R52 ;  /* 0x000000381c34723c */ /* 0x008fde0000001834 */
[----:B------:R-:W-:-:S02]  /*6fb70*/  NOP ;  /* 0x0000000000007918 */ /* 0x000fc40000000000 */
[----:B------:R1:W-:Y:S04]  /*6fb80*/  STL.64 [R1+0x1d90], R4 ;  /* 0x001d900401007387 */ /* 0x0003e80000100a00 */
[----:B------:R3:W-:Y:S04]  /*6fb90*/  STL.64 [R1+0x1d98], R6 ;  /* 0x001d980601007387 */ /* 0x0007e80000100a00 */
[----:B------:R-:W4:Y:S04]  /*6fba0*/  LDL.LU.64 R44, [R1+0x1d40] ;  /* 0x001d4000012c7983 */ /* 0x000f280000300a00 */
[----:B------:R-:W4:Y:S04]  /*6fbb0*/  LDL.LU.64 R46, [R1+0x1d48] ;  /* 0x001d4800012e7983 */ /* 0x000f280000300a00 */
[----:B0-----:R-:W4:Y:S04]  /*6fbc0*/  LDL.LU.64 R16, [R1+0x1d10] ;  /* 0x001d100001107983 */ /* 0x001f280000300a00 */
[----:B------:R-:W4:Y:S04]  /*6fbd0*/  LDL.LU.64 R18, [R1+0x1d18] ;  /* 0x001d180001127983 */ /* 0x000f280000300a00 */
[----:B-1----:R-:W4:Y:S04]  /*6fbe0*/  LDL.LU.64 R4, [R1+0x1d00] ;  /* 0x001d000001047983 */ /* 0x002f280000300a00 */
[----:B---3--:R-:W3:Y:S04]  /*6fbf0*/  LDL.LU.64 R6, [R1+0x1d08] ;  /* 0x001d080001067983 */ /* 0x008ee80000300a00 */
[----:B------:R-:W-:Y:S04]  /*6fc00*/  STL.64 [R1+0x1d80], R52 ;  /* 0x001d803401007387 */ /* 0x000fe80000100a00 */
[----:B------:R0:W-:Y:S04]  /*6fc10*/  STL.64 [R1+0x1d88], R54 ;  /* 0x001d883601007387 */ /* 0x0001e80000100a00 */
[----:B0-----:R-:W2:Y:S04]  /*6fc20*/  LDL.LU.64 R54, [R1+0x70a0] ;  /* 0x0070a00001367983 */ /* 0x001ea80000300a00 */
[----:B------:R-:W4:Y:S04]  /*6fc30*/  LDL.LU.64 R52, [R1+0x7098] ;  /* 0x0070980001347983 */ /* 0x000f280000300a00 */
[----:B------:R-:W-:Y:S04]  /*6fc40*/  STL.64 [R1+0x6f20], R58 ;  /* 0x006f203a01007387 */ /* 0x000fe80000100a00 */
[----:B------:R0:W-:Y:S04]  /*6fc50*/  STL.64 [R1+0x6f18], R56 ;  /* 0x006f183801007387 */ /* 0x0001e80000100a00 */
[----:B0-----:R-:W3:Y:S04]  /*6fc60*/  LDL.LU.64 R56, [R1+0x1d20] ;  /* 0x001d200001387983 */ /* 0x001ee80000300a00 */
[----:B------:R-:W3:Y:S01]  /*6fc70*/  LDL.LU.64 R58, [R1+0x1d28] ;  /* 0x001d2800013a7983 */ /* 0x000ee20000300a00 */
[C---:B--2---:R-:W-:Y:S06]  /*6fc80*/  HMMA.16816.F32 R36, R28.reuse, R54, R36 ;  /* 0x000000361c24723c */ /* 0x044fec0000001824 */
[----:B----4-:R-:W-:-:S15]  /*6fc90*/  HMMA.16816.F32 R48, R28, R52, R48 ;  /* 0x000000341c30723c */ /* 0x010fde0000001830 */
[----:B------:R-:W-:-:S02]  /*6fca0*/  NOP ;  /* 0x0000000000007918 */ /* 0x000fc40000000000 */
[----:B------:R-:W-:Y:S04]  /*6fcb0*/  STL.64 [R1+0x1d70], R36 ;  /* 0x001d702401007387 */ /* 0x000fe80000100a00 */
[----:B------:R0:W-:Y:S04]  /*6fcc0*/  STL.64 [R1+0x1d78], R38 ;  /* 0x001d782601007387 */ /* 0x0001e80000100a00 */
[----:B0-----:R-:W2:Y:S04]  /*6fcd0*/  LDL.LU.64 R38, [R1+0x7090] ;  /* 0x0070900001267983 */ /* 0x001ea80000300a00 */
[----:B------:R-:W4:Y:S04]  /*6fce0*/  LDL.LU.64 R36, [R1+0x7088] ;  /* 0x0070880001247983 */ /* 0x000f280000300a00 */
[----:B------:R-:W-:Y:S04]  /*6fcf0*/  STL.64 [R1+0x1d60], R48 ;  /* 0x001d603001007387 */ /* 0x000fe80000100a00 */
[----:B------:R0:W-:Y:S04]  /*6fd00*/  STL.64 [R1+0x1d68], R50 ;  /* 0x001d683201007387 */ /* 0x0001e80000100a00 */
[----:B0-----:R-:W3:Y:S04]  /*6fd10*/  LDL.LU.64 R50, [R1+0x7080] ;  /* 0x0070800001327983 */ /* 0x001ee80000300a00 */
[----:B------:R-:W2:Y:S04]  /*6fd20*/  LDL.LU.64 R48, [R1+0x7078] ;  /* 0x0070780001307983 */ /* 0x000ea80000300a00 */
[----:B------:R-:W-:Y:S04]  /*6fd30*/  STL.64 [R1+0x6f10], R54 ;  /* 0x006f103601007387 */ /* 0x000fe80000100a00 */
[----:B------:R0:W-:Y:S04]  /*6fd40*/  STL.64 [R1+0x6f08], R52 ;  /* 0x006f083401007387 */ /* 0x0001e80000100a00 */
[----:B0-----:R-:W4:Y:S04]  /*6fd50*/  LDL.LU.64 R52, [R1+0x1d30] ;  /* 0x001d300001347983 */ /* 0x001f280000300a00 */
[----:B------:R-:W4:Y:S01]  /*6fd60*/  LDL.LU.64 R54, [R1+0x1d38] ;  /* 0x001d380001367983 */ /* 0x000f220000300a00 */
[C---:B---3--:R-:W-:Y:S06]  /*6fd70*/  HMMA.16816.F32 R40, R28.reuse, R50, R40 ;  /* 0x000000321c28723c */ /* 0x048fec0000001828 */
[----:B--2---:R-:W-:-:S15]  /*6fd80*/  HMMA.16816.F32 R44, R28, R48, R44 ;  /* 0x000000301c2c723c */ /* 0x004fde000000182c */
[----:B------:R-:W-:-:S02]  /*6fd90*/  NOP ;  /* 0x0000000000007918 */ /* 0x000fc40000000000 */
[----:B------:R-:W-:Y:S04]  /*6fda0*/  STL.64 [R1+0x1d50], R40 ;  /* 0x001d502801007387 */ /* 0x000fe80000100a00 */
[----:B------:R0:W-:Y:S04]  /*6fdb0*/  STL.64 [R1+0x1d58], R42 ;  /* 0x001d582a01007387 */ /* 0x0001e80000100a00 */
[----:B0-----:R-:W2:Y:S04]  /*6fdc0*/  LDL.LU.64 R42, [R1+0x7070] ;  /* 0x00707000012a7983 */ /* 0x001ea80000300a00 */
[----:B------:R-:W3:Y:S04]  /*6fdd0*/  LDL.LU.64 R40, [R1+0x7068] ;  /* 0x0070680001287983 */ /* 0x000ee80000300a00 */
[----:B------:R-:W-:Y:S04]  /*6fde0*/  STL.64 [R1+0x1d40], R44 ;  /* 0x001d402c01007387 */ /* 0x000fe80000100a00 */
[----:B------:R0:W-:Y:S04]  /*6fdf0*/  STL.64 [R1+0x1d48], R46 ;  /* 0x001d482e01007387 */ /* 0x0001e80000100a00 */
[----:B0-----:R-:W4:Y:S04]  /*6fe00*/  LDL.LU.64 R46, [R1+0x7060] ;  /* 0x00706000012e7983 */ /* 0x001f280000300a00 */
[----:B------:R-:W4:Y:S04]  /*6fe10*/  LDL.LU.64 R44, [R1+0x7058] ;  /* 0x00705800012c7983 */ /* 0x000f280000300a00 */
[----:B------:R-:W-:Y:S04]  /*6fe20*/  STL.64 [R1+0x6ef0], R50 ;  /* 0x006ef03201007387 */ /* 0x000fe80000100a00 */
[----:B------:R0:W-:Y:S01]  /*6fe30*/  STL.64 [R1+0x6ee8], R48 ;  /* 0x006ee83001007387 */ /* 0x0001e20000100a00 */
[C---:B--2---:R-:W-:Y:S06]  /*6fe40*/  HMMA.16816.F32 R16, R28.reuse, R42, R16 ;  /* 0x0000002a1c10723c */ /* 0x044fec0000001810 */
[C---:B---3--:R-:W-:Y:S06]  /*6fe50*/  HMMA.16816.F32 R4, R28.reuse, R40, R4 ;  /* 0x000000281c04723c */ /* 0x048fec0000001804 */
[C---:B----4-:R-:W-:Y:S06]  /*6fe60*/  HMMA.16816.F32 R52, R28.reuse, R46, R52 ;  /* 0x0000002e1c34723c */ /* 0x050fec0000001834 */
[----:B0-----:R-:W-:Y:S01]  /*6fe70*/  HMMA.16816.F32 R48, R28, R44, R56 ;  /* 0x0000002c1c30723c */ /* 0x001fe20000001838 */
[----:B------:R-:W-:-:S15]  /*6fe80*/  STL.64 [R1+0x6f00], R46 ;  /* 0x006f002e01007387 */ /* 0x000fde0000100a00 */
[----:B------:R-:W-:-:S01]  /*6fe90*/  NOP ;  /* 0x0000000000007918 */ /* 0x000fc20000000000 */
[----:B------:R0:W-:Y:S04]  /*6fea0*/  STL.64 [R1+0x1d30], R52 ;  /* 0x001d303401007387 */ /* 0x0001e80000100a00 */
[----:B------:R1:W-:Y:S04]  /*6feb0*/  STL.64 [R1+0x1d38], R54 ;  /* 0x001d383601007387 */ /* 0x0003e80000100a00 */
[----:B------:R-:W-:Y:S04]  /*6fec0*/  STL.64 [R1+0x6ef8], R44 ;  /* 0x006ef82c01007387 */ /* 0x000fe80000100a00 */
[----:B------:R2:W-:Y:S04]  /*6fed0*/  STL.64 [R1+0x1d20], R48 ;  /* 0x001d203001007387 */ /* 0x0005e80000100a00 */
[----:B------:R3:W-:Y:S04]  /*6fee0*/  STL.64 [R1+0x1d28], R50 ;  /* 0x001d283201007387 */ /* 0x0007e80000100a00 */
[----:B0-----:R-:W4:Y:S04]  /*6fef0*/  LDL.LU.64 R52, [R1+0x1ce0] ;  /* 0x001ce00001347983 */ /* 0x001f280000300a00 */
[----:B------:R0:W-:Y:S04]  /*6ff00*/  STL.64 [R1+0x1d10], R16 ;  /* 0x001d101001007387 */ /* 0x0001e80000100a00 */
[----:B------:R0:W-:Y:S04]  /*6ff10*/  STL.64 [R1+0x1d18], R18 ;  /* 0x001d181201007387 */ /* 0x0001e80000100a00 */
[----:B-1----:R-:W4:Y:S04]  /*6ff20*/  LDL.LU.64 R54, [R1+0x1ce8] ;  /* 0x001ce80001367983 */ /* 0x002f280000300a00 */
[----:B------:R1:W-:Y:S04]  /*6ff30*/  STL.64 [R1+0x1d00], R4 ;  /* 0x001d000401007387 */ /* 0x0003e80000100a00 */
[----:B------:R1:W-:Y:S04]  /*6ff40*/  STL.64 [R1+0x1d08], R6 ;  /* 0x001d080601007387 */ /* 0x0003e80000100a00 */
[----:B--2---:R-:W2:Y:S04]  /*6ff50*/  LDL.LU.64 R48, [R1+0x1cd0] ;  /* 0x001cd00001307983 */ /* 0x004ea80000300a00 */
[----:B---3--:R-:W2:Y:S04]  /*6ff60*/  LDL.LU.64 R50, [R1+0x1cd8] ;  /* 0x001cd80001327983 */ /* 0x008ea80000300a00 */
[----:B0-----:R-:W3:Y:S04]  /*6ff70*/  LDL.LU.64 R16, [R1+0x1cc0] ;  /* 0x001cc00001107983 */ /* 0x001ee80000300a00 */
[----:B------:R-:W3:Y:S04]  /*6ff80*/  LDL.LU.64 R18, [R1+0x1cc8] ;  /* 0x001cc80001127983 */ /* 0x000ee80000300a00 */
[----:B------:R-:W3:Y:S04]  /*6ff90*/  LDL.LU.64 R44, [R1+0x1cb0] ;  /* 0x001cb000012c7983 */ /* 0x000ee80000300a00 */
[----:B------:R-:W3:Y:S04]  /*6ffa0*/  LDL.LU.64 R46, [R1+0x1cb8] ;  /* 0x001cb800012e7983 */ /* 0x000ee80000300a00 */
[----:B------:R-:W3:Y:S04]  /*6ffb0*/  LDL.LU R56, [R1+0x27b8] ;  /* 0x0027b80001387983 */ /* 0x000ee80000300800 */
[----:B-1----:R-:W3:Y:S04]  /*6ffc0*/  LDL.LU R4, [R1+0x27b4] ;  /* 0x0027b40001047983 */ /* 0x002ee80000300800 */
[----:B------:R-:W3:Y:S04]  /*6ffd0*/  LDL.LU R57, [R1+0x27c0] ;  /* 0x0027c00001397983 */ /* 0x000ee80000300800 */
[----:B------:R-:W3:Y:S04]  /*6ffe0*/  LDL.LU R5, [R1+0x27bc] ;  /* 0x0027bc0001057983 */ /* 0x000ee80000300800 */
[----:B------:R-:W3:Y:S04]  /*6fff0*/  LDL.LU R58, [R1+0x27c8] ;  /* 0x0027c800013a7983 */ /* 0x000ee80000300800 */
[----:B------:R-:W3:Y:S04]  /*70000*/  LDL.LU R6, [R1+0x27c4] ;  /* 0x0027c40001067983 */ /* 0x000ee80000300800 */
[----:B------:R-:W3:Y:S04]  /*70010*/  LDL.LU R59, [R1+0x27d0] ;  /* 0x0027d000013b7983 */ /* 0x000ee80000300800 */
[----:B------:R-:W3:Y:S04]  /*70020*/  LDL.LU R7, [R1+0x27cc] ;  /* 0x0027cc0001077983 */ /* 0x000ee80000300800 */
[----:B------:R-:W-:Y:S04]  /*70030*/  STL.64 [R1+0x6f30], R42 ;  /* 0x006f302a01007387 */ /* 0x000fe80000100a00 */
[----:B------:R0:W-:Y:S04]  /*70040*/  STL.64 [R1+0x6f28], R40 ;  /* 0x006f282801007387 */ /* 0x0001e80000100a00 */
[----:B0-----:R-:W4:Y:S04]  /*70050*/  LDL.LU.64 R40, [R1+0x1cf0] ;  /* 0x001cf00001287983 */ /* 0x001f280000300a00 */
[----:B------:R-:W4:Y:S02]  /*70060*/  LDL.LU.64 R42, [R1+0x1cf8] ;  /* 0x001cf800012a7983 */ /* 0x000f240000300a00 */
[----:B----4-:R-:W-:-:S15]  /*70070*/  HMMA.16816.F32 R40, R28, R38, R40 ;  /* 0x000000261c28723c */ /* 0x010fde0000001828 */
[----:B------:R-:W-:-:S08]  /*70080*/  NOP ;  /* 0x0000000000007918 */ /* 0x000fd00000000000 */
[----:B------:R-:W-:Y:S04]  /*70090*/  STL.64 [R1+0x1cf0], R40 ;  /* 0x001cf02801007387 */ /* 0x000fe80000100a00 */
[----:B------:R0:W-:Y:S02]  /*700a0*/  STL.64 [R1+0x1cf8], R42 ;  /* 0x001cf82a01007387 */ /* 0x0001e40000100a00 */
[----:B0-----:R-:W-:Y:S02]  /*700b0*/  HMMA.16816.F32 R40, R28, R36, R52 ;  /* 0x000000241c28723c */ /* 0x001fe40000001834 */
[----:B------:R-:W-:Y:S04]  /*700c0*/  STL.64 [R1+0x6f40], R38 ;  /* 0x006f402601007387 */ /* 0x000fe80000100a00 */
[----:B------:R0:W-:-:S15]  /*700d0*/  STL.64 [R1+0x6f38], R36 ;  /* 0x006f382401007387 */ /* 0x0001de0000100a00 */
[----:B------:R-:W-:-:S02]  /*700e0*/  NOP ;  /* 0x0000000000007918 */ /* 0x000fc40000000000 */
[----:B------:R-:W-:Y:S04]  /*700f0*/  STL.64 [R1+0x1ce0], R40 ;  /* 0x001ce02801007387 */ /* 0x000fe80000100a00 */
[----:B------:R2:W-:Y:S04]  /*70100*/  STL.64 [R1+0x1ce8], R42 ;  /* 0x001ce82a01007387 */ /* 0x0005e80000100a00 */
[----:B0-----:R-:W4:Y:S04]  /*70110*/  LDL.LU.64 R36, [R1+0x1ca0] ;  /* 0x001ca00001247983 */ /* 0x001f280000300a00 */
[----:B------:R-:W4:Y:S01]  /*70120*/  LDL.LU.64 R38, [R1+0x1ca8] ;  /* 0x001ca80001267983 */ /* 0x000f220000300a00 */
[----:B--2---:R-:W-:-:S15]  /*70130*/  HMMA.16816.F32 R40, R28, R2, R48 ;  /* 0x000000021c28723c */ /* 0x004fde0000001830 */
[----:B------:R-:W-:-:S08]  /*70140*/  NOP ;  /* 0x0000000000007918 */ /* 0x000fd00000000000 */
[----:B------:R-:W-:Y:S04]  /*70150*/  STL.64 [R1+0x1cd0], R40 ;  /* 0x001cd02801007387 */ /* 0x000fe80000100a00 */
[----:B------:R3:W-:Y:S02]  /*70160*/  STL.64 [R1+0x1cd8], R42 ;  /* 0x001cd82a01007387 */ /* 0x0007e40000100a00 */
[----:B---3--:R-:W-:Y:S02]  /*70170*/  HMMA.16816.F32 R40, R28, R8, R16 ;  /* 0x000000081c28723c */ /* 0x008fe40000001810 */
[----:B------:R-:W2:Y:S04]  /*70180*/  LDL.LU.64 R16, [R1+0x1c90] ;  /* 0x001c900001107983 */ /* 0x000ea80000300a00 */
[----:B------:R-:W2:-:S15]  /*70190*/  LDL.LU.64 R18, [R1+0x1c98] ;  /* 0x001c980001127983 */ /* 0x000e9e0000300a00 */
[----:B------:R-:W-:-:S02]  /*701a0*/  NOP ;  /* 0x0000000000007918 */ /* 0x000fc40000000000 */
[----:B------:R-:W-:Y:S04]  /*701b0*/  STL.64 [R1+0x1cc0], R40 ;  /* 0x001cc02801007387 */ /* 0x000fe80000100a00 */
[----:B------:R0:W-:Y:S04]  /*701c0*/  STL.64 [R1+0x1cc8], R42 ;  /* 0x001cc82a01007387 */ /* 0x0001e80000100a00 */
[----:B------:R-:W3:Y:S04]  /*701d0*/  LDL.LU.64 R52, [R1+0x1c70] ;  /* 0x001c700001347983 */ /* 0x000ee80000300a00 */
[----:B------:R-:W3:Y:S04]  /*701e0*/  LDL.LU.64 R54, [R1+0x1c78] ;  /* 0x001c780001367983 */ /* 0x000ee80000300a00 */
[----:B------:R-:W3:Y:S04]  /*701f0*/  LDL.LU.64 R48, [R1+0x1c60] ;  /* 0x001c600001307983 */ /* 0x000ee80000300a00 */
[----:B------:R-:W3:Y:S01]  /*70200*/  LDL.LU.64 R50, [R1+0x1c68] ;  /* 0x001c680001327983 */ /* 0x000ee20000300a00 */
[----:B0-----:R-:W-:-:S15]  /*70210*/  HMMA.16816.F32 R40, R28, R10, R44 ;  /* 0x0000000a1c28723c */ /* 0x001fde000000182c */
[----:B------:R-:W-:-:S08]  /*70220*/  NOP ;  /* 0x0000000000007918 */ /* 0x000fd00000000000 */
[----:B------:R0:W-:Y:S04]  /*70230*/  STL.64 [R1+0x1cb0], R40 ;  /* 0x001cb02801007387 */ /* 0x0001e80000100a00 */
[----:B------:R1:W-:Y:S04]  /*70240*/  STL.64 [R1+0x1cb8], R42 ;  /* 0x001cb82a01007387 */ /* 0x0003e80000100a00 */
[----:B------:R-:W3:Y:S04]  /*70250*/  LDL.LU.64 R44, [R1+0x1c50] ;  /* 0x001c5000012c7983 */ /* 0x000ee80000300a00 */
[----:B------:R-:W3:Y:S04]  /*70260*/  LDL.LU.64 R46, [R1+0x1c58] ;  /* 0x001c5800012e7983 */ /* 0x000ee80000300a00 */
[----:B0-----:R-:W3:Y:S04]  /*70270*/  LDL.LU.64 R40, [R1+0x1c40] ;  /* 0x001c400001287983 */ /* 0x001ee80000300a00 */
[----:B-1----:R-:W3:Y:S04]  /*70280*/  LDL.LU.64 R42, [R1+0x1c48] ;  /* 0x001c4800012a7983 */ /* 0x002ee80000300a00 */
[----:B------:R-:W-:Y:S04]  /*70290*/  STL.64 [R1+0x6f50], R10 ;  /* 0x006f500a01007387 */ /* 0x000fe80000100a00 */
[----:B------:R0:W-:Y:S04]  /*702a0*/  STL.64 [R1+0x6f48], R8 ;  /* 0x006f480801007387 */ /* 0x0001e80000100a00 */
[----:B0-----:R-:W3:Y:S04]  /*702b0*/  LDL.LU.64 R8, [R1+0x1c80] ;  /* 0x001c800001087983 */ /* 0x001ee80000300a00 */
[----:B------:R-:W3:Y:S01]  /*702c0*/  LDL.LU.64 R10, [R1+0x1c88] ;  /* 0x001c8800010a7983 */ /* 0x000ee20000300a00 */
[----:B----4-:R-:W-:-:S15]  /*702d0*/  HMMA.16816.F32 R36, R28, R12, R36 ;  /* 0x0000000c1c24723c */ /* 0x010fde0000001824 */
[----:B------:R-:W-:-:S08]  /*702e0*/  NOP ;  /* 0x0000000000007918 */ /* 0x000fd00000000000 */
[----:B------:R0:W-:Y:S04]  /*702f0*/  STL.64 [R1+0x1ca0], R36 ;  /* 0x001ca02401007387 */ /* 0x0001e80000100a00 */
[----:B------:R1:W-:Y:S04]  /*70300*/  STL.64 [R1+0x1ca8], R38 ;  /* 0x001ca82601007387 */ /* 0x0003e80000100a00 */
[----:B0-----:R-:W4:Y:S04]  /*70310*/  LDL.LU.64 R36, [R1+0x1c30] ;  /* 0x001c300001247983 */ /* 0x001f280000300a00 */
[----:B-1----:R-:W4:Y:S01]  /*70320*/  LDL.LU.64 R38, [R1+0x1c38] ;  /* 0x001c380001267983 */ /* 0x002f220000300a00 */
[----:B--2---:R-:W-:-:S15]  /*70330*/  HMMA.16816.F32 R16, R28, R14, R16 ;  /* 0x0000000e1c10723c */ /* 0x004fde0000001810 */
[----:B------:R-:W-:-:S08]  /*70340*/  NOP ;  /* 0x0000000000007918 */ /* 0x000fd00000000000 */
[----:B------:R-:W-:Y:S04]  /*70350*/  STL.64 [R1+0x1c90], R16 ;  /* 0x001c901001007387 */ /* 0x000fe80000100a00 */
[----:B------:R0:W-:Y:S04]  /*70360*/  STL.64 [R1+0x1c98], R18 ;  /* 0x001c981201007387 */ /* 0x0001e80000100a00 */
[----:B0-----:R-:W2:Y:S04]  /*70370*/  LDL.LU.64 R18, [R1+0x7050] ;  /* 0x0070500001127983 */ /* 0x001ea80000300a00 */
[----:B------:R-:W3:Y:S04]  /*70380*/  LDL.LU.64 R16, [R1+0x7048] ;  /* 0x0070480001107983 */ /* 0x000ee80000300a00 */
[----:B------:R-:W-:Y:S04]  /*70390*/  STL.64 [R1+0x6f60], R14 ;  /* 0x006f600e01007387 */ /* 0x000fe80000100a00 */
[----:B------:R3:W-:Y:S02]  /*703a0*/  STL.64 [R1+0x6f58], R12 ;  /* 0x006f580c01007387 */ /* 0x0007e40000100a00 */
[C---:B---3--:R-:W-:Y:S06]  /*703b0*/  HMMA.16816.F32 R12, R28.reuse, R16, R8 ;  /* 0x000000101c0c723c */ /* 0x048fec0000001808 */
[C---:B--2---:R-:W-:Y:S06]  /*703c0*/  HMMA.16816.F32 R8, R28.reuse, R18, R52 ;  /* 0x000000121c08723c */ /* 0x044fec0000001834 */
[----:B------:R-:W-:Y:S11]  /*703d0*/  STL.64 [R1+0x6ed8], R18 ;  /* 0x006ed81201007387 */ /* 0x000ff60000100a00 */
[----:B------:R-:W-:Y:S04]  /*703e0*/  STL.64 [R1+0x1c80], R12 ;  /* 0x001c800c01007387 */ /* 0x000fe80000100a00 */
[----:B------:R-:W-:Y:S04]  /*703f0*/  STL.64 [R1+0x1c88], R14 ;  /* 0x001c880e01007387 */ /* 0x000fe80000100a00 */
[----:B------:R-:W-:Y:S04]  /*70400*/  STL.64 [R1+0x6ed0], R16 ;  /* 0x006ed01001007387 */ /* 0x000fe80000100a00 */
[----:B------:R0:W-:Y:S04]  /*70410*/  STL.64 [R1+0x1c70], R8 ;  /* 0x001c700801007387 */ /* 0x0001e80000100a00 */
[----:B------:R1:W-:Y:S04]  /*70420*/  STL.64 [R1+0x1c78], R10 ;  /* 0x001c780a01007387 */ /* 0x0003e80000100a00 */
[----:B0-----:R-:W2:Y:S04]  /*70430*/  LDL.LU.64 R8, [R1+0x2330] ;  /* 0x0023300001087983 */ /* 0x001ea80000300a00 */
[----:B-1----:R-:W2:Y:S01]  /*70440*/  LDL.LU.64 R10, [R1+0x2338] ;  /* 0x00233800010a7983 */ /* 0x002ea20000300a00 */
[C---:B------:R-:W-:Y:S06]  /*70450*/  HMMA.16816.F32 R12, R28.reuse, R20, R48 ;  /* 0x000000141c0c723c */ /* 0x040fec0000001830 */
[----:B------:R-:W-:-:S15]  /*70460*/  HMMA.16816.F32 R16, R28, R22, R44 ;  /* 0x000000161c10723c */ /* 0x000fde000000182c */
[----:B------:R-:W-:-:S02]  /*70470*/  NOP ;  /* 0x0000000000007918 */ /* 0x000fc40000000000 */
[----:B------:R-:W-:Y:S04]  /*70480*/  STL.64 [R1+0x1c60], R12 ;  /* 0x001c600c01007387 */ /* 0x000fe80000100a00 */
[----:B------:R0:W-:Y:S02]  /*70490*/  STL.64 [R1+0x1c68], R14 ;  /* 0x001c680e01007387 */ /* 0x0001e40000100a00 */
[C---:B0-----:R-:W-:Y:S02]  /*704a0*/  HMMA.16816.F32 R12, R28.reuse, R24, R40 ;  /* 0x000000181c0c723c */ /* 0x041fe40000001828 */
[----:B------:R-:W-:Y:S04]  /*704b0*/  STL [R1+0x6ee4], R20 ;  /* 0x006ee41401007387 */ /* 0x000fe80000100800 */
[----:B------:R-:W-:Y:S04]  /*704c0*/  STL [R1+0x6ee0], R21 ;  /* 0x006ee01501007387 */ /* 0x000fe80000100800 */
[----:B------:R-:W-:Y:S04]  /*704d0*/  STL.64 [R1+0x1c50], R16 ;  /* 0x001c501001007387 */ /* 0x000fe80000100a00 */
[----:B------:R-:W-:Y:S09]  /*704e0*/  STL.64 [R1+0x1c58], R18 ;  /* 0x001c581201007387 */ /* 0x000ff20000100a00 */
[----:B------:R-:W-:Y:S04]  /*704f0*/  STL.64 [R1+0x1c40], R12 ;  /* 0x001c400c01007387 */ /* 0x000fe80000100a00 */
[----:B------:R4:W-:Y:S02]  /*70500*/  STL.64 [R1+0x1c48], R14 ;  /* 0x001c480e01007387 */ /* 0x0009e40000100a00 */
[----:B----4-:R-:W-:Y:S06]  /*70510*/  HMMA.16816.F32 R12, R28, R26, R36 ;  /* 0x0000001a1c0c723c */ /* 0x010fec0000001824 */
[----:B------:R-:W-:Y:S04]  /*70520*/  STL.64 [R1+0x6f70], R26 ;  /* 0x006f701a01007387 */ /* 0x000fe80000100a00 */
[----:B------:R-:W-:Y:S01]  /*70530*/  STL.64 [R1+0x6f68], R24 ;  /* 0x006f681801007387 */ /* 0x000fe20000100a00 */
[----:B------:R-:W-:-:S02]  /*70540*/  IMAD R6, R6, 0x100, R58 ;  /* 0x0000010006067824 */ /* 0x000fc400078e023a */
[----:B------:R-:W-:-:S10]  /*70550*/  IMAD R7, R7, 0x100, R59 ;  /* 0x0000010007077824 */ /* 0x000fd400078e023b */
[----:B------:R0:W-:Y:S04]  /*70560*/  STL.64 [R1+0x1c30], R12 ;  /* 0x001c300c01007387 */ /* 0x0001e80000100a00 */
[----:B------:R1:W-:Y:S04]  /*70570*/  STL.64 [R1+0x1c38], R14 ;  /* 0x001c380e01007387 */ /* 0x0003e80000100a00 */
[----:B------:R-:W3:Y:S04]  /*70580*/  LDL R58, [R1+0xd0] ;  /* 0x0000d000013a7983 */ /* 0x000ee80000100800 */
[----:B------:R-:W3:Y:S04]  /*70590*/  LDL R59, [R1+0xd4] ;  /* 0x0000d400013b7983 */ /* 0x000ee80000100800 */
[----:B------:R-:W4:Y:S01]  /*705a0*/  LDL R50, [R1+0xd8] ;  /* 0x0000d80001327983 */ /* 0x000f220000100800 */
[----:B--2---:R-:W-:-:S15]  /*705b0*/  HMMA.16816.F32 R8, R28, R32, R8 ;  /* 0x000000201c08723c */ /* 0x004fde0000001808 */
[----:B------:R-:W-:-:S08]  /*705c0*/  NOP ;  /* 0x0000000000007918 */ /* 0x000fd00000000000 */
[----:B------:R2:W-:Y:S04]  /*705d0*/  STL.64 [R1+0x2330], R8 ;  /* 0x0023300801007387 */ /* 0x0005e80000100a00 */
[----:B------:R2:W-:Y:S04]  /*705e0*/  STL.64 [R1+0x2338], R10 ;  /* 0x0023380a01007387 */ /* 0x0005e80000100a00 */
[----:B------:R-:W4:Y:S04]  /*705f0*/  LDL R51, [R1+0xdc] ;  /* 0x0000dc0001337983 */ /* 0x000f280000100800 */
[----:B------:R-:W2:Y:S04]  /*70600*/  LDL R48, [R1+0xe0] ;  /* 0x0000e00001307983 */ /* 0x000ea80000100800 */
[----:B------:R-:W2:Y:S04]  /*70610*/  LDL R49, [R1+0xe4] ;  /* 0x0000e40001317983 */ /* 0x000ea80000100800 */
[----:B0-----:R-:W3:Y:S04]  /*70620*/  LDL.LU.64 R12, [R1+0x2320] ;  /* 0x00232000010c7983 */ /* 0x001ee80000300a00 */
[----:B-1----:R-:W3:Y:S04]  /*70630*/  LDL.LU.64 R14, [R1+0x2328] ;  /* 0x00232800010e7983 */ /* 0x002ee80000300a00 */
[----:B----4-:R0:W-:Y:S04]  /*70640*/  STL.64 [R1+0x6ff8], R50 ;  /* 0x006ff83201007387 */ /* 0x0101e80000100a00 */
[----:B--2---:R1:W-:Y:S04]  /*70650*/  STL.64 [R1+0x6ff0], R48 ;  /* 0x006ff03001007387 */ /* 0x0043e80000100a00 */
[----:B------:R-:W2:Y:S04]  /*70660*/  LDL R46, [R1+0xf0] ;  /* 0x0000f000012e7983 */ /* 0x000ea80000100800 */
[----:B------:R-:W2:Y:S04]  /*70670*/  LDL R47, [R1+0xf4] ;  /* 0x0000f400012f7983 */ /* 0x000ea80000100800 */
[----:B------:R-:W4:Y:S04]  /*70680*/  LDL.LU.64 R8, [R1+0x1c20] ;  /* 0x001c200001087983 */ /* 0x000f280000300a00 */
[----:B------:R-:W4:Y:S04]  /*70690*/  LDL.LU.64 R10, [R1+0x1c28] ;  /* 0x001c2800010a7983 */ /* 0x000f280000300a00 */
[----:B------:R-:W3:Y:S04]  /*706a0*/  LDL R44, [R1+0xf8] ;  /* 0x0000f800012c7983 */ /* 0x000ee80000100800 */
[----:B------:R-:W3:Y:S04]  /*706b0*/  LDL R45, [R1+0xfc] ;  /* 0x0000fc00012d7983 */ /* 0x000ee80000100800 */
[----:B------:R-:W4:Y:S04]  /*706c0*/  LDL.64 R38, [R1+0x128] ;  /* 0x0001280001267983 */ /* 0x000f280000100a00 */
[----:B------:R-:W4:Y:S04]  /*706d0*/  LDL R52, [R1+0xe8] ;  /* 0x0000e80001347983 */ /* 0x000f280000100800 */
[----:B------:R-:W4:Y:S04]  /*706e0*/  LDL R53, [R1+0xec] ;  /* 0x0000ec0001357983 */ /* 0x000f280000100800 */
[----:B--2---:R-:W-:Y:S04]  /*706f0*/  STL.64 [R1+0x7008], R46 ;  /* 0x0070082e01007387 */ /* 0x004fe80000100a00 */
[----:B---3--:R-:W-:Y:S04]  /*70700*/  STL.64 [R1+0x7000], R44 ;  /* 0x0070002c01007387 */ /* 0x008fe80000100a00 */
[----:B------:R-:W2:Y:S04]  /*70710*/  LDL R42, [R1+0x100] ;  /* 0x00010000012a7983 */ /* 0x000ea80000100800 */
[----:B------:R-:W2:Y:S04]  /*70720*/  LDL R43, [R1+0x104] ;  /* 0x00010400012b7983 */ /* 0x000ea80000100800 */
[----:B------:R-:W3:Y:S04]  /*70730*/  LDL R40, [R1+0x108] ;  /* 0x0001080001287983 */ /* 0x000ee80000100800 */
[----:B------:R-:W3:Y:S01]  /*70740*/  LDL R41, [R1+0x10c] ;  /* 0x00010c0001297983 */ /* 0x000ee20000100800 */
[----:B------:R-:W-:-:S02]  /*70750*/  IMAD R4, R4, 0x100, R56 ;  /* 0x0000010004047824 */ /* 0x000fc400078e0238 */
[----:B------:R-:W-:Y:S02]  /*70760*/  IMAD R5, R5, 0x100, R57 ;  /* 0x0000010005057824 */ /* 0x000fe400078e0239 */
[----:B------:R-:W-:Y:S02]  /*70770*/  IMAD.MOV.U32 R56, RZ, RZ, R34 ;  /* 0x000000ffff387224 */ /* 0x000fe400078e0022 */
[----:B------:R-:W-:Y:S01]  /*70780*/  IMAD.MOV.U32 R57, RZ, RZ, R35 ;  /* 0x000000ffff397224 */ /* 0x000fe200078e0023 */
[----:B--2---:R-:W-:Y:S04]  /*70790*/  STL.64 [R1+0x7018], R42 ;  /* 0x0070182a01007387 */ /* 0x004fe80000100a00 */
[----:B---3--:R-:W-:Y:S04]  /*707a0*/  STL.64 [R1+0x7010], R40 ;  /* 0x0070102801007387 */ /* 0x008fe80000100a00 */
[----:B0-----:R-:W2:Y:S04]  /*707b0*/  LDL R50, [R1+0x110] ;  /* 0x0001100001327983 */ /* 0x001ea80000100800 */
[----:B------:R-:W2:Y:S04]  /*707c0*/  LDL R51, [R1+0x114] ;  /* 0x0001140001337983 */ /* 0x000ea80000100800 */
[----:B------:R-:W3:Y:S04]  /*707d0*/  LDL.LU R34, [R1+0x7044] ;  /* 0x0070440001227983 */ /* 0x000ee80000300800 */
[----:B------:R-:W3:Y:S04]  /*707e0*/  LDL.LU R35, [R1+0x7040] ;  /* 0x0070400001237983 */ /* 0x000ee80000300800 */
[----:B------:R0:W-:Y:S04]  /*707f0*/  STL.64 [R1+0x7028], R58 ;  /* 0x0070283a01007387 */ /* 0x0001e80000100a00 */
[----:B------:R-:W-:Y:S04]  /*70800*/  STL.64 [R1+0x7020], R56 ;  /* 0x0070203801007387 */ /* 0x000fe80000100a00 */
[----:B-1----:R-:W2:Y:S04]  /*70810*/  LDL R48, [R1+0x118] ;  /* 0x0001180001307983 */ /* 0x002ea80000100800 */
[----:B------:R-:W2:Y:S01]  /*70820*/  LDL R49, [R1+0x11c] ;  /* 0x00011c0001317983 */ /* 0x000ea20000100800 */
[C---:B----4-:R-:W-:Y:S06]  /*70830*/  HMMA.16816.F32 R8, R28.reuse, R38, R8 ;  /* 0x000000261c08723c */ /* 0x050fec0000001808 */
[----:B---3--:R-:W-:Y:S01]  /*70840*/  HMMA.16816.F32 R12, R28, R34, R12 ;  /* 0x000000221c0c723c */ /* 0x008fe2000000180c */
[----:B--2---:R-:W-:Y:S04]  /*70850*/  STL.64 [R1+0x7038], R50 ;  /* 0x0070383201007387 */ /* 0x004fe80000100a00 */
[----:B------:R1:W-:Y:S04]  /*70860*/  STL.64 [R1+0x7030], R48 ;  /* 0x0070303001007387 */ /* 0x0003e80000100a00 */
[----:B0-----:R-:W2:Y:S04]  /*70870*/  LDL R58, [R1+0x120] ;  /* 0x00012000013a7983 */ /* 0x001ea80000100800 */
[----:B------:R-:W2:Y:S04]  /*70880*/  LDL R59, [R1+0x124] ;  /* 0x00012400013b7983 */ /* 0x000ea80000100800 */
[----:B------:R-:W3:Y:S06]  /*70890*/  LDL R54, [R1+0xc0] ;  /* 0x0000c00001367983 */ /* 0x000eec0000100800 */
[----:B------:R0:W-:Y:S04]  /*708a0*/  STL.64 [R1+0x2320], R12 ;  /* 0x0023200c01007387 */ /* 0x0001e80000100a00 */
[----:B------:R4:W-:Y:S04]  /*708b0*/  STL.64 [R1+0x2328], R14 ;  /* 0x0023280e01007387 */ /* 0x0009e80000100a00 */
[----:B------:R-:W3:Y:S04]  /*708c0*/  LDL R55, [R1+0xc4] ;  /* 0x0000c40001377983 */ /* 0x000ee80000100800 */
[----:B------:R-:W-:Y:S04]  /*708d0*/  STL.64 [R1+0x6f80], R34 ;  /* 0x006f802201007387 */ /* 0x000fe80000100a00 */
[----:B------:R-:W-:Y:S04]  /*708e0*/  STL.64 [R1+0x6f78], R32 ;  /* 0x006f782001007387 */ /* 0x000fe80000100a00 */
[----:B------:R4:W-:Y:S04]  /*708f0*/  STL.64 [R1+0x1c20], R8 ;  /* 0x001c200801007387 */ /* 0x0009e80000100a00 */
[----:B------:R4:W-:Y:S04]  /*70900*/  STL.64 [R1+0x1c28], R10 ;  /* 0x001c280a01007387 */ /* 0x0009e80000100a00 */
[----:B-1----:R-:W2:Y:S04]  /*70910*/  LDL.LU.64 R48, [R1+0x1c10] ;  /* 0x001c100001307983 */ /* 0x002ea80000300a00 */
[----:B------:R-:W2:Y:S04]  /*70920*/  LDL.LU.64 R50, [R1+0x1c18] ;  /* 0x001c180001327983 */ /* 0x000ea80000300a00 */
[----:B------:R-:W3:Y:S04]  /*70930*/  LDL.LU.64 R40, [R1+0x1c00] ;  /* 0x001c000001287983 */ /* 0x000ee80000300a00 */
[----:B------:R-:W3:Y:S04]  /*70940*/  LDL.LU.64 R42, [R1+0x1c08] ;  /* 0x001c0800012a7983 */ /* 0x000ee80000300a00 */
[----:B------:R-:W3:Y:S04]  /*70950*/  LDL.LU.64 R44, [R1+0x1bf0] ;  /* 0x001bf000012c7983 */ /* 0x000ee80000300a00 */
[----:B------:R-:W3:Y:S04]  /*70960*/  LDL.LU.64 R46, [R1+0x1bf8] ;  /* 0x001bf800012e7983 */ /* 0x000ee80000300a00 */
[----:B0-----:R-:W3:Y:S04]  /*70970*/  LDL.LU.64 R12, [R1+0x1be0] ;  /* 0x001be000010c7983 */ /* 0x001ee80000300a00 */
[----:B----4-:R-:W4:Y:S01]  /*70980*/  LDL.LU.64 R14, [R1+0x1be8] ;  /* 0x001be800010e7983 */ /* 0x010f220000300a00 */
[----:B------:R-:W-:-:S02]  /*70990*/  IMAD.MOV.U32 R20, RZ, RZ, R38 ;  /* 0x000000ffff147224 */ /* 0x000fc400078e0026 */
[----:B------:R-:W-:Y:S01]  /*709a0*/  IMAD.MOV.U32 R21, RZ, RZ, R39 ;  /* 0x000000ffff157224 */ /* 0x000fe200078e0027 */
[----:B------:R-:W4:Y:S04]  /*709b0*/  LDL.LU.64 R36, [R1+0x1bc0] ;  /* 0x001bc00001247983 */ /* 0x000f280000300a00 */
[----:B------:R-:W4:Y:S04]  /*709c0*/  LDL.LU.64 R38, [R1+0x1bc8] ;  /* 0x001bc80001267983 */ /* 0x000f280000300a00 */
[----:B------:R-:W4:Y:S04]  /*709d0*/  LDL.LU.64 R8, [R1+0x1bb0] ;  /* 0x001bb00001087983 */ /* 0x000f280000300a00 */
[----:B------:R-:W4:Y:S04]  /*709e0*/  LDL.LU.64 R10, [R1+0x1bb8] ;  /* 0x001bb800010a7983 */ /* 0x000f280000300a00 */
[----:B------:R-:W4:Y:S04]  /*709f0*/  LDL.LU.64 R32, [R1+0x1ba0] ;  /* 0x001ba00001207983 */ /* 0x000f280000300a00 */
[----:B------:R-:W4:Y:S04]  /*70a00*/  LDL.LU.64 R34, [R1+0x1ba8] ;  /* 0x001ba80001227983 */ /* 0x000f280000300a00 */
[----:B------:R-:W4:Y:S04]  /*70a10*/  LDL.LU.64 R28, [R1+0x1b90] ;  /* 0x001b9000011c7983 */ /* 0x000f280000300a00 */
[----:B------:R-:W4:Y:S01]  /*70a20*/  LDL.LU.64 R30, [R1+0x1b98] ;  /* 0x001b9800011e7983 */ /* 0x000f220000300a00 */
[----:B------:R-:W-:-:S02]  /*70a30*/  F2FP.F16.E5M2.UNPACK_B R4, R4 ;  /* 0x00000004ff04723e */ /* 0x000fc400020004ff */
[----:B------:R-:W-:Y:S02]  /*70a40*/  F2FP.F16.E5M2.UNPACK_B R5, R5 ;  /* 0x00000005ff05723e */ /* 0x000fe400020004ff */
[----:B------:R-:W-:Y:S02]  /*70a50*/  F2FP.F16.E5M2.UNPACK_B R6, R6 ;  /* 0x00000006ff06723e */ /* 0x000fe400020004ff */
[----:B------:R-:W-:Y:S01]  /*70a60*/  F2FP.F16.E5M2.UNPACK_B R7, R7 ;  /* 0x00000007ff07723e */ /* 0x000fe200020004ff */
[----:B------:R-:W4:Y:S04]  /*70a70*/  LDL.LU.64 R24, [R1+0x1b80] ;  /* 0x001b800001187983 */ /* 0x000f280000300a00 */
[----:B------:R-:W4:Y:S04]  /*70a80*/  LDL.LU.64 R26, [R1+0x1b88] ;  /* 0x001b8800011a7983 */ /* 0x000f280000300a00 */
[----:B------:R-:W4:Y:S04]  /*70a90*/  LDL.LU.64 R16, [R1+0x1b70] ;  /* 0x001b700001107983 */ /* 0x000f280000300a00 */
[----:B------:R-:W4:Y:S04]  /*70aa0*/  LDL.LU.64 R18, [R1+0x1b78] ;  /* 0x001b780001127983 */ /* 0x000f280000300a00 */
[----:B------:R-:W-:Y:S04]  /*70ab0*/  STL.64 [R1+0x6f90], R22 ;  /* 0x006f901601007387 */ /* 0x000fe80000100a00 */
[----:B------:R0:W-:Y:S04]  /*70ac0*/  STL.64 [R1+0x6f88], R20 ;  /* 0x006f881401007387 */ /* 0x0001e80000100a00 */
[----:B0-----:R-:W4:Y:S04]  /*70ad0*/  LDL.LU.64 R20, [R1+0x1bd0] ;  /* 0x001bd00001147983 */ /* 0x001f280000300a00 */
[----:B------:R-:W4:Y:S01]  /*70ae0*/  LDL.LU.64 R22, [R1+0x1bd8] ;  /* 0x001bd80001167983 */ /* 0x000f220000300a00 */
[----:B--2---:R-:W-:Y:S03]  /*70af0*/  HMMA.16816.F32 R56, R4, R58, R48 ;  /* 0x0000003a0438723c */ /* 0x004fe60000001830 */
[----:B------:R-:W2:Y:S04]  /*70b00*/  LDL.LU.64 R50, [R1+0x7038] ;  /* 0x0070380001327983 */ /* 0x000ea80000300a00 */
[----:B------:R-:W3:-:S15]  /*70b10*/  LDL.LU.64 R48, [R1+0x7030] ;  /* 0x0070300001307983 */ /* 0x000ede0000300a00 */
[----:B------:R-:W-:-:S01]  /*70b20*/  NOP ;  /* 0x0000000000007918 */ /* 0x000fc20000000000 */
        /* <DEDUP_REMOVED lines=9> */
[----:B------:R-:W4:Y:S01]  /*70bc0*/  LDL.LU.64 R40, [R1+0x7010] ;  /* 0x0070100001287983 */ /* 0x000f220000300a00 */
[----:B--2---:R-:W-:Y:S03]  /*70bd0*/  HMMA.16816.F32 R48, R4, R50, R44 ;  /* 0x000000320430723c */ /* 0x004fe6000000182c */
[----:B------:R-:W2:Y:S04]  /*70be0*/  LDL.LU.64 R46, [R1+0x7008] ;  /* 0x00700800012e7983 */ /* 0x000ea80000300a00 */
[----:B------:R-:W2:-:S15]  /*70bf0*/  LDL.LU.64 R44, [R1+0x7000] ;  /* 0x00700000012c7983 */ /* 0x000e9e0000300a00 */
[----:B------:R-:W-:-:S01]  /*70c00*/  NOP ;  /* 0x0000000000007918 */ /* 0x000fc20000000000 */
[----:B------:R-:W-:Y:S04]  /*70c10*/  STL.64 [R1+0x1bf0], R48 ;  /* 0x001bf03001007387 */ /* 0x000fe80000100a00 */
[----:B------:R0:W-:Y:S04]  /*70c20*/  STL.64 [R1+0x1bf8], R50 ;  /* 0x001bf83201007387 */ /* 0x0001e80000100a00 */
[----:B0-----:R-:W2:Y:S04]  /*70c30*/  LDL.LU.64 R50, [R1+0x6ff8] ;  /* 0x006ff80001327983 */ /* 0x001ea80000300a00 */
[----:B------:R-:W2:Y:S01]  /*70c40*/  LDL.LU.64 R48, [R1+0x6ff0] ;  /* 0x006ff00001307983 */ /* 0x000ea20000300a00 */
[----:B----4-:R-:W-:-:S15]  /*70c50*/  HMMA.16816.F32 R12, R4, R40, R12 ;  /* 0x00000028040c723c */ /* 0x010fde000000180c */
[----:B------:R-:W-:-:S08]  /*70c60*/  NOP ;  /* 0x0000000000007918 */ /* 0x000fd00000000000 */
[----:B------:R0:W-:Y:S04]  /*70c70*/  STL.64 [R1+0x1be0], R12 ;  /* 0x001be00c01007387 */ /* 0x0001e80000100a00 */
[----:B------:R1:W-:Y:S04]  /*70c80*/  STL.64 [R1+0x1be8], R14 ;  /* 0x001be80e01007387 */ /* 0x0003e80000100a00 */
[----:B0-----:R-:W4:Y:S04]  /*70c90*/  LDL.LU.64 R12, [R1+0x1b60] ;  /* 0x001b6000010c7983 */ /* 0x001f280000300a00 */
[----:B-1----:R-:W4:Y:S01]  /*70ca0*/  LDL.LU.64 R14, [R1+0x1b68] ;  /* 0x001b6800010e7983 */ /* 0x002f220000300a00 */
[C---:B---3--:R-:W-:Y:S06]  /*70cb0*/  HMMA.16816.F32 R40, R4.reuse, R42, R20 ;  /* 0x0000002a0428723c */ /* 0x048fec0000001814 */
[C---:B--2---:R-:W-:Y:S06]  /*70cc0*/  HMMA.16816.F32 R36, R4.reuse, R44, R36 ;  /* 0x0000002c0424723c */ /* 0x044fec0000001824 */
[C---:B------:R-:W-:Y:S11]  /*70cd0*/  HMMA.16816.F32 R20, R4.reuse, R46, R8 ;  /* 0x0000002e0414723c */ /* 0x040ff60000001808 */
[----:B------:R-:W-:Y:S04]  /*70ce0*/  STL.64 [R1+0x1bd0], R40 ;  /* 0x001bd02801007387 */ /* 0x000fe80000100a00 */
[----:B------:R-:W-:Y:S04]  /*70cf0*/  STL.64 [R1+0x1bd8], R42 ;  /* 0x001bd82a01007387 */ /* 0x000fe80000100a00 */
[----:B------:R-:W2:Y:S04]  /*70d00*/  LDL.LU.64 R8, [R1+0x1b50] ;  /* 0x001b500001087983 */ /* 0x000ea80000300a00 */
[----:B------:R-:W-:Y:S04]  /*70d10*/  STL.64 [R1+0x1bc0], R36 ;  /* 0x001bc02401007387 */ /* 0x000fe80000100a00 */
[----:B------:R-:W-:Y:S04]  /*70d20*/  STL.64 [R1+0x1bc8], R38 ;  /* 0x001bc82601007387 */ /* 0x000fe80000100a00 */
[----:B------:R-:W2:Y:S04]  /*70d30*/  LDL.LU.64 R10, [R1+0x1b58] ;  /* 0x001b5800010a7983 */ /* 0x000ea80000300a00 */
[----:B------:R-:W-:Y:S04]  /*70d40*/  STL.64 [R1+0x1bb0], R20 ;  /* 0x001bb01401007387 */ /* 0x000fe80000100a00 */
[----:B------:R0:W-:Y:S02]  /*70d50*/  STL.64 [R1+0x1bb8], R22 ;  /* 0x001bb81601007387 */ /* 0x0001e40000100a00 */
[C---:B0-----:R-:W-:Y:S02]  /*70d60*/  HMMA.16816.F32 R20, R4.reuse, R52, R32 ;  /* 0x000000340414723c */ /* 0x041fe40000001820 */
[----:B------:R-:W3:Y:S04]  /*70d70*/  LDL R52, [R1+0xb8] ;  /* 0x0000b80001347983 */ /* 0x000ee80000100800 */
[C---:B------:R-:W-:Y:S06]  /*70d80*/  HMMA.16816.F32 R28, R4.reuse, R48, R28 ;  /* 0x00000030041c723c */ /* 0x040fec000000181c */
[C---:B------:R-:W-:Y:S11]  /*70d90*/  HMMA.16816.F32 R16, R4.reuse, R58, R16 ;  /* 0x0000003a0410723c */ /* 0x040ff60000001810 */
[----:B------:R-:W-:Y:S04]  /*70da0*/  STL.64 [R1+0x1ba0], R20 ;  /* 0x001ba01401007387 */ /* 0x000fe80000100a00 */
[----:B------:R0:W-:Y:S04]  /*70db0*/  STL.64 [R1+0x1ba8], R22 ;  /* 0x001ba81601007387 */ /* 0x0001e80000100a00 */
[----:B------:R-:W3:Y:S01]  /*70dc0*/  LDL R53, [R1+0xbc] ;  /* 0x0000bc0001357983 */ /* 0x000ee20000100800 */
[----:B0-----:R-:W-:Y:S03]  /*70dd0*/  HMMA.16816.F32 R20, R4, R50, R24 ;  /* 0x000000320414723c */ /* 0x001fe60000001818 */
[----:B------:R-:W-:Y:S04]  /*70de0*/  STL.64 [R1+0x1b90], R28 ;  /* 0x001b901c01007387 */ /* 0x000fe80000100a00 */
[----:B------:R-:W-:Y:S04]  /*70df0*/  STL.64 [R1+0x1b98], R30 ;  /* 0x001b981e01007387 */ /* 0x000fe80000100a00 */
[----:B------:R-:W3:-:S12]  /*70e00*/  LDL R46, [R1+0xb0] ;  /* 0x0000b000012e7983 */ /* 0x000ed80000100800 */
[----:B------:R-:W-:Y:S04]  /*70e10*/  STL.64 [R1+0x1b80], R20 ;  /* 0x001b801401007387 */ /* 0x000fe80000100a00 */
[----:B------:R-:W-:Y:S04]  /*70e20*/  STL.64 [R1+0x1b88], R22 ;  /* 0x001b881601007387 */ /* 0x000fe80000100a00 */
[----:B------:R0:W-:Y:S04]  /*70e30*/  STL.64 [R1+0x1b70], R16 ;  /* 0x001b701001007387 */ /* 0x0001e80000100a00 */
[----:B------:R1:W-:Y:S04]  /*70e40*/  STL.64 [R1+0x1b78], R18 ;  /* 0x001b781201007387 */ /* 0x0003e80000100a00 */
[----:B------:R-:W3:Y:S04]  /*70e50*/  LDL R47, [R1+0xb4] ;  /* 0x0000b400012f7983 */ /* 0x000ee80000100800 */
[----:B------:R-:W3:Y:S04]  /*70e60*/  LDL R44, [R1+0xa8] ;  /* 0x0000a800012c7983 */ /* 0x000ee80000100800 */
[----:B------:R-:W3:Y:S04]  /*70e70*/  LDL R45, [R1+0xac] ;  /* 0x0000ac00012d7983 */ /* 0x000ee80000100800 */
[----:B------:R-:W2:Y:S01]  /*70e80*/  LDL.64 R58, [R1+0x30] ;  /* 0x00003000013a7983 */ /* 0x000ea20000100a00 */
[----:B----4-:R-:W-:Y:S03]  /*70e90*/  HMMA.16816.F32 R12, R4, R56, R12 ;  /* 0x00000038040c723c */ /* 0x010fe6000000180c */
[----:B------:R-:W4:-:S15]  /*70ea0*/  LDL R56, [R1+0x38] ;  /* 0x0000380001387983 */ /* 0x000f1e0000100800 */
[----:B------:R-:W-:-:S05]  /*70eb0*/  NOP ;  /* 0x0000000000007918 */ /* 0x000fca0000000000 */
[----:B------:R1:W-:Y:S04]  /*70ec0*/  STL.64 [R1+0x1b60], R12 ;  /* 0x001b600c01007387 */ /* 0x0003e80000100a00 */
[----:B------:R1:W-:Y:S04]  /*70ed0*/  STL.64 [R1+0x1b68], R14 ;  /* 0x001b680e01007387 */ /* 0x0003e80000100a00 */
[----:B------:R-:W4:Y:S04]  /*70ee0*/  LDL R57, [R1+0x3c] ;  /* 0x00003c0001397983 */ /* 0x000f280000100800 */
[----:B--2---:R-:W-:Y:S04]  /*70ef0*/  STL.64 [R1+0x6fa0], R58 ;  /* 0x006fa03a01007387 */ /* 0x004fe80000100a00 */
[----:B----4-:R-:W-:Y:S04]  /*70f00*/  STL.64 [R1+0x6f98], R56 ;  /* 0x006f983801007387 */ /* 0x010fe80000100a00 */
[----:B0-----:R-:W3:Y:S04]  /*70f10*/  LDL.LU.64 R16, [R1+0x1b40] ;  /* 0x001b400001107983 */ /* 0x001ee80000300a00 */
[----:B-1----:R-:W3:Y:S01]  /*70f20*/  LDL.LU.64 R18, [R1+0x1b48] ;  /* 0x001b480001127983 */ /* 0x002ee20000300a00 */
[----:B------:R-:W-:-:S15]  /*70f30*/  HMMA.16816.F32 R8, R4, R54, R8 ;  /* 0x000000360408723c */ /* 0x000fde0000001808 */
[----:B------:R-:W-:-:S08]  /*70f40*/  NOP ;  /* 0x0000000000007918 */ /* 0x000fd00000000000 */
[----:B------:R0:W-:Y:S04]  /*70f50*/  STL.64 [R1+0x1b50], R8 ;  /* 0x001b500801007387 */ /* 0x0001e80000100a00 */
[----:B------:R1:W-:Y:S04]  /*70f60*/  STL.64 [R1+0x1b58], R10 ;  /* 0x001b580a01007387 */ /* 0x0003e80000100a00 */
[----:B------:R-:W2:Y:S04]  /*70f70*/  LDL.LU.64 R12, [R1+0x1b30] ;  /* 0x001b3000010c7983 */ /* 0x000ea80000300a00 */
[----:B------:R-:W2:Y:S04]  /*70f80*/  LDL.LU.64 R14, [R1+0x1b38] ;  /* 0x001b3800010e7983 */ /* 0x000ea80000300a00 */
[----:B------:R-:W4:Y:S04]  /*70f90*/  LDL R38, [R1+0xa0] ;  /* 0x0000a00001267983 */ /* 0x000f280000100800 */
[----:B------:R-:W4:Y:S04]  /*70fa0*/  LDL R39, [R1+0xa4] ;  /* 0x0000a40001277983 */ /* 0x000f280000100800 */
[----:B------:R-:W4:Y:S04]  /*70fb0*/  LDL R40, [R1+0x98] ;  /* 0x0000980001287983 */ /* 0x000f280000100800 */
[----:B------:R-:W4:Y:S04]  /*70fc0*/  LDL R41, [R1+0x9c] ;  /* 0x00009c0001297983 */ /* 0x000f280000100800 */
[----:B0-----:R-:W4:Y:S04]  /*70fd0*/  LDL.LU.64 R8, [R1+0x1b20] ;  /* 0x001b200001087983 */ /* 0x001f280000300a00 */
[----:B-1----:R-:W4:Y:S04]  /*70fe0*/  LDL.LU.64 R10, [R1+0x1b28] ;  /* 0x001b2800010a7983 */ /* 0x002f280000300a00 */
[----:B------:R-:W4:Y:S04]  /*70ff0*/  LDL R42, [R1+0x90] ;  /* 0x00009000012a7983 */ /* 0x000f280000100800 */
[----:B------:R-:W4:Y:S04]  /*71000*/  LDL R43, [R1+0x94] ;  /* 0x00009400012b7983 */ /* 0x000f280000100800 */
[----:B------:R-:W4:Y:S04]  /*71010*/  LDL R48, [R1+0x88] ;  /* 0x0000880001307983 */ /* 0x000f280000100800 */
[----:B------:R-:W4:Y:S04]  /*71020*/  LDL R49, [R1+0x8c] ;  /* 0x00008c0001317983 */ /* 0x000f280000100800 */
[----:B------:R-:W4:Y:S04]  /*71030*/  LDL R50, [R1+0x80] ;  /* 0x0000800001327983 */ /* 0x000f280000100800 */
[----:B------:R-:W4:Y:S04]  /*71040*/  LDL R51, [R1+0x84] ;  /* 0x0000840001337983 */ /* 0x000f280000100800 */
[----:B------:R-:W4:Y:S04]  /*71050*/  LDL R54, [R1+0x40] ;  /* 0x0000400001367983 */ /* 0x000f280000100800 */
[----:B------:R-:W4:Y:S01]  /*71060*/  LDL R55, [R1+0x44] ;  /* 0x0000440001377983 */ /* 0x000f220000100800 */
[----:B---3--:R-:W-:Y:S03]  /*71070*/  HMMA.16816.F32 R16, R4, R52, R16 ;  /* 0x000000340410723c */ /* 0x008fe60000001810 */
[----:B------:R-:W3:-:S15]  /*71080*/  LDL R52, [R1+0x48] ;  /* 0x0000480001347983 */ /* 0x000ede0000100800 */
[----:B------:R-:W-:-:S05]  /*71090*/  NOP ;  /* 0x0000000000007918 */ /* 0x000fca0000000000 */
[----:B------:R0:W-:Y:S04]  /*710a0*/  STL.64 [R1+0x1b40], R16 ;  /* 0x001b401001007387 */ /* 0x0001e80000100a00 */
[----:B------:R1:W-:Y:S04]  /*710b0*/  STL.64 [R1+0x1b48], R18 ;  /* 0x001b481201007387 */ /* 0x0003e80000100a00 */
[----:B------:R-:W3:Y:S04]  /*710c0*/  LDL R53, [R1+0x4c] ;  /* 0x00004c0001357983 */ /* 0x000ee80000100800 */
[----:B------:R-:W3:Y:S01]  /*710d0*/  LDL.LU.64 R20, [R1+0x1b10] ;  /* 0x001b100001147983 */ /* 0x000ee20000300a00 */
[C---:B--2---:R-:W-:Y:S03]  /*710e0*/  HMMA.16816.F32 R12, R4.reuse, R46, R12 ;  /* 0x0000002e040c723c */ /* 0x044fe6000000180c */
[----:B------:R-:W2:Y:S03]  /*710f0*/  LDL.LU.64 R22, [R1+0x1b18] ;  /* 0x001b180001167983 */ /* 0x000ea60000300a00 */
[C---:B----4-:R-:W-:Y:S01]  /*71100*/  HMMA.16816.F32 R8, R4.reuse, R44, R8 ;  /* 0x0000002c0408723c */ /* 0x050fe20000001808 */
[----:B------:R-:W-:Y:S04]  /*71110*/  STL.64 [R1+0x6fb0], R54 ;  /* 0x006fb03601007387 */ /* 0x000fe80000100a00 */
[----:B---3--:R-:W-:Y:S04]  /*71120*/  STL.64 [R1+0x6fa8], R52 ;  /* 0x006fa83401007387 */ /* 0x008fe80000100a00 */
[----:B------:R-:W3:Y:S04]  /*71130*/  LDL.LU.64 R24, [R1+0x1b00] ;  /* 0x001b000001187983 */ /* 0x000ee80000300a00 */
[----:B------:R-:W3:Y:S04]  /*71140*/  LDL.LU.64 R26, [R1+0x1b08] ;  /* 0x001b0800011a7983 */ /* 0x000ee80000300a00 */
[----:B------:R4:W-:Y:S04]  /*71150*/  STL.64 [R1+0x1b30], R12 ;  /* 0x001b300c01007387 */ /* 0x0009e80000100a00 */
[----:B------:R2:W-:Y:S04]  /*71160*/  STL.64 [R1+0x1b38], R14 ;  /* 0x001b380e01007387 */ /* 0x0005e80000100a00 */
[----:B------:R-:W3:Y:S04]  /*71170*/  LDL R46, [R1+0x50] ;  /* 0x00005000012e7983 */ /* 0x000ee80000100800 */
[----:B------:R-:W3:Y:S04]  /*71180*/  LDL R47, [R1+0x54] ;  /* 0x00005400012f7983 */ /* 0x000ee80000100800 */
[----:B0-----:R-:W3:Y:S04]  /*71190*/  LDL.LU.64 R16, [R1+0x1af0] ;  /* 0x001af00001107983 */ /* 0x001ee80000300a00 */
[----:B-1----:R-:W3:Y:S04]  /*711a0*/  LDL.LU.64 R18, [R1+0x1af8] ;  /* 0x001af80001127983 */ /* 0x002ee80000300a00 */
[----:B------:R0:W-:Y:S04]  /*711b0*/  STL.64 [R1+0x1b20], R8 ;  /* 0x001b200801007387 */ /* 0x0001e80000100a00 */
[----:B------:R1:W-:Y:S04]  /*711c0*/  STL.64 [R1+0x1b28], R10 ;  /* 0x001b280a01007387 */ /* 0x0003e80000100a00 */
[----:B----4-:R-:W4:Y:S04]  /*711d0*/  LDL.LU.64 R12, [R1+0x1ae0] ;  /* 0x001ae000010c7983 */ /* 0x010f280000300a00 */
[----:B--2---:R-:W4:Y:S04]  /*711e0*/  LDL.LU.64 R14, [R1+0x1ae8] ;  /* 0x001ae800010e7983 */ /* 0x004f280000300a00 */
[----:B------:R-:W2:Y:S04]  /*711f0*/  LDL R44, [R1+0x58] ;  /* 0x00005800012c7983 */ /* 0x000ea80000100800 */
[----:B------:R-:W2:Y:S01]  /*71200*/  LDL R45, [R1+0x5c] ;  /* 0x00005c00012d7983 */ /* 0x000ea20000100800 */
[C---:B------:R-:W-:Y:S03]  /*71210*/  HMMA.16816.F32 R28, R4.reuse, R38, R20 ;  /* 0x00000026041c723c */ /* 0x040fe60000001814 */
[----:B0-----:R-:W4:Y:S04]  /*71220*/  LDL.LU.64 R8, [R1+0x1ad0] ;  /* 0x001ad00001087983 */ /* 0x001f280000300a00 */
[----:B-1----:R-:W4:Y:S01]  /*71230*/  LDL.LU.64 R10, [R1+0x1ad8] ;  /* 0x001ad800010a7983 */ /* 0x002f220000300a00 */
[C---:B---3--:R-:W-:Y:S03]  /*71240*/  HMMA.16816.F32 R24, R4.reuse, R40, R24 ;  /* 0x000000280418723c */ /* 0x048fe60000001818 */
[----:B------:R0:W-:Y:S04]  /*71250*/  STL.64 [R1+0x6fc0], R46 ;  /* 0x006fc02e01007387 */ /* 0x0001e80000100a00 */
[----:B--2---:R1:W-:Y:S04]  /*71260*/  STL.64 [R1+0x6fb8], R44 ;  /* 0x006fb82c01007387 */ /* 0x0043e80000100a00 */
[----:B------:R-:W2:Y:S04]  /*71270*/  LDL R22, [R1+0x60] ;  /* 0x0000600001167983 */ /* 0x000ea80000100800 */
[----:B------:R-:W-:Y:S04]  /*71280*/  STL.64 [R1+0x1b10], R28 ;  /* 0x001b101c01007387 */ /* 0x000fe80000100a00 */
[----:B------:R-:W-:Y:S04]  /*71290*/  STL.64 [R1+0x1b18], R30 ;  /* 0x001b181e01007387 */ /* 0x000fe80000100a00 */
[----:B------:R-:W2:Y:S04]  /*712a0*/  LDL R23, [R1+0x64] ;  /* 0x0000640001177983 */ /* 0x000ea80000100800 */
[----:B------:R-:W3:Y:S04]  /*712b0*/  LDL R20, [R1+0x68] ;  /* 0x0000680001147983 */ /* 0x000ee80000100800 */
[----:B------:R-:W-:Y:S04]  /*712c0*/  STL.64 [R1+0x1b00], R24 ;  /* 0x001b001801007387 */ /* 0x000fe80000100a00 */
[----:B------:R-:W-:Y:S04]  /*712d0*/  STL.64 [R1+0x1b08], R26 ;  /* 0x001b081a01007387 */ /* 0x000fe80000100a00 */
[----:B------:R-:W3:Y:S01]  /*712e0*/  LDL R21, [R1+0x6c] ;  /* 0x00006c0001157983 */ /* 0x000ee20000100800 */
[C---:B------:R-:W-:Y:S06]  /*712f0*/  HMMA.16816.F32 R16, R4.reuse, R42, R16 ;  /* 0x0000002a0410723c */ /* 0x040fec0000001810 */
[C---:B----4-:R-:W-:Y:S06]  /*71300*/  HMMA.16816.F32 R12, R4.reuse, R48, R12 ;  /* 0x00000030040c723c */ /* 0x050fec000000180c */
[C---:B------:R-:W-:Y:S01]  /*71310*/  HMMA.16816.F32 R8, R4.reuse, R50, R8 ;  /* 0x000000320408723c */ /* 0x040fe20000001808 */
[----:B--2---:R-:W-:Y:S04]  /*71320*/  STL.64 [R1+0x6fd0], R22 ;  /* 0x006fd01601007387 */ /* 0x004fe80000100a00 */
[----:B---3--:R-:W-:Y:S04]  /*71330*/  STL.64 [R1+0x6fc8], R20 ;  /* 0x006fc81401007387 */ /* 0x008fe80000100a00 */
[----:B0-----:R-:W2:Y:S04]  /*71340*/  LDL R46, [R1+0x70] ;  /* 0x00007000012e7983 */ /* 0x001ea80000100800 */
[----:B------:R-:W-:Y:S04]  /*71350*/  STL.64 [R1+0x1af0], R16 ;  /* 0x001af01001007387 */ /* 0x000fe80000100a00 */
[----:B------:R-:W-:Y:S04]  /*71360*/  STL.64 [R1+0x1af8], R18 ;  /* 0x001af81201007387 */ /* 0x000fe80000100a00 */
[----:B------:R-:W2:Y:S04]  /*71370*/  LDL R47, [R1+0x74] ;  /* 0x00007400012f7983 */ /* 0x000ea80000100800 */
[----:B--2---:R-:W-:Y:S04]  /*71380*/  STL.64 [R1+0x6fd8], R46 ;  /* 0x006fd82e01007387 */ /* 0x004fe80000100a00 */
[----:B-1----:R-:W2:Y:S04]  /*71390*/  LDL R44, [R1+0x78] ;  /* 0x00007800012c7983 */ /* 0x002ea80000100800 */
[----:B------:R-:W-:Y:S04]  /*713a0*/  STL.64 [R1+0x1ae0], R12 ;  /* 0x001ae00c01007387 */ /* 0x000fe80000100a00 */
[----:B------:R-:W-:Y:S04]  /*713b0*/  STL.64 [R1+0x1ae8], R14 ;  /* 0x001ae80e01007387 */ /* 0x000fe80000100a00 */
[----:B------:R-:W2:Y:S04]  /*713c0*/  LDL R45, [R1+0x7c] ;  /* 0x00007c00012d7983 */ /* 0x000ea80000100800 */
[----:B------:R-:W3:Y:S04]  /*713d0*/  LDL R50, [R1+0x18] ;  /* 0x0000180001327983 */ /* 0x000ee80000100800 */
[----:B------:R-:W-:Y:S04]  /*713e0*/  STL.64 [R1+0x1ad0], R8 ;  /* 0x001ad00801007387 */ /* 0x000fe80000100a00 */
[----:B------:R0:W-:Y:S04]  /*713f0*/  STL.64 [R1+0x1ad8], R10 ;  /* 0x001ad80a01007387 */ /* 0x0001e80000100a00 */
[----:B------:R-:W3:Y:S04]  /*71400*/  LDL R51, [R1+0x1c] ;  /* 0x00001c0001337983 */ /* 0x000ee80000100800 */
[----:B0-----:R-:W4:Y:S04]  /*71410*/  LDL R10, [R1+0x10] ;  /* 0x00001000010a7983 */ /* 0x001f280000100800 */
[----:B------:R-:W4:Y:S04]  /*71420*/  LDL R11, [R1+0x14] ;  /* 0x00001400010b7983 */ /* 0x000f280000100800 */
[----:B------:R-:W2:Y:S04]  /*71430*/  LDL.LU.64 R20, [R1+0x1ab0] ;  /* 0x001ab00001147983 */ /* 0x000ea80000300a00 */
[----:B------:R-:W3:Y:S04]  /*71440*/  LDL.LU.64 R22, [R1+0x1ab8] ;  /* 0x001ab80001167983 */ /* 0x000ee80000300a00 */
[----:B---3--:R-:W-:Y:S04]  /*71450*/  STL.64 [R1+0x6fe8], R22 ;  /* 0x006fe81601007387 */ /* 0x008fe80000100a00 */
[----:B--2---:R0:W-:Y:S04]  /*71460*/  STL.64 [R1+0x6fe0], R20 ;  /* 0x006fe01401007387 */ /* 0x0041e80000100a00 */
        /* <DEDUP_REMOVED lines=19> */
[----:B------:R-:W4:Y:S04]  /*715a0*/  LDL R49, [R1+0x24] ;  /* 0x0000240001317983 */ /* 0x000f280000100800 */
[----:B------:R-:W4:Y:S04]  /*715b0*/  LDL R8, [R1+0x28] ;  /* 0x0000280001087983 */ /* 0x000f280000100800 */
[----:B------:R-:W4:Y:S04]  /*715c0*/  LDL R9, [R1+0x2c] ;  /* 0x00002c0001097983 */ /* 0x000f280000100800 */
[----:B------:R-:W4:Y:S04]  /*715d0*/  LDL.64 R40, [R1+0x8] ;  /* 0x0000080001287983 */ /* 0x000f280000100a00 */
[----:B------:R-:W4:Y:S01]  /*715e0*/  LDL R42, [R1] ;  /* 0x00000000012a7983 */ /* 0x000f220000100800 */
[----:B--2---:R-:W-:Y:S03]  /*715f0*/  HMMA.16816.F32 R44, R4, R44, R20 ;  /* 0x0000002c042c723c */ /* 0x004fe60000001814 */
[----:B------:R-:W2:Y:S04]  /*71600*/  LDL.LU.64 R22, [R1+0x6fe8] ;  /* 0x006fe80001167983 */ /* 0x000ea80000300a00 */
[----:B------:R-:W2:-:S15]  /*71610*/  LDL.LU.64 R20, [R1+0x6fe0] ;  /* 0x006fe00001147983 */ /* 0x000e9e0000300a00 */
[----:B------:R-:W-:-:S01]  /*71620*/  NOP ;  /* 0x0000000000007918 */ /* 0x000fc20000000000 */
[----:B------:R-:W-:Y:S04]  /*71630*/  STL.64 [R1+0x1ac0], R44 ;  /* 0x001ac02c01007387 */ /* 0x000fe80000100a00 */
[----:B------:R0:W-:Y:S04]  /*71640*/  STL.64 [R1+0x1ac8], R46 ;  /* 0x001ac82e01007387 */ /* 0x0001e80000100a00 */
[----:B0-----:R-:W2:Y:S02]  /*71650*/  LDL.LU.64 R46, [R1+0x6fd8] ;  /* 0x006fd800012e7983 */ /* 0x001ea40000300a00 */
[----:B--2---:R-:W-:Y:S02]  /*71660*/  HMMA.16816.F32 R44, R4, R46, R20 ;  /* 0x0000002e042c723c */ /* 0x004fe40000001814 */
[----:B------:R-:W4:Y:S04]  /*71670*/  LDL.LU.64 R22, [R1+0x6fd0] ;  /* 0x006fd00001167983 */ /* 0x000f280000300a00 */
[----:B------:R-:W3:-:S15]  /*71680*/  LDL.LU.64 R20, [R1+0x6fc8] ;  /* 0x006fc80001147983 */ /* 0x000ede0000300a00 */
[----:B------:R-:W-:-:S02]  /*71690*/  NOP ;  /* 0x0000000000007918 */ /* 0x000fc40000000000 */
[----:B------:R-:W-:Y:S04]  /*716a0*/  STL.64 [R1+0x1ab0], R44 ;  /* 0x001ab02c01007387 */ /* 0x000fe80000100a00 */
[----:B------:R0:W-:Y:S04]  /*716b0*/  STL.64 [R1+0x1ab8], R46 ;  /* 0x001ab82e01007387 */ /* 0x0001e80000100a00 */
[----:B0-----:R-:W2:Y:S04]  /*716c0*/  LDL.LU.64 R46, [R1+0x6fc0] ;  /* 0x006fc000012e7983 */ /* 0x001ea80000300a00 */
[----:B------:R-:W2:Y:S01]  /*716d0*/  LDL.LU.64 R44, [R1+0x6fb8] ;  /* 0x006fb800012c7983 */ /* 0x000ea20000300a00 */
[C---:B---3--:R-:W-:Y:S06]  /*716e0*/  HMMA.16816.F32 R52, R4.reuse, R20, R52 ;  /* 0x000000140434723c */ /* 0x048fec0000001834 */
[----:B----4-:R-:W-:-:S15]  /*716f0*/  HMMA.16816.F32 R20, R4, R22, R56 ;  /* 0x000000160414723c */ /* 0x010fde0000001838 */
[----:B------:R-:W-:-:S02]  /*71700*/  NOP ;  /* 0x0000000000007918 */ /* 0x000fc40000000000 */
[----:B------:R-:W-:Y:S04]  /*71710*/  STL.64 [R1+0x1aa0], R52 ;  /* 0x001aa03401007387 */ /* 0x000fe80000100a00 */
[----:B------:R0:W-:Y:S04]  /*71720*/  STL.64 [R1+0x1aa8], R54 ;  /* 0x001aa83601007387 */ /* 0x0001e80000100a00 */
[----:B0-----:R-:W3:Y:S04]  /*71730*/  LDL.LU.64 R54, [R1+0x6fb0] ;  /* 0x006fb00001367983 */ /* 0x001ee80000300a00 */
[----:B------:R-:W4:Y:S04]  /*71740*/  LDL.LU.64 R52, [R1+0x6fa8] ;  /* 0x006fa80001347983 */ /* 0x000f280000300a00 */
[----:B------:R-:W3:Y:S04]  /*71750*/  LDL.LU.64 R58, [R1+0x6fa0] ;  /* 0x006fa000013a7983 */ /* 0x000ee80000300a00 */
[----:B------:R-:W3:Y:S01]  /*71760*/  LDL.LU.64 R56, [R1+0x6f98] ;  /* 0x006f980001387983 */ /* 0x000ee20000300a00 */
[C---:B--2---:R-:W-:Y:S06]  /*71770*/  HMMA.16816.F32 R36, R4.reuse, R44, R36 ;  /* 0x0000002c0424723c */ /* 0x044fec0000001824 */
[C---:B------:R-:W-:Y:S01]  /*71780*/  HMMA.16816.F32 R32, R4.reuse, R46, R32 ;  /* 0x0000002e0420723c */ /* 0x040fe20000001820 */
[----:B------:R-:W-:Y:S04]  /*71790*/  STL.64 [R1+0x1a90], R20 ;  /* 0x001a901401007387 */ /* 0x000fe80000100a00 */
[----:B------:R0:W-:Y:S04]  /*717a0*/  STL.64 [R1+0x1a98], R22 ;  /* 0x001a981601007387 */ /* 0x0001e80000100a00 */
[----:B0-----:R-:W2:Y:S04]  /*717b0*/  LDL.LU.64 R22, [R1+0x6f90] ;  /* 0x006f900001167983 */ /* 0x001ea80000300a00 */
[----:B------:R-:W2:Y:S04]  /*717c0*/  LDL.LU.64 R20, [R1+0x6f88] ;  /* 0x006f880001147983 */ /* 0x000ea80000300a00 */
[----:B------:R-:W-:Y:S04]  /*717d0*/  STL.64 [R1+0x1a80], R36 ;  /* 0x001a802401007387 */ /* 0x000fe80000100a00 */
[----:B------:R-:W-:Y:S04]  /*717e0*/  STL.64 [R1+0x1a88], R38 ;  /* 0x001a882601007387 */ /* 0x000fe80000100a00 */
[----:B------:R0:W-:Y:S04]  /*717f0*/  STL.64 [R1+0x1a70], R32 ;  /* 0x001a702001007387 */ /* 0x0001e80000100a00 */
[----:B------:R1:W-:Y:S01]  /*71800*/  STL.64 [R1+0x1a78], R34 ;  /* 0x001a782201007387 */ /* 0x0003e20000100a00 */
[----:B------:R-:W-:Y:S01]  /*71810*/  IMAD.MOV.U32 R43, RZ, RZ, R0 ;  /* 0x000000ffff2b7224 */ /* 0x000fe200078e0000 */
[C---:B----4-:R-:W-:Y:S06]  /*71820*/  HMMA.16816.F32 R28, R4.reuse, R52, R28 ;  /* 0x00000034041c723c */ /* 0x050fec000000181c */
[C---:B---3--:R-:W-:Y:S06]  /*71830*/  HMMA.16816.F32 R24, R4.reuse, R54, R24 ;  /* 0x000000360418723c */ /* 0x048fec0000001818 */
[C---:B------:R-:W-:Y:S06]  /*71840*/  HMMA.16816.F32 R16, R4.reuse, R56, R16 ;  /* 0x000000380410723c */ /* 0x040fec0000001810 */
[----:B------:R-:W-:Y:S05]  /*71850*/  HMMA.16816.F32 R12, R4, R58, R12 ;  /* 0x0000003a040c723c */ /* 0x000fea000000180c */
[----:B------:R-:W-:Y:S04]  /*71860*/  STL.64 [R1+0x1a60], R28 ;  /* 0x001a601c01007387 */ /* 0x000fe80000100a00 */
[----:B------:R-:W-:Y:S04]  /*71870*/  STL.64 [R1+0x1a68], R30 ;  /* 0x001a681e01007387 */ /* 0x000fe80000100a00 */
[----:B------:R3:W-:Y:S04]  /*71880*/  STL.64 [R1+0x1a50], R24 ;  /* 0x001a501801007387 */ /* 0x0007e80000100a00 */
[----:B------:R4:W-:Y:S04]  /*71890*/  STL.64 [R1+0x1a58], R26 ;  /* 0x001a581a01007387 */ /* 0x0009e80000100a00 */
[----:B------:R-:W-:Y:S04]  /*718a0*/  STL.64 [R1+0x1a40], R16 ;  /* 0x001a401001007387 */ /* 0x000fe80000100a00 */
[----:B------:R-:W-:Y:S04]  /*718b0*/  STL.64 [R1+0x1a48], R18 ;  /* 0x001a481201007387 */ /* 0x000fe80000100a00 */
[----:B0-----:R-:W2:Y:S04]  /*718c0*/  LDL.LU.64 R32, [R1+0x1a20] ;  /* 0x001a200001207983 */ /* 0x001ea80000300a00 */
[----:B------:R0:W-:Y:S04]  /*718d0*/  STL.64 [R1+0x1a30], R12 ;  /* 0x001a300c01007387 */ /* 0x0001e80000100a00 */
[----:B------:R0:W-:Y:S04]  /*718e0*/  STL.64 [R1+0x1a38], R14 ;  /* 0x001a380e01007387 */ /* 0x0001e80000100a00 */
[----:B-1----:R-:W2:Y:S04]  /*718f0*/  LDL.LU.64 R34, [R1+0x1a28] ;  /* 0x001a280001227983 */ /* 0x002ea80000300a00 */
[----:B---3--:R-:W3:Y:S04]  /*71900*/  LDL.LU.64 R24, [R1+0x1a10] ;  /* 0x001a100001187983 */ /* 0x008ee80000300a00 */
[----:B----4-:R-:W3:Y:S04]  /*71910*/  LDL.LU.64 R26, [R1+0x1a18] ;  /* 0x001a1800011a7983 */ /* 0x010ee80000300a00 */
[----:B------:R-:W4:Y:S04]  /*71920*/  LDL.LU.64 R44, [R1+0x1a00] ;  /* 0x001a0000012c7983 */ /* 0x000f280000300a00 */
[----:B------:R-:W4:Y:S04]  /*71930*/  LDL.LU.64 R46, [R1+0x1a08] ;  /* 0x001a0800012e7983 */ /* 0x000f280000300a00 */
[----:B0-----:R-:W4:Y:S04]  /*71940*/  LDL.LU.64 R12, [R1+0x19f0] ;  /* 0x0019f000010c7983 */ /* 0x001f280000300a00 */
[----:B------:R-:W4:Y:S04]  /*71950*/  LDL.LU.64 R14, [R1+0x19f8] ;  /* 0x0019f800010e7983 */ /* 0x000f280000300a00 */
[----:B------:R-:W4:Y:S04]  /*71960*/  LDL.LU.64 R28, [R1+0x19e0] ;  /* 0x0019e000011c7983 */ /* 0x000f280000300a00 */
[----:B------:R-:W4:Y:S04]  /*71970*/  LDL.LU.64 R30, [R1+0x19e8] ;  /* 0x0019e800011e7983 */ /* 0x000f280000300a00 */
[----:B------:R-:W4:Y:S04]  /*71980*/  LDL.LU.64 R36, [R1+0x19d0] ;  /* 0x0019d00001247983 */ /* 0x000f280000300a00 */
[----:B------:R-:W4:Y:S01]  /*71990*/  LDL.LU.64 R38, [R1+0x19d8] ;  /* 0x0019d80001267983 */ /* 0x000f220000300a00 */
[----:B------:R-:W-:-:S03]  /*719a0*/  IMAD.MOV.U32 R0, RZ, RZ, R59 ;  /* 0x000000ffff007224 */ /* 0x000fc600078e003b */
[----:B------:R-:W4:Y:S04]  /*719b0*/  LDL.LU.64 R56, [R1+0x19c0] ;  /* 0x0019c00001387983 */ /* 0x000f280000300a00 */
[----:B------:R-:W4:Y:S04]  /*719c0*/  LDL.LU.64 R58, [R1+0x19c8] ;  /* 0x0019c800013a7983 */ /* 0x000f280000300a00 */
[----:B------:R-:W4:Y:S04]  /*719d0*/  LDL.LU.64 R52, [R1+0x19b0] ;  /* 0x0019b00001347983 */ /* 0x000f280000300a00 */
[----:B------:R-:W4:Y:S04]  /*719e0*/  LDL.LU.64 R54, [R1+0x19b8] ;  /* 0x0019b80001367983 */ /* 0x000f280000300a00 */
[----:B------:R-:W4:Y:S04]  /*719f0*/  LDL.LU.64 R16, [R1+0x19a0] ;  /* 0x0019a00001107983 */ /* 0x000f280000300a00 */
[----:B------:R-:W4:Y:S04]  /*71a00*/  LDL.LU.64 R18, [R1+0x19a8] ;  /* 0x0019a80001127983 */ /* 0x000f280000300a00 */
[----:B------:R0:W-:Y:S02]  /*71a10*/  STL [R1+0x6e78], R0 ;  /* 0x006e780001007387 */ /* 0x0001e40000100800 */
[----:B0-----:R-:W-:Y:S01]  /*71a20*/  IMAD.MOV.U32 R0, RZ, RZ, R41 ;  /* 0x000000ffff007224 */ /* 0x001fe200078e0029 */
[C---:B--2---:R-:W-:Y:S06]  /*71a30*/  HMMA.16816.F32 R32, R4.reuse, R8, R32 ;  /* 0x000000080420723c */ /* 0x044fec0000001820 */
[C---:B---3--:R-:W-:Y:S06]  /*71a40*/  HMMA.16816.F32 R24, R4.reuse, R48, R24 ;  /* 0x000000300418723c */ /* 0x048fec0000001818 */
[C---:B----4-:R-:W-:Y:S06]  /*71a50*/  HMMA.16816.F32 R48, R4.reuse, R50, R44 ;  /* 0x000000320430723c */ /* 0x050fec000000182c */
[C---:B------:R-:W-:Y:S06]  /*71a60*/  HMMA.16816.F32 R8, R4.reuse, R10, R12 ;  /* 0x0000000a0408723c */ /* 0x040fec000000180c */
[C---:B------:R-:W-:Y:S06]  /*71a70*/  HMMA.16816.F32 R28, R4.reuse, R40, R28 ;  /* 0x00000028041c723c */ /* 0x040fec000000181c */
[C---:B------:R-:W-:Y:S06]  /*71a80*/  HMMA.16816.F32 R40, R4.reuse, R42, R36 ;  /* 0x0000002a0428723c */ /* 0x040fec0000001824 */
[C---:B------:R-:W-:Y:S01]  /*71a90*/  HMMA.16816.F32 R56, R4.reuse, R60, R56 ;  /* 0x0000003c0438723c */ /* 0x040fe20000001838 */
[----:B------:R-:W-:Y:S04]  /*71aa0*/  STL.64 [R1+0x1a20], R32 ;  /* 0x001a202001007387 */ /* 0x000fe80000100a00 */
[----:B------:R0:W-:Y:S04]  /*71ab0*/  STL.64 [R1+0x1a28], R34 ;  /* 0x001a282201007387 */ /* 0x0001e80000100a00 */
[----:B0-----:R-:W2:Y:S04]  /*71ac0*/  LDL.LU.64 R34, [R1+0x6f80] ;  /* 0x006f800001227983 */ /* 0x001ea80000300a00 */
[----:B------:R-:W3:Y:S04]  /*71ad0*/  LDL.LU.64 R32, [R1+0x6f78] ;  /* 0x006f780001207983 */ /* 0x000ee80000300a00 */
[----:B------:R-:W-:Y:S04]  /*71ae0*/  STL.64 [R1+0x1a10], R24 ;  /* 0x001a101801007387 */ /* 0x000fe80000100a00 */
[----:B------:R0:W-:Y:S04]  /*71af0*/  STL.64 [R1+0x1a18], R26 ;  /* 0x001a181a01007387 */ /* 0x0001e80000100a00 */
[----:B0-----:R-:W4:Y:S04]  /*71b00*/  LDL.LU.64 R26, [R1+0x6f70] ;  /* 0x006f7000011a7983 */ /* 0x001f280000300a00 */
[----:B------:R-:W2:Y:S04]  /*71b10*/  LDL.LU.64 R24, [R1+0x6f68] ;  /* 0x006f680001187983 */ /* 0x000ea80000300a00 */
[----:B------:R-:W3:Y:S04]  /*71b20*/  LDL.LU.64 R44, [R1+0x1990] ;  /* 0x00199000012c7983 */ /* 0x000ee80000300a00 */
[----:B------:R-:W3:Y:S04]  /*71b30*/  LDL.LU.64 R46, [R1+0x1998] ;  /* 0x00199800012e7983 */ /* 0x000ee80000300a00 */
[----:B------:R0:W-:Y:S04]  /*71b40*/  STL.64 [R1+0x1a00], R48 ;  /* 0x001a003001007387 */ /* 0x0001e80000100a00 */
[----:B------:R1:W-:Y:S04]  /*71b50*/  STL.64 [R1+0x1a08], R50 ;  /* 0x001a083201007387 */ /* 0x0003e80000100a00 */
[----:B0-----:R-:W4:Y:S04]  /*71b60*/  LDL.LU.64 R48, [R1+0x1980] ;  /* 0x0019800001307983 */ /* 0x001f280000300a00 */
[----:B-1----:R-:W4:Y:S04]  /*71b70*/  LDL.LU.64 R50, [R1+0x1988] ;  /* 0x0019880001327983 */ /* 0x002f280000300a00 */
[----:B------:R-:W2:Y:S04]  /*71b80*/  LDL.LU.64 R14, [R1+0x6f60] ;  /* 0x006f6000010e7983 */ /* 0x000ea80000300a00 */
[----:B------:R-:W2:Y:S04]  /*71b90*/  LDL.LU.64 R12, [R1+0x6f58] ;  /* 0x006f5800010c7983 */ /* 0x000ea80000300a00 */
[----:B------:R-:W-:Y:S04]  /*71ba0*/  STL.64 [R1+0x19f0], R8 ;  /* 0x0019f00801007387 */ /* 0x000fe80000100a00 */
[----:B------:R0:W-:Y:S04]  /*71bb0*/  STL.64 [R1+0x19f8], R10 ;  /* 0x0019f80a01007387 */ /* 0x0001e80000100a00 */
[----:B0-----:R-:W2:Y:S04]  /*71bc0*/  LDL.LU.64 R10, [R1+0x6f50] ;  /* 0x006f5000010a7983 */ /* 0x001ea80000300a00 */
[----:B------:R-:W2:Y:S04]  /*71bd0*/  LDL.LU.64 R8, [R1+0x6f48] ;  /* 0x006f480001087983 */ /* 0x000ea80000300a00 */
[----:B------:R0:W-:Y:S04]  /*71be0*/  STL.64 [R1+0x19e0], R28 ;  /* 0x0019e01c01007387 */ /* 0x0001e80000100a00 */
[----:B------:R1:W-:Y:S04]  /*71bf0*/  STL.64 [R1+0x19e8], R30 ;  /* 0x0019e81e01007387 */ /* 0x0003e80000100a00 */
[----:B0-----:R-:W2:Y:S04]  /*71c00*/  LDL.LU.64 R28, [R1+0x1960] ;  /* 0x00196000011c7983 */ /* 0x001ea80000300a00 */
[----:B-1----:R-:W2:Y:S04]  /*71c10*/  LDL.LU.64 R30, [R1+0x1968] ;  /* 0x00196800011e7983 */ /* 0x002ea80000300a00 */
[----:B------:R-:W2:Y:S04]  /*71c20*/  LDL.LU.64 R38, [R1+0x6f40] ;  /* 0x006f400001267983 */ /* 0x000ea80000300a00 */
[----:B------:R-:W2:Y:S04]  /*71c30*/  LDL.LU.64 R36, [R1+0x6f38] ;  /* 0x006f380001247983 */ /* 0x000ea80000300a00 */
[----:B------:R-:W-:Y:S04]  /*71c40*/  STL.64 [R1+0x19d0], R40 ;  /* 0x0019d02801007387 */ /* 0x000fe80000100a00 */
[----:B------:R0:W-:Y:S04]  /*71c50*/  STL.64 [R1+0x19d8], R42 ;  /* 0x0019d82a01007387 */ /* 0x0001e80000100a00 */
[----:B0-----:R-:W2:Y:S04]  /*71c60*/  LDL.LU.64 R42, [R1+0x6f30] ;  /* 0x006f3000012a7983 */ /* 0x001ea80000300a00 */
[----:B------:R-:W2:Y:S04]  /*71c70*/  LDL.LU.64 R40, [R1+0x6f28] ;  /* 0x006f280001287983 */ /* 0x000ea80000300a00 */
[----:B------:R-:W-:Y:S04]  /*71c80*/  STL.64 [R1+0x19c0], R56 ;  /* 0x0019c03801007387 */ /* 0x000fe80000100a00 */
[----:B------:R0:W-:Y:S04]  /*71c90*/  STL.64 [R1+0x19c8], R58 ;  /* 0x0019c83a01007387 */ /* 0x0001e80000100a00 */
[----:B0-----:R-:W3:Y:S04]  /*71ca0*/  LDL.LU.64 R58, [R1+0x6f20] ;  /* 0x006f2000013a7983 */ /* 0x001ee80000300a00 */
[----:B------:R-:W4:Y:S01]  /*71cb0*/  LDL.LU.64 R56, [R1+0x6f18] ;  /* 0x006f180001387983 */ /* 0x000f220000300a00 */
[----:B---3--:R-:W-:-:S15]  /*71cc0*/  HMMA.16816.F32 R52, R4, R58, R52 ;  /* 0x0000003a0434723c */ /* 0x008fde0000001834 */
[----:B------:R-:W-:-:S08]  /*71cd0*/  NOP ;  /* 0x0000000000007918 */ /* 0x000fd00000000000 */
[----:B------:R-:W-:Y:S04]  /*71ce0*/  STL.64 [R1+0x19b0], R52 ;  /* 0x0019b03401007387 */ /* 0x000fe80000100a00 */
[----:B------:R0:W-:Y:S04]  /*71cf0*/  STL.64 [R1+0x19b8], R54 ;  /* 0x0019b83601007387 */ /* 0x0001e80000100a00 */
[----:B0-----:R-:W3:Y:S04]  /*71d00*/  LDL.LU.64 R54, [R1+0x6f10] ;  /* 0x006f100001367983 */ /* 0x001ee80000300a00 */
[----:B------:R-:W2:Y:S01]  /*71d10*/  LDL.LU.64 R52, [R1+0x6f08] ;  /* 0x006f080001347983 */ /* 0x000ea20000300a00 */
[----:B----4-:R-:W-:-:S15]  /*71d20*/  HMMA.16816.F32 R16, R4, R56, R16 ;  /* 0x000000380410723c */ /* 0x010fde0000001810 */
[----:B------:R-:W-:-:S08]  /*71d30*/  NOP ;  /* 0x0000000000007918 */ /* 0x000fd00000000000 */
        /* <DEDUP_REMOVED lines=19> */
[----:B------:R-:W-:Y:S04]  /*71e70*/  STL.64 [R1+0x6d90], R54 ;  /* 0x006d903601007387 */ /* 0x000fe80000100a00 */
[----:B------:R4:W-:Y:S02]  /*71e80*/  STL.64 [R1+0x6d88], R52 ;  /* 0x006d883401007387 */ /* 0x0009e40000100a00 */
[C---:B----4-:R-:W-:Y:S06]  /*71e90*/  HMMA.16816.F32 R52, R4.reuse, R50, R56 ;  /* 0x000000320434723c */ /* 0x050fec0000001838 */
[----:B--2---:R-:W-:Y:S01]  /*71ea0*/  HMMA.16816.F32 R28, R4, R48, R28 ;  /* 0x00000030041c723c */ /* 0x004fe2000000181c */
[----:B------:R-:W2:Y:S04]  /*71eb0*/  LDL.LU.64 R56, [R1+0x1920] ;  /* 0x0019200001387983 */ /* 0x000ea80000300a00 */
[----:B------:R-:W2:-:S12]  /*71ec0*/  LDL.LU.64 R58, [R1+0x1928] ;  /* 0x00192800013a7983 */ /* 0x000e980000300a00 */
[----:B------:R0:W-:Y:S04]  /*71ed0*/  STL.64 [R1+0x1970], R52 ;  /* 0x0019703401007387 */ /* 0x0001e80000100a00 */
[----:B------:R1:W-:Y:S04]  /*71ee0*/  STL.64 [R1+0x1978], R54 ;  /* 0x0019783601007387 */ /* 0x0003e80000100a00 */
[----:B0-----:R-:W4:Y:S04]  /*71ef0*/  LDL.LU.64 R52, [R1+0x1910] ;  /* 0x0019100001347983 */ /* 0x001f280000300a00 */
[----:B-1----:R-:W4:Y:S04]  /*71f00*/  LDL.LU.64 R54, [R1+0x1918] ;  /* 0x0019180001367983 */ /* 0x002f280000300a00 */
[----:B------:R0:W-:Y:S04]  /*71f10*/  STL.64 [R1+0x1960], R28 ;  /* 0x0019601c01007387 */ /* 0x0001e80000100a00 */
[----:B------:R1:W-:Y:S04]  /*71f20*/  STL.64 [R1+0x1968], R30 ;  /* 0x0019681e01007387 */ /* 0x0003e80000100a00 */
[----:B0-----:R-:W4:Y:S04]  /*71f30*/  LDL.LU.64 R28, [R1+0x1900] ;  /* 0x00190000011c7983 */ /* 0x001f280000300a00 */
[----:B-1----:R-:W4:Y:S04]  /*71f40*/  LDL.LU.64 R30, [R1+0x1908] ;  /* 0x00190800011e7983 */ /* 0x002f280000300a00 */
[----:B------:R-:W-:Y:S04]  /*71f50*/  STL.64 [R1+0x6d70], R50 ;  /* 0x006d703201007387 */ /* 0x000fe80000100a00 */
[----:B------:R0:W-:Y:S04]  /*71f60*/  STL.64 [R1+0x6d68], R48 ;  /* 0x006d683001007387 */ /* 0x0001e80000100a00 */
[----:B0-----:R-:W2:Y:S04]  /*71f70*/  LDL.LU.64 R48, [R1+0x1950] ;  /* 0x0019500001307983 */ /* 0x001ea80000300a00 */
[----:B------:R-:W2:Y:S01]  /*71f80*/  LDL.LU.64 R50, [R1+0x1958] ;  /* 0x0019580001327983 */ /* 0x000ea20000300a00 */
[C---:B---3--:R-:W-:Y:S06]  /*71f90*/  HMMA.16816.F32 R16, R4.reuse, R44, R16 ;  /* 0x0000002c0410723c */ /* 0x048fec0000001810 */
[----:B--2---:R-:W-:-:S15]  /*71fa0*/  HMMA.16816.F32 R48, R4, R46, R48 ;  /* 0x0000002e0430723c */ /* 0x004fde0000001830 */
[----:B------:R-:W-:-:S08]  /*71fb0*/  NOP ;  /* 0x0000000000007918 */ /* 0x000fd00000000000 */
        /* <DEDUP_REMOVED lines=11> */
[----:B------:R-:W4:Y:S01]  /*72070*/  LDL.LU.64 R46, [R1+0x1938] ;  /* 0x00193800012e7983 */ /* 0x000f220000300a00 */
[C---:B------:R-:W-:Y:S06]  /*72080*/  HMMA.16816.F32 R56, R4.reuse, R40, R56 ;  /* 0x000000280438723c */ /* 0x040fec0000001838 */
        /* <DEDUP_REMOVED lines=8> */
[----:B------:R-:W-:Y:S04]  /*72110*/  STL.64 [R1+0x6da0], R42 ;  /* 0x006da02a01007387 */ /* 0x000fe80000100a00 */
[----:B------:R1:W-:Y:S01]  /*72120*/  STL.64 [R1+0x6d98], R40 ;  /* 0x006d982801007387 */ /* 0x0003e20000100a00 */
[C---:B0-----:R-:W-:Y:S06]  /*72130*/  HMMA.16816.F32 R56, R4.reuse, R38, R52 ;  /* 0x000000260438723c */ /* 0x041fec0000001834 */
[----:B-1----:R-:W-:Y:S01]  /*72140*/  HMMA.16816.F32 R40, R4, R36, R28 ;  /* 0x000000240428723c */ /* 0x002fe2000000181c */
[----:B------:R-:W4:-:S15]  /*72150*/  LDL.LU R54, [R1+0x3bc0] ;  /* 0x003bc00001367983 */ /* 0x000f1e0000300800 */
[----:B------:R-:W-:-:S01]  /*72160*/  NOP ;  /* 0x0000000000007918 */ /* 0x000fc20000000000 */
[----:B------:R-:W-:Y:S04]  /*72170*/  STL.64 [R1+0x1910], R56 ;  /* 0x0019103801007387 */ /* 0x000fe80000100a00 */
[----:B------:R-:W-:Y:S04]  /*72180*/  STL.64 [R1+0x1918], R58 ;  /* 0x0019183a01007387 */ /* 0x000fe80000100a00 */
[----:B------:R-:W4:Y:S04]  /*72190*/  LDL.LU R28, [R1+0x3bbc] ;  /* 0x003bbc00011c7983 */ /* 0x000f280000300800 */
[----:B------:R-:W-:Y:S04]  /*721a0*/  STL.64 [R1+0x1900], R40 ;  /* 0x0019002801007387 */ /* 0x000fe80000100a00 */
[----:B------:R-:W-:Y:S04]  /*721b0*/  STL.64 [R1+0x1908], R42 ;  /* 0x0019082a01007387 */ /* 0x000fe80000100a00 */
[----:B------:R-:W-:Y:S04]  /*721c0*/  STL.64 [R1+0x6db0], R38 ;  /* 0x006db02601007387 */ /* 0x000fe80000100a00 */
[----:B------:R2:W-:Y:S04]  /*721d0*/  STL.64 [R1+0x6da8], R36 ;  /* 0x006da82401007387 */ /* 0x0005e80000100a00 */
[----:B------:R-:W4:Y:S04]  /*721e0*/  LDL.LU R55, [R1+0x3bc8] ;  /* 0x003bc80001377983 */ /* 0x000f280000300800 */
[----:B------:R-:W4:Y:S01]  /*721f0*/  LDL.LU R29, [R1+0x3bc4] ;  /* 0x003bc400011d7983 */ /* 0x000f220000300800 */
        /* <DEDUP_REMOVED lines=8> */
[----:B------:R0:W-:Y:S04]  /*72280*/  STL.64 [R1+0x18e0], R36 ;  /* 0x0018e02401007387 */ /* 0x0001e80000100a00 */
[----:B------:R1:W-:Y:S04]  /*72290*/  STL.64 [R1+0x18e8], R38 ;  /* 0x0018e82601007387 */ /* 0x0003e80000100a00 */
[----:B------:R-:W3:Y:S04]  /*722a0*/  LDL.LU R56, [R1+0x3bd0] ;  /* 0x003bd00001387983 */ /* 0x000ee80000300800 */
[----:B------:R-:W3:Y:S04]  /*722b0*/  LDL.LU R30, [R1+0x3bcc] ;  /* 0x003bcc00011e7983 */ /* 0x000ee80000300800 */
[----:B------:R-:W3:Y:S04]  /*722c0*/  LDL.LU R57, [R1+0x3bd8] ;  /* 0x003bd80001397983 */ /* 0x000ee80000300800 */
[----:B------:R-:W3:Y:S04]  /*722d0*/  LDL.LU R31, [R1+0x3bd4] ;  /* 0x003bd400011f7983 */ /* 0x000ee80000300800 */
[----:B0-----:R-:W3:Y:S04]  /*722e0*/  LDL.LU.64 R36, [R1+0x18a0] ;  /* 0x0018a00001247983 */ /* 0x001ee80000300a00 */
[----:B-1----:R-:W3:Y:S01]  /*722f0*/  LDL.LU.64 R38, [R1+0x18a8] ;  /* 0x0018a80001267983 */ /* 0x002ee20000300a00 */
[----:B----4-:R-:W-:-:S15]  /*72300*/  HMMA.16816.F32 R40, R4, R10, R44 ;  /* 0x0000000a0428723c */ /* 0x010fde000000182c */
[----:B------:R-:W-:-:S08]  /*72310*/  NOP ;  /* 0x0000000000007918 */ /* 0x000fd00000000000 */
[----:B------:R0:W-:Y:S04]  /*72320*/  STL.64 [R1+0x18d0], R40 ;  /* 0x0018d02801007387 */ /* 0x0001e80000100a00 */
[----:B------:R1:W-:Y:S04]  /*72330*/  STL.64 [R1+0x18d8], R42 ;  /* 0x0018d82a01007387 */ /* 0x0003e80000100a00 */
[----:B------:R-:W4:Y:S04]  /*72340*/  LDL.LU.64 R48, [R1+0x1890] ;  /* 0x0018900001307983 */ /* 0x000f280000300a00 */
[----:B------:R-:W4:Y:S04]  /*72350*/  LDL.LU.64 R50, [R1+0x1898] ;  /* 0x0018980001327983 */ /* 0x000f280000300a00 */
[----:B------:R-:W4:Y:S04]  /*72360*/  LDL.LU.64 R44, [R1+0x1880] ;  /* 0x00188000012c7983 */ /* 0x000f280000300a00 */
[----:B------:R-:W4:Y:S04]  /*72370*/  LDL.LU.64 R46, [R1+0x1888] ;  /* 0x00188800012e7983 */ /* 0x000f280000300a00 */
[----:B0-----:R-:W4:Y:S04]  /*72380*/  LDL.LU.64 R40, [R1+0x1870] ;  /* 0x0018700001287983 */ /* 0x001f280000300a00 */
[----:B-1----:R-:W4:Y:S04]  /*72390*/  LDL.LU.64 R42, [R1+0x1878] ;  /* 0x00187800012a7983 */ /* 0x002f280000300a00 */
[----:B------:R-:W-:Y:S04]  /*723a0*/  STL.64 [R1+0x6dc0], R10 ;  /* 0x006dc00a01007387 */ /* 0x000fe80000100a00 */
[----:B------:R0:W-:Y:S04]  /*723b0*/  STL.64 [R1+0x6db8], R8 ;  /* 0x006db80801007387 */ /* 0x0001e80000100a00 */
[----:B0-----:R-:W3:Y:S04]  /*723c0*/  LDL.LU.64 R8, [R1+0x18c0] ;  /* 0x0018c00001087983 */ /* 0x001ee80000300a00 */
[----:B------:R-:W3:Y:S01]  /*723d0*/  LDL.LU.64 R10, [R1+0x18c8] ;  /* 0x0018c800010a7983 */ /* 0x000ee20000300a00 */
[----:B------:R-:W-:-:S02]  /*723e0*/  IMAD.MOV.U32 R58, RZ, RZ, R20 ;  /* 0x000000ffff3a7224 */ /* 0x000fc400078e0014 */
[----:B------:R-:W-:Y:S01]  /*723f0*/  IMAD.MOV.U32 R59, RZ, RZ, R21 ;  /* 0x000000ffff3b7224 */ /* 0x000fe200078e0015 */
[C---:B--2---:R-:W-:Y:S06]  /*72400*/  HMMA.16816.F32 R16, R4.reuse, R14, R16 ;  /* 0x0000000e0410723c */ /* 0x044fec0000001810 */
[----:B---3--:R-:W-:-:S15]  /*72410*/  HMMA.16816.F32 R8, R4, R12, R8 ;  /* 0x0000000c0408723c */ /* 0x008fde0000001808 */
[----:B------:R-:W-:-:S08]  /*72420*/  NOP ;  /* 0x0000000000007918 */ /* 0x000fd00000000000 */
[----:B------:R0:W-:Y:S04]  /*72430*/  STL.64 [R1+0x18c0], R8 ;  /* 0x0018c00801007387 */ /* 0x0001e80000100a00 */
[----:B------:R1:W-:Y:S04]  /*72440*/  STL.64 [R1+0x18c8], R10 ;  /* 0x0018c80a01007387 */ /* 0x0003e80000100a00 */
[----:B0-----:R-:W2:Y:S04]  /*72450*/  LDL.LU.64 R8, [R1+0x1860] ;  /* 0x0018600001087983 */ /* 0x001ea80000300a00 */
[----:B-1----:R-:W2:Y:S04]  /*72460*/  LDL.LU.64 R10, [R1+0x1868] ;  /* 0x00186800010a7983 */ /* 0x002ea80000300a00 */
[----:B------:R-:W3:Y:S04]  /*72470*/  LDL.LU R20, [R1+0x6ee4] ;  /* 0x006ee40001147983 */ /* 0x000ee80000300800 */
[----:B------:R-:W3:Y:S04]  /*72480*/  LDL.LU R21, [R1+0x6ee0] ;  /* 0x006ee00001157983 */ /* 0x000ee80000300800 */
[----:B------:R-:W-:Y:S04]  /*72490*/  STL.64 [R1+0x18b0], R16 ;  /* 0x0018b01001007387 */ /* 0x000fe80000100a00 */
[----:B------:R0:W-:Y:S04]  /*724a0*/  STL.64 [R1+0x18b8], R18 ;  /* 0x0018b81201007387 */ /* 0x0001e80000100a00 */
[----:B0-----:R-:W4:Y:S04]  /*724b0*/  LDL.LU.64 R18, [R1+0x6ed8] ;  /* 0x006ed80001127983 */ /* 0x001f280000300a00 */
[----:B------:R-:W2:Y:S04]  /*724c0*/  LDL.LU.64 R16, [R1+0x6ed0] ;  /* 0x006ed00001107983 */ /* 0x000ea80000300a00 */
[----:B------:R-:W-:Y:S04]  /*724d0*/  STL.64 [R1+0x6dd0], R14 ;  /* 0x006dd00e01007387 */ /* 0x000fe80000100a00 */
[----:B------:R2:W-:Y:S02]  /*724e0*/  STL.64 [R1+0x6dc8], R12 ;  /* 0x006dc80c01007387 */ /* 0x0005e40000100a00 */
[----:B--2---:R-:W-:Y:S02]  /*724f0*/  HMMA.16816.F32 R12, R4, R16, R36 ;  /* 0x00000010040c723c */ /* 0x004fe40000001824 */
[----:B------:R-:W2:Y:S04]  /*72500*/  LDL.LU.64 R36, [R1+0x1850] ;  /* 0x0018500001247983 */ /* 0x000ea80000300a00 */
[----:B------:R-:W2:-:S15]  /*72510*/  LDL.LU.64 R38, [R1+0x1858] ;  /* 0x0018580001267983 */ /* 0x000e9e0000300a00 */
[----:B------:R-:W-:-:S02]  /*72520*/  NOP ;  /* 0x0000000000007918 */ /* 0x000fc40000000000 */
[----:B------:R-:W-:Y:S04]  /*72530*/  STL.64 [R1+0x18a0], R12 ;  /* 0x0018a00c01007387 */ /* 0x000fe80000100a00 */
[----:B------:R4:W-:Y:S02]  /*72540*/  STL.64 [R1+0x18a8], R14 ;  /* 0x0018a80e01007387 */ /* 0x0009e40000100a00 */
[C---:B----4-:R-:W-:Y:S06]  /*72550*/  HMMA.16816.F32 R12, R4.reuse, R18, R48 ;  /* 0x00000012040c723c */ /* 0x050fec0000001830 */
[----:B------:R-:W-:Y:S04]  /*72560*/  STL.64 [R1+0x6d40], R18 ;  /* 0x006d401201007387 */ /* 0x000fe80000100a00 */
[----:B------:R0:W-:Y:S01]  /*72570*/  STL.64 [R1+0x6d38], R16 ;  /* 0x006d381001007387 */ /* 0x0001e20000100a00 */
[C---:B---3--:R-:W-:Y:S06]  /*72580*/  HMMA.16816.F32 R44, R4.reuse, R20, R44 ;  /* 0x00000014042c723c */ /* 0x048fec000000182c */
[C---:B------:R-:W-:Y:S06]  /*72590*/  HMMA.16816.F32 R8, R4.reuse, R24, R8 ;  /* 0x000000180408723c */ /* 0x040fec0000001808 */
[----:B------:R-:W-:Y:S04]  /*725a0*/  STL.64 [R1+0x1890], R12 ;  /* 0x0018900c01007387 */ /* 0x000fe80000100a00 */
[----:B------:R1:W-:Y:S04]  /*725b0*/  STL.64 [R1+0x1898], R14 ;  /* 0x0018980e01007387 */ /* 0x0003e80000100a00 */
[----:B0-----:R-:W3:Y:S01]  /*725c0*/  LDL.LU.64 R16, [R1+0x2310] ;  /* 0x0023100001107983 */ /* 0x001ee20000300a00 */
[----:B-1----:R-:W-:Y:S03]  /*725d0*/  HMMA.16816.F32 R12, R4, R22, R40 ;  /* 0x00000016040c723c */ /* 0x002fe60000001828 */
[----:B------:R-:W-:Y:S04]  /*725e0*/  STL.64 [R1+0x1880], R44 ;  /* 0x0018802c01007387 */ /* 0x000fe80000100a00 */
[----:B------:R-:W-:Y:S04]  /*725f0*/  STL.64 [R1+0x1888], R46 ;  /* 0x0018882e01007387 */ /* 0x000fe80000100a00 */
[----:B------:R-:W3:-:S12]  /*72600*/  LDL.LU.64 R18, [R1+0x2318] ;  /* 0x0023180001127983 */ /* 0x000ed80000300a00 */
[----:B------:R0:W-:Y:S04]  /*72610*/  STL.64 [R1+0x1870], R12 ;  /* 0x0018700c01007387 */ /* 0x0001e80000100a00 */
[----:B------:R1:W-:Y:S04]  /*72620*/  STL.64 [R1+0x1878], R14 ;  /* 0x0018780e01007387 */ /* 0x0003e80000100a00 */
[----:B------:R-:W-:Y:S04]  /*72630*/  STL.64 [R1+0x6d50], R22 ;  /* 0x006d501601007387 */ /* 0x000fe80000100a00 */
[----:B------:R-:W-:Y:S04]  /*72640*/  STL.64 [R1+0x6d48], R20 ;  /* 0x006d481401007387 */ /* 0x000fe80000100a00 */
[----:B0-----:R-:W4:Y:S04]  /*72650*/  LDL.LU.64 R12, [R1+0x2300] ;  /* 0x00230000010c7983 */ /* 0x001f280000300a00 */
[----:B------:R0:W-:Y:S04]  /*72660*/  STL.64 [R1+0x1860], R8 ;  /* 0x0018600801007387 */ /* 0x0001e80000100a00 */
[----:B------:R0:W-:Y:S04]  /*72670*/  STL.64 [R1+0x1868], R10 ;  /* 0x0018680a01007387 */ /* 0x0001e80000100a00 */
[----:B-1----:R-:W4:Y:S04]  /*72680*/  LDL.LU.64 R14, [R1+0x2308] ;  /* 0x00230800010e7983 */ /* 0x002f280000300a00 */
[----:B0-----:R-:W4:Y:S04]  /*72690*/  LDL.LU.64 R8, [R1+0x1840] ;  /* 0x0018400001087983 */ /* 0x001f280000300a00 */
[----:B------:R-:W4:Y:S04]  /*726a0*/  LDL.LU.64 R10, [R1+0x1848] ;  /* 0x00184800010a7983 */ /* 0x000f280000300a00 */
[----:B------:R-:W-:Y:S04]  /*726b0*/  STL.64 [R1+0x6de0], R26 ;  /* 0x006de01a01007387 */ /* 0x000fe80000100a00 */
[----:B------:R-:W-:Y:S01]  /*726c0*/  STL.64 [R1+0x6dd8], R24 ;  /* 0x006dd81801007387 */ /* 0x000fe20000100a00 */
[----:B------:R-:W-:-:S02]  /*726d0*/  IMAD R30, R30, 0x100, R56 ;  /* 0x000001001e1e7824 */ /* 0x000fc400078e0238 */
[----:B------:R-:W-:Y:S01]  /*726e0*/  IMAD R31, R31, 0x100, R57 ;  /* 0x000001001f1f7824 */ /* 0x000fe200078e0239 */
[----:B--2---:R-:W-:-:S15]  /*726f0*/  HMMA.16816.F32 R20, R4, R26, R36 ;  /* 0x0000001a0414723c */ /* 0x004fde0000001824 */
[----:B------:R-:W-:-:S08]  /*72700*/  NOP ;  /* 0x0000000000007918 */ /* 0x000fd00000000000 */
[----:B------:R-:W-:Y:S04]  /*72710*/  STL.64 [R1+0x1850], R20 ;  /* 0x0018501401007387 */ /* 0x000fe80000100a00 */
[----:B------:R-:W-:Y:S04]  /*72720*/  STL.64 [R1+0x1858], R22 ;  /* 0x0018581601007387 */ /* 0x000fe80000100a00 */
[----:B------:R-:W2:Y:S04]  /*72730*/  LDL.64 R48, [R1+0x120] ;  /* 0x0001200001307983 */ /* 0x000ea80000100a00 */
[----:B------:R-:W-:Y:S04]  /*72740*/  STL [R1+0x6d24], R32 ;  /* 0x006d242001007387 */ /* 0x000fe80000100800 */
[----:B------:R-:W-:Y:S01]  /*72750*/  STL [R1+0x6d20], R33 ;  /* 0x006d202101007387 */ /* 0x000fe20000100800 */
[C---:B---3--:R-:W-:Y:S06]  /*72760*/  HMMA.16816.F32 R16, R4.reuse, R32, R16 ;  /* 0x000000200410723c */ /* 0x048fec0000001810 */
[C---:B----4-:R-:W-:Y:S06]  /*72770*/  HMMA.16816.F32 R12, R4.reuse, R34, R12 ;  /* 0x00000022040c723c */ /* 0x050fec000000180c */
[----:B------:R-:W-:Y:S11]  /*72780*/  HMMA.16816.F32 R4, R4, R58, R8 ;  /* 0x0000003a0404723c */ /* 0x000ff60000001808 */
[----:B------:R-:W-:Y:S04]  /*72790*/  STL.64 [R1+0x2310], R16 ;  /* 0x0023101001007387 */ /* 0x000fe80000100a00 */
[----:B------:R-:W-:Y:S04]  /*727a0*/  STL.64 [R1+0x2318], R18 ;  /* 0x0023181201007387 */ /* 0x000fe80000100a00 */
[----:B------:R-:W-:Y:S04]  /*727b0*/  STL [R1+0x6d1c], R34 ;  /* 0x006d1c2201007387 */ /* 0x000fe80000100800 */
[----:B------:R-:W-:Y:S04]  /*727c0*/  STL [R1+0x6d18], R35 ;  /* 0x006d182301007387 */ /* 0x000fe80000100800 */
[----:B------:R-:W-:Y:S04]  /*727d0*/  STL.64 [R1+0x2300], R12 ;  /* 0x0023000c01007387 */ /* 0x000fe80000100a00 */
[----:B------:R-:W-:Y:S04]  /*727e0*/  STL.64 [R1+0x2308], R14 ;  /* 0x0023080e01007387 */ /* 0x000fe80000100a00 */
[----:B------:R-:W2:Y:S04]  /*727f0*/  LDL.LU.64 R8, [R1+0x1830] ;  /* 0x0018300001087983 */ /* 0x000ea80000300a00 */
[----:B------:R-:W2:Y:S04]  /*72800*/  LDL.LU.64 R10, [R1+0x1838] ;  /* 0x00183800010a7983 */ /* 0x000ea80000300a00 */
[----:B------:R-:W-:Y:S04]  /*72810*/  STL.64 [R1+0x1840], R4 ;  /* 0x0018400401007387 */ /* 0x000fe80000100a00 */
[----:B------:R2:W-:Y:S04]  /*72820*/  STL.64 [R1+0x1848], R6 ;  /* 0x0018480601007387 */ /* 0x0005e80000100a00 */
[----:B------:R-:W3:Y:S04]  /*72830*/  LDL R58, [R1+0xa0] ;  /* 0x0000a000013a7983 */ /* 0x000ee80000100800 */
[----:B------:R-:W3:Y:S04]  /*72840*/  LDL R59, [R1+0xa4] ;  /* 0x0000a400013b7983 */ /* 0x000ee80000100800 */
[----:B------:R-:W4:Y:S04]  /*72850*/  LDL R56, [R1+0xa8] ;  /* 0x0000a80001387983 */ /* 0x000f280000100800 */
[----:B------:R-:W4:Y:S04]  /*72860*/  LDL R57, [R1+0xac] ;  /* 0x0000ac0001397983 */ /* 0x000f280000100800 */
[----:B------:R-:W2:Y:S04]  /*72870*/  LDL R38, [R1+0x110] ;  /* 0x0001100001267983 */ /* 0x000ea80000100800 */
[----:B------:R-:W2:Y:S04]  /*72880*/  LDL R39, [R1+0x114] ;  /* 0x0001140001277983 */ /* 0x000ea80000100800 */
[----:B------:R-:W2:Y:S04]  /*72890*/  LDL R36, [R1+0x118] ;  /* 0x0001180001247983 */ /* 0x000ea80000100800 */
[----:B------:R-:W2:Y:S04]  /*728a0*/  LDL R37, [R1+0x11c] ;  /* 0x00011c0001257983 */ /* 0x000ea80000100800 */
[----:B------:R-:W2:Y:S01]  /*728b0*/  LDL.64 R40, [R1+0x108] ;  /* 0x0001080001287983 */ /* 0x000ea20000100a00 */
[----:B------:R-:W-:-:S02]  /*728c0*/  IMAD R28, R28, 0x100, R54 ;  /* 0x000001001c1c7824 */ /* 0x000fc400078e0236 */
[----:B------:R-:W-:Y:S01]  /*728d0*/  IMAD R29, R29, 0x100, R55 ;  /* 0x000001001d1d7824 */ /* 0x000fe200078e0237 */
[----:B------:R-:W-:Y:S02]  /*728e0*/  F2FP.F16.E5M2.UNPACK_B R30, R30 ;  /* 0x0000001eff1e723e */ /* 0x000fe400020004ff */
[----:B------:R-:W-:Y:S02]  /*728f0*/  F2FP.F16.E5M2.UNPACK_B R31, R31 ;  /* 0x0000001fff1f723e */ /* 0x000fe400020004ff */
[----:B------:R-:W-:Y:S02]  /*72900*/  F2FP.F16.E5M2.UNPACK_B R28, R28 ;  /* 0x0000001cff1c723e */ /* 0x000fe400020004ff */
[----:B------:R-:W-:Y:S01]  /*72910*/  F2FP.F16.E5M2.UNPACK_B R29, R29 ;  /* 0x0000001dff1d723e */ /* 0x000fe200020004ff */
[----:B---3--:R-:W-:Y:S04]  /*72920*/  STL.64 [R1+0x6e88], R58 ;  /* 0x006e883a01007387 */ /* 0x008fe80000100a00 */
[----:B----4-:R-:W-:Y:S04]  /*72930*/  STL.64 [R1+0x6e80], R56 ;  /* 0x006e803801007387 */ /* 0x010fe80000100a00 */
[----:B------:R-:W3:Y:S04]  /*72940*/  LDL R54, [R1+0xb0] ;  /* 0x0000b00001367983 */ /* 0x000ee80000100800 */
[----:B------:R-:W3:Y:S04]  /*72950*/  LDL R55, [R1+0xb4] ;  /* 0x0000b40001377983 */ /* 0x000ee80000100800 */
[----:B------:R-:W4:Y:S04]  /*72960*/  LDL R52, [R1+0xb8] ;  /* 0x0000b80001347983 */ /* 0x000f280000100800 */
[----:B------:R-:W4:Y:S01]  /*72970*/  LDL R53, [R1+0xbc] ;  /* 0x0000bc0001357983 */ /* 0x000f220000100800 */
[----:B--2---:R-:W-:Y:S03]  /*72980*/  HMMA.16816.F32 R4, R28, R48, R8 ;  /* 0x000000301c04723c */ /* 0x004fe60000001808 */
[----:B------:R-:W2:Y:S03]  /*72990*/  LDL.64 R42, [R1+0x100] ;  /* 0x00010000012a7983 */ /* 0x000ea60000100a00 */
[----:B------:R-:W-:-:S02]  /*729a0*/  IMAD.MOV.U32 R32, RZ, RZ, R48 ;  /* 0x000000ffff207224 */ /* 0x000fc400078e0030 */
[----:B------:R-:W-:Y:S01]  /*729b0*/  IMAD.MOV.U32 R33, RZ, RZ, R49 ;  /* 0x000000ffff217224 */ /* 0x000fe200078e0031 */
[----:B---3--:R-:W-:Y:S04]  /*729c0*/  STL.64 [R1+0x6e98], R54 ;  /* 0x006e983601007387 */ /* 0x008fe80000100a00 */
[----:B----4-:R-:W-:Y:S04]  /*729d0*/  STL.64 [R1+0x6e90], R52 ;  /* 0x006e903401007387 */ /* 0x010fe80000100a00 */
[----:B------:R-:W3:Y:S04]  /*729e0*/  LDL R50, [R1+0xc0] ;  /* 0x0000c00001327983 */ /* 0x000ee80000100800 */
[----:B------:R-:W3:Y:S04]  /*729f0*/  LDL R51, [R1+0xc4] ;  /* 0x0000c40001337983 */ /* 0x000ee80000100800 */
[----:B------:R0:W-:Y:S04]  /*72a00*/  STL.64 [R1+0x1830], R4 ;  /* 0x0018300401007387 */ /* 0x0001e80000100a00 */
[----:B------:R1:W-:Y:S04]  /*72a10*/  STL.64 [R1+0x1838], R6 ;  /* 0x0018380601007387 */ /* 0x0003e80000100a00 */
[----:B0-----:R-:W4:Y:S04]  /*72a20*/  LDL.LU.64 R4, [R1+0x1820] ;  /* 0x0018200001047983 */ /* 0x001f280000300a00 */
[----:B-1----:R-:W4:Y:S04]  /*72a30*/  LDL.LU.64 R6, [R1+0x1828] ;  /* 0x0018280001067983 */ /* 0x002f280000300a00 */
[----:B------:R-:W2:Y:S04]  /*72a40*/  LDL.LU.64 R16, [R1+0x1810] ;  /* 0x0018100001107983 */ /* 0x000ea80000300a00 */
[----:B------:R-:W2:Y:S04]  /*72a50*/  LDL.LU.64 R18, [R1+0x1818] ;  /* 0x0018180001127983 */ /* 0x000ea80000300a00 */
[----:B------:R-:W2:Y:S04]  /*72a60*/  LDL.LU.64 R12, [R1+0x1800] ;  /* 0x00180000010c7983 */ /* 0x000ea80000300a00 */
[----:B------:R-:W2:Y:S04]  /*72a70*/  LDL.LU.64 R14, [R1+0x1808] ;  /* 0x00180800010e7983 */ /* 0x000ea80000300a00 */
[----:B------:R-:W4:Y:S04]  /*72a80*/  LDL R48, [R1+0xc8] ;  /* 0x0000c80001307983 */ /* 0x000f280000100800 */
[----:B------:R-:W4:Y:S04]  /*72a90*/  LDL R49, [R1+0xcc] ;  /* 0x0000cc0001317983 */ /* 0x000f280000100800 */
[----:B------:R-:W2:Y:S04]  /*72aa0*/  LDL.LU.64 R8, [R1+0x17f0] ;  /* 0x0017f00001087983 */ /* 0x000ea80000300a00 */
[----:B------:R-:W2:Y:S04]  /*72ab0*/  LDL.LU.64 R10, [R1+0x17f8] ;  /* 0x0017f800010a7983 */ /* 0x000ea80000300a00 */
[----:B---3--:R-:W-:Y:S04]  /*72ac0*/  STL.64 [R1+0x6ea8], R50 ;  /* 0x006ea83201007387 */ /* 0x008fe80000100a00 */
[----:B----4-:R-:W-:Y:S04]  /*72ad0*/  STL.64 [R1+0x6ea0], R48 ;  /* 0x006ea03001007387 */ /* 0x010fe80000100a00 */
[----:B------:R-:W3:Y:S04]  /*72ae0*/  LDL R46, [R1+0xd0] ;  /* 0x0000d000012e7983 */ /* 0x000ee80000100800 */
[----:B------:R-:W3:Y:S04]  /*72af0*/  LDL R47, [R1+0xd4] ;  /* 0x0000d400012f7983 */ /* 0x000ee80000100800 */
[----:B------:R-:W4:Y:S04]  /*72b00*/  LDL R44, [R1+0xd8] ;  /* 0x0000d800012c7983 */ /* 0x000f280000100800 */
[----:B------:R-:W4:Y:S01]  /*72b10*/  LDL R45, [R1+0xdc] ;  /* 0x0000dc00012d7983 */ /* 0x000f220000100800 */
[C---:B------:R-:W-:Y:S06]  /*72b20*/  HMMA.16816.F32 R20, R28.reuse, R36, R4 ;  /* 0x000000241c14723c */ /* 0x040fec0000001804 */
[C---:B--2---:R-:W-:Y:S06]  /*72b30*/  HMMA.16816.F32 R16, R28.reuse, R38, R16 ;  /* 0x000000261c10723c */ /* 0x044fec0000001810 */
[C---:B------:R-:W-:Y:S06]  /*72b40*/  HMMA.16816.F32 R12, R28.reuse, R40, R12 ;  /* 0x000000281c0c723c */ /* 0x040fec000000180c */
[----:B------:R-:W-:Y:S01]  /*72b50*/  HMMA.16816.F32 R8, R28, R42, R8 ;  /* 0x0000002a1c08723c */ /* 0x000fe20000001808 */
[----:B---3--:R-:W-:Y:S04]  /*72b60*/  STL.64 [R1+0x6eb8], R46 ;  /* 0x006eb82e01007387 */ /* 0x008fe80000100a00 */
[----:B----4-:R-:W-:Y:S04]  /*72b70*/  STL.64 [R1+0x6eb0], R44 ;  /* 0x006eb02c01007387 */ /* 0x010fe80000100a00 */
[----:B------:R-:W-:Y:S04]  /*72b80*/  STL [R1+0x6d2c], R33 ;  /* 0x006d2c2101007387 */ /* 0x000fe80000100800 */
[----:B------:R-:W-:Y:S04]  /*72b90*/  STL [R1+0x6d28], R32 ;  /* 0x006d282001007387 */ /* 0x000fe80000100800 */
[----:B------:R-:W2:Y:S04]  /*72ba0*/  LDL.64 R6, [R1+0xf8] ;  /* 0x0000f80001067983 */ /* 0x000ea80000100a00 */
[----:B------:R-:W-:Y:S04]  /*72bb0*/  STL.64 [R1+0x1820], R20 ;  /* 0x0018201401007387 */ /* 0x000fe80000100a00 */
[----:B------:R-:W-:Y:S04]  /*72bc0*/  STL.64 [R1+0x1828], R22 ;  /* 0x0018281601007387 */ /* 0x000fe80000100a00 */
[----:B------:R-:W3:Y:S04]  /*72bd0*/  LDL.64 R52, [R1+0xf0] ;  /* 0x0000f00001347983 */ /* 0x000ee80000100a00 */
[----:B------:R-:W-:Y:S04]  /*72be0*/  STL.64 [R1+0x1810], R16 ;  /* 0x0018101001007387 */ /* 0x000fe80000100a00 */
[----:B------:R-:W-:Y:S04]  /*72bf0*/  STL.64 [R1+0x1818], R18 ;  /* 0x0018181201007387 */ /* 0x000fe80000100a00 */
[----:B------:R-:W4:Y:S04]  /*72c00*/  LDL R54, [R1+0xe8] ;  /* 0x0000e80001367983 */ /* 0x000f280000100800 */
[----:B------:R-:W-:Y:S04]  /*72c10*/  STL.64 [R1+0x1800], R12 ;  /* 0x0018000c01007387 */ /* 0x000fe80000100a00 */
[----:B------:R-:W-:Y:S04]  /*72c20*/  STL.64 [R1+0x1808], R14 ;  /* 0x0018080e01007387 */ /* 0x000fe80000100a00 */
[----:B------:R-:W4:Y:S01]  /*72c30*/  LDL R55, [R1+0xec] ;  /* 0x0000ec0001377983 */ /* 0x000f220000100800 */
[----:B------:R-:W-:-:S03]  /*72c40*/  IMAD.MOV.U32 R34, RZ, RZ, R41 ;  /* 0x000000ffff227224 */ /* 0x000fc600078e0029 */
[----:B----4-:R-:W-:Y:S04]  /*72c50*/  STL.64 [R1+0x6ec8], R54 ;  /* 0x006ec83601007387 */ /* 0x010fe80000100a00 */
[----:B---3--:R0:W-:Y:S04]  /*72c60*/  STL.64 [R1+0x6ec0], R52 ;  /* 0x006ec03401007387 */ /* 0x0081e80000100a00 */
[----:B------:R-:W-:Y:S04]  /*72c70*/  STL [R1+0x6d30], R34 ;  /* 0x006d302201007387 */ /* 0x000fe80000100800 */
[----:B------:R1:W-:Y:S04]  /*72c80*/  STL.64 [R1+0x17f0], R8 ;  /* 0x0017f00801007387 */ /* 0x0003e80000100a00 */
[----:B------:R3:W-:Y:S04]  /*72c90*/  STL.64 [R1+0x17f8], R10 ;  /* 0x0017f80a01007387 */ /* 0x0007e80000100a00 */
[----:B0-----:R-:W2:Y:S04]  /*72ca0*/  LDL.LU.64 R52, [R1+0x17e0] ;  /* 0x0017e00001347983 */ /* 0x001ea80000300a00 */
[----:B------:R-:W2:Y:S04]  /*72cb0*/  LDL.LU.64 R54, [R1+0x17e8] ;  /* 0x0017e80001367983 */ /* 0x000ea80000300a00 */
[----:B------:R-:W4:Y:S04]  /*72cc0*/  LDL.LU.64 R44, [R1+0x17d0] ;  /* 0x0017d000012c7983 */ /* 0x000f280000300a00 */
[----:B------:R-:W4:Y:S04]  /*72cd0*/  LDL.LU.64 R46, [R1+0x17d8] ;  /* 0x0017d800012e7983 */ /* 0x000f280000300a00 */
[----:B------:R-:W4:Y:S04]  /*72ce0*/  LDL.LU.64 R48, [R1+0x17c0] ;  /* 0x0017c00001307983 */ /* 0x000f280000300a00 */
[----:B------:R-:W4:Y:S04]  /*72cf0*/  LDL.LU.64 R50, [R1+0x17c8] ;  /* 0x0017c80001327983 */ /* 0x000f280000300a00 */
[----:B------:R-:W4:Y:S04]  /*72d00*/  LDL.LU.64 R56, [R1+0x17b0] ;  /* 0x0017b00001387983 */ /* 0x000f280000300a00 */
[----:B------:R-:W4:Y:S01]  /*72d10*/  LDL.LU.64 R58, [R1+0x17b8] ;  /* 0x0017b800013a7983 */ /* 0x000f220000300a00 */
        /* <DEDUP_REMOVED lines=14> */
[----:B-1----:R-:W4:Y:S04]  /*72e00*/  LDL.LU.64 R8, [R1+0x1740] ;  /* 0x0017400001087983 */ /* 0x002f280000300a00 */
[----:B---3--:R-:W3:Y:S01]  /*72e10*/  LDL.LU.64 R10, [R1+0x1748] ;  /* 0x00174800010a7983 */ /* 0x008ee20000300a00 */
[----:B--2---:R-:W-:-:S15]  /*72e20*/  HMMA.16816.F32 R52, R28, R6, R52 ;  /* 0x000000061c34723c */ /* 0x004fde0000001834 */
[----:B------:R-:W-:-:S08]  /*72e30*/  NOP ;  /* 0x0000000000007918 */ /* 0x000fd00000000000 */
[----:B------:R-:W-:Y:S04]  /*72e40*/  STL.64 [R1+0x17e0], R52 ;  /* 0x0017e03401007387 */ /* 0x000fe80000100a00 */
[----:B------:R0:W-:Y:S04]  /*72e50*/  STL.64 [R1+0x17e8], R54 ;  /* 0x0017e83601007387 */ /* 0x0001e80000100a00 */
[----:B0-----:R-:W2:Y:S04]  /*72e60*/  LDL.LU.64 R54, [R1+0x6ec8] ;  /* 0x006ec80001367983 */ /* 0x001ea80000300a00 */
[----:B------:R-:W4:Y:S01]  /*72e70*/  LDL.LU.64 R52, [R1+0x6ec0] ;  /* 0x006ec00001347983 */ /* 0x000f220000300a00 */
[----:B------:R-:W-:-:S03]  /*72e80*/  IMAD.MOV.U32 R34, RZ, RZ, R7 ;  /* 0x000000ffff227224 */ /* 0x000fc600078e0007 */
[----:B------:R-:W3:Y:S04]  /*72e90*/  LDL.LU.64 R4, [R1+0x1730] ;  /* 0x0017300001047983 */ /* 0x000ee80000300a00 */
[----:B------:R-:W3:Y:S01]  /*72ea0*/  LDL.LU.64 R6, [R1+0x1738] ;  /* 0x0017380001067983 */ /* 0x000ee20000300a00 */
[----:B----4-:R-:W-:Y:S06]  /*72eb0*/  HMMA.16816.F32 R44, R28, R52, R44 ;  /* 0x000000341c2c723c */ /* 0x010fec000000182c */
[----:B------:R-:W-:-:S15]  /*72ec0*/  IMAD.MOV.U32 R35, RZ, RZ, R52 ;  /* 0x000000ffff237224 */ /* 0x000fde00078e0034 */
[----:B------:R-:W-:-:S02]  /*72ed0*/  NOP ;  /* 0x0000000000007918 */ /* 0x000fc40000000000 */
[----:B------:R-:W-:Y:S04]  /*72ee0*/  STL.64 [R1+0x17d0], R44 ;  /* 0x0017d02c01007387 */ /* 0x000fe80000100a00 */
[----:B------:R0:W-:Y:S04]  /*72ef0*/  STL.64 [R1+0x17d8], R46 ;  /* 0x0017d82e01007387 */ /* 0x0001e80000100a00 */
[----:B0-----:R-:W4:Y:S04]  /*72f00*/  LDL.LU.64 R46, [R1+0x6eb8] ;  /* 0x006eb800012e7983 */ /* 0x001f280000300a00 */
[----:B------:R-:W3:Y:S04]  /*72f10*/  LDL.LU.64 R44, [R1+0x6eb0] ;  /* 0x006eb000012c7983 */ /* 0x000ee80000300a00 */
[----:B------:R0:W-:Y:S04]  /*72f20*/  STL.64 [R1+0x6df0], R34 ;  /* 0x006df02201007387 */ /* 0x0001e80000100a00 */
[----:B0-----:R-:W4:Y:S04]  /*72f30*/  LDL R34, [R1+0xe0] ;  /* 0x0000e00001227983 */ /* 0x001f280000100800 */
[----:B------:R-:W4:Y:S01]  /*72f40*/  LDL R35, [R1+0xe4] ;  /* 0x0000e40001237983 */ /* 0x000f220000100800 */
[----:B--2---:R-:W-:Y:S03]  /*72f50*/  HMMA.16816.F32 R52, R28, R54, R48 ;  /* 0x000000361c34723c */ /* 0x004fe60000001830 */
[----:B------:R-:W-:Y:S04]  /*72f60*/  STL.64 [R1+0x6de8], R32 ;  /* 0x006de82001007387 */ /* 0x000fe80000100a00 */
[----:B------:R-:W2:Y:S04]  /*72f70*/  LDL.LU.64 R50, [R1+0x6ea8] ;  /* 0x006ea80001327983 */ /* 0x000ea80000300a00 */
[----:B------:R-:W2:-:S12]  /*72f80*/  LDL.LU.64 R48, [R1+0x6ea0] ;  /* 0x006ea00001307983 */ /* 0x000e980000300a00 */
[----:B------:R-:W-:Y:S04]  /*72f90*/  STL.64 [R1+0x17c0], R52 ;  /* 0x0017c03401007387 */ /* 0x000fe80000100a00 */
[----:B------:R0:W-:Y:S04]  /*72fa0*/  STL.64 [R1+0x17c8], R54 ;  /* 0x0017c83601007387 */ /* 0x0001e80000100a00 */
[----:B0-----:R-:W2:Y:S04]  /*72fb0*/  LDL.LU.64 R54, [R1+0x6e98] ;  /* 0x006e980001367983 */ /* 0x001ea80000300a00 */
[----:B------:R-:W2:Y:S01]  /*72fc0*/  LDL.LU.64 R52, [R1+0x6e90] ;  /* 0x006e900001347983 */ /* 0x000ea20000300a00 */
[C---:B----4-:R-:W-:Y:S03]  /*72fd0*/  HMMA.16816.F32 R32, R28.reuse, R34, R56 ;  /* 0x000000221c20723c */ /* 0x050fe60000001838 */
[----:B------:R-:W4:Y:S04]  /*72fe0*/  LDL.LU.64 R58, [R1+0x6e88] ;  /* 0x006e8800013a7983 */ /* 0x000f280000300a00 */
[----:B------:R-:W4:Y:S01]  /*72ff0*/  LDL.LU.64 R56, [R1+0x6e80] ;  /* 0x006e800001387983 */ /* 0x000f220000300a00 */
[C---:B---3--:R-:W-:Y:S06]  /*73000*/  HMMA.16816.F32 R40, R28.reuse, R44, R40 ;  /* 0x0000002c1c28723c */ /* 0x048fec0000001828 */
[C---:B--2---:R-:W-:Y:S06]  /*73010*/  HMMA.16816.F32 R24, R28.reuse, R48, R24 ;  /* 0x000000301c18723c */ /* 0x044fec0000001818 */
[C---:B------:R-:W-:Y:S03]  /*73020*/  HMMA.16816.F32 R20, R28.reuse, R50, R20 ;  /* 0x000000321c14723c */ /* 0x040fe60000001814 */
[----:B------:R-:W-:Y:S04]  /*73030*/  STL.64 [R1+0x17b0], R32 ;  /* 0x0017b02001007387 */ /* 0x000fe80000100a00 */
[----:B------:R0:W-:Y:S02]  /*73040*/  STL.64 [R1+0x17b8], R34 ;  /* 0x0017b82201007387 */ /* 0x0001e40000100a00 */
[C---:B0-----:R-:W-:Y:S06]  /*73050*/  HMMA.16816.F32 R32, R28.reuse, R46, R36 ;  /* 0x0000002e1c20723c */ /* 0x041fec0000001824 */
[C---:B------:R-:W-:Y:S06]  /*73060*/  HMMA.16816.F32 R16, R28.reuse, R52, R16 ;  /* 0x000000341c10723c */ /* 0x040fec0000001810 */
[C---:B------:R-:W-:Y:S01]  /*73070*/  HMMA.16816.F32 R12, R28.reuse, R54, R12 ;  /* 0x000000361c0c723c */ /* 0x040fe2000000180c */
[----:B------:R-:W-:Y:S04]  /*73080*/  STL.64 [R1+0x17a0], R40 ;  /* 0x0017a02801007387 */ /* 0x000fe80000100a00 */
[----:B------:R0:W-:Y:S06]  /*73090*/  STL.64 [R1+0x17a8], R42 ;  /* 0x0017a82a01007387 */ /* 0x0001ec0000100a00 */
[----:B------:R-:W-:Y:S04]  /*730a0*/  STL.64 [R1+0x1790], R32 ;  /* 0x0017902001007387 */ /* 0x000fe80000100a00 */
[----:B------:R-:W-:Y:S04]  /*730b0*/  STL.64 [R1+0x1798], R34 ;  /* 0x0017982201007387 */ /* 0x000fe80000100a00 */
[----:B------:R-:W-:Y:S04]  /*730c0*/  STL.64 [R1+0x1780], R24 ;  /* 0x0017801801007387 */ /* 0x000fe80000100a00 */
[----:B------:R-:W-:Y:S04]  /*730d0*/  STL.64 [R1+0x1788], R26 ;  /* 0x0017881a01007387 */ /* 0x000fe80000100a00 */
[----:B------:R-:W-:Y:S04]  /*730e0*/  STL.64 [R1+0x1770], R20 ;  /* 0x0017701401007387 */ /* 0x000fe80000100a00 */
[----:B------:R-:W-:Y:S04]  /*730f0*/  STL.64 [R1+0x1778], R22 ;  /* 0x0017781601007387 */ /* 0x000fe80000100a00 */
[----:B------:R-:W-:Y:S04]  /*73100*/  STL.64 [R1+0x1760], R16 ;  /* 0x0017601001007387 */ /* 0x000fe80000100a00 */
[----:B------:R1:W-:Y:S04]  /*73110*/  STL.64 [R1+0x1768], R18 ;  /* 0x0017681201007387 */ /* 0x0003e80000100a00 */
[----:B------:R-:W2:Y:S04]  /*73120*/  LDL.64 R52, [R1+0x10] ;  /* 0x0000100001347983 */ /* 0x000ea80000100a00 */
[----:B------:R-:W-:Y:S04]  /*73130*/  STL.64 [R1+0x1750], R12 ;  /* 0x0017500c01007387 */ /* 0x000fe80000100a00 */
[----:B------:R-:W-:Y:S04]  /*73140*/  STL.64 [R1+0x1758], R14 ;  /* 0x0017580e01007387 */ /* 0x000fe80000100a00 */
[----:B------:R-:W3:Y:S01]  /*73150*/  LDL.64 R50, [R1] ;  /* 0x0000000001327983 */ /* 0x000ee20000100a00 */
[C---:B----4-:R-:W-:Y:S06]  /*73160*/  HMMA.16816.F32 R8, R28.reuse, R56, R8 ;  /* 0x000000381c08723c */ /* 0x050fec0000001808 */
[----:B------:R-:W-:-:S15]  /*73170*/  HMMA.16816.F32 R4, R28, R58, R4 ;  /* 0x0000003a1c04723c */ /* 0x000fde0000001804 */
[----:B------:R-:W-:-:S02]  /*73180*/  NOP ;  /* 0x0000000000007918 */ /* 0x000fc40000000000 */
[----:B------:R-:W-:Y:S04]  /*73190*/  STL.64 [R1+0x1740], R8 ;  /* 0x0017400801007387 */ /* 0x000fe80000100a00 */
[----:B------:R-:W-:Y:S04]  /*731a0*/  STL.64 [R1+0x1748], R10 ;  /* 0x0017480a01007387 */ /* 0x000fe80000100a00 */
[----:B------:R-:W4:Y:S04]  /*731b0*/  LDL R46, [R1+0x48] ;  /* 0x00004800012e7983 */ /* 0x000f280000100800 */
[----:B------:R-:W-:Y:S04]  /*731c0*/  STL.64 [R1+0x1730], R4 ;  /* 0x0017300401007387 */ /* 0x000fe80000100a00 */
[----:B------:R-:W-:Y:S04]  /*731d0*/  STL.64 [R1+0x1738], R6 ;  /* 0x0017380601007387 */ /* 0x000fe80000100a00 */
[----:B------:R-:W4:Y:S04]  /*731e0*/  LDL R47, [R1+0x4c] ;  /* 0x00004c00012f7983 */ /* 0x000f280000100800 */
[----:B------:R-:W2:Y:S04]  /*731f0*/  LDL R44, [R1+0x50] ;  /* 0x00005000012c7983 */ /* 0x000ea80000100800 */
[----:B------:R-:W2:Y:S04]  /*73200*/  LDL R45, [R1+0x54] ;  /* 0x00005400012d7983 */ /* 0x000ea80000100800 */
[----:B----4-:R-:W-:Y:S04]  /*73210*/  STL.64 [R1+0x6e10], R46 ;  /* 0x006e102e01007387 */ /* 0x010fe80000100a00 */
[----:B--2---:R-:W-:Y:S04]  /*73220*/  STL.64 [R1+0x6e08], R44 ;  /* 0x006e082c01007387 */ /* 0x004fe80000100a00 */
[----:B0-----:R-:W2:Y:S04]  /*73230*/  LDL R42, [R1+0x58] ;  /* 0x00005800012a7983 */ /* 0x001ea80000100800 */
[----:B------:R-:W2:Y:S04]  /*73240*/  LDL R43, [R1+0x5c] ;  /* 0x00005c00012b7983 */ /* 0x000ea80000100800 */
[----:B------:R-:W4:Y:S04]  /*73250*/  LDL R40, [R1+0x60] ;  /* 0x0000600001287983 */ /* 0x000f280000100800 */
[----:B------:R-:W4:Y:S04]  /*73260*/  LDL R41, [R1+0x64] ;  /* 0x0000640001297983 */ /* 0x000f280000100800 */
[----:B------:R-:W3:Y:S04]  /*73270*/  LDL R48, [R1+0x18] ;  /* 0x0000180001307983 */ /* 0x000ee80000100800 */
[----:B------:R-:W3:Y:S04]  /*73280*/  LDL R49, [R1+0x1c] ;  /* 0x00001c0001317983 */ /* 0x000ee80000100800 */
[----:B--2---:R0:W-:Y:S04]  /*73290*/  STL.64 [R1+0x6e20], R42 ;  /* 0x006e202a01007387 */ /* 0x0041e80000100a00 */
[----:B----4-:R2:W-:Y:S04]  /*732a0*/  STL.64 [R1+0x6e18], R40 ;  /* 0x006e182801007387 */ /* 0x0105e80000100a00 */
[----:B-1----:R-:W4:Y:S04]  /*732b0*/  LDL R18, [R1+0x70] ;  /* 0x0000700001127983 */ /* 0x002f280000100800 */
[----:B------:R-:W4:Y:S04]  /*732c0*/  LDL R19, [R1+0x74] ;  /* 0x0000740001137983 */ /* 0x000f280000100800 */
[----:B------:R-:W3:Y:S04]  /*732d0*/  LDL R16, [R1+0x78] ;  /* 0x0000780001107983 */ /* 0x000ee80000100800 */
[----:B------:R-:W3:Y:S04]  /*732e0*/  LDL R17, [R1+0x7c] ;  /* 0x00007c0001117983 */ /* 0x000ee80000100800 */
[----:B------:R-:W2:Y:S04]  /*732f0*/  LDL R58, [R1+0x38] ;  /* 0x00003800013a7983 */ /* 0x000ea80000100800 */
[----:B------:R-:W2:Y:S04]  /*73300*/  LDL R59, [R1+0x3c] ;  /* 0x00003c00013b7983 */ /* 0x000ea80000100800 */
[----:B----4-:R-:W-:Y:S04]  /*73310*/  STL.64 [R1+0x6e30], R18 ;  /* 0x006e301201007387 */ /* 0x010fe80000100a00 */
[----:B---3--:R-:W-:Y:S04]  /*73320*/  STL.64 [R1+0x6e28], R16 ;  /* 0x006e281001007387 */ /* 0x008fe80000100a00 */
[----:B0-----:R-:W3:Y:S04]  /*73330*/  LDL R42, [R1+0x80] ;  /* 0x00008000012a7983 */ /* 0x001ee80000100800 */
[----:B------:R-:W3:Y:S04]  /*73340*/  LDL R43, [R1+0x84] ;  /* 0x00008400012b7983 */ /* 0x000ee80000100800 */
[----:B---3--:R0:W-:Y:S04]  /*73350*/  STL.64 [R1+0x6e38], R42 ;  /* 0x006e382a01007387 */ /* 0x0081e80000100a00 */
[----:B------:R-:W3:Y:S04]  /*73360*/  LDL R32, [R1+0x68] ;  /* 0x0000680001207983 */ /* 0x000ee80000100800 */
[----:B------:R-:W3:Y:S04]  /*73370*/  LDL R33, [R1+0x6c] ;  /* 0x00006c0001217983 */ /* 0x000ee80000100800 */
[----:B---3--:R-:W-:Y:S04]  /*73380*/  STL.64 [R1+0x6e68], R32 ;  /* 0x006e682001007387 */ /* 0x008fe80000100a00 */
[----:B--2---:R-:W2:Y:S04]  /*73390*/  LDL R40, [R1+0x88] ;  /* 0x0000880001287983 */ /* 0x004ea80000100800 */
[----:B------:R-:W2:Y:S04]  /*733a0*/  LDL R41, [R1+0x8c] ;  /* 0x00008c0001297983 */ /* 0x000ea80000100800 */
[----:B--2---:R1:W-:Y:S04]  /*733b0*/  STL.64 [R1+0x6e50], R40 ;  /* 0x006e502801007387 */ /* 0x0043e80000100a00 */
[----:B0-----:R-:W2:Y:S04]  /*733c0*/  LDL R42, [R1+0x90] ;  /* 0x00009000012a7983 */ /* 0x001ea80000100800 */
[----:B------:R-:W2:Y:S04]  /*733d0*/  LDL R43, [R1+0x94] ;  /* 0x00009400012b7983 */ /* 0x000ea80000100800 */
[----:B------:R-:W3:Y:S04]  /*733e0*/  LDL R56, [R1+0x40] ;  /* 0x0000400001387983 */ /* 0x000ee80000100800 */
[----:B------:R-:W3:Y:S04]  /*733f0*/  LDL R57, [R1+0x44] ;  /* 0x0000440001397983 */ /* 0x000ee80000100800 */
[----:B--2---:R0:W-:Y:S04]  /*73400*/  STL.64 [R1+0x6e70], R42 ;  /* 0x006e702a01007387 */ /* 0x0041e80000100a00 */
[----:B------:R-:W2:Y:S04]  /*73410*/  LDL R34, [R1+0x98] ;  /* 0x0000980001227983 */ /* 0x000ea80000100800 */
[----:B------:R-:W2:Y:S04]  /*73420*/  LDL R35, [R1+0x9c] ;  /* 0x00009c0001237983 */ /* 0x000ea80000100800 */
[----:B-1----:R-:W2:Y:S04]  /*73430*/  LDL.LU.64 R40, [R1+0x1720] ;  /* 0x0017200001287983 */ /* 0x002ea80000300a00 */
[----:B0-----:R-:W2:Y:S04]  /*73440*/  LDL.LU.64 R42, [R1+0x1728] ;  /* 0x00172800012a7983 */ /* 0x001ea80000300a00 */
[----:B------:R-:W-:Y:S04]  /*73450*/  STL.64 [R1+0x6e48], R58 ;  /* 0x006e483a01007387 */ /* 0x000fe80000100a00 */
[----:B---3--:R-:W-:Y:S04]  /*73460*/  STL.64 [R1+0x6e40], R56 ;  /* 0x006e403801007387 */ /* 0x008fe80000100a00 */
[----:B------:R-:W-:Y:S04]  /*73470*/  STL.64 [R1+0x6e00], R50 ;  /* 0x006e003201007387 */ /* 0x000fe80000100a00 */
[----:B------:R-:W-:Y:S04]  /*73480*/  STL.64 [R1+0x6df8], R48 ;  /* 0x006df83001007387 */ /* 0x000fe80000100a00 */
[----:B------:R-:W3:Y:S01]  /*73490*/  LDL R54, [R1+0x8] ;  /* 0x0000080001367983 */ /* 0x000ee20000100800 */
[----:B------:R-:W-:-:S03]  /*734a0*/  IMAD.MOV.U32 R55, RZ, RZ, R0 ;  /* 0x000000ffff377224 */ /* 0x000fc600078e0000 */
[----:B------:R-:W4:Y:S04]  /*734b0*/  LDL R10, [R1+0x20] ;  /* 0x00002000010a7983 */ /* 0x000f280000100800 */
[----:B------:R-:W4:Y:S04]  /*734c0*/  LDL R11, [R1+0x24] ;  /* 0x00002400010b7983 */ /* 0x000f280000100800 */
[----:B------:R-:W4:Y:S04]  /*734d0*/  LDL.LU R0, [R1+0x6e78] ;  /* 0x006e780001007983 */ /* 0x000f280000300800 */
[----:B---3--:R-:W-:Y:S04]  /*734e0*/  STL.64 [R1+0x6e60], R54 ;  /* 0x006e603601007387 */ /* 0x008fe80000100a00 */
[----:B------:R0:W-:Y:S04]  /*734f0*/  STL.64 [R1+0x6e58], R52 ;  /* 0x006e583401007387 */ /* 0x0001e80000100a00 */
[----:B------:R-:W3:Y:S04]  /*73500*/  LDL R8, [R1+0x28] ;  /* 0x0000280001087983 */ /* 0x000ee80000100800 */
[----:B------:R-:W3:Y:S04]  /*73510*/  LDL R9, [R1+0x2c] ;  /* 0x00002c0001097983 */ /* 0x000ee80000100800 */
[----:B0-----:R-:W4:Y:S04]  /*73520*/  LDL.LU.64 R52, [R1+0x1710] ;  /* 0x0017100001347983 */ /* 0x001f280000300a00 */
[----:B------:R-:W4:Y:S04]  /*73530*/  LDL.LU.64 R54, [R1+0x1718] ;  /* 0x0017180001367983 */ /* 0x000f280000300a00 */
        /* <DEDUP_REMOVED lines=18> */
[----:B--2---:R-:W-:Y:S03]  /*73660*/  HMMA.16816.F32 R32, R28, R34, R40 ;  /* 0x000000221c20723c */ /* 0x004fe60000001828 */
[----:B------:R-:W4:-:S15]  /*73670*/  LDL.LU.64 R42, [R1+0x6e70] ;  /* 0x006e7000012a7983 */ /* 0x000f1e0000300a00 */
[----:B------:R-:W-:-:S05]  /*73680*/  NOP ;  /* 0x0000000000007918 */ /* 0x000fca0000000000 */
[----:B------:R0:W-:Y:S04]  /*73690*/  STL.64 [R1+0x1720], R32 ;  /* 0x0017202001007387 */ /* 0x0001e80000100a00 */
[----:B------:R1:W-:Y:S04]  /*736a0*/  STL.64 [R1+0x1728], R34 ;  /* 0x0017282201007387 */ /* 0x0003e80000100a00 */
[----:B0-----:R-:W2:Y:S04]  /*736b0*/  LDL.LU.64 R32, [R1+0x6e68] ;  /* 0x006e680001207983 */ /* 0x001ea80000300a00 */
[----:B-1----:R-:W2:Y:S01]  /*736c0*/  LDL R34, [R1+0x30] ;  /* 0x0000300001227983 */ /* 0x002ea20000100800 */
[----:B----4-:R-:W-:Y:S03]  /*736d0*/  HMMA.16816.F32 R40, R28, R42, R52 ;  /* 0x0000002a1c28723c */ /* 0x010fe60000001834 */
[----:B------:R-:W4:Y:S04]  /*736e0*/  LDL.LU.64 R54, [R1+0x6e60] ;  /* 0x006e600001367983 */ /* 0x000f280000300a00 */
[----:B------:R-:W4:-:S15]  /*736f0*/  LDL.LU.64 R52, [R1+0x6e58] ;  /* 0x006e580001347983 */ /* 0x000f1e0000300a00 */
[----:B------:R-:W-:-:S01]  /*73700*/  NOP ;  /* 0x0000000000007918 */ /* 0x000fc20000000000 */
[----:B------:R0:W-:Y:S04]  /*73710*/  STL.64 [R1+0x1710], R40 ;  /* 0x0017102801007387 */ /* 0x0001e80000100a00 */
[----:B------:R3:W-:Y:S04]  /*73720*/  STL.64 [R1+0x1718], R42 ;  /* 0x0017182a01007387 */ /* 0x0007e80000100a00 */
[----:B0-----:R-:W3:Y:S02]  /*73730*/  LDL.LU.64 R40, [R1+0x6e50] ;  /* 0x006e500001287983 */ /* 0x001ee40000300a00 */
[----:B---3--:R-:W-:Y:S02]  /*73740*/  HMMA.16816.F32 R40, R28, R40, R56 ;  /* 0x000000281c28723c */ /* 0x008fe40000001838 */
[----:B------:R-:W3:Y:S04]  /*73750*/  LDL.LU.64 R58, [R1+0x6e48] ;  /* 0x006e4800013a7983 */ /* 0x000ee80000300a00 */
[----:B------:R-:W4:-:S15]  /*73760*/  LDL.LU.64 R56, [R1+0x6e40] ;  /* 0x006e400001387983 */ /* 0x000f1e0000300a00 */
[----:B------:R-:W-:-:S02]  /*73770*/  NOP ;  /* 0x0000000000007918 */ /* 0x000fc40000000000 */
[----:B------:R-:W-:Y:S04]  /*73780*/  STL.64 [R1+0x1700], R40 ;  /* 0x0017002801007387 */ /* 0x000fe80000100a00 */
[----:B------:R0:W-:Y:S04]  /*73790*/  STL.64 [R1+0x1708], R42 ;  /* 0x0017082a01007387 */ /* 0x0001e80000100a00 */
[----:B0-----:R-:W2:Y:S02]  /*737a0*/  LDL.LU.64 R42, [R1+0x6e38] ;  /* 0x006e3800012a7983 */ /* 0x001ea40000300a00 */
[----:B--2---:R-:W-:Y:S02]  /*737b0*/  HMMA.16816.F32 R40, R28, R42, R16 ;  /* 0x0000002a1c28723c */ /* 0x004fe40000001810 */
[----:B------:R-:W2:Y:S04]  /*737c0*/  LDL.LU.64 R18, [R1+0x6e30] ;  /* 0x006e300001127983 */ /* 0x000ea80000300a00 */
[----:B------:R-:W3:-:S15]  /*737d0*/  LDL.LU.64 R16, [R1+0x6e28] ;  /* 0x006e280001107983 */ /* 0x000ede0000300a00 */
[----:B------:R-:W-:-:S02]  /*737e0*/  NOP ;  /* 0x0000000000007918 */ /* 0x000fc40000000000 */
        /* <DEDUP_REMOVED lines=9> */
[----:B------:R-:W3:Y:S01]  /*73880*/  LDL.LU.64 R44, [R1+0x6e08] ;  /* 0x006e0800012c7983 */ /* 0x000ee20000300a00 */
[C---:B--2---:R-:W-:Y:S03]  /*73890*/  HMMA.16816.F32 R16, R28.reuse, R18, R20 ;  /* 0x000000121c10723c */ /* 0x044fe60000001814 */
[----:B------:R-:W2:Y:S04]  /*738a0*/  LDL.LU.64 R20, [R1+0x1670] ;  /* 0x0016700001147983 */ /* 0x000ea80000300a00 */
[----:B------:R-:W2:Y:S01]  /*738b0*/  LDL.LU.64 R22, [R1+0x1678] ;  /* 0x0016780001167983 */ /* 0x000ea20000300a00 */
[C---:B------:R-:W-:Y:S06]  /*738c0*/  HMMA.16816.F32 R48, R28.reuse, R32, R48 ;  /* 0x000000201c30723c */ /* 0x040fec0000001830 */
[C---:B----4-:R-:W-:Y:S06]  /*738d0*/  HMMA.16816.F32 R36, R28.reuse, R40, R36 ;  /* 0x000000281c24723c */ /* 0x050fec0000001824 */
[C---:B------:R-:W-:Y:S03]  /*738e0*/  HMMA.16816.F32 R24, R28.reuse, R42, R24 ;  /* 0x0000002a1c18723c */ /* 0x040fe60000001818 */
[----:B------:R0:W-:Y:S04]  /*738f0*/  STL.64 [R1+0x16d0], R16 ;  /* 0x0016d01001007387 */ /* 0x0001e80000100a00 */
[----:B------:R1:W-:Y:S04]  /*73900*/  STL.64 [R1+0x16d8], R18 ;  /* 0x0016d81201007387 */ /* 0x0003e80000100a00 */
[----:B0-----:R-:W4:Y:S04]  /*73910*/  LDL.LU.64 R16, [R1+0x1660] ;  /* 0x0016600001107983 */ /* 0x001f280000300a00 */
[----:B-1----:R-:W4:Y:S04]  /*73920*/  LDL.LU.64 R18, [R1+0x1668] ;  /* 0x0016680001127983 */ /* 0x002f280000300a00 */
[----:B------:R0:W-:Y:S04]  /*73930*/  STL.64 [R1+0x16c0], R48 ;  /* 0x0016c03001007387 */ /* 0x0001e80000100a00 */
[----:B------:R1:W-:Y:S04]  /*73940*/  STL.64 [R1+0x16c8], R50 ;  /* 0x0016c83201007387 */ /* 0x0003e80000100a00 */
[----:B------:R-:W-:Y:S04]  /*73950*/  STL.64 [R1+0x16b0], R36 ;  /* 0x0016b02401007387 */ /* 0x000fe80000100a00 */
[----:B------:R-:W-:Y:S04]  /*73960*/  STL.64 [R1+0x16b8], R38 ;  /* 0x0016b82601007387 */ /* 0x000fe80000100a00 */
[----:B------:R4:W-:Y:S04]  /*73970*/  STL.64 [R1+0x16a0], R24 ;  /* 0x0016a01801007387 */ /* 0x0009e80000100a00 */
[----:B------:R4:W-:Y:S04]  /*73980*/  STL.64 [R1+0x16a8], R26 ;  /* 0x0016a81a01007387 */ /* 0x0009e80000100a00 */
[----:B0-----:R-:W4:Y:S01]  /*73990*/  LDL.LU.64 R48, [R1+0x1650] ;  /* 0x0016500001307983 */ /* 0x001f220000300a00 */
[----:B---3--:R-:W-:-:S15]  /*739a0*/  HMMA.16816.F32 R12, R28, R44, R12 ;  /* 0x0000002c1c0c723c */ /* 0x008fde000000180c */
[----:B------:R-:W-:-:S08]  /*739b0*/  NOP ;  /* 0x0000000000007918 */ /* 0x000fd00000000000 */
[----:B------:R0:W-:Y:S04]  /*739c0*/  STL.64 [R1+0x1690], R12 ;  /* 0x0016900c01007387 */ /* 0x0001e80000100a00 */
[----:B------:R3:W-:Y:S04]  /*739d0*/  STL.64 [R1+0x1698], R14 ;  /* 0x0016980e01007387 */ /* 0x0007e80000100a00 */
[----:B-1----:R-:W3:Y:S01]  /*739e0*/  LDL.LU.64 R50, [R1+0x1658] ;  /* 0x0016580001327983 */ /* 0x002ee20000300a00 */
[C---:B------:R-:W-:Y:S06]  /*739f0*/  HMMA.16816.F32 R4, R28.reuse, R46, R4 ;  /* 0x0000002e1c04723c */ /* 0x040fec0000001804 */
[C---:B--2---:R-:W-:Y:S06]  /*73a00*/  HMMA.16816.F32 R20, R28.reuse, R56, R20 ;  /* 0x000000381c14723c */ /* 0x044fec0000001814 */
[----:B----4-:R-:W-:Y:S11]  /*73a10*/  HMMA.16816.F32 R16, R28, R58, R16 ;  /* 0x0000003a1c10723c */ /* 0x010ff60000001810 */
[----:B------:R1:W-:Y:S04]  /*73a20*/  STL.64 [R1+0x1680], R4 ;  /* 0x0016800401007387 */ /* 0x0003e80000100a00 */
[----:B------:R2:W-:Y:S04]  /*73a30*/  STL.64 [R1+0x1688], R6 ;  /* 0x0016880601007387 */ /* 0x0005e80000100a00 */
[----:B------:R-:W4:Y:S04]  /*73a40*/  LDL.LU.64 R24, [R1+0x1640] ;  /* 0x0016400001187983 */ /* 0x000f280000300a00 */
[----:B------:R-:W4:Y:S04]  /*73a50*/  LDL.LU.64 R26, [R1+0x1648] ;  /* 0x00164800011a7983 */ /* 0x000f280000300a00 */
[----:B0-----:R-:W4:Y:S04]  /*73a60*/  LDL.LU.64 R12, [R1+0x1630] ;  /* 0x00163000010c7983 */ /* 0x001f280000300a00 */
[----:B---3--:R-:W3:Y:S04]  /*73a70*/  LDL.LU.64 R14, [R1+0x1638] ;  /* 0x00163800010e7983 */ /* 0x008ee80000300a00 */
[----:B------:R-:W3:Y:S04]  /*73a80*/  LDL.LU.64 R36, [R1+0x1620] ;  /* 0x0016200001247983 */ /* 0x000ee80000300a00 */
[----:B------:R-:W3:Y:S04]  /*73a90*/  LDL.LU.64 R38, [R1+0x1628] ;  /* 0x0016280001267983 */ /* 0x000ee80000300a00 */
[----:B-1----:R-:W3:Y:S04]  /*73aa0*/  LDL.LU.64 R4, [R1+0x1610] ;  /* 0x0016100001047983 */ /* 0x002ee80000300a00 */
[----:B--2---:R-:W2:Y:S04]  /*73ab0*/  LDL.LU.64 R6, [R1+0x1618] ;  /* 0x0016180001067983 */ /* 0x004ea80000300a00 */
[----:B------:R-:W2:Y:S04]  /*73ac0*/  LDL.LU.64 R40, [R1+0x1600] ;  /* 0x0016000001287983 */ /* 0x000ea80000300a00 */
[----:B------:R0:W-:Y:S04]  /*73ad0*/  STL.64 [R1+0x1670], R20 ;  /* 0x0016701401007387 */ /* 0x0001e80000100a00 */
[----:B------:R1:W-:Y:S04]  /*73ae0*/  STL.64 [R1+0x1678], R22 ;  /* 0x0016781601007387 */ /* 0x0003e80000100a00 */
[----:B------:R-:W2:Y:S04]  /*73af0*/  LDL.LU.64 R42, [R1+0x1608] ;  /* 0x00160800012a7983 */ /* 0x000ea80000300a00 */
[----:B------:R1:W-:Y:S04]  /*73b00*/  STL.64 [R1+0x1660], R16 ;  /* 0x0016601001007387 */ /* 0x0003e80000100a00 */
[----:B------:R1:W-:Y:S01]  /*73b10*/  STL.64 [R1+0x1668], R18 ;  /* 0x0016681201007387 */ /* 0x0003e20000100a00 */
[----:B------:R-:W-:-:S03]  /*73b20*/  IMAD.MOV.U32 R35, RZ, RZ, R0 ;  /* 0x000000ffff237224 */ /* 0x000fc600078e0000 */
[----:B------:R-:W2:Y:S04]  /*73b30*/  LDL.LU.64 R56, [R1+0x15f0] ;  /* 0x0015f00001387983 */ /* 0x000ea80000300a00 */
[----:B------:R-:W2:Y:S04]  /*73b40*/  LDL.LU.64 R58, [R1+0x15f8] ;  /* 0x0015f800013a7983 */ /* 0x000ea80000300a00 */
[----:B------:R-:W2:Y:S04]  /*73b50*/  LDL.LU.64 R44, [R1+0x15e0] ;  /* 0x0015e000012c7983 */ /* 0x000ea80000300a00 */
[----:B------:R-:W2:Y:S04]  /*73b60*/  LDL.LU.64 R46, [R1+0x15e8] ;  /* 0x0015e800012e7983 */ /* 0x000ea80000300a00 */
[----:B0-----:R-:W2:Y:S04]  /*73b70*/  LDL.LU.64 R20, [R1+0x15d0] ;  /* 0x0015d00001147983 */ /* 0x001ea80000300a00 */
[----:B-1----:R-:W2:Y:S04]  /*73b80*/  LDL.LU.64 R22, [R1+0x15d8] ;  /* 0x0015d80001167983 */ /* 0x002ea80000300a00 */
[----:B------:R-:W2:Y:S04]  /*73b90*/  LDL.LU.64 R16, [R1+0x15c0] ;  /* 0x0015c00001107983 */ /* 0x000ea80000300a00 */
[----:B------:R-:W2:Y:S01]  /*73ba0*/  LDL.LU.64 R18, [R1+0x15c8] ;  /* 0x0015c80001127983 */ /* 0x000ea20000300a00 */
[C---:B------:R-:W-:Y:S03]  /*73bb0*/  HMMA.16816.F32 R32, R28.reuse, R34, R48 ;  /* 0x000000221c20723c */ /* 0x040fe60000001830 */
[----:B------:R-:W2:Y:S04]  /*73bc0*/  LDL.LU.64 R50, [R1+0x6e00] ;  /* 0x006e000001327983 */ /* 0x000ea80000300a00 */
[----:B------:R-:W2:Y:S01]  /*73bd0*/  LDL.LU.64 R48, [R1+0x6df8] ;  /* 0x006df80001307983 */ /* 0x000ea20000300a00 */
[----:B------:R-:W-:Y:S01]  /*73be0*/  IMAD.MOV.U32 R0, RZ, RZ, R53 ;  /* 0x000000ffff007224 */ /* 0x000fe200078e0035 */
[C---:B----4-:R-:W-:Y:S06]  /*73bf0*/  HMMA.16816.F32 R24, R28.reuse, R8, R24 ;  /* 0x000000081c18723c */ /* 0x050fec0000001818 */
[C---:B---3--:R-:W-:Y:S08]  /*73c00*/  HMMA.16816.F32 R8, R28.reuse, R10, R12 ;  /* 0x0000000a1c08723c */ /* 0x048ff0000000180c */
[----:B------:R-:W-:Y:S04]  /*73c10*/  STL.64 [R1+0x1650], R32 ;  /* 0x0016502001007387 */ /* 0x000fe80000100a00 */
[----:B------:R0:W-:Y:S01]  /*73c20*/  STL.64 [R1+0x1658], R34 ;  /* 0x0016582201007387 */ /* 0x0001e20000100a00 */
[C---:B--2---:R-:W-:Y:S06]  /*73c30*/  HMMA.16816.F32 R4, R28.reuse, R52, R4 ;  /* 0x000000341c04723c */ /* 0x044fec0000001804 */
[C---:B------:R-:W-:Y:S01]  /*73c40*/  HMMA.16816.F32 R52, R28.reuse, R54, R40 ;  /* 0x000000361c34723c */ /* 0x040fe20000001828 */
[----:B0-----:R-:W2:Y:S04]  /*73c50*/  LDL.LU.64 R34, [R1+0x6df0] ;  /* 0x006df00001227983 */ /* 0x001ea80000300a00 */
[----:B------:R-:W3:Y:S04]  /*73c60*/  LDL.LU.64 R32, [R1+0x6de8] ;  /* 0x006de80001207983 */ /* 0x000ee80000300a00 */
[----:B------:R-:W-:Y:S04]  /*73c70*/  STL.64 [R1+0x1640], R24 ;  /* 0x0016401801007387 */ /* 0x000fe80000100a00 */
[----:B------:R0:W-:Y:S04]  /*73c80*/  STL.64 [R1+0x1648], R26 ;  /* 0x0016481a01007387 */ /* 0x0001e80000100a00 */
[----:B0-----:R-:W4:Y:S04]  /*73c90*/  LDL.LU.64 R26, [R1+0x6de0] ;  /* 0x006de000011a7983 */ /* 0x001f280000300a00 */
[----:B------:R-:W3:Y:S04]  /*73ca0*/  LDL.LU.64 R24, [R1+0x6dd8] ;  /* 0x006dd80001187983 */ /* 0x000ee80000300a00 */
[----:B------:R-:W2:Y:S04]  /*73cb0*/  LDL.LU.64 R14, [R1+0x6dd0] ;  /* 0x006dd000010e7983 */ /* 0x000ea80000300a00 */
[----:B------:R-:W4:Y:S04]  /*73cc0*/  LDL.LU.64 R12, [R1+0x6dc8] ;  /* 0x006dc800010c7983 */ /* 0x000f280000300a00 */
[----:B------:R-:W-:Y:S04]  /*73cd0*/  STL.64 [R1+0x1630], R8 ;  /* 0x0016300801007387 */ /* 0x000fe80000100a00 */
[----:B------:R0:W-:Y:S04]  /*73ce0*/  STL.64 [R1+0x1638], R10 ;  /* 0x0016380a01007387 */ /* 0x0001e80000100a00 */
[----:B0-----:R-:W3:Y:S04]  /*73cf0*/  LDL.LU.64 R10, [R1+0x6dc0] ;  /* 0x006dc000010a7983 */ /* 0x001ee80000300a00 */
[----:B------:R-:W2:Y:S01]  /*73d00*/  LDL.LU.64 R8, [R1+0x6db8] ;  /* 0x006db80001087983 */ /* 0x000ea20000300a00 */
[C---:B------:R-:W-:Y:S06]  /*73d10*/  HMMA.16816.F32 R36, R28.reuse, R48, R36 ;  /* 0x000000301c24723c */ /* 0x040fec0000001824 */
[----:B------:R-:W-:-:S15]  /*73d20*/  HMMA.16816.F32 R56, R28, R50, R56 ;  /* 0x000000321c38723c */ /* 0x000fde0000001838 */
[----:B------:R-:W-:-:S02]  /*73d30*/  NOP ;  /* 0x0000000000007918 */ /* 0x000fc40000000000 */
[----:B------:R-:W-:Y:S04]  /*73d40*/  STL.64 [R1+0x1620], R36 ;  /* 0x0016202401007387 */ /* 0x000fe80000100a00 */
[----:B------:R0:W-:Y:S04]  /*73d50*/  STL.64 [R1+0x1628], R38 ;  /* 0x0016282601007387 */ /* 0x0001e80000100a00 */
[----:B0-----:R-:W4:Y:S04]  /*73d60*/  LDL.LU.64 R38, [R1+0x6db0] ;  /* 0x006db00001267983 */ /* 0x001f280000300a00 */
[----:B------:R-:W3:Y:S04]  /*73d70*/  LDL.LU.64 R36, [R1+0x6da8] ;  /* 0x006da80001247983 */ /* 0x000ee80000300a00 */
[----:B------:R0:W-:Y:S04]  /*73d80*/  STL.64 [R1+0x1610], R4 ;  /* 0x0016100401007387 */ /* 0x0001e80000100a00 */
[----:B------:R1:W-:Y:S04]  /*73d90*/  STL.64 [R1+0x1618], R6 ;  /* 0x0016180601007387 */ /* 0x0003e80000100a00 */
[----:B0-----:R-:W2:Y:S04]  /*73da0*/  LDL.LU.64 R4, [R1+0x15b0] ;  /* 0x0015b00001047983 */ /* 0x001ea80000300a00 */
[----:B-1----:R-:W2:Y:S04]  /*73db0*/  LDL.LU.64 R6, [R1+0x15b8] ;  /* 0x0015b80001067983 */ /* 0x002ea80000300a00 */
[----:B------:R-:W-:Y:S04]  /*73dc0*/  STL [R1+0x6cb0], R0 ;  /* 0x006cb00001007387 */ /* 0x000fe80000100800 */
[----:B------:R-:W4:Y:S04]  /*73dd0*/  LDL.LU.64 R42, [R1+0x6da0] ;  /* 0x006da000012a7983 */ /* 0x000f280000300a00 */
[----:B------:R-:W3:Y:S04]  /*73de0*/  LDL.LU.64 R40, [R1+0x6d98] ;  /* 0x006d980001287983 */ /* 0x000ee80000300a00 */
[----:B------:R-:W-:Y:S04]  /*73df0*/  STL.64 [R1+0x1600], R52 ;  /* 0x0016003401007387 */ /* 0x000fe80000100a00 */
[----:B------:R0:W-:Y:S04]  /*73e00*/  STL.64 [R1+0x1608], R54 ;  /* 0x0016083601007387 */ /* 0x0001e80000100a00 */
[----:B0-----:R-:W2:Y:S04]  /*73e10*/  LDL.LU.64 R54, [R1+0x6d90] ;  /* 0x006d900001367983 */ /* 0x001ea80000300a00 */
[----:B------:R-:W4:Y:S04]  /*73e20*/  LDL.LU.64 R52, [R1+0x6d88] ;  /* 0x006d880001347983 */ /* 0x000f280000300a00 */
[----:B------:R-:W-:Y:S04]  /*73e30*/  STL.64 [R1+0x15f0], R56 ;  /* 0x0015f03801007387 */ /* 0x000fe80000100a00 */
[----:B------:R0:W-:Y:S04]  /*73e40*/  STL.64 [R1+0x15f8], R58 ;  /* 0x0015f83a01007387 */ /* 0x0001e80000100a00 */
[----:B0-----:R-:W3:Y:S04]  /*73e50*/  LDL.LU.64 R58, [R1+0x6d80] ;  /* 0x006d8000013a7983 */ /* 0x001ee80000300a00 */
[----:B------:R-:W4:Y:S01]  /*73e60*/  LDL.LU.64 R56, [R1+0x6d78] ;  /* 0x006d780001387983 */ /* 0x000f220000300a00 */
[----:B------:R-:W-:-:S03]  /*73e70*/  IMAD.MOV.U32 R0, RZ, RZ, R51 ;  /* 0x000000ffff007224 */ /* 0x000fc600078e0033 */
[----:B------:R-:W4:Y:S04]  /*73e80*/  LDL.LU.64 R48, [R1+0x15a0] ;  /* 0x0015a00001307983 */ /* 0x000f280000300a00 */
[----:B------:R-:W4:Y:S01]  /*73e90*/  LDL.LU.64 R50, [R1+0x15a8] ;  /* 0x0015a80001327983 */ /* 0x000f220000300a00 */
[----:B------:R-:W-:-:S15]  /*73ea0*/  HMMA.16816.F32 R44, R28, R60, R44 ;  /* 0x0000003c1c2c723c */ /* 0x000fde000000182c */
[----:B------:R-:W-:-:S08]  /*73eb0*/  NOP ;  /* 0x0000000000007918 */ /* 0x000fd00000000000 */
[----:B------:R0:W-:Y:S04]  /*73ec0*/  STL.64 [R1+0x15e0], R44 ;  /* 0x0015e02c01007387 */ /* 0x0001e80000100a00 */
[----:B------:R1:W-:Y:S04]  /*73ed0*/  STL.64 [R1+0x15e8], R46 ;  /* 0x0015e82e01007387 */ /* 0x0003e80000100a00 */
[----:B0-----:R-:W4:Y:S01]  /*73ee0*/  LDL.LU.64 R44, [R1+0x1590] ;  /* 0x00159000012c7983 */ /* 0x001f220000300a00 */
[C---:B--2---:R-:W-:Y:S06]  /*73ef0*/  HMMA.16816.F32 R4, R28.reuse, R54, R4 ;  /* 0x000000361c04723c */ /* 0x044fec0000001804 */
[C---:B---3--:R-:W-:Y:S06]  /*73f00*/  HMMA.16816.F32 R20, R28.reuse, R58, R20 ;  /* 0x0000003a1c14723c */ /* 0x048fec0000001814 */
[C---:B----4-:R-:W-:Y:S06]  /*73f10*/  HMMA.16816.F32 R16, R28.reuse, R56, R16 ;  /* 0x000000381c10723c */ /* 0x050fec0000001810 */
[C---:B------:R-:W-:Y:S11]  /*73f20*/  HMMA.16816.F32 R48, R28.reuse, R52, R48 ;  /* 0x000000341c30723c */ /* 0x040ff60000001830 */
[----:B------:R-:W-:Y:S04]  /*73f30*/  STL.64 [R1+0x15d0], R20 ;  /* 0x0015d01401007387 */ /* 0x000fe80000100a00 */
[----:B------:R-:W-:Y:S04]  /*73f40*/  STL.64 [R1+0x15d8], R22 ;  /* 0x0015d81601007387 */ /* 0x000fe80000100a00 */
[----:B-1----:R-:W2:Y:S04]  /*73f50*/  LDL.LU.64 R46, [R1+0x1598] ;  /* 0x00159800012e7983 */ /* 0x002ea80000300a00 */
[----:B------:R-:W-:Y:S04]  /*73f60*/  STL.64 [R1+0x15c0], R16 ;  /* 0x0015c01001007387 */ /* 0x000fe80000100a00 */
[----:B------:R-:W-:Y:S04]  /*73f70*/  STL.64 [R1+0x15c8], R18 ;  /* 0x0015c81201007387 */ /* 0x000fe80000100a00 */
[----:B------:R-:W-:Y:S04]  /*73f80*/  STL.64 [R1+0x6c38], R58 ;  /* 0x006c383a01007387 */ /* 0x000fe80000100a00 */
[----:B------:R0:W-:Y:S04]  /*73f90*/  STL.64 [R1+0x6c30], R56 ;  /* 0x006c303801007387 */ /* 0x0001e80000100a00 */
[----:B0-----:R-:W3:Y:S04]  /*73fa0*/  LDL.LU.64 R56, [R1+0x1570] ;  /* 0x0015700001387983 */ /* 0x001ee80000300a00 */
[----:B------:R-:W3:Y:S04]  /*73fb0*/  LDL.LU.64 R58, [R1+0x1578] ;  /* 0x00157800013a7983 */ /* 0x000ee80000300a00 */
[----:B------:R-:W4:Y:S04]  /*73fc0*/  LDL.LU.64 R20, [R1+0x1560] ;  /* 0x0015600001147983 */ /* 0x000f280000300a00 */
[----:B------:R-:W4:Y:S04]  /*73fd0*/  LDL.LU.64 R22, [R1+0x1568] ;  /* 0x0015680001167983 */ /* 0x000f280000300a00 */
[----:B------:R0:W-:Y:S04]  /*73fe0*/  STL.64 [R1+0x15b0], R4 ;  /* 0x0015b00401007387 */ /* 0x0001e80000100a00 */
[----:B------:R1:W-:Y:S04]  /*73ff0*/  STL.64 [R1+0x15b8], R6 ;  /* 0x0015b80601007387 */ /* 0x0003e80000100a00 */
[----:B------:R-:W3:Y:S04]  /*74000*/  LDL.LU.64 R16, [R1+0x1550] ;  /* 0x0015500001107983 */ /* 0x000ee80000300a00 */
[----:B------:R-:W3:Y:S04]  /*74010*/  LDL.LU.64 R18, [R1+0x1558] ;  /* 0x0015580001127983 */ /* 0x000ee80000300a00 */
[----:B0-----:R-:W4:Y:S04]  /*74020*/  LDL.LU.64 R4, [R1+0x1540] ;  /* 0x0015400001047983 */ /* 0x001f280000300a00 */
[----:B-1----:R-:W4:Y:S04]  /*74030*/  LDL.LU.64 R6, [R1+0x1548] ;  /* 0x0015480001067983 */ /* 0x002f280000300a00 */
[----:B------:R-:W-:Y:S04]  /*74040*/  STL.64 [R1+0x15a0], R48 ;  /* 0x0015a03001007387 */ /* 0x000fe80000100a00 */
[----:B------:R0:W-:Y:S04]  /*74050*/  STL.64 [R1+0x15a8], R50 ;  /* 0x0015a83201007387 */ /* 0x0001e80000100a00 */
[----:B0-----:R-:W2:Y:S04]  /*74060*/  LDL.LU.64 R50, [R1+0x6d70] ;  /* 0x006d700001327983 */ /* 0x001ea80000300a00 */
[----:B------:R-:W3:Y:S04]  /*74070*/  LDL.LU.64 R48, [R1+0x6d68] ;  /* 0x006d680001307983 */ /* 0x000ee80000300a00 */
        /* <DEDUP_REMOVED lines=10> */
[C---:B---3--:R-:W-:Y:S03]  /*74120*/  HMMA.16816.F32 R52, R28.reuse, R48, R52 ;  /* 0x000000301c34723c */ /* 0x048fe60000001834 */
[----:B------:R-:W-:Y:S04]  /*74130*/  STL.64 [R1+0x6c08], R50 ;  /* 0x006c083201007387 */ /* 0x000fe80000100a00 */
[----:B------:R-:W-:Y:S01]  /*74140*/  STL.64 [R1+0x6c00], R48 ;  /* 0x006c003001007387 */ /* 0x000fe20000100a00 */
[C---:B------:R-:W-:Y:S06]  /*74150*/  HMMA.16816.F32 R16, R28.reuse, R42, R16 ;  /* 0x0000002a1c10723c */ /* 0x040fec0000001810 */
[C---:B----4-:R-:W-:Y:S09]  /*74160*/  HMMA.16816.F32 R4, R28.reuse, R40, R4 ;  /* 0x000000281c04723c */ /* 0x050ff20000001804 */
[----:B------:R0:W-:Y:S04]  /*74170*/  STL.64 [R1+0x1580], R52 ;  /* 0x0015803401007387 */ /* 0x0001e80000100a00 */
[----:B------:R1:W-:Y:S04]  /*74180*/  STL.64 [R1+0x1588], R54 ;  /* 0x0015883601007387 */ /* 0x0003e80000100a00 */
[----:B0-----:R-:W3:Y:S04]  /*74190*/  LDL.LU.64 R52, [R1+0x1530] ;  /* 0x0015300001347983 */ /* 0x001ee80000300a00 */
[----:B-1----:R-:W3:Y:S01]  /*741a0*/  LDL.LU.64 R54, [R1+0x1538] ;  /* 0x0015380001367983 */ /* 0x002ee20000300a00 */
[C---:B--2---:R-:W-:Y:S06]  /*741b0*/  HMMA.16816.F32 R48, R28.reuse, R46, R56 ;  /* 0x0000002e1c30723c */ /* 0x044fec0000001838 */
[----:B------:R-:W-:-:S15]  /*741c0*/  HMMA.16816.F32 R20, R28, R44, R20 ;  /* 0x0000002c1c14723c */ /* 0x000fde0000001814 */
[----:B------:R-:W-:-:S02]  /*741d0*/  NOP ;  /* 0x0000000000007918 */ /* 0x000fc40000000000 */
[----:B------:R0:W-:Y:S04]  /*741e0*/  STL.64 [R1+0x1570], R48 ;  /* 0x0015703001007387 */ /* 0x0001e80000100a00 */
[----:B------:R1:W-:Y:S04]  /*741f0*/  STL.64 [R1+0x1578], R50 ;  /* 0x0015783201007387 */ /* 0x0003e80000100a00 */
[----:B0-----:R-:W2:Y:S04]  /*74200*/  LDL.LU.64 R48, [R1+0x1520] ;  /* 0x0015200001307983 */ /* 0x001ea80000300a00 */
[----:B-1----:R-:W2:Y:S04]  /*74210*/  LDL.LU.64 R50, [R1+0x1528] ;  /* 0x0015280001327983 */ /* 0x002ea80000300a00 */
[----:B------:R-:W-:Y:S04]  /*74220*/  STL.64 [R1+0x6c28], R46 ;  /* 0x006c282e01007387 */ /* 0x000fe80000100a00 */
        /* <DEDUP_REMOVED lines=8> */
[----:B------:R-:W-:Y:S04]  /*742b0*/  STL.64 [R1+0x1548], R6 ;  /* 0x0015480601007387 */ /* 0x000fe80000100a00 */
[----:B0-----:R-:W4:Y:S04]  /*742c0*/  LDL.LU.64 R16, [R1+0x1500] ;  /* 0x0015000001107983 */ /* 0x001f280000300a00 */
[----:B---3--:R-:W3:Y:S01]  /*742d0*/  LDL.LU.64 R18, [R1+0x1508] ;  /* 0x0015080001127983 */ /* 0x008ee20000300a00 */
[C---:B------:R-:W-:Y:S03]  /*742e0*/  HMMA.16816.F32 R52, R28.reuse, R38, R52 ;  /* 0x000000261c34723c */ /* 0x040fe60000001834 */
[----:B------:R-:W3:Y:S04]  /*742f0*/  LDL.LU R56, [R1+0x3be0] ;  /* 0x003be00001387983 */ /* 0x000ee80000300800 */
[----:B-1----:R-:W3:Y:S04]  /*74300*/  LDL.LU R4, [R1+0x3bdc] ;  /* 0x003bdc0001047983 */ /* 0x002ee80000300800 */
[----:B------:R-:W3:Y:S04]  /*74310*/  LDL.LU R57, [R1+0x3be8] ;  /* 0x003be80001397983 */ /* 0x000ee80000300800 */
[----:B------:R-:W3:Y:S04]  /*74320*/  LDL.LU R5, [R1+0x3be4] ;  /* 0x003be40001057983 */ /* 0x000ee80000300800 */
[----:B------:R-:W-:Y:S04]  /*74330*/  STL.64 [R1+0x6c48], R42 ;  /* 0x006c482a01007387 */ /* 0x000fe80000100a00 */
[----:B------:R0:W-:Y:S04]  /*74340*/  STL.64 [R1+0x6c40], R40 ;  /* 0x006c402801007387 */ /* 0x0001e80000100a00 */
[----:B0-----:R-:W3:Y:S04]  /*74350*/  LDL.LU.64 R40, [R1+0x14f0] ;  /* 0x0014f00001287983 */ /* 0x001ee80000300a00 */
[----:B------:R-:W-:Y:S04]  /*74360*/  STL.64 [R1+0x1530], R52 ;  /* 0x0015303401007387 */ /* 0x000fe80000100a00 */
[----:B------:R-:W-:Y:S04]  /*74370*/  STL.64 [R1+0x1538], R54 ;  /* 0x0015383601007387 */ /* 0x000fe80000100a00 */
[----:B------:R-:W3:Y:S01]  /*74380*/  LDL.LU.64 R42, [R1+0x14f8] ;  /* 0x0014f800012a7983 */ /* 0x000ee20000300a00 */
[C---:B--2---:R-:W-:Y:S06]  /*74390*/  HMMA.16816.F32 R44, R28.reuse, R36, R48 ;  /* 0x000000241c2c723c */ /* 0x044fec0000001830 */
[C---:B----4-:R-:W-:Y:S06]  /*743a0*/  HMMA.16816.F32 R20, R28.reuse, R2, R20 ;  /* 0x000000021c14723c */ /* 0x050fec0000001814 */
[C---:B---3--:R-:W-:Y:S11]  /*743b0*/  HMMA.16816.F32 R16, R28.reuse, R8, R16 ;  /* 0x000000081c10723c */ /* 0x048ff60000001810 */
[----:B------:R-:W-:Y:S04]  /*743c0*/  STL.64 [R1+0x1520], R44 ;  /* 0x0015202c01007387 */ /* 0x000fe80000100a00 */
[----:B------:R-:W-:Y:S04]  /*743d0*/  STL.64 [R1+0x1528], R46 ;  /* 0x0015282e01007387 */ /* 0x000fe80000100a00 */
[----:B------:R-:W2:Y:S04]  /*743e0*/  LDL.LU R58, [R1+0x3bf0] ;  /* 0x003bf000013a7983 */ /* 0x000ea80000300800 */
[----:B------:R-:W2:Y:S04]  /*743f0*/  LDL.LU R6, [R1+0x3bec] ;  /* 0x003bec0001067983 */ /* 0x000ea80000300800 */
[----:B------:R-:W-:Y:S04]  /*74400*/  STL.64 [R1+0x6bf8], R38 ;  /* 0x006bf82601007387 */ /* 0x000fe80000100a00 */
[----:B------:R-:W-:Y:S04]  /*74410*/  STL.64 [R1+0x6bf0], R36 ;  /* 0x006bf02401007387 */ /* 0x000fe80000100a00 */
[----:B------:R-:W3:Y:S04]  /*74420*/  LDL.LU R59, [R1+0x3bf8] ;  /* 0x003bf800013b7983 */ /* 0x000ee80000300800 */
[----:B------:R-:W3:Y:S04]  /*74430*/  LDL.LU R7, [R1+0x3bf4] ;  /* 0x003bf40001077983 */ /* 0x000ee80000300800 */
[----:B------:R0:W-:Y:S04]  /*74440*/  STL.64 [R1+0x1510], R20 ;  /* 0x0015101401007387 */ /* 0x0001e80000100a00 */
[----:B------:R1:W-:Y:S04]  /*74450*/  STL.64 [R1+0x1518], R22 ;  /* 0x0015181601007387 */ /* 0x0003e80000100a00 */
[----:B0-----:R-:W4:Y:S04]  /*74460*/  LDL.LU.64 R20, [R1+0x14e0] ;  /* 0x0014e00001147983 */ /* 0x001f280000300a00 */
[----:B-1----:R-:W4:Y:S04]  /*74470*/  LDL.LU.64 R22, [R1+0x14e8] ;  /* 0x0014e80001167983 */ /* 0x002f280000300a00 */
[----:B------:R0:W-:Y:S04]  /*74480*/  STL.64 [R1+0x1500], R16 ;  /* 0x0015001001007387 */ /* 0x0001e80000100a00 */
[----:B------:R1:W-:Y:S04]  /*74490*/  STL.64 [R1+0x1508], R18 ;  /* 0x0015081201007387 */ /* 0x0003e80000100a00 */
[----:B0-----:R-:W2:Y:S04]  /*744a0*/  LDL.LU.64 R16, [R1+0x14d0] ;  /* 0x0014d00001107983 */ /* 0x001ea80000300a00 */
[----:B-1----:R-:W2:Y:S01]  /*744b0*/  LDL.LU.64 R18, [R1+0x14d8] ;  /* 0x0014d80001127983 */ /* 0x002ea20000300a00 */
[C---:B------:R-:W-:Y:S03]  /*744c0*/  HMMA.16816.F32 R36, R28.reuse, R10, R40 ;  /* 0x0000000a1c24723c */ /* 0x040fe60000001828 */
        /* <DEDUP_REMOVED lines=8> */
[----:B------:R0:W-:Y:S04]  /*74550*/  STL.64 [R1+0x14f0], R36 ;  /* 0x0014f02401007387 */ /* 0x0001e80000100a00 */
[----:B------:R1:W-:Y:S04]  /*74560*/  STL.64 [R1+0x14f8], R38 ;  /* 0x0014f82601007387 */ /* 0x0003e80000100a00 */
[----:B0-----:R-:W3:Y:S04]  /*74570*/  LDL.LU.64 R36, [R1+0x1470] ;  /* 0x0014700001247983 */ /* 0x001ee80000300a00 */
[----:B-1----:R-:W3:Y:S04]  /*74580*/  LDL.LU.64 R38, [R1+0x1478] ;  /* 0x0014780001267983 */ /* 0x002ee80000300a00 */
        /* <DEDUP_REMOVED lines=11> */
[----:B------:R-:W-:Y:S04]  /*74640*/  STL.64 [R1+0x14d0], R16 ;  /* 0x0014d01001007387 */ /* 0x000fe80000100a00 */
[----:B------:R0:W-:Y:S04]  /*74650*/  STL.64 [R1+0x14d8], R18 ;  /* 0x0014d81201007387 */ /* 0x0001e80000100a00 */
[----:B0-----:R-:W2:Y:S04]  /*74660*/  LDL.LU.64 R18, [R1+0x6d40] ;  /* 0x006d400001127983 */ /* 0x001ea80000300a00 */
[----:B------:R-:W3:Y:S04]  /*74670*/  LDL.LU.64 R16, [R1+0x6d38] ;  /* 0x006d380001107983 */ /* 0x000ee80000300a00 */
[----:B------:R-:W-:Y:S04]  /*74680*/  STL.64 [R1+0x6c68], R14 ;  /* 0x006c680e01007387 */ /* 0x000fe80000100a00 */
[----:B------:R3:W-:Y:S01]  /*74690*/  STL.64 [R1+0x6c60], R12 ;  /* 0x006c600c01007387 */ /* 0x0007e20000100a00 */
[----:B------:R-:W-:-:S02]  /*746a0*/  IMAD R4, R4, 0x100, R56 ;  /* 0x0000010004047824 */ /* 0x000fc400078e0238 */
[----:B------:R-:W-:Y:S02]  /*746b0*/  IMAD R5, R5, 0x100, R57 ;  /* 0x0000010005057824 */ /* 0x000fe400078e0239 */
[----:B------:R-:W-:Y:S01]  /*746c0*/  IMAD.MOV.U32 R57, RZ, RZ, R34 ;  /* 0x000000ffff397224 */ /* 0x000fe200078e0022 */
[C---:B---3--:R-:W-:Y:S06]  /*746d0*/  HMMA.16816.F32 R12, R28.reuse, R16, R8 ;  /* 0x000000101c0c723c */ /* 0x048fec0000001808 */
[C---:B--2---:R-:W-:Y:S06]  /*746e0*/  HMMA.16816.F32 R8, R28.reuse, R18, R52 ;  /* 0x000000121c08723c */ /* 0x044fec0000001834 */
[----:B------:R-:W-:Y:S11]  /*746f0*/  STL.64 [R1+0x6c78], R18 ;  /* 0x006c781201007387 */ /* 0x000ff60000100a00 */
[----:B------:R-:W-:Y:S04]  /*74700*/  STL.64 [R1+0x14c0], R12 ;  /* 0x0014c00c01007387 */ /* 0x000fe80000100a00 */
[----:B------:R4:W-:Y:S04]  /*74710*/  STL.64 [R1+0x14c8], R14 ;  /* 0x0014c80e01007387 */ /* 0x0009e80000100a00 */
[----:B------:R-:W-:Y:S04]  /*74720*/  STL.64 [R1+0x6c70], R16 ;  /* 0x006c701001007387 */ /* 0x000fe80000100a00 */
[----:B------:R-:W-:Y:S04]  /*74730*/  STL.64 [R1+0x14b0], R8 ;  /* 0x0014b00801007387 */ /* 0x000fe80000100a00 */
[----:B------:R0:W-:Y:S01]  /*74740*/  STL.64 [R1+0x14b8], R10 ;  /* 0x0014b80a01007387 */ /* 0x0001e20000100a00 */
[C---:B----4-:R-:W-:Y:S06]  /*74750*/  HMMA.16816.F32 R12, R28.reuse, R20, R48 ;  /* 0x000000141c0c723c */ /* 0x050fec0000001830 */
[----:B0-----:R-:W-:Y:S01]  /*74760*/  HMMA.16816.F32 R8, R28, R22, R44 ;  /* 0x000000161c08723c */ /* 0x001fe2000000182c */
[----:B------:R-:W2:-:S15]  /*74770*/  LDL.64 R44, [R1+0x128] ;  /* 0x00012800012c7983 */ /* 0x000e9e0000100a00 */
[----:B------:R-:W-:-:S01]  /*74780*/  NOP ;  /* 0x0000000000007918 */ /* 0x000fc20000000000 */
[----:B------:R-:W-:Y:S04]  /*74790*/  STL.64 [R1+0x14a0], R12 ;  /* 0x0014a00c01007387 */ /* 0x000fe80000100a00 */
[----:B------:R-:W-:Y:S04]  /*747a0*/  STL.64 [R1+0x14a8], R14 ;  /* 0x0014a80e01007387 */ /* 0x000fe80000100a00 */
[----:B------:R-:W-:Y:S04]  /*747b0*/  STL.64 [R1+0x6c88], R22 ;  /* 0x006c881601007387 */ /* 0x000fe80000100a00 */
[----:B------:R-:W-:Y:S04]  /*747c0*/  STL.64 [R1+0x1490], R8 ;  /* 0x0014900801007387 */ /* 0x000fe80000100a00 */
[----:B------:R0:W-:Y:S02]  /*747d0*/  STL.64 [R1+0x1498], R10 ;  /* 0x0014980a01007387 */ /* 0x0001e40000100a00 */
[----:B0-----:R-:W-:Y:S02]  /*747e0*/  HMMA.16816.F32 R8, R28, R24, R40 ;  /* 0x000000181c08723c */ /* 0x001fe40000001828 */
[----:B------:R-:W-:-:S15]  /*747f0*/  STL.64 [R1+0x6c80], R20 ;  /* 0x006c801401007387 */ /* 0x000fde0000100a00 */
[----:B------:R-:W-:-:S06]  /*74800*/  NOP ;  /* 0x0000000000007918 */ /* 0x000fcc0000000000 */
[----:B------:R-:W-:Y:S04]  /*74810*/  STL.64 [R1+0x1480], R8 ;  /* 0x0014800801007387 */ /* 0x000fe80000100a00 */
[----:B------:R0:W-:Y:S04]  /*74820*/  STL.64 [R1+0x1488], R10 ;  /* 0x0014880a01007387 */ /* 0x0001e80000100a00 */
[----:B------:R-:W3:Y:S04]  /*74830*/  LDL.LU.64 R16, [R1+0x22f0] ;  /* 0x0022f00001107983 */ /* 0x000ee80000300a00 */
[----:B------:R-:W3:Y:S01]  /*74840*/  LDL.LU.64 R18, [R1+0x22f8] ;  /* 0x0022f80001127983 */ /* 0x000ee20000300a00 */
[----:B0-----:R-:W-:Y:S01]  /*74850*/  HMMA.16816.F32 R8, R28, R26, R36 ;  /* 0x0000001a1c08723c */ /* 0x001fe20000001824 */
[----:B------:R-:W-:-:S02]  /*74860*/  IMAD.MOV.U32 R54, RZ, RZ, R33 ;  /* 0x000000ffff367224 */ /* 0x000fc400078e0021 */
[----:B------:R-:W-:-:S15]  /*74870*/  IMAD.MOV.U32 R55, RZ, RZ, R32 ;  /* 0x000000ffff377224 */ /* 0x000fde00078e0020 */
[----:B------:R-:W-:-:S05]  /*74880*/  NOP ;  /* 0x0000000000007918 */ /* 0x000fca0000000000 */
[----:B------:R0:W-:Y:S04]  /*74890*/  STL.64 [R1+0x1470], R8 ;  /* 0x0014700801007387 */ /* 0x0001e80000100a00 */
[----:B------:R1:W-:Y:S04]  /*748a0*/  STL.64 [R1+0x1478], R10 ;  /* 0x0014780a01007387 */ /* 0x0003e80000100a00 */
[----:B------:R-:W4:Y:S04]  /*748b0*/  LDL R56, [R1+0xf8] ;  /* 0x0000f80001387983 */ /* 0x000f280000100800 */
[----:B------:R-:W2:Y:S04]  /*748c0*/  LDL.LU R34, [R1+0x6d30] ;  /* 0x006d300001227983 */ /* 0x000ea80000300800 */
[----:B------:R-:W-:Y:S04]  /*748d0*/  STL.64 [R1+0x6c98], R26 ;  /* 0x006c981a01007387 */ /* 0x000fe80000100a00 */
[----:B------:R3:W-:Y:S04]  /*748e0*/  STL.64 [R1+0x6c90], R24 ;  /* 0x006c901801007387 */ /* 0x0007e80000100a00 */
[----:B------:R-:W3:Y:S04]  /*748f0*/  LDL.LU R33, [R1+0x6d2c] ;  /* 0x006d2c0001217983 */ /* 0x000ee80000300800 */
[----:B------:R-:W4:Y:S04]  /*74900*/  LDL.LU R32, [R1+0x6d28] ;  /* 0x006d280001207983 */ /* 0x000f280000300800 */
[----:B------:R-:W4:Y:S04]  /*74910*/  LDL.LU.64 R12, [R1+0x22e0] ;  /* 0x0022e000010c7983 */ /* 0x000f280000300a00 */
[----:B------:R-:W4:Y:S04]  /*74920*/  LDL.LU.64 R14, [R1+0x22e8] ;  /* 0x0022e800010e7983 */ /* 0x000f280000300a00 */
[----:B0-----:R-:W4:Y:S04]  /*74930*/  LDL.LU.64 R8, [R1+0x1460] ;  /* 0x0014600001087983 */ /* 0x001f280000300a00 */
[----:B-1----:R-:W4:Y:S04]  /*74940*/  LDL.LU.64 R10, [R1+0x1468] ;  /* 0x00146800010a7983 */ /* 0x002f280000300a00 */
[----:B------:R-:W4:Y:S04]  /*74950*/  LDL R50, [R1+0x110] ;  /* 0x0001100001327983 */ /* 0x000f280000100800 */
[----:B------:R-:W4:Y:S04]  /*74960*/  LDL R51, [R1+0x114] ;  /* 0x0001140001337983 */ /* 0x000f280000100800 */
[----:B------:R-:W4:Y:S04]  /*74970*/  LDL R48, [R1+0x118] ;  /* 0x0001180001307983 */ /* 0x000f280000100800 */
[----:B------:R-:W4:Y:S01]  /*74980*/  LDL R49, [R1+0x11c] ;  /* 0x00011c0001317983 */ /* 0x000f220000100800 */
[----:B------:R-:W-:-:S02]  /*74990*/  IMAD R6, R6, 0x100, R58 ;  /* 0x0000010006067824 */ /* 0x000fc400078e023a */
[----:B------:R-:W-:Y:S02]  /*749a0*/  IMAD.MOV.U32 R58, RZ, RZ, R35 ;  /* 0x000000ffff3a7224 */ /* 0x000fe400078e0023 */
[----:B--2---:R-:W-:Y:S02]  /*749b0*/  IMAD.MOV.U32 R53, RZ, RZ, R34 ;  /* 0x000000ffff357224 */ /* 0x004fe400078e0022 */
[----:B---3--:R-:W-:Y:S02]  /*749c0*/  IMAD.MOV.U32 R47, RZ, RZ, R33 ;  /* 0x000000ffff2f7224 */ /* 0x008fe400078e0021 */
[----:B----4-:R-:W-:Y:S02]  /*749d0*/  IMAD.MOV.U32 R46, RZ, RZ, R32 ;  /* 0x000000ffff2e7224 */ /* 0x010fe400078e0020 */
[----:B------:R-:W2:Y:S04]  /*749e0*/  LDL.LU R32, [R1+0x6d24] ;  /* 0x006d240001207983 */ /* 0x000ea80000300800 */
[----:B------:R-:W2:Y:S04]  /*749f0*/  LDL.LU R33, [R1+0x6d20] ;  /* 0x006d200001217983 */ /* 0x000ea80000300800 */
[----:B------:R-:W3:Y:S04]  /*74a00*/  LDL R52, [R1+0x108] ;  /* 0x0001080001347983 */ /* 0x000ee80000100800 */
[----:B------:R-:W4:Y:S04]  /*74a10*/  LDL.LU R34, [R1+0x6d1c] ;  /* 0x006d1c0001227983 */ /* 0x000f280000300800 */
[----:B------:R-:W4:Y:S01]  /*74a20*/  LDL.LU R35, [R1+0x6d18] ;  /* 0x006d180001237983 */ /* 0x000f220000300800 */
[----:B------:R-:W-:Y:S01]  /*74a30*/  HMMA.16816.F32 R8, R28, R44, R8 ;  /* 0x0000002c1c08723c */ /* 0x000fe20000001808 */
[----:B------:R-:W-:-:S02]  /*74a40*/  IMAD R7, R7, 0x100, R59 ;  /* 0x0000010007077824 */ /* 0x000fc400078e023b */
[----:B------:R-:W3:Y:S03]  /*74a50*/  LDL R59, [R1+0xf4] ;  /* 0x0000f400013b7983 */ /* 0x000ee60000100800 */
[C---:B--2---:R-:W-:Y:S06]  /*74a60*/  HMMA.16816.F32 R16, R28.reuse, R32, R16 ;  /* 0x000000201c10723c */ /* 0x044fec0000001810 */
[----:B----4-:R-:W-:Y:S01]  /*74a70*/  HMMA.16816.F32 R12, R28, R34, R12 ;  /* 0x000000221c0c723c */ /* 0x010fe2000000180c */
[----:B------:R-:W-:Y:S04]  /*74a80*/  STL [R1+0x6be8], R32 ;  /* 0x006be82001007387 */ /* 0x000fe80000100800 */
[----:B------:R-:W-:-:S12]  /*74a90*/  STL [R1+0x6be4], R33 ;  /* 0x006be42101007387 */ /* 0x000fd80000100800 */
[----:B------:R0:W-:Y:S04]  /*74aa0*/  STL.64 [R1+0x22f0], R16 ;  /* 0x0022f01001007387 */ /* 0x0001e80000100a00 */
[----:B------:R1:W-:Y:S04]  /*74ab0*/  STL.64 [R1+0x22f8], R18 ;  /* 0x0022f81201007387 */ /* 0x0003e80000100a00 */
[----:B------:R-:W-:Y:S04]  /*74ac0*/  STL.64 [R1+0x22e0], R12 ;  /* 0x0022e00c01007387 */ /* 0x000fe80000100a00 */
[----:B------:R-:W-:Y:S04]  /*74ad0*/  STL.64 [R1+0x22e8], R14 ;  /* 0x0022e80e01007387 */ /* 0x000fe80000100a00 */
[----:B------:R2:W-:Y:S04]  /*74ae0*/  STL.64 [R1+0x1460], R8 ;  /* 0x0014600801007387 */ /* 0x0005e80000100a00 */
[----:B------:R4:W-:Y:S04]  /*74af0*/  STL.64 [R1+0x1468], R10 ;  /* 0x0014680a01007387 */ /* 0x0009e80000100a00 */
        /* <DEDUP_REMOVED lines=8> */
[----:B0-----:R-:W3:Y:S04]  /*74b80*/  LDL.LU.64 R16, [R1+0x1410] ;  /* 0x0014100001107983 */ /* 0x001ee80000300a00 */
[----:B-1----:R-:W3:Y:S04]  /*74b90*/  LDL.LU.64 R18, [R1+0x1418] ;  /* 0x0014180001127983 */ /* 0x002ee80000300a00 */
[----:B--2---:R-:W2:Y:S04]  /*74ba0*/  LDL.LU.64 R8, [R1+0x1400] ;  /* 0x0014000001087983 */ /* 0x004ea80000300a00 */
[----:B----4-:R-:W2:Y:S01]  /*74bb0*/  LDL.LU.64 R10, [R1+0x1408] ;  /* 0x00140800010a7983 */ /* 0x010ea20000300a00 */
[----:B------:R-:W-:-:S02]  /*74bc0*/  F2FP.F16.E5M2.UNPACK_B R4, R4 ;  /* 0x00000004ff04723e */ /* 0x000fc400020004ff */
[----:B------:R-:W-:Y:S02]  /*74bd0*/  F2FP.F16.E5M2.UNPACK_B R5, R5 ;  /* 0x00000005ff05723e */ /* 0x000fe400020004ff */
[----:B------:R-:W-:Y:S02]  /*74be0*/  F2FP.F16.E5M2.UNPACK_B R6, R6 ;  /* 0x00000006ff06723e */ /* 0x000fe400020004ff */
[----:B------:R-:W-:Y:S01]  /*74bf0*/  F2FP.F16.E5M2.UNPACK_B R7, R7 ;  /* 0x00000007ff07723e */ /* 0x000fe200020004ff */
[----:B------:R-:W-:Y:S02]  /*74c00*/  IMAD.MOV.U32 R32, RZ, RZ, R44 ;  /* 0x000000ffff207224 */ /* 0x000fe400078e002c */
[----:B------:R-:W-:Y:S01]  /*74c10*/  IMAD.MOV.U32 R33, RZ, RZ, R45 ;  /* 0x000000ffff217224 */ /* 0x000fe200078e002d */
[----:B------:R-:W4:Y:S04]  /*74c20*/  LDL R40, [R1+0xe8] ;  /* 0x0000e80001287983 */ /* 0x000f280000100800 */
[----:B------:R-:W4:Y:S04]  /*74c30*/  LDL R41, [R1+0xec] ;  /* 0x0000ec0001297983 */ /* 0x000f280000100800 */
[----:B------:R-:W4:Y:S04]  /*74c40*/  LDL.LU.64 R12, [R1+0x13f0] ;  /* 0x0013f000010c7983 */ /* 0x000f280000300a00 */
[----:B------:R-:W4:Y:S04]  /*74c50*/  LDL.LU.64 R14, [R1+0x13f8] ;  /* 0x0013f800010e7983 */ /* 0x000f280000300a00 */
[----:B------:R-:W-:Y:S04]  /*74c60*/  STL.64 [R1+0x6ca8], R34 ;  /* 0x006ca82201007387 */ /* 0x000fe80000100a00 */
[----:B------:R3:W-:Y:S04]  /*74c70*/  STL.64 [R1+0x6ca0], R32 ;  /* 0x006ca02001007387 */ /* 0x0007e80000100a00 */
[----:B------:R-:W4:Y:S01]  /*74c80*/  LDL R44, [R1+0xe0] ;  /* 0x0000e000012c7983 */ /* 0x000f220000100800 */
[C---:B---3--:R-:W-:Y:S06]  /*74c90*/  HMMA.16816.F32 R32, R4.reuse, R46, R28 ;  /* 0x0000002e0420723c */ /* 0x048fec000000181c */
[C---:B------:R-:W-:Y:S06]  /*74ca0*/  HMMA.16816.F32 R28, R4.reuse, R48, R36 ;  /* 0x00000030041c723c */ /* 0x040fec0000001824 */
[C---:B------:R-:W-:Y:S11]  /*74cb0*/  HMMA.16816.F32 R24, R4.reuse, R50, R24 ;  /* 0x000000320418723c */ /* 0x040ff60000001818 */
[----:B------:R-:W-:Y:S04]  /*74cc0*/  STL.64 [R1+0x1450], R32 ;  /* 0x0014502001007387 */ /* 0x000fe80000100a00 */
[----:B------:R-:W-:Y:S04]  /*74cd0*/  STL.64 [R1+0x1458], R34 ;  /* 0x0014582201007387 */ /* 0x000fe80000100a00 */
[----:B------:R-:W-:Y:S04]  /*74ce0*/  STL.64 [R1+0x1440], R28 ;  /* 0x0014401c01007387 */ /* 0x000fe80000100a00 */
[----:B------:R-:W-:Y:S04]  /*74cf0*/  STL.64 [R1+0x1448], R30 ;  /* 0x0014481e01007387 */ /* 0x000fe80000100a00 */
[----:B------:R-:W3:Y:S04]  /*74d00*/  LDL R45, [R1+0xe4] ;  /* 0x0000e400012d7983 */ /* 0x000ee80000100800 */
[----:B------:R-:W3:Y:S04]  /*74d10*/  LDL R46, [R1+0xd8] ;  /* 0x0000d800012e7983 */ /* 0x000ee80000100800 */
[----:B------:R-:W-:Y:S04]  /*74d20*/  STL.64 [R1+0x1430], R24 ;  /* 0x0014301801007387 */ /* 0x000fe80000100a00 */
[----:B------:R0:W-:Y:S04]  /*74d30*/  STL.64 [R1+0x1438], R26 ;  /* 0x0014381a01007387 */ /* 0x0001e80000100a00 */
[----:B------:R-:W3:Y:S01]  /*74d40*/  LDL R47, [R1+0xdc] ;  /* 0x0000dc00012f7983 */ /* 0x000ee20000100800 */
[C---:B0-----:R-:W-:Y:S06]  /*74d50*/  HMMA.16816.F32 R24, R4.reuse, R52, R20 ;  /* 0x000000340418723c */ /* 0x041fec0000001814 */
[C---:B------:R-:W-:Y:S06]  /*74d60*/  HMMA.16816.F32 R20, R4.reuse, R54, R16 ;  /* 0x000000360414723c */ /* 0x040fec0000001810 */
[C---:B--2---:R-:W-:Y:S11]  /*74d70*/  HMMA.16816.F32 R16, R4.reuse, R56, R8 ;  /* 0x000000380410723c */ /* 0x044ff60000001808 */
[----:B------:R-:W-:Y:S04]  /*74d80*/  STL.64 [R1+0x1420], R24 ;  /* 0x0014201801007387 */ /* 0x000fe80000100a00 */
[----:B------:R-:W-:Y:S04]  /*74d90*/  STL.64 [R1+0x1428], R26 ;  /* 0x0014281a01007387 */ /* 0x000fe80000100a00 */
[----:B------:R-:W2:Y:S04]  /*74da0*/  LDL.LU.64 R8, [R1+0x13e0] ;  /* 0x0013e00001087983 */ /* 0x000ea80000300a00 */
[----:B------:R-:W-:Y:S04]  /*74db0*/  STL.64 [R1+0x1410], R20 ;  /* 0x0014101401007387 */ /* 0x000fe80000100a00 */
[----:B------:R-:W-:Y:S04]  /*74dc0*/  STL.64 [R1+0x1418], R22 ;  /* 0x0014181601007387 */ /* 0x000fe80000100a00 */
[----:B------:R-:W2:Y:S01]  /*74dd0*/  LDL.LU.64 R10, [R1+0x13e8] ;  /* 0x0013e800010a7983 */ /* 0x000ea20000300a00 */
[C---:B----4-:R-:W-:Y:S03]  /*74de0*/  HMMA.16816.F32 R12, R4.reuse, R58, R12 ;  /* 0x0000003a040c723c */ /* 0x050fe6000000180c */
[----:B------:R0:W-:Y:S04]  /*74df0*/  STL.64 [R1+0x1400], R16 ;  /* 0x0014001001007387 */ /* 0x0001e80000100a00 */
[----:B------:R1:W-:Y:S04]  /*74e00*/  STL.64 [R1+0x1408], R18 ;  /* 0x0014081201007387 */ /* 0x0003e80000100a00 */
[----:B------:R-:W4:Y:S04]  /*74e10*/  LDL R50, [R1+0x60] ;  /* 0x0000600001327983 */ /* 0x000f280000100800 */
[----:B------:R-:W4:Y:S04]  /*74e20*/  LDL R51, [R1+0x64] ;  /* 0x0000640001337983 */ /* 0x000f280000100800 */
[----:B------:R-:W4:Y:S04]  /*74e30*/  LDL R48, [R1+0xd0] ;  /* 0x0000d00001307983 */ /* 0x000f280000100800 */
[----:B------:R-:W4:Y:S04]  /*74e40*/  LDL R49, [R1+0xd4] ;  /* 0x0000d40001317983 */ /* 0x000f280000100800 */
[----:B0-----:R-:W3:Y:S04]  /*74e50*/  LDL.LU.64 R16, [R1+0x13d0] ;  /* 0x0013d00001107983 */ /* 0x001ee80000300a00 */
[----:B-1----:R-:W3:Y:S04]  /*74e60*/  LDL.LU.64 R18, [R1+0x13d8] ;  /* 0x0013d80001127983 */ /* 0x002ee80000300a00 */
[----:B------:R0:W-:Y:S04]  /*74e70*/  STL.64 [R1+0x13f0], R12 ;  /* 0x0013f00c01007387 */ /* 0x0001e80000100a00 */
[----:B------:R1:W-:Y:S04]  /*74e80*/  STL.64 [R1+0x13f8], R14 ;  /* 0x0013f80e01007387 */ /* 0x0003e80000100a00 */
[----:B------:R-:W4:Y:S04]  /*74e90*/  LDL R52, [R1+0xc8] ;  /* 0x0000c80001347983 */ /* 0x000f280000100800 */
[----:B------:R-:W4:Y:S04]  /*74ea0*/  LDL R53, [R1+0xcc] ;  /* 0x0000cc0001357983 */ /* 0x000f280000100800 */
        /* <DEDUP_REMOVED lines=9> */
[----:B------:R-:W4:Y:S01]  /*74f40*/  LDL R59, [R1+0xb4] ;  /* 0x0000b400013b7983 */ /* 0x000f220000100800 */
[----:B--2---:R-:W-:Y:S03]  /*74f50*/  HMMA.16816.F32 R8, R4, R40, R8 ;  /* 0x000000280408723c */ /* 0x004fe60000001808 */
[----:B------:R-:W2:-:S15]  /*74f60*/  LDL R40, [R1+0x70] ;  /* 0x0000700001287983 */ /* 0x000e9e0000100800 */
[----:B------:R-:W-:-:S05]  /*74f70*/  NOP ;  /* 0x0000000000007918 */ /* 0x000fca0000000000 */
[----:B------:R0:W-:Y:S04]  /*74f80*/  STL.64 [R1+0x13e0], R8 ;  /* 0x0013e00801007387 */ /* 0x0001e80000100a00 */
[----:B------:R1:W-:Y:S04]  /*74f90*/  STL.64 [R1+0x13e8], R10 ;  /* 0x0013e80a01007387 */ /* 0x0003e80000100a00 */
[----:B------:R-:W2:Y:S01]  /*74fa0*/  LDL R41, [R1+0x74] ;  /* 0x0000740001297983 */ /* 0x000ea20000100800 */
[C---:B---3--:R-:W-:Y:S03]  /*74fb0*/  HMMA.16816.F32 R16, R4.reuse, R44, R16 ;  /* 0x0000002c0410723c */ /* 0x048fe60000001810 */
[----:B0-----:R-:W3:Y:S04]  /*74fc0*/  LDL.LU.64 R8, [R1+0x13b0] ;  /* 0x0013b00001087983 */ /* 0x001ee80000300a00 */
[----:B-1----:R-:W3:Y:S01]  /*74fd0*/  LDL.LU.64 R10, [R1+0x13b8] ;  /* 0x0013b800010a7983 */ /* 0x002ee20000300a00 */
[C---:B----4-:R-:W-:Y:S03]  /*74fe0*/  HMMA.16816.F32 R12, R4.reuse, R46, R12 ;  /* 0x0000002e040c723c */ /* 0x050fe6000000180c */
[----:B------:R-:W-:Y:S04]  /*74ff0*/  STL.64 [R1+0x6cc0], R42 ;  /* 0x006cc02a01007387 */ /* 0x000fe80000100a00 */
[----:B--2---:R-:W-:Y:S04]  /*75000*/  STL.64 [R1+0x6cb8], R40 ;  /* 0x006cb82801007387 */ /* 0x004fe80000100a00 */
[----:B------:R-:W2:Y:S04]  /*75010*/  LDL.LU.64 R20, [R1+0x13a0] ;  /* 0x0013a00001147983 */ /* 0x000ea80000300a00 */
[----:B------:R-:W2:Y:S04]  /*75020*/  LDL.LU.64 R22, [R1+0x13a8] ;  /* 0x0013a80001167983 */ /* 0x000ea80000300a00 */
[----:B------:R0:W-:Y:S04]  /*75030*/  STL.64 [R1+0x13d0], R16 ;  /* 0x0013d01001007387 */ /* 0x0001e80000100a00 */
[----:B------:R1:W-:Y:S04]  /*75040*/  STL.64 [R1+0x13d8], R18 ;  /* 0x0013d81201007387 */ /* 0x0003e80000100a00 */
[----:B------:R-:W4:Y:S04]  /*75050*/  LDL R38, [R1+0x78] ;  /* 0x0000780001267983 */ /* 0x000f280000100800 */
[----:B------:R-:W4:Y:S04]  /*75060*/  LDL R39, [R1+0x7c] ;  /* 0x00007c0001277983 */ /* 0x000f280000100800 */
[----:B0-----:R-:W4:Y:S04]  /*75070*/  LDL.LU.64 R16, [R1+0x1390] ;  /* 0x0013900001107983 */ /* 0x001f280000300a00 */
[----:B-1----:R-:W4:Y:S04]  /*75080*/  LDL.LU.64 R18, [R1+0x1398] ;  /* 0x0013980001127983 */ /* 0x002f280000300a00 */
[----:B------:R0:W-:Y:S04]  /*75090*/  STL.64 [R1+0x13c0], R12 ;  /* 0x0013c00c01007387 */ /* 0x0001e80000100a00 */
[----:B------:R1:W-:Y:S04]  /*750a0*/  STL.64 [R1+0x13c8], R14 ;  /* 0x0013c80e01007387 */ /* 0x0003e80000100a00 */
[----:B0-----:R-:W4:Y:S04]  /*750b0*/  LDL.LU.64 R12, [R1+0x1380] ;  /* 0x00138000010c7983 */ /* 0x001f280000300a00 */
[----:B-1----:R-:W4:Y:S04]  /*750c0*/  LDL.LU.64 R14, [R1+0x1388] ;  /* 0x00138800010e7983 */ /* 0x002f280000300a00 */
[----:B------:R-:W4:Y:S04]  /*750d0*/  LDL R36, [R1+0x80] ;  /* 0x0000800001247983 */ /* 0x000f280000100800 */
[----:B------:R-:W4:Y:S01]  /*750e0*/  LDL R37, [R1+0x84] ;  /* 0x0000840001257983 */ /* 0x000f220000100800 */
[C---:B---3--:R-:W-:Y:S06]  /*750f0*/  HMMA.16816.F32 R24, R4.reuse, R48, R8 ;  /* 0x000000300418723c */ /* 0x048fec0000001808 */
[C---:B--2---:R-:W-:Y:S01]  /*75100*/  HMMA.16816.F32 R20, R4.reuse, R52, R20 ;  /* 0x000000340414723c */ /* 0x044fe20000001814 */
[----:B----4-:R0:W-:Y:S04]  /*75110*/  STL.64 [R1+0x6cd0], R38 ;  /* 0x006cd02601007387 */ /* 0x0101e80000100a00 */
[----:B------:R1:W-:Y:S04]  /*75120*/  STL.64 [R1+0x6cc8], R36 ;  /* 0x006cc82401007387 */ /* 0x0003e80000100a00 */
[----:B------:R-:W2:Y:S04]  /*75130*/  LDL.LU.64 R8, [R1+0x1370] ;  /* 0x0013700001087983 */ /* 0x000ea80000300a00 */
[----:B------:R-:W2:Y:S04]  /*75140*/  LDL.LU.64 R10, [R1+0x1378] ;  /* 0x00137800010a7983 */ /* 0x000ea80000300a00 */
[----:B------:R-:W-:Y:S04]  /*75150*/  STL.64 [R1+0x13b0], R24 ;  /* 0x0013b01801007387 */ /* 0x000fe80000100a00 */
[----:B------:R-:W-:Y:S04]  /*75160*/  STL.64 [R1+0x13b8], R26 ;  /* 0x0013b81a01007387 */ /* 0x000fe80000100a00 */
[----:B------:R-:W3:Y:S04]  /*75170*/  LDL R30, [R1+0x88] ;  /* 0x00008800011e7983 */ /* 0x000ee80000100800 */
[----:B------:R-:W3:Y:S04]  /*75180*/  LDL R31, [R1+0x8c] ;  /* 0x00008c00011f7983 */ /* 0x000ee80000100800 */
[----:B------:R-:W4:Y:S04]  /*75190*/  LDL R28, [R1+0x90] ;  /* 0x00009000011c7983 */ /* 0x000f280000100800 */
[----:B------:R-:W-:Y:S04]  /*751a0*/  STL.64 [R1+0x13a0], R20 ;  /* 0x0013a01401007387 */ /* 0x000fe80000100a00 */
[----:B------:R-:W-:Y:S04]  /*751b0*/  STL.64 [R1+0x13a8], R22 ;  /* 0x0013a81601007387 */ /* 0x000fe80000100a00 */
[----:B------:R-:W4:Y:S01]  /*751c0*/  LDL R29, [R1+0x94] ;  /* 0x00009400011d7983 */ /* 0x000f220000100800 */
[C---:B------:R-:W-:Y:S06]  /*751d0*/  HMMA.16816.F32 R16, R4.reuse, R54, R16 ;  /* 0x000000360410723c */ /* 0x040fec0000001810 */
[C---:B------:R-:W-:Y:S01]  /*751e0*/  HMMA.16816.F32 R12, R4.reuse, R56, R12 ;  /* 0x00000038040c723c */ /* 0x040fe2000000180c */
[----:B---3--:R-:W-:Y:S04]  /*751f0*/  STL.64 [R1+0x6ce0], R30 ;  /* 0x006ce01e01007387 */ /* 0x008fe80000100a00 */
[----:B----4-:R-:W-:Y:S04]  /*75200*/  STL.64 [R1+0x6cd8], R28 ;  /* 0x006cd81c01007387 */ /* 0x010fe80000100a00 */
[----:B0-----:R-:W3:Y:S08]  /*75210*/  LDL R38, [R1+0x98] ;  /* 0x0000980001267983 */ /* 0x001ef00000100800 */
[----:B------:R-:W-:Y:S04]  /*75220*/  STL.64 [R1+0x1390], R16 ;  /* 0x0013901001007387 */ /* 0x000fe80000100a00 */
[----:B------:R-:W-:Y:S04]  /*75230*/  STL.64 [R1+0x1398], R18 ;  /* 0x0013981201007387 */ /* 0x000fe80000100a00 */
[----:B------:R-:W3:Y:S01]  /*75240*/  LDL R39, [R1+0x9c] ;  /* 0x00009c0001277983 */ /* 0x000ee20000100800 */
[C---:B--2---:R-:W-:Y:S03]  /*75250*/  HMMA.16816.F32 R8, R4.reuse, R58, R8 ;  /* 0x0000003a0408723c */ /* 0x044fe60000001808 */
[----:B---3--:R0:W-:Y:S04]  /*75260*/  STL.64 [R1+0x6ce8], R38 ;  /* 0x006ce82601007387 */ /* 0x0081e80000100a00 */
[----:B-1----:R-:W2:Y:S04]  /*75270*/  LDL R36, [R1+0xa0] ;  /* 0x0000a00001247983 */ /* 0x002ea80000100800 */
[----:B------:R-:W-:Y:S04]  /*75280*/  STL.64 [R1+0x1380], R12 ;  /* 0x0013800c01007387 */ /* 0x000fe80000100a00 */
[----:B------:R-:W-:Y:S04]  /*75290*/  STL.64 [R1+0x1388], R14 ;  /* 0x0013880e01007387 */ /* 0x000fe80000100a00 */
[----:B------:R-:W2:Y:S04]  /*752a0*/  LDL R37, [R1+0xa4] ;  /* 0x0000a40001257983 */ /* 0x000ea80000100800 */
[----:B--2---:R-:W-:Y:S04]  /*752b0*/  STL.64 [R1+0x6d00], R36 ;  /* 0x006d002401007387 */ /* 0x004fe80000100a00 */
[----:B------:R-:W2:Y:S04]  /*752c0*/  LDL.64 R56, [R1+0x30] ;  /* 0x0000300001387983 */ /* 0x000ea80000100a00 */
[----:B0-----:R-:W3:Y:S04]  /*752d0*/  LDL R38, [R1+0xa8] ;  /* 0x0000a80001267983 */ /* 0x001ee80000100800 */
[----:B------:R-:W-:Y:S04]  /*752e0*/  STL.64 [R1+0x1370], R8 ;  /* 0x0013700801007387 */ /* 0x000fe80000100a00 */
[----:B------:R-:W-:Y:S04]  /*752f0*/  STL.64 [R1+0x1378], R10 ;  /* 0x0013780a01007387 */ /* 0x000fe80000100a00 */
[----:B------:R-:W4:Y:S04]  /*75300*/  LDL R54, [R1+0x38] ;  /* 0x0000380001367983 */ /* 0x000f280000100800 */
[----:B------:R-:W4:Y:S04]  /*75310*/  LDL R55, [R1+0x3c] ;  /* 0x00003c0001377983 */ /* 0x000f280000100800 */
[----:B------:R-:W2:Y:S04]  /*75320*/  LDL.64 R52, [R1+0x40] ;  /* 0x0000400001347983 */ /* 0x000ea80000100a00 */
[----:B------:R-:W3:Y:S04]  /*75330*/  LDL R39, [R1+0xac] ;  /* 0x0000ac0001277983 */ /* 0x000ee80000100800 */
[----:B----4-:R-:W-:Y:S04]  /*75340*/  STL.64 [R1+0x6cf8], R54 ;  /* 0x006cf83601007387 */ /* 0x010fe80000100a00 */
[----:B--2---:R0:W-:Y:S04]  /*75350*/  STL.64 [R1+0x6cf0], R52 ;  /* 0x006cf03401007387 */ /* 0x0041e80000100a00 */
[----:B0-----:R-:W2:Y:S04]  /*75360*/  LDL.LU.64 R52, [R1+0x1350] ;  /* 0x0013500001347983 */ /* 0x001ea80000300a00 */
[----:B------:R-:W4:Y:S04]  /*75370*/  LDL.LU.64 R54, [R1+0x1358] ;  /* 0x0013580001367983 */ /* 0x000f280000300a00 */
[----:B----4-:R-:W-:Y:S04]  /*75380*/  STL.64 [R1+0x6d10], R54 ;  /* 0x006d103601007387 */ /* 0x010fe80000100a00 */
[----:B--2---:R0:W-:Y:S04]  /*75390*/  STL.64 [R1+0x6d08], R52 ;  /* 0x006d083401007387 */ /* 0x0041e80000100a00 */
[----:B0-----:R-:W3:Y:S04]  /*753a0*/  LDL.LU.64 R52, [R1+0x1360] ;  /* 0x0013600001347983 */ /* 0x001ee80000300a00 */
[----:B------:R-:W3:Y:S04]  /*753b0*/  LDL.LU.64 R54, [R1+0x1368] ;  /* 0x0013680001367983 */ /* 0x000ee80000300a00 */
[----:B------:R-:W2:Y:S04]  /*753c0*/  LDL.LU.64 R28, [R1+0x1340] ;  /* 0x00134000011c7983 */ /* 0x000ea80000300a00 */
[----:B------:R-:W2:Y:S04]  /*753d0*/  LDL.LU.64 R30, [R1+0x1348] ;  /* 0x00134800011e7983 */ /* 0x000ea80000300a00 */
        /* <DEDUP_REMOVED lines=23> */
[----:B------:R-:W3:Y:S04]  /*75550*/  LDL.LU.64 R54, [R1+0x6d10] ;  /* 0x006d100001367983 */ /* 0x000ee80000300a00 */
[----:B------:R-:W3:-:S15]  /*75560*/  LDL.LU.64 R52, [R1+0x6d08] ;  /* 0x006d080001347983 */ /* 0x000ede0000300a00 */
[----:B------:R-:W-:-:S01]  /*75570*/  NOP ;  /* 0x0000000000007918 */ /* 0x000fc20000000000 */
[----:B------:R0:W-:Y:S04]  /*75580*/  STL.64 [R1+0x1360], R36 ;  /* 0x0013602401007387 */ /* 0x0001e80000100a00 */
[----:B------:R3:W-:Y:S04]  /*75590*/  STL.64 [R1+0x1368], R38 ;  /* 0x0013682601007387 */ /* 0x0007e80000100a00 */
[----:B0-----:R-:W3:Y:S02]  /*755a0*/  LDL.LU.64 R36, [R1+0x6d00] ;  /* 0x006d000001247983 */ /* 0x001ee40000300a00 */
[----:B---3--:R-:W-:Y:S02]  /*755b0*/  HMMA.16816.F32 R36, R4, R36, R52 ;  /* 0x000000240424723c */ /* 0x008fe40000001834 */
[----:B------:R-:W3:Y:S04]  /*755c0*/  LDL.LU.64 R54, [R1+0x6cf8] ;  /* 0x006cf80001367983 */ /* 0x000ee80000300a00 */
[----:B------:R-:W3:-:S15]  /*755d0*/  LDL.LU.64 R52, [R1+0x6cf0] ;  /* 0x006cf00001347983 */ /* 0x000ede0000300a00 */
[----:B------:R-:W-:-:S02]  /*755e0*/  NOP ;  /* 0x0000000000007918 */ /* 0x000fc40000000000 */
[----:B------:R-:W-:Y:S04]  /*755f0*/  STL.64 [R1+0x1350], R36 ;  /* 0x0013502401007387 */ /* 0x000fe80000100a00 */
[----:B------:R0:W-:Y:S04]  /*75600*/  STL.64 [R1+0x1358], R38 ;  /* 0x0013582601007387 */ /* 0x0001e80000100a00 */
[----:B0-----:R-:W2:Y:S02]  /*75610*/  LDL.LU.64 R38, [R1+0x6ce8] ;  /* 0x006ce80001267983 */ /* 0x001ea40000300a00 */
[----:B--2---:R-:W-:Y:S02]  /*75620*/  HMMA.16816.F32 R36, R4, R38, R28 ;  /* 0x000000260424723c */ /* 0x004fe4000000181c */
[----:B------:R-:W2:Y:S04]  /*75630*/  LDL.LU.64 R30, [R1+0x6ce0] ;  /* 0x006ce000011e7983 */ /* 0x000ea80000300a00 */
[----:B------:R-:W4:-:S15]  /*75640*/  LDL.LU.64 R28, [R1+0x6cd8] ;  /* 0x006cd800011c7983 */ /* 0x000f1e0000300a00 */
[----:B------:R-:W-:-:S02]  /*75650*/  NOP ;  /* 0x0000000000007918 */ /* 0x000fc40000000000 */
[----:B------:R-:W-:Y:S04]  /*75660*/  STL.64 [R1+0x1340], R36 ;  /* 0x0013402401007387 */ /* 0x000fe80000100a00 */
[----:B------:R0:W-:Y:S04]  /*75670*/  STL.64 [R1+0x1348], R38 ;  /* 0x0013482601007387 */ /* 0x0001e80000100a00 */
[----:B0-----:R-:W3:Y:S04]  /*75680*/  LDL.LU.64 R38, [R1+0x6cd0] ;  /* 0x006cd00001267983 */ /* 0x001ee80000300a00 */
[----:B------:R-:W3:Y:S01]  /*75690*/  LDL.LU.64 R36, [R1+0x6cc8] ;  /* 0x006cc80001247983 */ /* 0x000ee20000300a00 */
[----:B----4-:R-:W-:-:S15]  /*756a0*/  HMMA.16816.F32 R40, R4, R28, R40 ;  /* 0x0000001c0428723c */ /* 0x010fde0000001828 */
[----:B------:R-:W-:-:S08]  /*756b0*/  NOP ;  /* 0x0000000000007918 */ /* 0x000fd00000000000 */
[----:B------:R-:W-:Y:S04]  /*756c0*/  STL.64 [R1+0x1330], R40 ;  /* 0x0013302801007387 */ /* 0x000fe80000100a00 */
[----:B------:R0:W-:Y:S04]  /*756d0*/  STL.64 [R1+0x1338], R42 ;  /* 0x0013382a01007387 */ /* 0x0001e80000100a00 */
[----:B0-----:R-:W4:Y:S04]  /*756e0*/  LDL.LU.64 R42, [R1+0x6cc0] ;  /* 0x006cc000012a7983 */ /* 0x001f280000300a00 */
[----:B------:R-:W4:Y:S01]  /*756f0*/  LDL.LU.64 R40, [R1+0x6cb8] ;  /* 0x006cb80001287983 */ /* 0x000f220000300a00 */
[C---:B--2---:R-:W-:Y:S06]  /*75700*/  HMMA.16816.F32 R28, R4.reuse, R30, R32 ;  /* 0x0000001e041c723c */ /* 0x044fec0000001820 */
[C---:B---3--:R-:W-:Y:S06]  /*75710*/  HMMA.16816.F32 R24, R4.reuse, R36, R24 ;  /* 0x000000240418723c */ /* 0x048fec0000001818 */
[C---:B------:R-:W-:Y:S06]  /*75720*/  HMMA.16816.F32 R20, R4.reuse, R38, R20 ;  /* 0x000000260414723c */ /* 0x040fec0000001814 */
[C---:B------:R-:W-:Y:S05]  /*75730*/  HMMA.16816.F32 R8, R4.reuse, R50, R8 ;  /* 0x000000320408723c */ /* 0x040fea0000001808 */
[----:B------:R-:W-:Y:S04]  /*75740*/  STL.64 [R1+0x1320], R28 ;  /* 0x0013201c01007387 */ /* 0x000fe80000100a00 */
[----:B------:R-:W-:Y:S04]  /*75750*/  STL.64 [R1+0x1328], R30 ;  /* 0x0013281e01007387 */ /* 0x000fe80000100a00 */
[----:B------:R-:W-:Y:S04]  /*75760*/  STL.64 [R1+0x1310], R24 ;  /* 0x0013101801007387 */ /* 0x000fe80000100a00 */
[----:B------:R-:W-:Y:S04]  /*75770*/  STL.64 [R1+0x1318], R26 ;  /* 0x0013181a01007387 */ /* 0x000fe80000100a00 */
[----:B------:R-:W-:Y:S04]  /*75780*/  STL.64 [R1+0x1300], R20 ;  /* 0x0013001401007387 */ /* 0x000fe80000100a00 */
[----:B------:R-:W-:Y:S01]  /*75790*/  STL.64 [R1+0x1308], R22 ;  /* 0x0013081601007387 */ /* 0x000fe20000100a00 */
[C---:B----4-:R-:W-:Y:S06]  /*757a0*/  HMMA.16816.F32 R16, R4.reuse, R40, R16 ;  /* 0x000000280410723c */ /* 0x050fec0000001810 */
[----:B------:R-:W-:-:S15]  /*757b0*/  HMMA.16816.F32 R12, R4, R42, R12 ;  /* 0x0000002a040c723c */ /* 0x000fde000000180c */
[----:B------:R-:W-:-:S02]  /*757c0*/  NOP ;  /* 0x0000000000007918 */ /* 0x000fc40000000000 */
[----:B------:R0:W-:Y:S04]  /*757d0*/  STL.64 [R1+0x12f0], R16 ;  /* 0x0012f01001007387 */ /* 0x0001e80000100a00 */
[----:B------:R1:W-:Y:S04]  /*757e0*/  STL.64 [R1+0x12f8], R18 ;  /* 0x0012f81201007387 */ /* 0x0003e80000100a00 */
[----:B0-----:R-:W2:Y:S04]  /*757f0*/  LDL.LU.64 R16, [R1+0x12c0] ;  /* 0x0012c00001107983 */ /* 0x001ea80000300a00 */
[----:B------:R0:W-:Y:S04]  /*75800*/  STL.64 [R1+0x12e0], R12 ;  /* 0x0012e00c01007387 */ /* 0x0001e80000100a00 */
[----:B------:R3:W-:Y:S04]  /*75810*/  STL.64 [R1+0x12e8], R14 ;  /* 0x0012e80e01007387 */ /* 0x0007e80000100a00 */
[----:B-1----:R-:W2:Y:S04]  /*75820*/  LDL.LU.64 R18, [R1+0x12c8] ;  /* 0x0012c80001127983 */ /* 0x002ea80000300a00 */
[----:B------:R1:W-:Y:S04]  /*75830*/  STL.64 [R1+0x12d0], R8 ;  /* 0x0012d00801007387 */ /* 0x0003e80000100a00 */
[----:B------:R4:W-:Y:S04]  /*75840*/  STL.64 [R1+0x12d8], R10 ;  /* 0x0012d80a01007387 */ /* 0x0009e80000100a00 */
        /* <DEDUP_REMOVED lines=9> */
[----:B---3--:R-:W3:Y:S04]  /*758e0*/  LDL.LU.64 R14, [R1+0x1278] ;  /* 0x00127800010e7983 */ /* 0x008ee80000300a00 */
[----:B------:R-:W3:Y:S01]  /*758f0*/  LDL R42, [R1] ;  /* 0x00000000012a7983 */ /* 0x000ee20000100800 */
[----:B------:R-:W-:-:S03]  /*75900*/  IMAD.MOV.U32 R43, RZ, RZ, R0 ;  /* 0x000000ffff2b7224 */ /* 0x000fc600078e0000 */
[----:B------:R-:W3:Y:S04]  /*75910*/  LDL.LU R0, [R1+0x6cb0] ;  /* 0x006cb00001007983 */ /* 0x000ee80000300800 */
[----:B-1----:R-:W3:Y:S04]  /*75920*/  LDL.LU.64 R8, [R1+0x1260] ;  /* 0x0012600001087983 */ /* 0x002ee80000300a00 */
[----:B----4-:R-:W4:Y:S04]  /*75930*/  LDL.LU.64 R10, [R1+0x1268] ;  /* 0x00126800010a7983 */ /* 0x010f280000300a00 */
[----:B------:R-:W4:Y:S04]  /*75940*/  LDL.64 R50, [R1+0x20] ;  /* 0x0000200001327983 */ /* 0x000f280000100a00 */
[----:B------:R-:W4:Y:S04]  /*75950*/  LDL R38, [R1+0x18] ;  /* 0x0000180001267983 */ /* 0x000f280000100800 */
[----:B------:R-:W4:Y:S04]  /*75960*/  LDL R39, [R1+0x1c] ;  /* 0x00001c0001277983 */ /* 0x000f280000100800 */
[----:B------:R-:W4:Y:S01]  /*75970*/  LDL.64 R40, [R1+0x8] ;  /* 0x0000080001287983 */ /* 0x000f220000100a00 */
[C---:B--2---:R-:W-:Y:S06]  /*75980*/  HMMA.16816.F32 R16, R4.reuse, R44, R16 ;  /* 0x0000002c0410723c */ /* 0x044fec0000001810 */
[C---:B------:R-:W-:Y:S06]  /*75990*/  HMMA.16816.F32 R44, R4.reuse, R46, R32 ;  /* 0x0000002e042c723c */ /* 0x040fec0000001820 */
[C---:B------:R-:W-:Y:S06]  /*759a0*/  HMMA.16816.F32 R28, R4.reuse, R48, R28 ;  /* 0x00000030041c723c */ /* 0x040fec000000181c */
[C---:B------:R-:W-:Y:S06]  /*759b0*/  HMMA.16816.F32 R24, R4.reuse, R52, R24 ;  /* 0x000000340418723c */ /* 0x040fec0000001818 */
[C---:B------:R-:W-:Y:S06]  /*759c0*/  HMMA.16816.F32 R20, R4.reuse, R54, R20 ;  /* 0x000000360414723c */ /* 0x040fec0000001814 */
[C---:B---3--:R-:W-:Y:S01]  /*759d0*/  HMMA.16816.F32 R12, R4.reuse, R56, R12 ;  /* 0x00000038040c723c */ /* 0x048fe2000000180c */
[----:B------:R-:W-:Y:S04]  /*759e0*/  STL.64 [R1+0x12c0], R16 ;  /* 0x0012c01001007387 */ /* 0x000fe80000100a00 */
[----:B------:R0:W-:Y:S01]  /*759f0*/  STL.64 [R1+0x12c8], R18 ;  /* 0x0012c81201007387 */ /* 0x0001e20000100a00 */
[----:B----4-:R-:W-:Y:S03]  /*75a00*/  HMMA.16816.F32 R8, R4, R58, R8 ;  /* 0x0000003a0408723c */ /* 0x010fe60000001808 */
[----:B0-----:R-:W2:Y:S01]  /*75a10*/  LDL R18, [R1+0x10] ;  /* 0x0000100001127983 */ /* 0x001ea20000100800 */
[----:B------:R-:W-:-:S03]  /*75a20*/  IMAD.MOV.U32 R19, RZ, RZ, R0 ;  /* 0x000000ffff137224 */ /* 0x000fc600078e0000 */
[----:B------:R-:W3:Y:S04]  /*75a30*/  LDL.LU.64 R34, [R1+0x6ca8] ;  /* 0x006ca80001227983 */ /* 0x000ee80000300a00 */
[----:B------:R-:W4:Y:S01]  /*75a40*/  LDL.LU.64 R32, [R1+0x6ca0] ;  /* 0x006ca00001207983 */ /* 0x000f220000300a00 */
[----:B------:R-:W-:-:S03]  /*75a50*/  IMAD.MOV.U32 R0, RZ, RZ, R53 ;  /* 0x000000ffff007224 */ /* 0x000fc600078e0035 */
[----:B------:R-:W-:Y:S04]  /*75a60*/  STL.64 [R1+0x12b0], R44 ;  /* 0x0012b02c01007387 */ /* 0x000fe80000100a00 */
[----:B------:R-:W-:Y:S04]  /*75a70*/  STL.64 [R1+0x12b8], R46 ;  /* 0x0012b82e01007387 */ /* 0x000fe80000100a00 */
[----:B------:R-:W-:Y:S04]  /*75a80*/  STL.64 [R1+0x12a0], R28 ;  /* 0x0012a01c01007387 */ /* 0x000fe80000100a00 */
[----:B------:R-:W-:Y:S04]  /*75a90*/  STL.64 [R1+0x12a8], R30 ;  /* 0x0012a81e01007387 */ /* 0x000fe80000100a00 */
[----:B------:R-:W-:Y:S04]  /*75aa0*/  STL [R1+0x6bd8], R0 ;  /* 0x006bd80001007387 */ /* 0x000fe80000100800 */
[----:B------:R0:W-:Y:S04]  /*75ab0*/  STL.64 [R1+0x1290], R24 ;  /* 0x0012901801007387 */ /* 0x0001e80000100a00 */
[----:B------:R1:W-:Y:S04]  /*75ac0*/  STL.64 [R1+0x1298], R26 ;  /* 0x0012981a01007387 */ /* 0x0003e80000100a00 */
[----:B------:R1:W-:Y:S04]  /*75ad0*/  STL.64 [R1+0x1280], R20 ;  /* 0x0012801401007387 */ /* 0x0003e80000100a00 */
[----:B------:R1:W-:Y:S04]  /*75ae0*/  STL.64 [R1+0x1288], R22 ;  /* 0x0012881601007387 */ /* 0x0003e80000100a00 */
[----:B0-----:R-:W2:Y:S04]  /*75af0*/  LDL.LU.64 R24, [R1+0x1250] ;  /* 0x0012500001187983 */ /* 0x001ea80000300a00 */
[----:B------:R0:W-:Y:S04]  /*75b00*/  STL.64 [R1+0x1270], R12 ;  /* 0x0012700c01007387 */ /* 0x0001e80000100a00 */
[----:B------:R0:W-:Y:S04]  /*75b10*/  STL.64 [R1+0x1278], R14 ;  /* 0x0012780e01007387 */ /* 0x0001e80000100a00 */
[----:B-1----:R-:W2:Y:S01]  /*75b20*/  LDL.LU.64 R26, [R1+0x1258] ;  /* 0x00125800011a7983 */ /* 0x002ea20000300a00 */
[----:B------:R-:W-:-:S05]  /*75b30*/  IMAD.MOV.U32 R0, RZ, RZ, R57 ;  /* 0x000000ffff007224 */ /* 0x000fca00078e0039 */
[----:B------:R-:W-:Y:S04]  /*75b40*/  STL [R1+0x6bdc], R0 ;  /* 0x006bdc0001007387 */ /* 0x000fe80000100800 */
[----:B------:R-:W3:Y:S04]  /*75b50*/  LDL.LU.64 R28, [R1+0x1240] ;  /* 0x00124000011c7983 */ /* 0x000ee80000300a00 */
[----:B------:R-:W3:Y:S04]  /*75b60*/  LDL.LU.64 R30, [R1+0x1248] ;  /* 0x00124800011e7983 */ /* 0x000ee80000300a00 */
[----:B------:R1:W-:Y:S04]  /*75b70*/  STL.64 [R1+0x1260], R8 ;  /* 0x0012600801007387 */ /* 0x0003e80000100a00 */
[----:B------:R1:W-:Y:S04]  /*75b80*/  STL.64 [R1+0x1268], R10 ;  /* 0x0012680a01007387 */ /* 0x0003e80000100a00 */
[----:B------:R-:W4:Y:S04]  /*75b90*/  LDL.LU.64 R20, [R1+0x1230] ;  /* 0x0012300001147983 */ /* 0x000f280000300a00 */
[----:B------:R-:W4:Y:S04]  /*75ba0*/  LDL.LU.64 R22, [R1+0x1238] ;  /* 0x0012380001167983 */ /* 0x000f280000300a00 */
[----:B0-----:R-:W4:Y:S04]  /*75bb0*/  LDL.LU.64 R12, [R1+0x1220] ;  /* 0x00122000010c7983 */ /* 0x001f280000300a00 */
[----:B------:R-:W4:Y:S04]  /*75bc0*/  LDL.LU.64 R14, [R1+0x1228] ;  /* 0x00122800010e7983 */ /* 0x000f280000300a00 */
[----:B-1----:R-:W4:Y:S04]  /*75bd0*/  LDL.LU.64 R8, [R1+0x1210] ;  /* 0x0012100001087983 */ /* 0x002f280000300a00 */
[----:B------:R-:W4:Y:S04]  /*75be0*/  LDL.LU.64 R10, [R1+0x1218] ;  /* 0x00121800010a7983 */ /* 0x000f280000300a00 */
[----:B------:R-:W4:Y:S04]  /*75bf0*/  LDL.LU.64 R56, [R1+0x1200] ;  /* 0x0012000001387983 */ /* 0x000f280000300a00 */
[----:B------:R-:W4:Y:S04]  /*75c00*/  LDL.LU.64 R58, [R1+0x1208] ;  /* 0x00120800013a7983 */ /* 0x000f280000300a00 */
[----:B------:R-:W4:Y:S04]  /*75c10*/  LDL.LU.64 R44, [R1+0x11f0] ;  /* 0x0011f000012c7983 */ /* 0x000f280000300a00 */
[----:B------:R-:W4:Y:S04]  /*75c20*/  LDL.LU.64 R46, [R1+0x11f8] ;  /* 0x0011f800012e7983 */ /* 0x000f280000300a00 */
[----:B------:R-:W4:Y:S04]  /*75c30*/  LDL.LU.64 R52, [R1+0x11e0] ;  /* 0x0011e00001347983 */ /* 0x000f280000300a00 */
[----:B------:R-:W4:Y:S01]  /*75c40*/  LDL.LU.64 R54, [R1+0x11e8] ;  /* 0x0011e80001367983 */ /* 0x000f220000300a00 */
[----:B------:R-:W-:Y:S01]  /*75c50*/  IMAD.MOV.U32 R0, RZ, RZ, R51 ;  /* 0x000000ffff007224 */ /* 0x000fe200078e0033 */
[C---:B--2---:R-:W-:Y:S06]  /*75c60*/  HMMA.16816.F32 R24, R4.reuse, R50, R24 ;  /* 0x000000320418723c */ /* 0x044fec0000001818 */
[C---:B---3--:R-:W-:Y:S06]  /*75c70*/  HMMA.16816.F32 R28, R4.reuse, R38, R28 ;  /* 0x00000026041c723c */ /* 0x048fec000000181c */
[C---:B----4-:R-:W-:Y:S06]  /*75c80*/  HMMA.16816.F32 R16, R4.reuse, R18, R20 ;  /* 0x000000120410723c */ /* 0x050fec0000001814 */
[C---:B------:R-:W-:Y:S05]  /*75c90*/  HMMA.16816.F32 R12, R4.reuse, R40, R12 ;  /* 0x00000028040c723c */ /* 0x040fea000000180c */
[----:B------:R-:W-:Y:S04]  /*75ca0*/  STL.64 [R1+0x1250], R24 ;  /* 0x0012501801007387 */ /* 0x000fe80000100a00 */
[----:B------:R0:W-:Y:S01]  /*75cb0*/  STL.64 [R1+0x1258], R26 ;  /* 0x0012581a01007387 */ /* 0x0001e20000100a00 */
[----:B------:R-:W-:Y:S03]  /*75cc0*/  HMMA.16816.F32 R56, R4, R60, R56 ;  /* 0x0000003c0438723c */ /* 0x000fe60000001838 */
[----:B0-----:R-:W2:Y:S04]  /*75cd0*/  LDL.LU.64 R26, [R1+0x6c98] ;  /* 0x006c9800011a7983 */ /* 0x001ea80000300a00 */
[----:B------:R-:W3:Y:S04]  /*75ce0*/  LDL.LU.64 R24, [R1+0x6c90] ;  /* 0x006c900001187983 */ /* 0x000ee80000300a00 */
[----:B------:R-:W4:Y:S04]  /*75cf0*/  LDL.LU.64 R48, [R1+0x11d0] ;  /* 0x0011d00001307983 */ /* 0x000f280000300a00 */
[----:B------:R-:W4:Y:S04]  /*75d00*/  LDL.LU.64 R50, [R1+0x11d8] ;  /* 0x0011d80001327983 */ /* 0x000f280000300a00 */
[----:B------:R0:W-:Y:S04]  /*75d10*/  STL [R1+0x6be0], R0 ;  /* 0x006be00001007387 */ /* 0x0001e80000100800 */
[----:B------:R-:W2:Y:S04]  /*75d20*/  LDL.LU.64 R36, [R1+0x11b0] ;  /* 0x0011b00001247983 */ /* 0x000ea80000300a00 */
[----:B------:R-:W2:Y:S01]  /*75d30*/  LDL.LU.64 R38, [R1+0x11b8] ;  /* 0x0011b80001267983 */ /* 0x000ea20000300a00 */
[----:B0-----:R-:W-:-:S02]  /*75d40*/  IMAD.MOV.U32 R0, RZ, RZ, R41 ;  /* 0x000000ffff007224 */ /* 0x001fc400078e0029 */
[C---:B------:R-:W-:Y:S01]  /*75d50*/  HMMA.16816.F32 R40, R4.reuse, R42, R8 ;  /* 0x0000002a0428723c */ /* 0x040fe20000001808 */
        /* <DEDUP_REMOVED lines=9> */
[----:B------:R-:W3:Y:S04]  /*75df0*/  LDL.LU.64 R16, [R1+0x6c70] ;  /* 0x006c700001107983 */ /* 0x000ee80000300a00 */
[----:B------:R-:W-:Y:S04]  /*75e00*/  STL.64 [R1+0x1220], R12 ;  /* 0x0012200c01007387 */ /* 0x000fe80000100a00 */
[----:B------:R0:W-:Y:S04]  /*75e10*/  STL.64 [R1+0x1228], R14 ;  /* 0x0012280e01007387 */ /* 0x0001e80000100a00 */
[----:B0-----:R-:W3:Y:S04]  /*75e20*/  LDL.LU.64 R14, [R1+0x6c68] ;  /* 0x006c6800010e7983 */ /* 0x001ee80000300a00 */
[----:B------:R-:W3:Y:S04]  /*75e30*/  LDL.LU.64 R12, [R1+0x6c60] ;  /* 0x006c6000010c7983 */ /* 0x000ee80000300a00 */
        /* <DEDUP_REMOVED lines=8> */
[----:B0-----:R-:W4:Y:S04]  /*75ec0*/  LDL.LU.64 R58, [R1+0x6c38] ;  /* 0x006c3800013a7983 */ /* 0x001f280000300a00 */
[----:B------:R-:W2:Y:S01]  /*75ed0*/  LDL.LU.64 R56, [R1+0x6c30] ;  /* 0x006c300001387983 */ /* 0x000ea20000300a00 */
        /* <DEDUP_REMOVED lines=13> */
[----:B0-----:R-:W2:Y:S04]  /*75fb0*/  LDL.LU.64 R56, [R1+0x11c0] ;  /* 0x0011c00001387983 */ /* 0x001ea80000300a00 */
[----:B------:R-:W2:Y:S01]  /*75fc0*/  LDL.LU.64 R58, [R1+0x11c8] ;  /* 0x0011c800013a7983 */ /* 0x000ea20000300a00 */
[----:B---3--:R-:W-:-:S15]  /*75fd0*/  HMMA.16816.F32 R48, R4, R54, R48 ;  /* 0x000000360430723c */ /* 0x008fde0000001830 */
[----:B------:R-:W-:-:S08]  /*75fe0*/  NOP ;  /* 0x0000000000007918 */ /* 0x000fd00000000000 */
[----:B------:R-:W-:Y:S04]  /*75ff0*/  STL.64 [R1+0x11d0], R48 ;  /* 0x0011d03001007387 */ /* 0x000fe80000100a00 */
[----:B------:R0:W-:Y:S04]  /*76000*/  STL.64 [R1+0x11d8], R50 ;  /* 0x0011d83201007387 */ /* 0x0001e80000100a00 */
[----:B0-----:R-:W3:Y:S04]  /*76010*/  LDL.LU.64 R50, [R1+0x6c08] ;  /* 0x006c080001327983 */ /* 0x001ee80000300a00 */
[----:B------:R-:W4:Y:S01]  /*76020*/  LDL.LU.64 R48, [R1+0x6c00] ;  /* 0x006c000001307983 */ /* 0x000f220000300a00 */
[----:B--2---:R-:W-:Y:S03]  /*76030*/  HMMA.16816.F32 R56, R4, R52, R56 ;  /* 0x000000340438723c */ /* 0x004fe60000001838 */
[----:B------:R-:W-:Y:S04]  /*76040*/  STL.64 [R1+0x6b10], R54 ;  /* 0x006b103601007387 */ /* 0x000fe80000100a00 */
[----:B------:R0:W-:-:S15]  /*76050*/  STL.64 [R1+0x6b08], R52 ;  /* 0x006b083401007387 */ /* 0x0001de0000100a00 */
[----:B------:R-:W-:-:S01]  /*76060*/  NOP ;  /* 0x0000000000007918 */ /* 0x000fc20000000000 */
[----:B------:R-:W-:Y:S04]  /*76070*/  STL.64 [R1+0x11c0], R56 ;  /* 0x0011c03801007387 */ /* 0x000fe80000100a00 */
[----:B------:R3:W-:Y:S04]  /*76080*/  STL.64 [R1+0x11c8], R58 ;  /* 0x0011c83a01007387 */ /* 0x0007e80000100a00 */
[----:B0-----:R-:W2:Y:S04]  /*76090*/  LDL.LU.64 R52, [R1+0x1180] ;  /* 0x0011800001347983 */ /* 0x001ea80000300a00 */
[----:B------:R-:W2:Y:S01]  /*760a0*/  LDL.LU.64 R54, [R1+0x1188] ;  /* 0x0011880001367983 */ /* 0x000ea20000300a00 */
[C---:B---3--:R-:W-:Y:S06]  /*760b0*/  HMMA.16816.F32 R56, R4.reuse, R50, R36 ;  /* 0x000000320438723c */ /* 0x048fec0000001824 */
[----:B----4-:R-:W-:Y:S01]  /*760c0*/  HMMA.16816.F32 R28, R4, R48, R28 ;  /* 0x00000030041c723c */ /* 0x010fe2000000181c */
[----:B------:R-:W3:-:S15]  /*760d0*/  LDL.LU.64 R36, [R1+0x1170] ;  /* 0x0011700001247983 */ /* 0x000ede0000300a00 */
[----:B------:R-:W-:-:S01]  /*760e0*/  NOP ;  /* 0x0000000000007918 */ /* 0x000fc20000000000 */
[----:B------:R0:W-:Y:S04]  /*760f0*/  STL.64 [R1+0x11b0], R56 ;  /* 0x0011b03801007387 */ /* 0x0001e80000100a00 */
[----:B------:R1:W-:Y:S04]  /*76100*/  STL.64 [R1+0x11b8], R58 ;  /* 0x0011b83a01007387 */ /* 0x0003e80000100a00 */
[----:B------:R-:W3:Y:S04]  /*76110*/  LDL.LU.64 R38, [R1+0x1178] ;  /* 0x0011780001267983 */ /* 0x000ee80000300a00 */
[----:B------:R4:W-:Y:S04]  /*76120*/  STL.64 [R1+0x11a0], R28 ;  /* 0x0011a01c01007387 */ /* 0x0009e80000100a00 */
[----:B------:R2:W-:Y:S04]  /*76130*/  STL.64 [R1+0x11a8], R30 ;  /* 0x0011a81e01007387 */ /* 0x0005e80000100a00 */
[----:B0-----:R-:W3:Y:S04]  /*76140*/  LDL.LU.64 R56, [R1+0x1150] ;  /* 0x0011500001387983 */ /* 0x001ee80000300a00 */
[----:B-1----:R-:W3:Y:S04]  /*76150*/  LDL.LU.64 R58, [R1+0x1158] ;  /* 0x00115800013a7983 */ /* 0x002ee80000300a00 */
[----:B----4-:R-:W4:Y:S04]  /*76160*/  LDL.LU.64 R28, [R1+0x1140] ;  /* 0x00114000011c7983 */ /* 0x010f280000300a00 */
[----:B--2---:R-:W4:Y:S04]  /*76170*/  LDL.LU.64 R30, [R1+0x1148] ;  /* 0x00114800011e7983 */ /* 0x004f280000300a00 */
[----:B------:R-:W-:Y:S04]  /*76180*/  STL.64 [R1+0x6af0], R50 ;  /* 0x006af03201007387 */ /* 0x000fe80000100a00 */
[----:B------:R0:W-:Y:S04]  /*76190*/  STL.64 [R1+0x6ae8], R48 ;  /* 0x006ae83001007387 */ /* 0x0001e80000100a00 */
[----:B0-----:R-:W2:Y:S04]  /*761a0*/  LDL.LU.64 R48, [R1+0x1190] ;  /* 0x0011900001307983 */ /* 0x001ea80000300a00 */
[----:B------:R-:W2:Y:S02]  /*761b0*/  LDL.LU.64 R50, [R1+0x1198] ;  /* 0x0011980001327983 */ /* 0x000ea40000300a00 */
[----:B--2---:R-:W-:-:S15]  /*761c0*/  HMMA.16816.F32 R48, R4, R46, R48 ;  /* 0x0000002e0430723c */ /* 0x004fde0000001830 */
[----:B------:R-:W-:-:S08]  /*761d0*/  NOP ;  /* 0x0000000000007918 */ /* 0x000fd00000000000 */
[----:B------:R-:W-:Y:S04]  /*761e0*/  STL.64 [R1+0x1190], R48 ;  /* 0x0011903001007387 */ /* 0x000fe80000100a00 */
[----:B------:R0:W-:Y:S02]  /*761f0*/  STL.64 [R1+0x1198], R50 ;  /* 0x0011983201007387 */ /* 0x0001e40000100a00 */
[----:B0-----:R-:W-:Y:S02]  /*76200*/  HMMA.16816.F32 R48, R4, R44, R52 ;  /* 0x0000002c0430723c */ /* 0x001fe40000001834 */
[----:B------:R-:W2:Y:S04]  /*76210*/  LDL.LU.64 R52, [R1+0x1130] ;  /* 0x0011300001347983 */ /* 0x000ea80000300a00 */
[----:B------:R-:W2:-:S15]  /*76220*/  LDL.LU.64 R54, [R1+0x1138] ;  /* 0x0011380001367983 */ /* 0x000e9e0000300a00 */
[----:B------:R-:W-:-:S02]  /*76230*/  NOP ;  /* 0x0000000000007918 */ /* 0x000fc40000000000 */
[----:B------:R0:W-:Y:S04]  /*76240*/  STL.64 [R1+0x1180], R48 ;  /* 0x0011803001007387 */ /* 0x0001e80000100a00 */
[----:B------:R1:W-:Y:S04]  /*76250*/  STL.64 [R1+0x1188], R50 ;  /* 0x0011883201007387 */ /* 0x0003e80000100a00 */
[----:B0-----:R-:W2:Y:S04]  /*76260*/  LDL.LU.64 R48, [R1+0x1120] ;  /* 0x0011200001307983 */ /* 0x001ea80000300a00 */
[----:B-1----:R-:W2:Y:S04]  /*76270*/  LDL.LU.64 R50, [R1+0x1128] ;  /* 0x0011280001327983 */ /* 0x002ea80000300a00 */
        /* <DEDUP_REMOVED lines=15> */
[----:B-1----:R-:W4:Y:S01]  /*76370*/  LDL.LU.64 R46, [R1+0x1118] ;  /* 0x00111800012e7983 */ /* 0x002f220000300a00 */
[C---:B---3--:R-:W-:Y:S03]  /*76380*/  HMMA.16816.F32 R56, R4.reuse, R38, R56 ;  /* 0x000000260438723c */ /* 0x048fe60000001838 */
[----:B------:R-:W-:Y:S04]  /*76390*/  STL.64 [R1+0x6ae0], R42 ;  /* 0x006ae02a01007387 */ /* 0x000fe80000100a00 */
[----:B------:R2:W-:Y:S02]  /*763a0*/  STL.64 [R1+0x6ad8], R40 ;  /* 0x006ad82801007387 */ /* 0x0005e40000100a00 */
[C---:B--2---:R-:W-:Y:S06]  /*763b0*/  HMMA.16816.F32 R40, R4.reuse, R36, R28 ;  /* 0x000000240428723c */ /* 0x044fec000000181c */
[C---:B------:R-:W-:Y:S08]  /*763c0*/  HMMA.16816.F32 R52, R4.reuse, R2, R52 ;  /* 0x000000020434723c */ /* 0x040ff00000001834 */
[----:B------:R0:W-:Y:S04]  /*763d0*/  STL.64 [R1+0x1150], R56 ;  /* 0x0011503801007387 */ /* 0x0001e80000100a00 */
[----:B------:R-:W-:Y:S04]  /*763e0*/  STL.64 [R1+0x1158], R58 ;  /* 0x0011583a01007387 */ /* 0x000fe80000100a00 */
[----:B0-----:R-:W2:Y:S04]  /*763f0*/  LDL.LU R56, [R1+0x3c00] ;  /* 0x003c000001387983 */ /* 0x001ea80000300800 */
[----:B------:R-:W2:Y:S04]  /*76400*/  LDL.LU R28, [R1+0x3bfc] ;  /* 0x003bfc00011c7983 */ /* 0x000ea80000300800 */
[----:B------:R-:W-:Y:S04]  /*76410*/  STL.64 [R1+0x1140], R40 ;  /* 0x0011402801007387 */ /* 0x000fe80000100a00 */
[----:B------:R0:W-:Y:S04]  /*76420*/  STL.64 [R1+0x1148], R42 ;  /* 0x0011482a01007387 */ /* 0x0001e80000100a00 */
[----:B------:R-:W3:Y:S04]  /*76430*/  LDL.LU R57, [R1+0x3c08] ;  /* 0x003c080001397983 */ /* 0x000ee80000300800 */
[----:B------:R-:W3:Y:S01]  /*76440*/  LDL.LU R29, [R1+0x3c04] ;  /* 0x003c0400011d7983 */ /* 0x000ee20000300800 */
[C---:B0-----:R-:W-:Y:S03]  /*76450*/  HMMA.16816.F32 R40, R4.reuse, R8, R48 ;  /* 0x000000080428723c */ /* 0x041fe60000001830 */
[----:B------:R-:W-:Y:S04]  /*76460*/  STL.64 [R1+0x6b00], R38 ;  /* 0x006b002601007387 */ /* 0x000fe80000100a00 */
[----:B------:R0:W-:Y:S04]  /*76470*/  STL.64 [R1+0x6af8], R36 ;  /* 0x006af82401007387 */ /* 0x0001e80000100a00 */
[----:B0-----:R-:W2:Y:S04]  /*76480*/  LDL.LU.64 R36, [R1+0x1100] ;  /* 0x0011000001247983 */ /* 0x001ea80000300a00 */
[----:B------:R0:W-:Y:S04]  /*76490*/  STL.64 [R1+0x1130], R52 ;  /* 0x0011303401007387 */ /* 0x0001e80000100a00 */
[----:B------:R1:W-:Y:S04]  /*764a0*/  STL.64 [R1+0x1138], R54 ;  /* 0x0011383601007387 */ /* 0x0003e80000100a00 */
[----:B------:R-:W2:Y:S04]  /*764b0*/  LDL.LU.64 R38, [R1+0x1108] ;  /* 0x0011080001267983 */ /* 0x000ea80000300a00 */
[----:B------:R-:W-:Y:S04]  /*764c0*/  STL.64 [R1+0x1120], R40 ;  /* 0x0011202801007387 */ /* 0x000fe80000100a00 */
[----:B------:R4:W-:Y:S04]  /*764d0*/  STL.64 [R1+0x1128], R42 ;  /* 0x0011282a01007387 */ /* 0x0009e80000100a00 */
        /* <DEDUP_REMOVED lines=14> */
[----:B------:R-:W4:Y:S04]  /*765c0*/  LDL.LU R59, [R1+0x3c18] ;  /* 0x003c1800013b7983 */ /* 0x000f280000300800 */
[----:B------:R-:W4:Y:S04]  /*765d0*/  LDL.LU R31, [R1+0x3c14] ;  /* 0x003c1400011f7983 */ /* 0x000f280000300800 */
[----:B------:R-:W-:Y:S04]  /*765e0*/  STL.64 [R1+0x6b30], R10 ;  /* 0x006b300a01007387 */ /* 0x000fe80000100a00 */
[----:B------:R0:W-:Y:S04]  /*765f0*/  STL.64 [R1+0x6b28], R8 ;  /* 0x006b280801007387 */ /* 0x0001e80000100a00 */
[----:B0-----:R-:W3:Y:S04]  /*76600*/  LDL.LU.64 R8, [R1+0x10f0] ;  /* 0x0010f00001087983 */ /* 0x001ee80000300a00 */
[----:B------:R-:W3:Y:S01]  /*76610*/  LDL.LU.64 R10, [R1+0x10f8] ;  /* 0x0010f800010a7983 */ /* 0x000ee20000300a00 */
[----:B--2---:R-:W-:-:S15]  /*76620*/  HMMA.16816.F32 R36, R4, R12, R36 ;  /* 0x0000000c0424723c */ /* 0x004fde0000001824 */
[----:B------:R-:W-:-:S08]  /*76630*/  NOP ;  /* 0x0000000000007918 */ /* 0x000fd00000000000 */
[----:B------:R0:W-:Y:S04]  /*76640*/  STL.64 [R1+0x1100], R36 ;  /* 0x0011002401007387 */ /* 0x0001e80000100a00 */
[----:B------:R1:W-:Y:S04]  /*76650*/  STL.64 [R1+0x1108], R38 ;  /* 0x0011082601007387 */ /* 0x0003e80000100a00 */
[----:B0-----:R-:W2:Y:S04]  /*76660*/  LDL.LU.64 R36, [R1+0x10a0] ;  /* 0x0010a00001247983 */ /* 0x001ea80000300a00 */
[----:B-1----:R-:W2:Y:S01]  /*76670*/  LDL.LU.64 R38, [R1+0x10a8] ;  /* 0x0010a80001267983 */ /* 0x002ea20000300a00 */
[----:B---3--:R-:W-:-:S15]  /*76680*/  HMMA.16816.F32 R8, R4, R14, R8 ;  /* 0x0000000e0408723c */ /* 0x008fde0000001808 */
[----:B------:R-:W-:-:S08]  /*76690*/  NOP ;  /* 0x0000000000007918 */ /* 0x000fd00000000000 */
[----:B------:R0:W-:Y:S04]  /*766a0*/  STL.64 [R1+0x10f0], R8 ;  /* 0x0010f00801007387 */ /* 0x0001e80000100a00 */
[----:B------:R1:W-:Y:S04]  /*766b0*/  STL.64 [R1+0x10f8], R10 ;  /* 0x0010f80a01007387 */ /* 0x0003e80000100a00 */
[----:B0-----:R-:W3:Y:S04]  /*766c0*/  LDL.LU.64 R8, [R1+0x1090] ;  /* 0x0010900001087983 */ /* 0x001ee80000300a00 */
[----:B-1----:R-:W3:Y:S01]  /*766d0*/  LDL.LU.64 R10, [R1+0x1098] ;  /* 0x00109800010a7983 */ /* 0x002ee20000300a00 */
[C---:B------:R-:W-:Y:S03]  /*766e0*/  HMMA.16816.F32 R52, R4.reuse, R16, R52 ;  /* 0x000000100434723c */ /* 0x040fe60000001834 */
[----:B------:R-:W-:Y:S04]  /*766f0*/  STL.64 [R1+0x6b40], R14 ;  /* 0x006b400e01007387 */ /* 0x000fe80000100a00 */
[----:B------:R4:W-:Y:S02]  /*76700*/  STL.64 [R1+0x6b38], R12 ;  /* 0x006b380c01007387 */ /* 0x0009e40000100a00 */
[C---:B----4-:R-:W-:Y:S06]  /*76710*/  HMMA.16816.F32 R12, R4.reuse, R18, R48 ;  /* 0x00000012040c723c */ /* 0x050fec0000001830 */
[----:B------:R-:W-:Y:S08]  /*76720*/  STL.64 [R1+0x6ac0], R18 ;  /* 0x006ac01201007387 */ /* 0x000ff00000100a00 */
[----:B------:R-:W-:Y:S04]  /*76730*/  STL.64 [R1+0x10e0], R52 ;  /* 0x0010e03401007387 */ /* 0x000fe80000100a00 */
[----:B------:R-:W-:Y:S04]  /*76740*/  STL.64 [R1+0x10e8], R54 ;  /* 0x0010e83601007387 */ /* 0x000fe80000100a00 */
[----:B------:R0:W-:Y:S02]  /*76750*/  STL.64 [R1+0x6ab8], R16 ;  /* 0x006ab81001007387 */ /* 0x0001e40000100a00 */
[C---:B0-----:R-:W-:Y:S02]  /*76760*/  HMMA.16816.F32 R16, R4.reuse, R20, R44 ;  /* 0x000000140410723c */ /* 0x041fe4000000182c */
[----:B------:R-:W-:Y:S04]  /*76770*/  STL.64 [R1+0x10d0], R12 ;  /* 0x0010d00c01007387 */ /* 0x000fe80000100a00 */
[----:B------:R0:W-:Y:S04]  /*76780*/  STL.64 [R1+0x10d8], R14 ;  /* 0x0010d80e01007387 */ /* 0x0001e80000100a00 */
[----:B------:R-:W4:Y:S01]  /*76790*/  LDL.LU.64 R50, [R1+0x120] ;  /* 0x0001200001327983 */ /* 0x000f220000300a00 */
[----:B0-----:R-:W-:Y:S01]  /*767a0*/  HMMA.16816.F32 R12, R4, R22, R40 ;  /* 0x00000016040c723c */ /* 0x001fe20000001828 */
[----:B------:R-:W-:-:S11]  /*767b0*/  IMAD.MOV.U32 R48, RZ, RZ, R32 ;  /* 0x000000ffff307224 */ /* 0x000fd600078e0020 */
[----:B------:R-:W-:Y:S04]  /*767c0*/  STL.64 [R1+0x10c0], R16 ;  /* 0x0010c01001007387 */ /* 0x000fe80000100a00 */
[----:B------:R-:W-:Y:S04]  /*767d0*/  STL.64 [R1+0x10c8], R18 ;  /* 0x0010c81201007387 */ /* 0x000fe80000100a00 */
[----:B------:R-:W4:Y:S04]  /*767e0*/  LDL.LU R32, [R1+0x6be8] ;  /* 0x006be80001207983 */ /* 0x000f280000300800 */
[----:B------:R-:W-:Y:S04]  /*767f0*/  STL.64 [R1+0x10b0], R12 ;  /* 0x0010b00c01007387 */ /* 0x000fe80000100a00 */
[----:B------:R2:W-:Y:S02]  /*76800*/  STL.64 [R1+0x10b8], R14 ;  /* 0x0010b80e01007387 */ /* 0x0005e40000100a00 */
[----:B--2---:R-:W-:Y:S01]  /*76810*/  HMMA.16816.F32 R12, R4, R24, R36 ;  /* 0x00000018040c723c */ /* 0x004fe20000001824 */
[----:B------:R-:W-:-:S02]  /*76820*/  IMAD.MOV.U32 R49, RZ, RZ, R33 ;  /* 0x000000ffff317224 */ /* 0x000fc400078e0021 */
[----:B------:R-:W4:Y:S04]  /*76830*/  LDL.LU R33, [R1+0x6be4] ;  /* 0x006be40001217983 */ /* 0x000f280000300800 */
[----:B------:R-:W-:Y:S04]  /*76840*/  STL.64 [R1+0x6b50], R22 ;  /* 0x006b501601007387 */ /* 0x000fe80000100a00 */
[----:B------:R-:W-:-:S12]  /*76850*/  STL.64 [R1+0x6b48], R20 ;  /* 0x006b481401007387 */ /* 0x000fd80000100a00 */
[----:B------:R0:W-:Y:S04]  /*76860*/  STL.64 [R1+0x10a0], R12 ;  /* 0x0010a00c01007387 */ /* 0x0001e80000100a00 */
[----:B------:R1:W-:Y:S04]  /*76870*/  STL.64 [R1+0x10a8], R14 ;  /* 0x0010a80e01007387 */ /* 0x0003e80000100a00 */
[----:B------:R-:W4:Y:S04]  /*76880*/  LDL.LU.64 R16, [R1+0x22d0] ;  /* 0x0022d00001107983 */ /* 0x000f280000300a00 */
[----:B------:R-:W4:Y:S01]  /*76890*/  LDL.LU.64 R18, [R1+0x22d8] ;  /* 0x0022d80001127983 */ /* 0x000f220000300a00 */
[----:B------:R-:W-:-:S02]  /*768a0*/  IMAD R28, R28, 0x100, R56 ;  /* 0x000001001c1c7824 */ /* 0x000fc400078e0238 */
[----:B------:R-:W-:Y:S01]  /*768b0*/  IMAD R29, R29, 0x100, R57 ;  /* 0x000001001d1d7824 */ /* 0x000fe200078e0239 */
[----:B---3--:R-:W-:-:S15]  /*768c0*/  HMMA.16816.F32 R8, R4, R26, R8 ;  /* 0x0000001a0408723c */ /* 0x008fde0000001808 */
[----:B------:R-:W-:-:S08]  /*768d0*/  NOP ;  /* 0x0000000000007918 */ /* 0x000fd00000000000 */
[----:B------:R2:W-:Y:S04]  /*768e0*/  STL.64 [R1+0x1090], R8 ;  /* 0x0010900801007387 */ /* 0x0005e80000100a00 */
[----:B------:R3:W-:Y:S04]  /*768f0*/  STL.64 [R1+0x1098], R10 ;  /* 0x0010980a01007387 */ /* 0x0007e80000100a00 */
[----:B------:R-:W4:Y:S04]  /*76900*/  LDL.64 R56, [R1+0x118] ;  /* 0x0001180001387983 */ /* 0x000f280000100a00 */
[----:B------:R-:W4:Y:S04]  /*76910*/  LDL.LU.64 R52, [R1+0x110] ;  /* 0x0001100001347983 */ /* 0x000f280000300a00 */
[----:B------:R-:W-:Y:S04]  /*76920*/  STL.64 [R1+0x6b60], R26 ;  /* 0x006b601a01007387 */ /* 0x000fe80000100a00 */
[----:B------:R4:W-:Y:S04]  /*76930*/  STL.64 [R1+0x6b58], R24 ;  /* 0x006b581801007387 */ /* 0x0009e80000100a00 */
[----:B0-----:R-:W4:Y:S04]  /*76940*/  LDL.LU.64 R12, [R1+0x22c0] ;  /* 0x0022c000010c7983 */ /* 0x001f280000300a00 */
[----:B-1----:R-:W4:Y:S04]  /*76950*/  LDL.LU.64 R14, [R1+0x22c8] ;  /* 0x0022c800010e7983 */ /* 0x002f280000300a00 */
[----:B------:R-:W4:Y:S04]  /*76960*/  LDL.64 R54, [R1+0x108] ;  /* 0x0001080001367983 */ /* 0x000f280000100a00 */
[----:B------:R-:W4:Y:S04]  /*76970*/  LDL.LU.64 R20, [R1+0x1080] ;  /* 0x0010800001147983 */ /* 0x000f280000300a00 */
[----:B------:R-:W4:Y:S04]  /*76980*/  LDL.LU.64 R22, [R1+0x1088] ;  /* 0x0010880001167983 */ /* 0x000f280000300a00 */
[----:B--2---:R-:W2:Y:S04]  /*76990*/  LDL.LU.64 R8, [R1+0x1070] ;  /* 0x0010700001087983 */ /* 0x004ea80000300a00 */
[----:B---3--:R-:W2:Y:S01]  /*769a0*/  LDL.LU.64 R10, [R1+0x1078] ;  /* 0x00107800010a7983 */ /* 0x008ea20000300a00 */
[----:B------:R-:W-:-:S02]  /*769b0*/  IMAD R30, R30, 0x100, R58 ;  /* 0x000001001e1e7824 */ /* 0x000fc400078e023a */
[----:B------:R-:W-:Y:S02]  /*769c0*/  IMAD R31, R31, 0x100, R59 ;  /* 0x000001001f1f7824 */ /* 0x000fe400078e023b */
[----:B------:R-:W3:Y:S01]  /*769d0*/  LDL.LU.64 R58, [R1+0x100] ;  /* 0x00010000013a7983 */ /* 0x000ee20000300a00 */
[----:B------:R-:W-:Y:S02]  /*769e0*/  F2FP.F16.E5M2.UNPACK_B R28, R28 ;  /* 0x0000001cff1c723e */ /* 0x000fe400020004ff */
[----:B------:R-:W-:Y:S02]  /*769f0*/  F2FP.F16.E5M2.UNPACK_B R29, R29 ;  /* 0x0000001dff1d723e */ /* 0x000fe400020004ff */
[----:B------:R-:W-:Y:S02]  /*76a00*/  F2FP.F16.E5M2.UNPACK_B R30, R30 ;  /* 0x0000001eff1e723e */ /* 0x000fe400020004ff */
[----:B------:R-:W-:Y:S01]  /*76a10*/  F2FP.F16.E5M2.UNPACK_B R31, R31 ;  /* 0x0000001fff1f723e */ /* 0x000fe200020004ff */
[----:B----4-:R-:W-:Y:S01]  /*76a20*/  HMMA.16816.F32 R24, R4, R32, R16 ;  /* 0x000000200418723c */ /* 0x010fe20000001810 */
[----:B------:R-:W4:Y:S04]  /*76a30*/  LDL.LU.64 R16, [R1+0x1060] ;  /* 0x0010600001107983 */ /* 0x000f280000300a00 */
[----:B------:R-:W4:-:S15]  /*76a40*/  LDL.LU.64 R18, [R1+0x1068] ;  /* 0x0010680001127983 */ /* 0x000f1e0000300a00 */
[----:B------:R-:W-:-:S03]  /*76a50*/  NOP ;  /* 0x0000000000007918 */ /* 0x000fc60000000000 */
[----:B------:R-:W-:Y:S04]  /*76a60*/  STL.64 [R1+0x22d0], R24 ;  /* 0x0022d01801007387 */ /* 0x000fe80000100a00 */
[----:B------:R0:W-:Y:S04]  /*76a70*/  STL.64 [R1+0x22d8], R26 ;  /* 0x0022d81a01007387 */ /* 0x0001e80000100a00 */
[----:B------:R-:W-:Y:S04]  /*76a80*/  STL [R1+0x6a7c], R32 ;  /* 0x006a7c2001007387 */ /* 0x000fe80000100800 */
[----:B------:R-:W-:Y:S01]  /*76a90*/  STL [R1+0x6a78], R33 ;  /* 0x006a782101007387 */ /* 0x000fe20000100800 */
[C---:B0-----:R-:W-:Y:S06]  /*76aa0*/  HMMA.16816.F32 R24, R4.reuse, R34, R12 ;  /* 0x000000220418723c */ /* 0x041fec000000180c */
[----:B------:R-:W-:Y:S01]  /*76ab0*/  HMMA.16816.F32 R20, R4, R48, R20 ;  /* 0x000000300414723c */ /* 0x000fe20000001814 */
[----:B------:R-:W3:Y:S05]  /*76ac0*/  LDL.LU.64 R12, [R1+0x1050] ;  /* 0x00105000010c7983 */ /* 0x000eea0000300a00 */
[----:B--2---:R-:W-:Y:S01]  /*76ad0*/  HMMA.16816.F32 R4, R28, R50, R8 ;  /* 0x000000321c04723c */ /* 0x004fe20000001808 */
[----:B------:R-:W3:Y:S10]  /*76ae0*/  LDL.LU.64 R14, [R1+0x1058] ;  /* 0x00105800010e7983 */ /* 0x000ef40000300a00 */
[----:B------:R-:W-:Y:S04]  /*76af0*/  STL.64 [R1+0x22c0], R24 ;  /* 0x0022c01801007387 */ /* 0x000fe80000100a00 */
[----:B------:R-:W-:Y:S04]  /*76b00*/  STL.64 [R1+0x22c8], R26 ;  /* 0x0022c81a01007387 */ /* 0x000fe80000100a00 */
[----:B------:R0:W-:Y:S04]  /*76b10*/  STL [R1+0x6a74], R34 ;  /* 0x006a742201007387 */ /* 0x0001e80000100800 */
[----:B------:R1:W-:Y:S04]  /*76b20*/  STL [R1+0x6a70], R35 ;  /* 0x006a702301007387 */ /* 0x0003e80000100800 */
[----:B------:R-:W-:Y:S04]  /*76b30*/  STL.64 [R1+0x1080], R20 ;  /* 0x0010801401007387 */ /* 0x000fe80000100a00 */
[----:B------:R-:W-:Y:S04]  /*76b40*/  STL.64 [R1+0x1088], R22 ;  /* 0x0010881601007387 */ /* 0x000fe80000100a00 */
[----:B------:R2:W-:Y:S04]  /*76b50*/  STL.64 [R1+0x1070], R4 ;  /* 0x0010700401007387 */ /* 0x0005e80000100a00 */
[----:B------:R2:W-:Y:S04]  /*76b60*/  STL.64 [R1+0x1078], R6 ;  /* 0x0010780601007387 */ /* 0x0005e80000100a00 */
[----:B------:R-:W3:Y:S04]  /*76b70*/  LDL.LU.64 R8, [R1+0x1040] ;  /* 0x0010400001087983 */ /* 0x000ee80000300a00 */
[----:B------:R-:W3:Y:S01]  /*76b80*/  LDL.LU.64 R10, [R1+0x1048] ;  /* 0x00104800010a7983 */ /* 0x000ee20000300a00 */
[----:B0-----:R-:W-:-:S02]  /*76b90*/  IMAD.MOV.U32 R34, RZ, RZ, R50 ;  /* 0x000000ffff227224 */ /* 0x001fc400078e0032 */
[----:B-1----:R-:W-:Y:S02]  /*76ba0*/  IMAD.MOV.U32 R35, RZ, RZ, R51 ;  /* 0x000000ffff237224 */ /* 0x002fe400078e0033 */
[----:B------:R-:W-:Y:S01]  /*76bb0*/  IMAD.MOV.U32 R33, RZ, RZ, R56 ;  /* 0x000000ffff217224 */ /* 0x000fe200078e0038 */
[----:B--2---:R-:W2:Y:S04]  /*76bc0*/  LDL.LU.64 R4, [R1+0x1030] ;  /* 0x0010300001047983 */ /* 0x004ea80000300a00 */
[----:B------:R-:W2:Y:S04]  /*76bd0*/  LDL.LU.64 R6, [R1+0x1038] ;  /* 0x0010380001067983 */ /* 0x000ea80000300a00 */
[----:B------:R-:W2:Y:S04]  /*76be0*/  LDL.LU.64 R44, [R1+0xf8] ;  /* 0x0000f800012c7983 */ /* 0x000ea80000300a00 */
[----:B------:R-:W-:Y:S04]  /*76bf0*/  STL [R1+0x6a84], R34 ;  /* 0x006a842201007387 */ /* 0x000fe80000100800 */
[----:B------:R0:W-:Y:S01]  /*76c00*/  STL [R1+0x6a80], R35 ;  /* 0x006a802301007387 */ /* 0x0001e20000100800 */
[----:B----4-:R-:W-:Y:S03]  /*76c10*/  HMMA.16816.F32 R16, R28, R56, R16 ;  /* 0x000000381c10723c */ /* 0x010fe60000001810 */
[----:B------:R-:W4:Y:S01]  /*76c20*/  LDL.LU.64 R56, [R1+0xf0] ;  /* 0x0000f00001387983 */ /* 0x000f220000300a00 */
[----:B0-----:R-:W-:-:S15]  /*76c30*/  IMAD.MOV.U32 R35, RZ, RZ, R52 ;  /* 0x000000ffff237224 */ /* 0x001fde00078e0034 */
[----:B------:R-:W-:-:S04]  /*76c40*/  NOP ;  /* 0x0000000000007918 */ /* 0x000fc80000000000 */
[----:B------:R-:W-:Y:S04]  /*76c50*/  STL.64 [R1+0x1060], R16 ;  /* 0x0010601001007387 */ /* 0x000fe80000100a00 */
[----:B------:R-:W-:Y:S04]  /*76c60*/  STL.64 [R1+0x1068], R18 ;  /* 0x0010681201007387 */ /* 0x000fe80000100a00 */
[----:B------:R-:W-:Y:S01]  /*76c70*/  STL [R1+0x6a88], R33 ;  /* 0x006a882101007387 */ /* 0x000fe20000100800 */
[----:B------:R-:W-:Y:S01]  /*76c80*/  IMAD.MOV.U32 R32, RZ, RZ, R53 ;  /* 0x000000ffff207224 */ /* 0x000fe200078e0035 */
[----:B---3--:R-:W-:-:S15]  /*76c90*/  HMMA.16816.F32 R12, R28, R52, R12 ;  /* 0x000000341c0c723c */ /* 0x008fde000000180c */
[----:B------:R-:W-:-:S08]  /*76ca0*/  NOP ;  /* 0x0000000000007918 */ /* 0x000fd00000000000 */
[----:B------:R-:W-:Y:S04]  /*76cb0*/  STL.64 [R1+0x1050], R12 ;  /* 0x0010500c01007387 */ /* 0x000fe80000100a00 */
[----:B------:R0:W-:Y:S02]  /*76cc0*/  STL.64 [R1+0x1058], R14 ;  /* 0x0010580e01007387 */ /* 0x0001e40000100a00 */
[----:B0-----:R-:W-:Y:S02]  /*76cd0*/  HMMA.16816.F32 R12, R28, R54, R8 ;  /* 0x000000361c0c723c */ /* 0x001fe40000001808 */
[----:B------:R-:W-:Y:S04]  /*76ce0*/  STL [R1+0x6a90], R35 ;  /* 0x006a902301007387 */ /* 0x000fe80000100800 */
[----:B------:R0:W-:Y:S04]  /*76cf0*/  STL [R1+0x6a8c], R32 ;  /* 0x006a8c2001007387 */ /* 0x0001e80000100800 */
[----:B------:R-:W3:-:S13]  /*76d00*/  LDL.LU.64 R8, [R1+0x1020] ;  /* 0x0010200001087983 */ /* 0x000eda0000300a00 */
[----:B------:R-:W-:Y:S04]  /*76d10*/  STL.64 [R1+0x1040], R12 ;  /* 0x0010400c01007387 */ /* 0x000fe80000100a00 */
[----:B------:R-:W-:Y:S04]  /*76d20*/  STL.64 [R1+0x1048], R14 ;  /* 0x0010480e01007387 */ /* 0x000fe80000100a00 */
[----:B------:R-:W3:Y:S01]  /*76d30*/  LDL.LU.64 R10, [R1+0x1028] ;  /* 0x00102800010a7983 */ /* 0x000ee20000300a00 */
[----:B--2---:R-:W-:Y:S01]  /*76d40*/  HMMA.16816.F32 R4, R28, R58, R4 ;  /* 0x0000003a1c04723c */ /* 0x004fe20000001804 */
[----:B------:R-:W-:-:S02]  /*76d50*/  IMAD.MOV.U32 R34, RZ, RZ, R55 ;  /* 0x000000ffff227224 */ /* 0x000fc400078e0037 */
[----:B------:R-:W2:Y:S04]  /*76d60*/  LDL.LU.64 R46, [R1+0xe8] ;  /* 0x0000e800012e7983 */ /* 0x000ea80000300a00 */
[----:B------:R-:W-:Y:S01]  /*76d70*/  STL [R1+0x6a94], R34 ;  /* 0x006a942201007387 */ /* 0x000fe20000100800 */
[----:B0-----:R-:W-:Y:S02]  /*76d80*/  IMAD.MOV.U32 R32, RZ, RZ, R58 ;  /* 0x000000ffff207224 */ /* 0x001fe400078e003a */
[----:B------:R-:W-:-:S13]  /*76d90*/  IMAD.MOV.U32 R33, RZ, RZ, R59 ;  /* 0x000000ffff217224 */ /* 0x000fda00078e003b */
[----:B------:R0:W-:Y:S04]  /*76da0*/  STL.64 [R1+0x1030], R4 ;  /* 0x0010300401007387 */ /* 0x0001e80000100a00 */
[----:B------:R1:W-:Y:S04]  /*76db0*/  STL.64 [R1+0x1038], R6 ;  /* 0x0010380601007387 */ /* 0x0003e80000100a00 */
[----:B0-----:R-:W4:Y:S04]  /*76dc0*/  LDL.LU.64 R4, [R1+0x1010] ;  /* 0x0010100001047983 */ /* 0x001f280000300a00 */
[----:B-1----:R-:W4:Y:S04]  /*76dd0*/  LDL.LU.64 R6, [R1+0x1018] ;  /* 0x0010180001067983 */ /* 0x002f280000300a00 */
[----:B------:R-:W2:Y:S04]  /*76de0*/  LDL.LU.64 R52, [R1+0xd0] ;  /* 0x0000d00001347983 */ /* 0x000ea80000300a00 */
[----:B------:R-:W2:Y:S04]  /*76df0*/  LDL R58, [R1+0xc0] ;  /* 0x0000c000013a7983 */ /* 0x000ea80000100800 */
[----:B------:R-:W2:Y:S04]  /*76e00*/  LDL R59, [R1+0xc4] ;  /* 0x0000c400013b7983 */ /* 0x000ea80000100800 */
[----:B------:R-:W2:Y:S04]  /*76e10*/  LDL.LU.64 R48, [R1+0xe0] ;  /* 0x0000e00001307983 */ /* 0x000ea80000300a00 */
[----:B------:R-:W2:Y:S04]  /*76e20*/  LDL R50, [R1+0xd8] ;  /* 0x0000d80001327983 */ /* 0x000ea80000100800 */
[----:B------:R-:W2:Y:S04]  /*76e30*/  LDL R51, [R1+0xdc] ;  /* 0x0000dc0001337983 */ /* 0x000ea80000100800 */
[----:B------:R-:W2:Y:S04]  /*76e40*/  LDL R54, [R1+0xc8] ;  /* 0x0000c80001367983 */ /* 0x000ea80000100800 */
[----:B------:R-:W2:Y:S04]  /*76e50*/  LDL R55, [R1+0xcc] ;  /* 0x0000cc0001377983 */ /* 0x000ea80000100800 */
[----:B------:R-:W-:Y:S04]  /*76e60*/  STL [R1+0x6a9c], R32 ;  /* 0x006a9c2001007387 */ /* 0x000fe80000100800 */
[----:B------:R-:W-:Y:S01]  /*76e70*/  STL [R1+0x6a98], R33 ;  /* 0x006a982101007387 */ /* 0x000fe20000100800 */
[----:B---3--:R-:W-:-:S15]  /*76e80*/  HMMA.16816.F32 R8, R28, R44, R8 ;  /* 0x0000002c1c08723c */ /* 0x008fde0000001808 */
[----:B------:R-:W-:-:S08]  /*76e90*/  NOP ;  /* 0x0000000000007918 */ /* 0x000fd00000000000 */
[----:B------:R0:W-:Y:S04]  /*76ea0*/  STL.64 [R1+0x1020], R8 ;  /* 0x0010200801007387 */ /* 0x0001e80000100a00 */
[----:B------:R1:W-:Y:S04]  /*76eb0*/  STL.64 [R1+0x1028], R10 ;  /* 0x0010280a01007387 */ /* 0x0003e80000100a00 */
[----:B0-----:R-:W2:Y:S04]  /*76ec0*/  LDL.LU.64 R8, [R1+0x1000] ;  /* 0x0010000001087983 */ /* 0x001ea80000300a00 */
[----:B-1----:R-:W2:Y:S01]  /*76ed0*/  LDL.LU.64 R10, [R1+0x1008] ;  /* 0x00100800010a7983 */ /* 0x002ea20000300a00 */
[----:B----4-:R-:W-:Y:S01]  /*76ee0*/  HMMA.16816.F32 R4, R28, R56, R4 ;  /* 0x000000381c04723c */ /* 0x010fe20000001804 */
[----:B------:R-:W-:-:S02]  /*76ef0*/  IMAD.MOV.U32 R35, RZ, RZ, R45 ;  /* 0x000000ffff237224 */ /* 0x000fc400078e002d */
[----:B------:R-:W-:-:S03]  /*76f00*/  IMAD.MOV.U32 R34, RZ, RZ, R44 ;  /* 0x000000ffff227224 */ /* 0x000fc600078e002c */
[----:B------:R-:W-:Y:S04]  /*76f10*/  STL [R1+0x6aa4], R35 ;  /* 0x006aa42301007387 */ /* 0x000fe80000100800 */
[----:B------:R-:W-:Y:S01]  /*76f20*/  STL [R1+0x6aa0], R34 ;  /* 0x006aa02201007387 */ /* 0x000fe20000100800 */
[----:B------:R-:W-:-:S12]  /*76f30*/  IMAD.MOV.U32 R32, RZ, RZ, R56 ;  /* 0x000000ffff207224 */ /* 0x000fd800078e0038 */
[----:B------:R0:W-:Y:S04]  /*76f40*/  STL.64 [R1+0x1010], R4 ;  /* 0x0010100401007387 */ /* 0x0001e80000100a00 */
[----:B------:R1:W-:Y:S04]  /*76f50*/  STL.64 [R1+0x1018], R6 ;  /* 0x0010180601007387 */ /* 0x0003e80000100a00 */
[----:B------:R-:W3:Y:S04]  /*76f60*/  LDL.LU.64 R20, [R1+0xff0] ;  /* 0x000ff00001147983 */ /* 0x000ee80000300a00 */
[----:B------:R-:W3:Y:S04]  /*76f70*/  LDL.LU.64 R22, [R1+0xff8] ;  /* 0x000ff80001167983 */ /* 0x000ee80000300a00 */
[----:B------:R-:W4:Y:S04]  /*76f80*/  LDL.LU.64 R16, [R1+0xfe0] ;  /* 0x000fe00001107983 */ /* 0x000f280000300a00 */
[----:B------:R-:W4:Y:S04]  /*76f90*/  LDL.LU.64 R18, [R1+0xfe8] ;  /* 0x000fe80001127983 */ /* 0x000f280000300a00 */
[----:B0-----:R-:W4:Y:S04]  /*76fa0*/  LDL.LU.64 R4, [R1+0xfd0] ;  /* 0x000fd00001047983 */ /* 0x001f280000300a00 */
[----:B-1----:R-:W4:Y:S01]  /*76fb0*/  LDL.LU.64 R6, [R1+0xfd8] ;  /* 0x000fd80001067983 */ /* 0x002f220000300a00 */
[----:B------:R-:W-:-:S03]  /*76fc0*/  IMAD.MOV.U32 R33, RZ, RZ, R57 ;  /* 0x000000ffff217224 */ /* 0x000fc600078e0039 */
[----:B------:R-:W4:Y:S04]  /*76fd0*/  LDL R56, [R1+0xb8] ;  /* 0x0000b80001387983 */ /* 0x000f280000100800 */
[----:B------:R-:W4:Y:S04]  /*76fe0*/  LDL R57, [R1+0xbc] ;  /* 0x0000bc0001397983 */ /* 0x000f280000100800 */
[----:B------:R-:W-:Y:S04]  /*76ff0*/  STL [R1+0x6aac], R32 ;  /* 0x006aac2001007387 */ /* 0x000fe80000100800 */
[----:B------:R-:W-:Y:S01]  /*77000*/  STL [R1+0x6aa8], R33 ;  /* 0x006aa82101007387 */ /* 0x000fe20000100800 */
[----:B--2---:R-:W-:-:S15]  /*77010*/  HMMA.16816.F32 R8, R28, R46, R8 ;  /* 0x0000002e1c08723c */ /* 0x004fde0000001808 */
[----:B------:R-:W-:-:S08]  /*77020*/  NOP ;  /* 0x0000000000007918 */ /* 0x000fd00000000000 */
[----:B------:R0:W-:Y:S04]  /*77030*/  STL.64 [R1+0x1000], R8 ;  /* 0x0010000801007387 */ /* 0x0001e80000100a00 */
[----:B------:R1:W-:Y:S04]  /*77040*/  STL.64 [R1+0x1008], R10 ;  /* 0x0010080a01007387 */ /* 0x0003e80000100a00 */
[----:B------:R-:W2:Y:S04]  /*77050*/  LDL.LU.64 R12, [R1+0xfc0] ;  /* 0x000fc000010c7983 */ /* 0x000ea80000300a00 */
[----:B------:R-:W2:Y:S04]  /*77060*/  LDL.LU.64 R14, [R1+0xfc8] ;  /* 0x000fc800010e7983 */ /* 0x000ea80000300a00 */
[----:B0-----:R-:W2:Y:S04]  /*77070*/  LDL.LU.64 R8, [R1+0xfb0] ;  /* 0x000fb00001087983 */ /* 0x001ea80000300a00 */
[----:B-1----:R-:W2:Y:S01]  /*77080*/  LDL.LU.64 R10, [R1+0xfb8] ;  /* 0x000fb800010a7983 */ /* 0x002ea20000300a00 */
[C---:B---3--:R-:W-:Y:S06]  /*77090*/  HMMA.16816.F32 R20, R28.reuse, R48, R20 ;  /* 0x000000301c14723c */ /* 0x048fec0000001814 */
[C---:B----4-:R-:W-:Y:S06]  /*770a0*/  HMMA.16816.F32 R16, R28.reuse, R50, R16 ;  /* 0x000000321c10723c */ /* 0x050fec0000001810 */
[----:B------:R-:W-:Y:S01]  /*770b0*/  HMMA.16816.F32 R4, R28, R52, R4 ;  /* 0x000000341c04723c */ /* 0x000fe20000001804 */
[----:B------:R-:W-:-:S02]  /*770c0*/  IMAD.MOV.U32 R35, RZ, RZ, R46 ;  /* 0x000000ffff237224 */ /* 0x000fc400078e002e */
[----:B------:R-:W-:-:S03]  /*770d0*/  IMAD.MOV.U32 R34, RZ, RZ, R47 ;  /* 0x000000ffff227224 */ /* 0x000fc600078e002f */
[----:B------:R0:W-:Y:S04]  /*770e0*/  STL [R1+0x6ab4], R35 ;  /* 0x006ab42301007387 */ /* 0x0001e80000100800 */
[----:B------:R1:W-:Y:S04]  /*770f0*/  STL [R1+0x6ab0], R34 ;  /* 0x006ab02201007387 */ /* 0x0003e80000100800 */
[----:B------:R-:W-:Y:S04]  /*77100*/  STL.64 [R1+0xff0], R20 ;  /* 0x000ff01401007387 */ /* 0x000fe80000100a00 */
[----:B------:R-:W-:Y:S04]  /*77110*/  STL.64 [R1+0xff8], R22 ;  /* 0x000ff81601007387 */ /* 0x000fe80000100a00 */
[----:B------:R-:W-:Y:S04]  /*77120*/  STL.64 [R1+0xfe0], R16 ;  /* 0x000fe01001007387 */ /* 0x000fe80000100a00 */
[----:B------:R-:W-:Y:S04]  /*77130*/  STL.64 [R1+0xfe8], R18 ;  /* 0x000fe81201007387 */ /* 0x000fe80000100a00 */
[----:B------:R3:W-:Y:S04]  /*77140*/  STL.64 [R1+0xfd0], R4 ;  /* 0x000fd00401007387 */ /* 0x0007e80000100a00 */
[----:B------:R4:W-:Y:S01]  /*77150*/  STL.64 [R1+0xfd8], R6 ;  /* 0x000fd80601007387 */ /* 0x0009e20000100a00 */
[----:B0-----:R-:W-:-:S02]  /*77160*/  IMAD.MOV.U32 R35, RZ, RZ, R52 ;  /* 0x000000ffff237224 */ /* 0x001fc400078e0034 */
[----:B-1----:R-:W-:Y:S02]  /*77170*/  IMAD.MOV.U32 R34, RZ, RZ, R53 ;  /* 0x000000ffff227224 */ /* 0x002fe400078e0035 */
[----:B------:R-:W-:Y:S01]  /*77180*/  IMAD.MOV.U32 R32, RZ, RZ, R48 ;  /* 0x000000ffff207224 */ /* 0x000fe200078e0030 */
[----:B---3--:R-:W3:Y:S04]  /*77190*/  LDL.LU.64 R4, [R1+0xfa0] ;  /* 0x000fa00001047983 */ /* 0x008ee80000300a00 */
[----:B----4-:R-:W3:Y:S01]  /*771a0*/  LDL.LU.64 R6, [R1+0xfa8] ;  /* 0x000fa80001067983 */ /* 0x010ee20000300a00 */
[----:B------:R-:W-:-:S03]  /*771b0*/  IMAD.MOV.U32 R33, RZ, RZ, R49 ;  /* 0x000000ffff217224 */ /* 0x000fc600078e0031 */
[----:B------:R-:W-:Y:S04]  /*771c0*/  STL.64 [R1+0x6b70], R34 ;  /* 0x006b702201007387 */ /* 0x000fe80000100a00 */
[----:B------:R-:W-:Y:S04]  /*771d0*/  STL.64 [R1+0x6b68], R32 ;  /* 0x006b682001007387 */ /* 0x000fe80000100a00 */
[----:B------:R-:W4:Y:S01]  /*771e0*/  LDL R50, [R1] ;  /* 0x0000000001327983 */ /* 0x000f220000100800 */
[----:B------:R-:W-:Y:S01]  /*771f0*/  IMAD.MOV.U32 R49, RZ, RZ, R0 ;  /* 0x000000ffff317224 */ /* 0x000fe200078e0000 */
[C---:B--2---:R-:W-:Y:S06]  /*77200*/  HMMA.16816.F32 R12, R28.reuse, R54, R12 ;  /* 0x000000361c0c723c */ /* 0x044fec000000180c */
[----:B------:R-:W-:-:S15]  /*77210*/  HMMA.16816.F32 R8, R28, R58, R8 ;  /* 0x0000003a1c08723c */ /* 0x000fde0000001808 */
[----:B------:R-:W-:-:S02]  /*77220*/  NOP ;  /* 0x0000000000007918 */ /* 0x000fc40000000000 */
[----:B------:R-:W-:Y:S04]  /*77230*/  STL.64 [R1+0xfc0], R12 ;  /* 0x000fc00c01007387 */ /* 0x000fe80000100a00 */
[----:B------:R-:W-:Y:S04]  /*77240*/  STL.64 [R1+0xfc8], R14 ;  /* 0x000fc80e01007387 */ /* 0x000fe80000100a00 */
[----:B------:R-:W4:Y:S04]  /*77250*/  LDL R51, [R1+0x4] ;  /* 0x0000040001337983 */ /* 0x000f280000100800 */
[----:B------:R-:W2:Y:S04]  /*77260*/  LDL R54, [R1+0x10] ;  /* 0x0000100001367983 */ /* 0x000ea80000100800 */
[----:B------:R0:W-:Y:S04]  /*77270*/  STL.64 [R1+0xfb0], R8 ;  /* 0x000fb00801007387 */ /* 0x0001e80000100a00 */
[----:B------:R1:W-:Y:S04]  /*77280*/  STL.64 [R1+0xfb8], R10 ;  /* 0x000fb80a01007387 */ /* 0x0003e80000100a00 */
[----:B------:R-:W2:Y:S04]  /*77290*/  LDL R48, [R1+0x8] ;  /* 0x0000080001307983 */ /* 0x000ea80000100800 */
[----:B------:R-:W2:Y:S04]  /*772a0*/  LDL R55, [R1+0x14] ;  /* 0x0000140001377983 */ /* 0x000ea80000100800 */
[----:B------:R-:W2:Y:S04]  /*772b0*/  LDL R52, [R1+0xb0] ;  /* 0x0000b00001347983 */ /* 0x000ea80000100800 */
[----:B------:R-:W2:Y:S04]  /*772c0*/  LDL R53, [R1+0xb4] ;  /* 0x0000b40001357983 */ /* 0x000ea80000100800 */
[----:B------:R-:W2:Y:S01]  /*772d0*/  LDL.LU R0, [R1+0x6be0] ;  /* 0x006be00001007983 */ /* 0x000ea20000300800 */
[----:B---3--:R-:W-:Y:S03]  /*772e0*/  HMMA.16816.F32 R4, R28, R56, R4 ;  /* 0x000000381c04723c */ /* 0x008fe60000001804 */
[----:B----4-:R-:W-:Y:S04]  /*772f0*/  STL.64 [R1+0x6b80], R50 ;  /* 0x006b803201007387 */ /* 0x010fe80000100a00 */
[----:B--2---:R-:W-:Y:S04]  /*77300*/  STL.64 [R1+0x6b78], R48 ;  /* 0x006b783001007387 */ /* 0x004fe80000100a00 */
[----:B------:R-:W2:Y:S04]  /*77310*/  LDL R58, [R1+0x18] ;  /* 0x00001800013a7983 */ /* 0x000ea80000100800 */
[----:B------:R-:W2:Y:S04]  /*77320*/  LDL R59, [R1+0x1c] ;  /* 0x00001c00013b7983 */ /* 0x000ea80000100800 */
[----:B------:R-:W3:Y:S04]  /*77330*/  LDL.LU.64 R16, [R1+0xf90] ;  /* 0x000f900001107983 */ /* 0x000ee80000300a00 */
[----:B------:R-:W3:Y:S04]  /*77340*/  LDL.LU.64 R18, [R1+0xf98] ;  /* 0x000f980001127983 */ /* 0x000ee80000300a00 */
[----:B------:R4:W-:Y:S04]  /*77350*/  STL.64 [R1+0xfa0], R4 ;  /* 0x000fa00401007387 */ /* 0x0009e80000100a00 */
[----:B------:R4:W-:Y:S04]  /*77360*/  STL.64 [R1+0xfa8], R6 ;  /* 0x000fa80601007387 */ /* 0x0009e80000100a00 */
[----:B------:R-:W2:Y:S04]  /*77370*/  LDL R46, [R1+0x58] ;  /* 0x00005800012e7983 */ /* 0x000ea80000100800 */
[----:B------:R-:W2:Y:S04]  /*77380*/  LDL R47, [R1+0x5c] ;  /* 0x00005c00012f7983 */ /* 0x000ea80000100800 */
[----:B0-----:R-:W3:Y:S04]  /*77390*/  LDL R8, [R1+0xa8] ;  /* 0x0000a80001087983 */ /* 0x001ee80000100800 */
[----:B------:R-:W3:Y:S04]  /*773a0*/  LDL R9, [R1+0xac] ;  /* 0x0000ac0001097983 */ /* 0x000ee80000100800 */
[----:B------:R-:W3:Y:S04]  /*773b0*/  LDL.LU.64 R12, [R1+0xf80] ;  /* 0x000f8000010c7983 */ /* 0x000ee80000300a00 */
[----:B------:R-:W3:Y:S04]  /*773c0*/  LDL.LU.64 R14, [R1+0xf88] ;  /* 0x000f8800010e7983 */ /* 0x000ee80000300a00 */
[----:B-1----:R-:W3:Y:S04]  /*773d0*/  LDL R10, [R1+0xa0] ;  /* 0x0000a000010a7983 */ /* 0x002ee80000100800 */
[----:B------:R-:W3:Y:S04]  /*773e0*/  LDL R11, [R1+0xa4] ;  /* 0x0000a400010b7983 */ /* 0x000ee80000100800 */
[----:B------:R-:W3:Y:S01]  /*773f0*/  LDL R56, [R1+0x20] ;  /* 0x0000200001387983 */ /* 0x000ee20000100800 */
[----:B------:R-:W-:-:S03]  /*77400*/  IMAD.MOV.U32 R57, RZ, RZ, R0 ;  /* 0x000000ffff397224 */ /* 0x000fc600078e0000 */
[----:B------:R-:W3:Y:S04]  /*77410*/  LDL.LU R0, [R1+0x6bdc] ;  /* 0x006bdc0001007983 */ /* 0x000ee80000300800 */
[----:B------:R-:W3:Y:S04]  /*77420*/  LDL R44, [R1+0x60] ;  /* 0x00006000012c7983 */ /* 0x000ee80000100800 */
[----:B------:R-:W3:Y:S04]  /*77430*/  LDL R45, [R1+0x64] ;  /* 0x00006400012d7983 */ /* 0x000ee80000100800 */
[----:B----4-:R-:W4:Y:S04]  /*77440*/  LDL.LU.64 R4, [R1+0xf70] ;  /* 0x000f700001047983 */ /* 0x010f280000300a00 */
[----:B------:R-:W4:Y:S04]  /*77450*/  LDL.LU.64 R6, [R1+0xf78] ;  /* 0x000f780001067983 */ /* 0x000f280000300a00 */
[----:B--2---:R-:W-:Y:S04]  /*77460*/  STL.64 [R1+0x6bc0], R46 ;  /* 0x006bc02e01007387 */ /* 0x004fe80000100a00 */
[----:B---3--:R-:W-:Y:S04]  /*77470*/  STL.64 [R1+0x6bb8], R44 ;  /* 0x006bb82c01007387 */ /* 0x008fe80000100a00 */
[----:B------:R-:W2:Y:S04]  /*77480*/  LDL R42, [R1+0x68] ;  /* 0x00006800012a7983 */ /* 0x000ea80000100800 */
[----:B------:R-:W2:Y:S04]  /*77490*/  LDL R43, [R1+0x6c] ;  /* 0x00006c00012b7983 */ /* 0x000ea80000100800 */
[----:B------:R-:W3:Y:S04]  /*774a0*/  LDL R40, [R1+0x70] ;  /* 0x0000700001287983 */ /* 0x000ee80000100800 */
[----:B------:R-:W3:Y:S01]  /*774b0*/  LDL R41, [R1+0x74] ;  /* 0x0000740001297983 */ /* 0x000ee20000100800 */
[C---:B------:R-:W-:Y:S03]  /*774c0*/  HMMA.16816.F32 R16, R28.reuse, R52, R16 ;  /* 0x000000341c10723c */ /* 0x040fe60000001810 */
[----:B--2---:R-:W-:Y:S04]  /*774d0*/  STL.64 [R1+0x6bd0], R42 ;  /* 0x006bd02a01007387 */ /* 0x004fe80000100a00 */
[----:B---3--:R-:W-:Y:S04]  /*774e0*/  STL.64 [R1+0x6bc8], R40 ;  /* 0x006bc82801007387 */ /* 0x008fe80000100a00 */
[----:B------:R-:W-:Y:S04]  /*774f0*/  STL.64 [R1+0x6b90], R58 ;  /* 0x006b903a01007387 */ /* 0x000fe80000100a00 */
[----:B------:R0:W-:Y:S04]  /*77500*/  STL.64 [R1+0x6b88], R56 ;  /* 0x006b883801007387 */ /* 0x0001e80000100a00 */
[----:B------:R-:W2:Y:S04]  /*77510*/  LDL R38, [R1+0x78] ;  /* 0x0000780001267983 */ /* 0x000ea80000100800 */
[----:B------:R1:W-:Y:S04]  /*77520*/  STL.64 [R1+0xf90], R16 ;  /* 0x000f901001007387 */ /* 0x0003e80000100a00 */
[----:B------:R-:W-:Y:S04]  /*77530*/  STL.64 [R1+0xf98], R18 ;  /* 0x000f981201007387 */ /* 0x000fe80000100a00 */
[----:B------:R-:W3:Y:S04]  /*77540*/  LDL R52, [R1+0x28] ;  /* 0x0000280001347983 */ /* 0x000ee80000100800 */
[----:B------:R-:W3:Y:S04]  /*77550*/  LDL R53, [R1+0x2c] ;  /* 0x00002c0001357983 */ /* 0x000ee80000100800 */
[----:B------:R-:W2:Y:S04]  /*77560*/  LDL R39, [R1+0x7c] ;  /* 0x00007c0001277983 */ /* 0x000ea80000100800 */
[----:B------:R-:W2:Y:S04]  /*77570*/  LDL R36, [R1+0x80] ;  /* 0x0000800001247983 */ /* 0x000ea80000100800 */
[----:B------:R-:W2:Y:S04]  /*77580*/  LDL R37, [R1+0x84] ;  /* 0x0000840001257983 */ /* 0x000ea80000100800 */
[----:B0-----:R-:W2:Y:S04]  /*77590*/  LDL R56, [R1+0x88] ;  /* 0x0000880001387983 */ /* 0x001ea80000100800 */
[----:B------:R-:W2:Y:S04]  /*775a0*/  LDL R57, [R1+0x8c] ;  /* 0x00008c0001397983 */ /* 0x000ea80000100800 */
[----:B-1----:R-:W2:Y:S04]  /*775b0*/  LDL R16, [R1+0x98] ;  /* 0x0000980001107983 */ /* 0x002ea80000100800 */
[----:B------:R-:W2:Y:S04]  /*775c0*/  LDL R17, [R1+0x9c] ;  /* 0x00009c0001117983 */ /* 0x000ea80000100800 */
[----:B------:R-:W-:Y:S01]  /*775d0*/  STL.64 [R1+0x6ba0], R54 ;  /* 0x006ba03601007387 */ /* 0x000fe20000100a00 */
[C---:B------:R-:W-:Y:S06]  /*775e0*/  HMMA.16816.F32 R12, R28.reuse, R8, R12 ;  /* 0x000000081c0c723c */ /* 0x040fec000000180c */
[C---:B----4-:R-:W-:Y:S01]  /*775f0*/  HMMA.16816.F32 R4, R28.reuse, R10, R4 ;  /* 0x0000000a1c04723c */ /* 0x050fe20000001804 */
[----:B------:R-:W-:Y:S01]  /*77600*/  IMAD.MOV.U32 R27, RZ, RZ, R0 ;  /* 0x000000ffff1b7224 */ /* 0x000fe200078e0000 */
[----:B---3--:R0:W-:Y:S04]  /*77610*/  STL.64 [R1+0x6b98], R52 ;  /* 0x006b983401007387 */ /* 0x0081e80000100a00 */
[----:B------:R-:W3:Y:S11]  /*77620*/  LDL R26, [R1+0x30] ;  /* 0x00003000011a7983 */ /* 0x000ef60000100800 */
[----:B------:R1:W-:Y:S04]  /*77630*/  STL.64 [R1+0xf80], R12 ;  /* 0x000f800c01007387 */ /* 0x0003e80000100a00 */
[----:B------:R4:W-:Y:S04]  /*77640*/  STL.64 [R1+0xf88], R14 ;  /* 0x000f880e01007387 */ /* 0x0009e80000100a00 */
[----:B------:R-:W2:Y:S04]  /*77650*/  LDL.LU R0, [R1+0x6bd8] ;  /* 0x006bd80001007983 */ /* 0x000ea80000300800 */
[----:B------:R-:W2:Y:S04]  /*77660*/  LDL.LU.64 R40, [R1+0xf60] ;  /* 0x000f600001287983 */ /* 0x000ea80000300a00 */
[----:B------:R-:W2:Y:S04]  /*77670*/  LDL.LU.64 R42, [R1+0xf68] ;  /* 0x000f6800012a7983 */ /* 0x000ea80000300a00 */
[----:B------:R4:W-:Y:S04]  /*77680*/  STL.64 [R1+0xf70], R4 ;  /* 0x000f700401007387 */ /* 0x0009e80000100a00 */
[----:B------:R4:W-:Y:S04]  /*77690*/  STL.64 [R1+0xf78], R6 ;  /* 0x000f780601007387 */ /* 0x0009e80000100a00 */
[----:B------:R-:W2:Y:S04]  /*776a0*/  LDL R24, [R1+0x38] ;  /* 0x0000380001187983 */ /* 0x000ea80000100800 */
[----:B------:R-:W2:Y:S04]  /*776b0*/  LDL R25, [R1+0x3c] ;  /* 0x00003c0001197983 */ /* 0x000ea80000100800 */
[----:B------:R-:W2:Y:S04]  /*776c0*/  LDL.LU.64 R44, [R1+0xf50] ;  /* 0x000f5000012c7983 */ /* 0x000ea80000300a00 */
[----:B------:R-:W2:Y:S04]  /*776d0*/  LDL.LU.64 R46, [R1+0xf58] ;  /* 0x000f5800012e7983 */ /* 0x000ea80000300a00 */
[----:B0-----:R-:W2:Y:S04]  /*776e0*/  LDL.LU.64 R52, [R1+0xf40] ;  /* 0x000f400001347983 */ /* 0x001ea80000300a00 */
[----:B------:R-:W2:Y:S04]  /*776f0*/  LDL.LU.64 R54, [R1+0xf48] ;  /* 0x000f480001367983 */ /* 0x000ea80000300a00 */
[----:B------:R-:W2:Y:S04]  /*77700*/  LDL.LU.64 R48, [R1+0xf30] ;  /* 0x000f300001307983 */ /* 0x000ea80000300a00 */
[----:B------:R-:W2:Y:S04]  /*77710*/  LDL.LU.64 R50, [R1+0xf38] ;  /* 0x000f380001327983 */ /* 0x000ea80000300a00 */
[----:B------:R-:W2:Y:S04]  /*77720*/  LDL.LU.64 R32, [R1+0xf20] ;  /* 0x000f200001207983 */ /* 0x000ea80000300a00 */
[----:B------:R-:W2:Y:S04]  /*77730*/  LDL.LU.64 R34, [R1+0xf28] ;  /* 0x000f280001227983 */ /* 0x000ea80000300a00 */
[----:B------:R-:W2:Y:S04]  /*77740*/  LDL.LU.64 R20, [R1+0xf10] ;  /* 0x000f100001147983 */ /* 0x000ea80000300a00 */
[----:B------:R-:W2:Y:S04]  /*77750*/  LDL.LU.64 R22, [R1+0xf18] ;  /* 0x000f180001167983 */ /* 0x000ea80000300a00 */
[----:B-1----:R-:W2:Y:S04]  /*77760*/  LDL.LU.64 R12, [R1+0xf00] ;  /* 0x000f0000010c7983 */ /* 0x002ea80000300a00 */
[----:B----4-:R-:W4:Y:S04]  /*77770*/  LDL.LU.64 R14, [R1+0xf08] ;  /* 0x000f0800010e7983 */ /* 0x010f280000300a00 */
[----:B------:R-:W4:Y:S04]  /*77780*/  LDL.LU.64 R8, [R1+0xef0] ;  /* 0x000ef00001087983 */ /* 0x000f280000300a00 */
[----:B------:R-:W4:Y:S04]  /*77790*/  LDL.LU.64 R10, [R1+0xef8] ;  /* 0x000ef800010a7983 */ /* 0x000f280000300a00 */
[----:B------:R-:W4:Y:S04]  /*777a0*/  LDL.LU.64 R4, [R1+0xee0] ;  /* 0x000ee00001047983 */ /* 0x000f280000300a00 */
[----:B------:R-:W4:Y:S04]  /*777b0*/  LDL.LU.64 R6, [R1+0xee8] ;  /* 0x000ee80001067983 */ /* 0x000f280000300a00 */
[----:B---3--:R0:W-:Y:S04]  /*777c0*/  STL.64 [R1+0x6bb0], R26 ;  /* 0x006bb01a01007387 */ /* 0x0081e80000100a00 */
[----:B0-----:R-:W3:Y:S04]  /*777d0*/  LDL R26, [R1+0x90] ;  /* 0x00009000011a7983 */ /* 0x001ee80000100800 */
[----:B------:R-:W3:Y:S01]  /*777e0*/  LDL R27, [R1+0x94] ;  /* 0x00009400011b7983 */ /* 0x000ee20000100800 */
[----:B--2---:R-:W-:Y:S03]  /*777f0*/  HMMA.16816.F32 R40, R28, R16, R40 ;  /* 0x000000101c28723c */ /* 0x004fe60000001828 */
[----:B------:R-:W-:Y:S04]  /*77800*/  STL.64 [R1+0x6ba8], R24 ;  /* 0x006ba81801007387 */ /* 0x000fe80000100a00 */
[----:B------:R-:W2:Y:S04]  /*77810*/  LDL R18, [R1+0x48] ;  /* 0x0000480001127983 */ /* 0x000ea80000100800 */
[----:B------:R-:W2:-:S12]  /*77820*/  LDL R19, [R1+0x4c] ;  /* 0x00004c0001137983 */ /* 0x000e980000100800 */
[----:B------:R-:W-:Y:S04]  /*77830*/  STL.64 [R1+0xf60], R40 ;  /* 0x000f602801007387 */ /* 0x000fe80000100a00 */
[----:B------:R0:W-:Y:S04]  /*77840*/  STL.64 [R1+0xf68], R42 ;  /* 0x000f682a01007387 */ /* 0x0001e80000100a00 */
[----:B0-----:R-:W4:Y:S04]  /*77850*/  LDL.LU.64 R42, [R1+0x6bd0] ;  /* 0x006bd000012a7983 */ /* 0x001f280000300a00 */
[----:B------:R-:W2:Y:S04]  /*77860*/  LDL.LU.64 R40, [R1+0x6bc8] ;  /* 0x006bc80001287983 */ /* 0x000ea80000300a00 */
[----:B------:R-:W4:Y:S04]  /*77870*/  LDL R16, [R1+0x50] ;  /* 0x0000500001107983 */ /* 0x000f280000100800 */
[----:B------:R-:W4:Y:S04]  /*77880*/  LDL R17, [R1+0x54] ;  /* 0x0000540001117983 */ /* 0x000f280000100800 */
[----:B------:R-:W4:Y:S01]  /*77890*/  LDL R58, [R1+0x40] ;  /* 0x00004000013a7983 */ /* 0x000f220000100800 */
[C---:B---3--:R-:W-:Y:S03]  /*778a0*/  HMMA.16816.F32 R24, R28.reuse, R26, R44 ;  /* 0x0000001a1c18723c */ /* 0x048fe6000000182c */
[----:B------:R-:W3:Y:S04]  /*778b0*/  LDL.LU.64 R46, [R1+0x6bc0] ;  /* 0x006bc000012e7983 */ /* 0x000ee80000300a00 */
[----:B------:R-:W3:Y:S01]  /*778c0*/  LDL.LU.64 R44, [R1+0x6bb8] ;  /* 0x006bb800012c7983 */ /* 0x000ee20000300a00 */
[C---:B------:R-:W-:Y:S06]  /*778d0*/  HMMA.16816.F32 R52, R28.reuse, R56, R52 ;  /* 0x000000381c34723c */ /* 0x040fec0000001834 */
[C---:B------:R-:W-:Y:S09]  /*778e0*/  HMMA.16816.F32 R48, R28.reuse, R36, R48 ;  /* 0x000000241c30723c */ /* 0x040ff20000001830 */
[----:B------:R-:W-:Y:S04]  /*778f0*/  STL.64 [R1+0xf50], R24 ;  /* 0x000f501801007387 */ /* 0x000fe80000100a00 */
[----:B------:R0:W-:Y:S02]  /*77900*/  STL.64 [R1+0xf58], R26 ;  /* 0x000f581a01007387 */ /* 0x0001e40000100a00 */
[C---:B0-----:R-:W-:Y:S06]  /*77910*/  HMMA.16816.F32 R24, R28.reuse, R38, R32 ;  /* 0x000000261c18723c */ /* 0x041fec0000001820 */
[C---:B--2---:R-:W-:Y:S06]  /*77920*/  HMMA.16816.F32 R20, R28.reuse, R40, R20 ;  /* 0x000000281c14723c */ /* 0x044fec0000001814 */
[C---:B----4-:R-:W-:Y:S01]  /*77930*/  HMMA.16816.F32 R12, R28.reuse, R42, R12 ;  /* 0x0000002a1c0c723c */ /* 0x050fe2000000180c */
[----:B------:R-:W-:Y:S04]  /*77940*/  STL.64 [R1+0xf40], R52 ;  /* 0x000f403401007387 */ /* 0x000fe80000100a00 */
[----:B------:R-:W-:Y:S04]  /*77950*/  STL.64 [R1+0xf48], R54 ;  /* 0x000f483601007387 */ /* 0x000fe80000100a00 */
[----:B------:R-:W-:Y:S04]  /*77960*/  STL.64 [R1+0xf30], R48 ;  /* 0x000f303001007387 */ /* 0x000fe80000100a00 */
[----:B------:R-:W-:Y:S04]  /*77970*/  STL.64 [R1+0xf38], R50 ;  /* 0x000f383201007387 */ /* 0x000fe80000100a00 */
[----:B------:R0:W-:Y:S04]  /*77980*/  STL.64 [R1+0xf20], R24 ;  /* 0x000f201801007387 */ /* 0x0001e80000100a00 */
[----:B------:R1:W-:Y:S04]  /*77990*/  STL.64 [R1+0xf28], R26 ;  /* 0x000f281a01007387 */ /* 0x0003e80000100a00 */
[----:B------:R-:W-:Y:S04]  /*779a0*/  STL.64 [R1+0xf10], R20 ;  /* 0x000f101401007387 */ /* 0x000fe80000100a00 */
[----:B------:R-:W-:Y:S04]  /*779b0*/  STL.64 [R1+0xf18], R22 ;  /* 0x000f181601007387 */ /* 0x000fe80000100a00 */
[----:B------:R-:W-:Y:S04]  /*779c0*/  STL.64 [R1+0xf00], R12 ;  /* 0x000f000c01007387 */ /* 0x000fe80000100a00 */
[----:B------:R-:W-:Y:S04]  /*779d0*/  STL.64 [R1+0xf08], R14 ;  /* 0x000f080e01007387 */ /* 0x000fe80000100a00 */
[----:B0-----:R-:W2:Y:S01]  /*779e0*/  LDL.LU.64 R24, [R1+0xed0] ;  /* 0x000ed00001187983 */ /* 0x001ea20000300a00 */
[C---:B---3--:R-:W-:Y:S06]  /*779f0*/  HMMA.16816.F32 R8, R28.reuse, R44, R8 ;  /* 0x0000002c1c08723c */ /* 0x048fec0000001808 */
[----:B------:R-:W-:-:S15]  /*77a00*/  HMMA.16816.F32 R4, R28, R46, R4 ;  /* 0x0000002e1c04723c */ /* 0x000fde0000001804 */
[----:B------:R-:W-:-:S02]  /*77a10*/  NOP ;  /* 0x0000000000007918 */ /* 0x000fc40000000000 */
[----:B------:R-:W-:Y:S04]  /*77a20*/  STL.64 [R1+0xef0], R8 ;  /* 0x000ef00801007387 */ /* 0x000fe80000100a00 */
[----:B------:R-:W-:Y:S04]  /*77a30*/  STL.64 [R1+0xef8], R10 ;  /* 0x000ef80a01007387 */ /* 0x000fe80000100a00 */
[----:B-1----:R-:W2:Y:S04]  /*77a40*/  LDL.LU.64 R26, [R1+0xed8] ;  /* 0x000ed800011a7983 */ /* 0x002ea80000300a00 */
[----:B------:R0:W-:Y:S04]  /*77a50*/  STL.64 [R1+0xee0], R4 ;  /* 0x000ee00401007387 */ /* 0x0001e80000100a00 */
[----:B------:R1:W-:Y:S04]  /*77a60*/  STL.64 [R1+0xee8], R6 ;  /* 0x000ee80601007387 */ /* 0x0003e80000100a00 */
[----:B0-----:R-:W3:Y:S04]  /*77a70*/  LDL.LU.64 R4, [R1+0xec0] ;  /* 0x000ec00001047983 */ /* 0x001ee80000300a00 */
[----:B-1----:R-:W3:Y:S04]  /*77a80*/  LDL.LU.64 R6, [R1+0xec8] ;  /* 0x000ec80001067983 */ /* 0x002ee80000300a00 */
        /* <DEDUP_REMOVED lines=19> */
[C---:B--2---:R-:W-:Y:S06]  /*77bc0*/  HMMA.16816.F32 R24, R28.reuse, R16, R24 ;  /* 0x000000101c18723c */ /* 0x044fec0000001818 */
[C---:B---3--:R-:W-:Y:S06]  /*77bd0*/  HMMA.16816.F32 R4, R28.reuse, R18, R4 ;  /* 0x000000121c04723c */ /* 0x048fec0000001804 */
[C---:B----4-:R-:W-:Y:S11]  /*77be0*/  HMMA.16816.F32 R56, R28.reuse, R58, R52 ;  /* 0x0000003a1c38723c */ /* 0x050ff60000001834 */
[----:B------:R-:W-:Y:S04]  /*77bf0*/  STL.64 [R1+0xed0], R24 ;  /* 0x000ed01801007387 */ /* 0x000fe80000100a00 */
[----:B------:R0:W-:Y:S04]  /*77c00*/  STL.64 [R1+0xed8], R26 ;  /* 0x000ed81a01007387 */ /* 0x0001e80000100a00 */
[----:B0-----:R-:W2:Y:S04]  /*77c10*/  LDL.LU.64 R26, [R1+0x6bb0] ;  /* 0x006bb000011a7983 */ /* 0x001ea80000300a00 */
[----:B------:R-:W3:Y:S04]  /*77c20*/  LDL.LU.64 R24, [R1+0x6ba8] ;  /* 0x006ba80001187983 */ /* 0x000ee80000300a00 */
[----:B------:R-:W4:Y:S04]  /*77c30*/  LDL.LU.64 R16, [R1+0xe20] ;  /* 0x000e200001107983 */ /* 0x000f280000300a00 */
[----:B------:R-:W4:Y:S04]  /*77c40*/  LDL.LU.64 R18, [R1+0xe28] ;  /* 0x000e280001127983 */ /* 0x000f280000300a00 */
[----:B------:R0:W-:Y:S04]  /*77c50*/  STL.64 [R1+0xec0], R4 ;  /* 0x000ec00401007387 */ /* 0x0001e80000100a00 */
[----:B------:R1:W-:Y:S04]  /*77c60*/  STL.64 [R1+0xec8], R6 ;  /* 0x000ec80601007387 */ /* 0x0003e80000100a00 */
[----:B0-----:R-:W4:Y:S04]  /*77c70*/  LDL.LU.64 R4, [R1+0xe10] ;  /* 0x000e100001047983 */ /* 0x001f280000300a00 */
[----:B-1----:R-:W4:Y:S04]  /*77c80*/  LDL.LU.64 R6, [R1+0xe18] ;  /* 0x000e180001067983 */ /* 0x002f280000300a00 */
[----:B------:R-:W4:Y:S04]  /*77c90*/  LDL.LU.64 R54, [R1+0x6ba0] ;  /* 0x006ba00001367983 */ /* 0x000f280000300a00 */
[----:B------:R-:W4:Y:S04]  /*77ca0*/  LDL.LU.64 R52, [R1+0x6b98] ;  /* 0x006b980001347983 */ /* 0x000f280000300a00 */
[----:B------:R-:W-:Y:S04]  /*77cb0*/  STL.64 [R1+0xeb0], R56 ;  /* 0x000eb03801007387 */ /* 0x000fe80000100a00 */
[----:B------:R0:W-:Y:S04]  /*77cc0*/  STL.64 [R1+0xeb8], R58 ;  /* 0x000eb83a01007387 */ /* 0x0001e80000100a00 */
[----:B0-----:R-:W4:Y:S04]  /*77cd0*/  LDL.LU.64 R58, [R1+0x6b90] ;  /* 0x006b9000013a7983 */ /* 0x001f280000300a00 */
[----:B------:R-:W4:Y:S01]  /*77ce0*/  LDL.LU.64 R56, [R1+0x6b88] ;  /* 0x006b880001387983 */ /* 0x000f220000300a00 */
[C---:B---3--:R-:W-:Y:S06]  /*77cf0*/  HMMA.16816.F32 R48, R28.reuse, R24, R48 ;  /* 0x000000181c30723c */ /* 0x048fec0000001830 */
[C---:B--2---:R-:W-:Y:S06]  /*77d00*/  HMMA.16816.F32 R24, R28.reuse, R26, R32 ;  /* 0x0000001a1c18723c */ /* 0x044fec0000001820 */
[C---:B----4-:R-:W-:Y:S11]  /*77d10*/  HMMA.16816.F32 R20, R28.reuse, R52, R20 ;  /* 0x000000341c14723c */ /* 0x050ff60000001814 */
[----:B------:R-:W-:Y:S01]  /*77d20*/  STL.64 [R1+0xea0], R48 ;  /* 0x000ea03001007387 */ /* 0x000fe20000100a00 */
[C---:B------:R-:W-:Y:S06]  /*77d30*/  HMMA.16816.F32 R12, R28.reuse, R56, R12 ;  /* 0x000000381c0c723c */ /* 0x040fec000000180c */
[C---:B------:R-:W-:Y:S01]  /*77d40*/  HMMA.16816.F32 R56, R28.reuse, R58, R8 ;  /* 0x0000003a1c38723c */ /* 0x040fe20000001808 */
[----:B------:R0:W-:Y:S04]  /*77d50*/  STL.64 [R1+0xea8], R50 ;  /* 0x000ea83201007387 */ /* 0x0001e80000100a00 */
[----:B0-----:R-:W2:Y:S04]  /*77d60*/  LDL.LU.64 R50, [R1+0x6b80] ;  /* 0x006b800001327983 */ /* 0x001ea80000300a00 */
[----:B------:R-:W3:Y:S04]  /*77d70*/  LDL.LU.64 R48, [R1+0x6b78] ;  /* 0x006b780001307983 */ /* 0x000ee80000300a00 */
[----:B------:R-:W4:Y:S04]  /*77d80*/  LDL.LU.64 R34, [R1+0x6b70] ;  /* 0x006b700001227983 */ /* 0x000f280000300a00 */
[----:B------:R-:W4:Y:S04]  /*77d90*/  LDL.LU.64 R32, [R1+0x6b68] ;  /* 0x006b680001207983 */ /* 0x000f280000300a00 */
[----:B------:R-:W-:Y:S04]  /*77da0*/  STL.64 [R1+0xe90], R24 ;  /* 0x000e901801007387 */ /* 0x000fe80000100a00 */
[----:B------:R0:W-:Y:S04]  /*77db0*/  STL.64 [R1+0xe98], R26 ;  /* 0x000e981a01007387 */ /* 0x0001e80000100a00 */
[----:B0-----:R-:W4:Y:S04]  /*77dc0*/  LDL.LU.64 R26, [R1+0x6b60] ;  /* 0x006b6000011a7983 */ /* 0x001f280000300a00 */
        /* <DEDUP_REMOVED lines=9> */
[----:B------:R-:W4:Y:S04]  /*77e60*/  LDL.LU.64 R10, [R1+0x6b30] ;  /* 0x006b3000010a7983 */ /* 0x000f280000300a00 */
[----:B------:R-:W4:Y:S04]  /*77e70*/  LDL.LU.64 R8, [R1+0x6b28] ;  /* 0x006b280001087983 */ /* 0x000f280000300a00 */
[----:B------:R-:W-:Y:S04]  /*77e80*/  STL.64 [R1+0xe60], R56 ;  /* 0x000e603801007387 */ /* 0x000fe80000100a00 */
[----:B------:R0:W-:Y:S01]  /*77e90*/  STL.64 [R1+0xe68], R58 ;  /* 0x000e683a01007387 */ /* 0x0001e20000100a00 */
[C---:B------:R-:W-:Y:S03]  /*77ea0*/  HMMA.16816.F32 R44, R28.reuse, R54, R44 ;  /* 0x000000361c2c723c */ /* 0x040fe6000000182c */
[----:B0-----:R-:W4:Y:S04]  /*77eb0*/  LDL.LU.64 R58, [R1+0x6b20] ;  /* 0x006b2000013a7983 */ /* 0x001f280000300a00 */
[----:B------:R-:W4:Y:S04]  /*77ec0*/  LDL.LU.64 R56, [R1+0x6b18] ;  /* 0x006b180001387983 */ /* 0x000f280000300a00 */
[----:B------:R-:W4:Y:S04]  /*77ed0*/  LDL.LU.64 R52, [R1+0xe00] ;  /* 0x000e000001347983 */ /* 0x000f280000300a00 */
[----:B------:R-:W4:Y:S08]  /*77ee0*/  LDL.LU.64 R54, [R1+0xe08] ;  /* 0x000e080001367983 */ /* 0x000f300000300a00 */
[----:B------:R-:W-:Y:S04]  /*77ef0*/  STL.64 [R1+0xe50], R44 ;  /* 0x000e502c01007387 */ /* 0x000fe80000100a00 */
[----:B------:R3:W-:Y:S01]  /*77f00*/  STL.64 [R1+0xe58], R46 ;  /* 0x000e582e01007387 */ /* 0x0007e20000100a00 */
[C---:B------:R-:W-:Y:S06]  /*77f10*/  HMMA.16816.F32 R16, R28.reuse, R60, R16 ;  /* 0x0000003c1c10723c */ /* 0x040fec0000001810 */
[C---:B---3--:R-:W-:Y:S06]  /*77f20*/  HMMA.16816.F32 R44, R28.reuse, R48, R40 ;  /* 0x000000301c2c723c */ /* 0x048fec0000001828 */
[----:B--2---:R-:W-:Y:S01]  /*77f30*/  HMMA.16816.F32 R40, R28, R50, R36 ;  /* 0x000000321c28723c */ /* 0x004fe20000001824 */
[----:B------:R-:W2:-:S15]  /*77f40*/  LDL.LU.64 R36, [R1+0xdf0] ;  /* 0x000df00001247983 */ /* 0x000e9e0000300a00 */
[----:B------:R-:W-:-:S01]  /*77f50*/  NOP ;  /* 0x0000000000007918 */ /* 0x000fc20000000000 */
[----:B------:R-:W-:Y:S04]  /*77f60*/  STL.64 [R1+0xe40], R44 ;  /* 0x000e402c01007387 */ /* 0x000fe80000100a00 */
[----:B------:R-:W-:Y:S04]  /*77f70*/  STL.64 [R1+0xe48], R46 ;  /* 0x000e482e01007387 */ /* 0x000fe80000100a00 */
[----:B------:R-:W2:Y:S04]  /*77f80*/  LDL.LU.64 R38, [R1+0xdf8] ;  /* 0x000df80001267983 */ /* 0x000ea80000300a00 */
[----:B------:R0:W-:Y:S04]  /*77f90*/  STL.64 [R1+0xe30], R40 ;  /* 0x000e302801007387 */ /* 0x0001e80000100a00 */
[----:B------:R1:W-:Y:S04]  /*77fa0*/  STL.64 [R1+0xe38], R42 ;  /* 0x000e382a01007387 */ /* 0x0003e80000100a00 */
[----:B------:R-:W3:Y:S04]  /*77fb0*/  LDL.LU.64 R48, [R1+0xde0] ;  /* 0x000de00001307983 */ /* 0x000ee80000300a00 */
[----:B------:R-:W3:Y:S04]  /*77fc0*/  LDL.LU.64 R50, [R1+0xde8] ;  /* 0x000de80001327983 */ /* 0x000ee80000300a00 */
[----:B0-----:R-:W3:Y:S04]  /*77fd0*/  LDL.LU.64 R40, [R1+0xdd0] ;  /* 0x000dd00001287983 */ /* 0x001ee80000300a00 */
[----:B------:R0:W-:Y:S04]  /*77fe0*/  STL.64 [R1+0xe20], R16 ;  /* 0x000e201001007387 */ /* 0x0001e80000100a00 */
[----:B------:R0:W-:Y:S04]  /*77ff0*/  STL.64 [R1+0xe28], R18 ;  /* 0x000e281201007387 */ /* 0x0001e80000100a00 */
[----:B-1----:R-:W3:Y:S01]  /*78000*/  LDL.LU.64 R42, [R1+0xdd8] ;  /* 0x000dd800012a7983 */ /* 0x002ee20000300a00 */
[C---:B----4-:R-:W-:Y:S06]  /*78010*/  HMMA.16816.F32 R4, R28.reuse, R58, R4 ;  /* 0x0000003a1c04723c */ /* 0x050fec0000001804 */
[----:B------:R-:W-:-:S15]  /*78020*/  HMMA.16816.F32 R52, R28, R56, R52 ;  /* 0x000000381c34723c */ /* 0x000fde0000001834 */
[----:B------:R-:W-:-:S02]  /*78030*/  NOP ;  /* 0x0000000000007918 */ /* 0x000fc40000000000 */
[----:B------:R1:W-:Y:S04]  /*78040*/  STL.64 [R1+0xe10], R4 ;  /* 0x000e100401007387 */ /* 0x0003e80000100a00 */
[----:B------:R4:W-:Y:S04]  /*78050*/  STL.64 [R1+0xe18], R6 ;  /* 0x000e180601007387 */ /* 0x0009e80000100a00 */
[----:B------:R-:W3:Y:S04]  /*78060*/  LDL.LU.64 R44, [R1+0xdc0] ;  /* 0x000dc000012c7983 */ /* 0x000ee80000300a00 */
[----:B------:R-:W3:Y:S04]  /*78070*/  LDL.LU.64 R46, [R1+0xdc8] ;  /* 0x000dc800012e7983 */ /* 0x000ee80000300a00 */
[----:B0-----:R-:W3:Y:S04]  /*78080*/  LDL.LU.64 R16, [R1+0xd90] ;  /* 0x000d900001107983 */ /* 0x001ee80000300a00 */
[----:B------:R-:W3:Y:S04]  /*78090*/  LDL.LU.64 R18, [R1+0xd98] ;  /* 0x000d980001127983 */ /* 0x000ee80000300a00 */
[----:B-1----:R-:W3:Y:S04]  /*780a0*/  LDL.LU.64 R4, [R1+0xd80] ;  /* 0x000d800001047983 */ /* 0x002ee80000300a00 */
[----:B----4-:R-:W4:Y:S04]  /*780b0*/  LDL.LU.64 R6, [R1+0xd88] ;  /* 0x000d880001067983 */ /* 0x010f280000300a00 */
[----:B------:R-:W-:Y:S04]  /*780c0*/  STL.64 [R1+0xe00], R52 ;  /* 0x000e003401007387 */ /* 0x000fe80000100a00 */
[----:B------:R0:W-:Y:S04]  /*780d0*/  STL.64 [R1+0xe08], R54 ;  /* 0x000e083601007387 */ /* 0x0001e80000100a00 */
[----:B0-----:R-:W2:Y:S04]  /*780e0*/  LDL.LU.64 R54, [R1+0x6b10] ;  /* 0x006b100001367983 */ /* 0x001ea80000300a00 */
[----:B------:R-:W3:Y:S04]  /*780f0*/  LDL.LU.64 R52, [R1+0x6b08] ;  /* 0x006b080001347983 */ /* 0x000ee80000300a00 */
        /* <DEDUP_REMOVED lines=29> */
[----:B------:R-:W3:Y:S04]  /*782d0*/  LDL.LU.64 R44, [R1+0x6ac8] ;  /* 0x006ac800012c7983 */ /* 0x000ee80000300a00 */
[----:B------:R-:W-:Y:S04]  /*782e0*/  STL.64 [R1+0x6960], R50 ;  /* 0x0069603201007387 */ /* 0x000fe80000100a00 */
[----:B------:R0:W-:Y:S01]  /*782f0*/  STL.64 [R1+0x6958], R48 ;  /* 0x0069583001007387 */ /* 0x0001e20000100a00 */
[C---:B--2---:R-:W-:Y:S06]  /*78300*/  HMMA.16816.F32 R16, R28.reuse, R42, R16 ;  /* 0x0000002a1c10723c */ /* 0x044fec0000001810 */
[C---:B----4-:R-:W-:Y:S06]  /*78310*/  HMMA.16816.F32 R4, R28.reuse, R40, R4 ;  /* 0x000000281c04723c */ /* 0x050fec0000001804 */
[C---:B---3--:R-:W-:Y:S06]  /*78320*/  HMMA.16816.F32 R52, R28.reuse, R46, R52 ;  /* 0x0000002e1c34723c */ /* 0x048fec0000001834 */
        /* <DEDUP_REMOVED lines=18> */
[----:B------:R-:W2:Y:S04]  /*78450*/  LDL.LU.64 R44, [R1+0xd30] ;  /* 0x000d3000012c7983 */ /* 0x000ea80000300a00 */
[----:B------:R-:W2:Y:S04]  /*78460*/  LDL.LU.64 R46, [R1+0xd38] ;  /* 0x000d3800012e7983 */ /* 0x000ea80000300a00 */
[----:B------:R-:W2:Y:S04]  /*78470*/  LDL.LU R56, [R1+0x3c20] ;  /* 0x003c200001387983 */ /* 0x000ea80000300800 */
[----:B-1----:R-:W2:Y:S04]  /*78480*/  LDL.LU R4, [R1+0x3c1c] ;  /* 0x003c1c0001047983 */ /* 0x002ea80000300800 */
[----:B------:R-:W2:Y:S04]  /*78490*/  LDL.LU R57, [R1+0x3c28] ;  /* 0x003c280001397983 */ /* 0x000ea80000300800 */
[----:B------:R-:W2:Y:S04]  /*784a0*/  LDL.LU R5, [R1+0x3c24] ;  /* 0x003c240001057983 */ /* 0x000ea80000300800 */
[----:B------:R-:W2:Y:S04]  /*784b0*/  LDL.LU R58, [R1+0x3c30] ;  /* 0x003c3000013a7983 */ /* 0x000ea80000300800 */
[----:B------:R-:W2:Y:S04]  /*784c0*/  LDL.LU R6, [R1+0x3c2c] ;  /* 0x003c2c0001067983 */ /* 0x000ea80000300800 */
[----:B------:R-:W2:Y:S04]  /*784d0*/  LDL.LU R59, [R1+0x3c38] ;  /* 0x003c3800013b7983 */ /* 0x000ea80000300800 */
[----:B------:R-:W2:Y:S04]  /*784e0*/  LDL.LU R7, [R1+0x3c34] ;  /* 0x003c340001077983 */ /* 0x000ea80000300800 */
        /* <DEDUP_REMOVED lines=8> */
[C---:B0-----:R-:W-:Y:S02]  /*78570*/  HMMA.16816.F32 R40, R28.reuse, R36, R52 ;  /* 0x000000241c28723c */ /* 0x041fe40000001834 */
[----:B------:R-:W-:Y:S04]  /*78580*/  STL.64 [R1+0x6990], R38 ;  /* 0x0069902601007387 */ /* 0x000fe80000100a00 */
[----:B------:R3:W-:Y:S02]  /*78590*/  STL.64 [R1+0x6988], R36 ;  /* 0x0069882401007387 */ /* 0x0007e40000100a00 */
[----:B---3--:R-:W-:-:S15]  /*785a0*/  HMMA.16816.F32 R36, R28, R8, R16 ;  /* 0x000000081c24723c */ /* 0x008fde0000001810 */
[----:B------:R-:W-:Y:S04]  /*785b0*/  STL.64 [R1+0xd60], R40 ;  /* 0x000d602801007387 */ /* 0x000fe80000100a00 */
[----:B------:R2:W-:Y:S04]  /*785c0*/  STL.64 [R1+0xd68], R42 ;  /* 0x000d682a01007387 */ /* 0x0005e80000100a00 */
[----:B------:R-:W3:Y:S01]  /*785d0*/  LDL.LU.64 R16, [R1+0xd10] ;  /* 0x000d100001107983 */ /* 0x000ee20000300a00 */
[----:B--2---:R-:W-:-:S15]  /*785e0*/  HMMA.16816.F32 R40, R28, R2, R48 ;  /* 0x000000021c28723c */ /* 0x004fde0000001830 */
[----:B------:R-:W-:-:S08]  /*785f0*/  NOP ;  /* 0x0000000000007918 */ /* 0x000fd00000000000 */
[----:B------:R-:W-:Y:S04]  /*78600*/  STL.64 [R1+0xd50], R40 ;  /* 0x000d502801007387 */ /* 0x000fe80000100a00 */
[----:B------:R-:W-:Y:S04]  /*78610*/  STL.64 [R1+0xd58], R42 ;  /* 0x000d582a01007387 */ /* 0x000fe80000100a00 */
[----:B------:R-:W3:Y:S04]  /*78620*/  LDL.LU.64 R18, [R1+0xd18] ;  /* 0x000d180001127983 */ /* 0x000ee80000300a00 */
[----:B------:R-:W-:Y:S04]  /*78630*/  STL.64 [R1+0xd40], R36 ;  /* 0x000d402401007387 */ /* 0x000fe80000100a00 */
[----:B------:R0:W-:Y:S04]  /*78640*/  STL.64 [R1+0xd48], R38 ;  /* 0x000d482601007387 */ /* 0x0001e80000100a00 */
[----:B------:R-:W2:Y:S04]  /*78650*/  LDL.LU.64 R52, [R1+0xd00] ;  /* 0x000d000001347983 */ /* 0x000ea80000300a00 */
[----:B------:R-:W2:Y:S01]  /*78660*/  LDL.LU.64 R54, [R1+0xd08] ;  /* 0x000d080001367983 */ /* 0x000ea20000300a00 */
[----:B0-----:R-:W-:-:S15]  /*78670*/  HMMA.16816.F32 R36, R28, R10, R44 ;  /* 0x0000000a1c24723c */ /* 0x001fde000000182c */
[----:B------:R-:W-:-:S08]  /*78680*/  NOP ;  /* 0x0000000000007918 */ /* 0x000fd00000000000 */
[----:B------:R0:W-:Y:S04]  /*78690*/  STL.64 [R1+0xd30], R36 ;  /* 0x000d302401007387 */ /* 0x0001e80000100a00 */
[----:B------:R1:W-:Y:S04]  /*786a0*/  STL.64 [R1+0xd38], R38 ;  /* 0x000d382601007387 */ /* 0x0003e80000100a00 */
[----:B------:R-:W4:Y:S04]  /*786b0*/  LDL.LU.64 R48, [R1+0xcf0] ;  /* 0x000cf00001307983 */ /* 0x000f280000300a00 */
[----:B------:R-:W4:Y:S04]  /*786c0*/  LDL.LU.64 R50, [R1+0xcf8] ;  /* 0x000cf80001327983 */ /* 0x000f280000300a00 */
        /* <DEDUP_REMOVED lines=17> */
[----:B------:R-:W-:Y:S04]  /*787e0*/  STL.64 [R1+0xd10], R16 ;  /* 0x000d101001007387 */ /* 0x000fe80000100a00 */
[----:B------:R0:W-:Y:S04]  /*787f0*/  STL.64 [R1+0xd18], R18 ;  /* 0x000d181201007387 */ /* 0x0001e80000100a00 */
[----:B0-----:R-:W4:Y:S04]  /*78800*/  LDL.LU.64 R18, [R1+0x6ac0] ;  /* 0x006ac00001127983 */ /* 0x001f280000300a00 */
[----:B------:R-:W3:Y:S04]  /*78810*/  LDL.LU.64 R16, [R1+0x6ab8] ;  /* 0x006ab80001107983 */ /* 0x000ee80000300a00 */
[----:B------:R-:W-:Y:S04]  /*78820*/  STL.64 [R1+0x6900], R14 ;  /* 0x0069000e01007387 */ /* 0x000fe80000100a00 */
[----:B------:R4:W-:Y:S01]  /*78830*/  STL.64 [R1+0x68f8], R12 ;  /* 0x0068f80c01007387 */ /* 0x0009e20000100a00 */
[C---:B---3--:R-:W-:Y:S06]  /*78840*/  HMMA.16816.F32 R52, R28.reuse, R16, R52 ;  /* 0x000000101c34723c */ /* 0x048fec0000001834 */
[----:B----4-:R-:W-:-:S15]  /*78850*/  HMMA.16816.F32 R12, R28, R18, R48 ;  /* 0x000000121c0c723c */ /* 0x010fde0000001830 */
[----:B------:R-:W-:-:S03]  /*78860*/  NOP ;  /* 0x0000000000007918 */ /* 0x000fc60000000000 */
[----:B------:R-:W-:Y:S01]  /*78870*/  IMAD.MOV.U32 R0, RZ, RZ, R55 ;  /* 0x000000ffff007224 */ /* 0x000fe200078e0037 */
[----:B------:R-:W-:Y:S04]  /*78880*/  STL.64 [R1+0xd00], R52 ;  /* 0x000d003401007387 */ /* 0x000fe80000100a00 */
[----:B------:R-:W-:Y:S04]  /*78890*/  STL [R1+0xd08], R54 ;  /* 0x000d083601007387 */ /* 0x000fe80000100800 */
[----:B------:R-:W-:Y:S04]  /*788a0*/  STL [R1+0x58f4], R0 ;  /* 0x0058f40001007387 */ /* 0x000fe80000100800 */
[----:B------:R-:W-:Y:S04]  /*788b0*/  STL.64 [R1+0x68e0], R18 ;  /* 0x0068e01201007387 */ /* 0x000fe80000100a00 */
[----:B------:R0:W-:Y:S04]  /*788c0*/  STL.64 [R1+0x68d8], R16 ;  /* 0x0068d81001007387 */ /* 0x0001e80000100a00 */
[----:B------:R-:W-:Y:S04]  /*788d0*/  STL.64 [R1+0xcf0], R12 ;  /* 0x000cf00c01007387 */ /* 0x000fe80000100a00 */
[----:B------:R1:W-:Y:S01]  /*788e0*/  STL.64 [R1+0xcf8], R14 ;  /* 0x000cf80e01007387 */ /* 0x0003e20000100a00 */
[C---:B0-----:R-:W-:Y:S06]  /*788f0*/  HMMA.16816.F32 R16, R28.reuse, R20, R44 ;  /* 0x000000141c10723c */ /* 0x041fec000000182c */
[C---:B-1----:R-:W-:Y:S06]  /*78900*/  HMMA.16816.F32 R12, R28.reuse, R22, R40 ;  /* 0x000000161c0c723c */ /* 0x042fec0000001828 */
[----:B------:R-:W-:Y:S01]  /*78910*/  STL.64 [R1+0x68d0], R22 ;  /* 0x0068d01601007387 */ /* 0x000fe20000100a00 */
[C---:B--2---:R-:W-:Y:S10]  /*78920*/  HMMA.16816.F32 R8, R28.reuse, R26, R8 ;  /* 0x0000001a1c08723c */ /* 0x044ff40000001808 */
[----:B------:R-:W-:Y:S04]  /*78930*/  STL.64 [R1+0xce0], R16 ;  /* 0x000ce01001007387 */ /* 0x000fe80000100a00 */
[----:B------:R-:W-:Y:S04]  /*78940*/  STL.64 [R1+0xce8], R18 ;  /* 0x000ce81201007387 */ /* 0x000fe80000100a00 */
[----:B------:R-:W-:Y:S04]  /*78950*/  STL.64 [R1+0x68c8], R20 ;  /* 0x0068c81401007387 */ /* 0x000fe80000100a00 */
[----:B------:R-:W-:Y:S04]  /*78960*/  STL.64 [R1+0xcd0], R12 ;  /* 0x000cd00c01007387 */ /* 0x000fe80000100a00 */
[----:B------:R0:W-:Y:S02]  /*78970*/  STL.64 [R1+0xcd8], R14 ;  /* 0x000cd80e01007387 */ /* 0x0001e40000100a00 */
[----:B0-----:R-:W-:-:S15]  /*78980*/  HMMA.16816.F32 R12, R28, R24, R36 ;  /* 0x000000181c0c723c */ /* 0x001fde0000001824 */
[----:B------:R-:W-:-:S08]  /*78990*/  NOP ;  /* 0x0000000000007918 */ /* 0x000fd00000000000 */
[----:B------:R0:W-:Y:S04]  /*789a0*/  STL.64 [R1+0xcc0], R12 ;  /* 0x000cc00c01007387 */ /* 0x0001e80000100a00 */
[----:B------:R1:W-:Y:S04]  /*789b0*/  STL.64 [R1+0xcc8], R14 ;  /* 0x000cc80e01007387 */ /* 0x0003e80000100a00 */
[----:B------:R-:W-:Y:S04]  /*789c0*/  STL.64 [R1+0x68f0], R26 ;  /* 0x0068f01a01007387 */ /* 0x000fe80000100a00 */
[----:B------:R-:W-:Y:S04]  /*789d0*/  STL.64 [R1+0x68e8], R24 ;  /* 0x0068e81801007387 */ /* 0x000fe80000100a00 */
[----:B------:R-:W-:Y:S04]  /*789e0*/  STL.64 [R1+0xcb0], R8 ;  /* 0x000cb00801007387 */ /* 0x000fe80000100a00 */
[----:B------:R2:W-:Y:S04]  /*789f0*/  STL.64 [R1+0xcb8], R10 ;  /* 0x000cb80a01007387 */ /* 0x0005e80000100a00 */
[----:B------:R-:W3:Y:S04]  /*78a00*/  LDL.LU R54, [R1+0xd8] ;  /* 0x0000d80001367983 */ /* 0x000ee80000300800 */
[----:B------:R-:W3:Y:S01]  /*78a10*/  LDL.LU R55, [R1+0xdc] ;  /* 0x0000dc0001377983 */ /* 0x000ee20000300800 */
[----:B------:R-:W-:-:S02]  /*78a20*/  IMAD.MOV.U32 R52, RZ, RZ, R35 ;  /* 0x000000ffff347224 */ /* 0x000fc400078e0023 */
[----:B------:R-:W-:Y:S01]  /*78a30*/  IMAD.MOV.U32 R53, RZ, RZ, R34 ;  /* 0x000000ffff357224 */ /* 0x000fe200078e0022 */
[----:B------:R-:W4:Y:S04]  /*78a40*/  LDL.LU R35, [R1+0x6ab4] ;  /* 0x006ab40001237983 */ /* 0x000f280000300800 */
[----:B------:R-:W2:Y:S01]  /*78a50*/  LDL.LU R34, [R1+0x6ab0] ;  /* 0x006ab00001227983 */ /* 0x000ea20000300800 */
[----:B------:R-:W-:Y:S02]  /*78a60*/  IMAD.MOV.U32 R48, RZ, RZ, R32 ;  /* 0x000000ffff307224 */ /* 0x000fe400078e0020 */
[----:B------:R-:W-:Y:S01]  /*78a70*/  IMAD.MOV.U32 R49, RZ, RZ, R33 ;  /* 0x000000ffff317224 */ /* 0x000fe200078e0021 */
[----:B---3--:R-:W-:Y:S04]  /*78a80*/  STL.64 [R1+0x6a38], R54 ;  /* 0x006a383601007387 */ /* 0x008fe80000100a00 */
[----:B------:R-:W-:Y:S04]  /*78a90*/  STL.64 [R1+0x6a30], R52 ;  /* 0x006a303401007387 */ /* 0x000fe80000100a00 */
[----:B------:R-:W3:Y:S04]  /*78aa0*/  LDL.LU R32, [R1+0x6aac] ;  /* 0x006aac0001207983 */ /* 0x000ee80000300800 */
[----:B------:R-:W3:Y:S04]  /*78ab0*/  LDL.LU R33, [R1+0x6aa8] ;  /* 0x006aa80001217983 */ /* 0x000ee80000300800 */
[----:B------:R-:W3:Y:S04]  /*78ac0*/  LDL.LU.64 R20, [R1+0x22b0] ;  /* 0x0022b00001147983 */ /* 0x000ee80000300a00 */
[----:B------:R-:W3:Y:S01]  /*78ad0*/  LDL.LU.64 R22, [R1+0x22b8] ;  /* 0x0022b80001167983 */ /* 0x000ee20000300a00 */
[----:B----4-:R-:W-:-:S02]  /*78ae0*/  IMAD.MOV.U32 R46, RZ, RZ, R35 ;  /* 0x000000ffff2e7224 */ /* 0x010fc400078e0023 */
[----:B--2---:R-:W-:Y:S01]  /*78af0*/  IMAD.MOV.U32 R47, RZ, RZ, R34 ;  /* 0x000000ffff2f7224 */ /* 0x004fe200078e0022 */
[----:B------:R-:W2:Y:S04]  /*78b00*/  LDL.LU R35, [R1+0x6aa4] ;  /* 0x006aa40001237983 */ /* 0x000ea80000300800 */
[----:B------:R-:W4:Y:S04]  /*78b10*/  LDL.LU R34, [R1+0x6aa0] ;  /* 0x006aa00001227983 */ /* 0x000f280000300800 */
[----:B------:R-:W2:Y:S04]  /*78b20*/  LDL.LU.64 R16, [R1+0x22a0] ;  /* 0x0022a00001107983 */ /* 0x000ea80000300a00 */
[----:B------:R-:W2:Y:S01]  /*78b30*/  LDL.LU.64 R18, [R1+0x22a8] ;  /* 0x0022a80001127983 */ /* 0x000ea20000300a00 */
[----:B---3--:R-:W-:-:S02]  /*78b40*/  IMAD.MOV.U32 R44, RZ, RZ, R32 ;  /* 0x000000ffff2c7224 */ /* 0x008fc400078e0020 */
[----:B------:R-:W-:Y:S01]  /*78b50*/  IMAD.MOV.U32 R45, RZ, RZ, R33 ;  /* 0x000000ffff2d7224 */ /* 0x000fe200078e0021 */
[----:B------:R-:W3:Y:S04]  /*78b60*/  LDL.LU R32, [R1+0x6a9c] ;  /* 0x006a9c0001207983 */ /* 0x000ee80000300800 */
[----:B------:R-:W3:Y:S04]  /*78b70*/  LDL.LU R33, [R1+0x6a98] ;  /* 0x006a980001217983 */ /* 0x000ee80000300800 */
[----:B0-----:R-:W3:Y:S04]  /*78b80*/  LDL.LU.64 R12, [R1+0xca0] ;  /* 0x000ca000010c7983 */ /* 0x001ee80000300a00 */
[----:B-1----:R-:W3:Y:S04]  /*78b90*/  LDL.LU.64 R14, [R1+0xca8] ;  /* 0x000ca800010e7983 */ /* 0x002ee80000300a00 */
[----:B------:R-:W3:Y:S04]  /*78ba0*/  LDL.64 R10, [R1+0x128] ;  /* 0x00012800010a7983 */ /* 0x000ee80000100a00 */
[----:B------:R-:W-:Y:S04]  /*78bb0*/  STL.64 [R1+0x6a48], R46 ;  /* 0x006a482e01007387 */ /* 0x000fe80000100a00 */
[----:B------:R-:W-:Y:S01]  /*78bc0*/  STL.64 [R1+0x6a40], R44 ;  /* 0x006a402c01007387 */ /* 0x000fe20000100a00 */
[----:B----4-:R-:W-:-:S02]  /*78bd0*/  IMAD.MOV.U32 R42, RZ, RZ, R34 ;  /* 0x000000ffff2a7224 */ /* 0x010fc400078e0022 */
[----:B--2---:R-:W-:Y:S01]  /*78be0*/  IMAD.MOV.U32 R43, RZ, RZ, R35 ;  /* 0x000000ffff2b7224 */ /* 0x004fe200078e0023 */
[----:B------:R-:W2:Y:S04]  /*78bf0*/  LDL.LU R34, [R1+0x6a94] ;  /* 0x006a940001227983 */ /* 0x000ea80000300800 */
[----:B------:R-:W4:Y:S01]  /*78c00*/  LDL.LU R35, [R1+0x6a90] ;  /* 0x006a900001237983 */ /* 0x000f220000300800 */
[----:B---3--:R-:W-:Y:S02]  /*78c10*/  IMAD.MOV.U32 R40, RZ, RZ, R32 ;  /* 0x000000ffff287224 */ /* 0x008fe400078e0020 */
[----:B------:R-:W-:Y:S01]  /*78c20*/  IMAD.MOV.U32 R41, RZ, RZ, R33 ;  /* 0x000000ffff297224 */ /* 0x000fe200078e0021 */
[----:B------:R-:W3:Y:S04]  /*78c30*/  LDL.LU R32, [R1+0x6a8c] ;  /* 0x006a8c0001207983 */ /* 0x000ee80000300800 */
[----:B------:R-:W3:Y:S04]  /*78c40*/  LDL.LU R33, [R1+0x6a88] ;  /* 0x006a880001217983 */ /* 0x000ee80000300800 */
[----:B------:R0:W-:Y:S01]  /*78c50*/  STL.64 [R1+0x6a58], R42 ;  /* 0x006a582a01007387 */ /* 0x0001e20000100a00 */
[----:B------:R-:W-:-:S03]  /*78c60*/  IMAD R6, R6, 0x100, R58 ;  /* 0x0000010006067824 */ /* 0x000fc600078e023a */
[----:B------:R-:W-:Y:S04]  /*78c70*/  STL.64 [R1+0x6a50], R40 ;  /* 0x006a502801007387 */ /* 0x000fe80000100a00 */
[----:B------:R-:W3:Y:S01]  /*78c80*/  LDL.LU R38, [R1+0x108] ;  /* 0x0001080001267983 */ /* 0x000ee20000300800 */
[----:B--2---:R-:W-:Y:S02]  /*78c90*/  IMAD.MOV.U32 R39, RZ, RZ, R34 ;  /* 0x000000ffff277224 */ /* 0x004fe400078e0022 */
[----:B------:R-:W-:Y:S01]  /*78ca0*/  IMAD R7, R7, 0x100, R59 ;  /* 0x0000010007077824 */ /* 0x000fe200078e023b */
[----:B------:R-:W0:Y:S01]  /*78cb0*/  LDL.LU R34, [R1+0x6a84] ;  /* 0x006a840001227983 */ /* 0x000e220000300800 */
[----:B----4-:R-:W-:-:S03]  /*78cc0*/  IMAD.MOV.U32 R58, RZ, RZ, R35 ;  /* 0x000000ffff3a7224 */ /* 0x010fc600078e0023 */
[----:B------:R-:W2:Y:S01]  /*78cd0*/  LDL.LU R35, [R1+0x6a80] ;  /* 0x006a800001237983 */ /* 0x000ea20000300800 */
[----:B---3--:R-:W-:Y:S02]  /*78ce0*/  IMAD.MOV.U32 R59, RZ, RZ, R32 ;  /* 0x000000ffff3b7224 */ /* 0x008fe400078e0020 */
[----:B------:R-:W-:Y:S01]  /*78cf0*/  IMAD.MOV.U32 R36, RZ, RZ, R33 ;  /* 0x000000ffff247224 */ /* 0x000fe200078e0021 */
[----:B------:R-:W3:Y:S04]  /*78d00*/  LDL.LU R32, [R1+0x6a7c] ;  /* 0x006a7c0001207983 */ /* 0x000ee80000300800 */
[----:B------:R-:W3:Y:S04]  /*78d10*/  LDL.LU R33, [R1+0x6a78] ;  /* 0x006a780001217983 */ /* 0x000ee80000300800 */
[----:B------:R-:W4:Y:S04]  /*78d20*/  LDL.LU R37, [R1+0x11c] ;  /* 0x00011c0001257983 */ /* 0x000f280000300800 */
[----:B------:R-:W-:Y:S01]  /*78d30*/  STL.64 [R1+0x6a68], R38 ;  /* 0x006a682601007387 */ /* 0x000fe20000100a00 */
[----:B0-----:R-:W-:-:S02]  /*78d40*/  IMAD.MOV.U32 R42, RZ, RZ, R34 ;  /* 0x000000ffff2a7224 */ /* 0x001fc400078e0022 */
[----:B--2---:R-:W-:Y:S01]  /*78d50*/  IMAD.MOV.U32 R43, RZ, RZ, R35 ;  /* 0x000000ffff2b7224 */ /* 0x004fe200078e0023 */
[----:B----4-:R0:W-:Y:S04]  /*78d60*/  STL.64 [R1+0x6a60], R36 ;  /* 0x006a602401007387 */ /* 0x0101e80000100a00 */
[----:B------:R-:W2:Y:S04]  /*78d70*/  LDL.LU R34, [R1+0x6a74] ;  /* 0x006a740001227983 */ /* 0x000ea80000300800 */
[----:B------:R-:W2:Y:S01]  /*78d80*/  LDL.LU R35, [R1+0x6a70] ;  /* 0x006a700001237983 */ /* 0x000ea20000300800 */
[C---:B---3--:R-:W-:Y:S06]  /*78d90*/  HMMA.16816.F32 R20, R28.reuse, R32, R20 ;  /* 0x000000201c14723c */ /* 0x048fec0000001814 */
[----:B------:R-:W-:Y:S01]  /*78da0*/  HMMA.16816.F32 R12, R28, R10, R12 ;  /* 0x0000000a1c0c723c */ /* 0x000fe2000000180c */
[----:B------:R-:W-:-:S02]  /*78db0*/  IMAD R4, R4, 0x100, R56 ;  /* 0x0000010004047824 */ /* 0x000fc400078e0238 */
[----:B------:R-:W3:Y:S01]  /*78dc0*/  LDL.LU R56, [R1+0xc8] ;  /* 0x0000c80001387983 */ /* 0x000ee20000300800 */
[----:B------:R-:W-:-:S13]  /*78dd0*/  IMAD R5, R5, 0x100, R57 ;  /* 0x0000010005057824 */ /* 0x000fda00078e0239 */
[----:B------:R-:W-:Y:S04]  /*78de0*/  STL.64 [R1+0x22b0], R20 ;  /* 0x0022b01401007387 */ /* 0x000fe80000100a00 */
[----:B------:R-:W-:Y:S04]  /*78df0*/  STL.64 [R1+0x22b8], R22 ;  /* 0x0022b81601007387 */ /* 0x000fe80000100a00 */
[----:B------:R-:W3:Y:S04]  /*78e00*/  LDL.LU R57, [R1+0xcc] ;  /* 0x0000cc0001397983 */ /* 0x000ee80000300800 */
[----:B------:R-:W4:Y:S01]  /*78e10*/  LDL.LU R50, [R1+0xc0] ;  /* 0x0000c00001327983 */ /* 0x000f220000300800 */
[----:B--2---:R-:W-:-:S15]  /*78e20*/  HMMA.16816.F32 R16, R28, R34, R16 ;  /* 0x000000221c10723c */ /* 0x004fde0000001810 */
[----:B------:R-:W-:-:S08]  /*78e30*/  NOP ;  /* 0x0000000000007918 */ /* 0x000fd00000000000 */
[----:B------:R1:W-:Y:S04]  /*78e40*/  STL.64 [R1+0x22a0], R16 ;  /* 0x0022a01001007387 */ /* 0x0003e80000100a00 */
[----:B------:R2:W-:Y:S04]  /*78e50*/  STL.64 [R1+0x22a8], R18 ;  /* 0x0022a81201007387 */ /* 0x0005e80000100a00 */
[----:B------:R-:W4:Y:S04]  /*78e60*/  LDL.LU R51, [R1+0xc4] ;  /* 0x0000c40001337983 */ /* 0x000f280000300800 */
[----:B------:R-:W-:Y:S04]  /*78e70*/  STL.64 [R1+0x6910], R34 ;  /* 0x0069102201007387 */ /* 0x000fe80000100a00 */
[----:B------:R3:W-:Y:S04]  /*78e80*/  STL.64 [R1+0x6908], R32 ;  /* 0x0069082001007387 */ /* 0x0007e80000100a00 */
[----:B0-----:R-:W4:Y:S04]  /*78e90*/  LDL.LU.64 R36, [R1+0xc90] ;  /* 0x000c900001247983 */ /* 0x001f280000300a00 */
[----:B------:R0:W-:Y:S04]  /*78ea0*/  STL.64 [R1+0xca0], R12 ;  /* 0x000ca00c01007387 */ /* 0x0001e80000100a00 */
[----:B------:R0:W-:Y:S04]  /*78eb0*/  STL.64 [R1+0xca8], R14 ;  /* 0x000ca80e01007387 */ /* 0x0001e80000100a00 */
        /* <DEDUP_REMOVED lines=8> */
[----:B-1----:R-:W4:Y:S04]  /*78f40*/  LDL.LU.64 R16, [R1+0xc50] ;  /* 0x000c500001107983 */ /* 0x002f280000300a00 */
[----:B--2---:R-:W2:Y:S04]  /*78f50*/  LDL.LU.64 R18, [R1+0xc58] ;  /* 0x000c580001127983 */ /* 0x004ea80000300a00 */
[----:B---3--:R-:W3:Y:S04]  /*78f60*/  LDL.LU.64 R32, [R1+0xc40] ;  /* 0x000c400001207983 */ /* 0x008ee80000300a00 */
[----:B------:R-:W3:Y:S01]  /*78f70*/  LDL.LU.64 R34, [R1+0xc48] ;  /* 0x000c480001227983 */ /* 0x000ee20000300a00 */
[----:B------:R-:W-:-:S02]  /*78f80*/  F2FP.F16.E5M2.UNPACK_B R4, R4 ;  /* 0x00000004ff04723e */ /* 0x000fc400020004ff */
[----:B------:R-:W-:Y:S02]  /*78f90*/  F2FP.F16.E5M2.UNPACK_B R5, R5 ;  /* 0x00000005ff05723e */ /* 0x000fe400020004ff */
[----:B------:R-:W-:Y:S02]  /*78fa0*/  F2FP.F16.E5M2.UNPACK_B R6, R6 ;  /* 0x00000006ff06723e */ /* 0x000fe400020004ff */
[----:B------:R-:W-:Y:S01]  /*78fb0*/  F2FP.F16.E5M2.UNPACK_B R7, R7 ;  /* 0x00000007ff07723e */ /* 0x000fe200020004ff */
[----:B------:R-:W3:Y:S04]  /*78fc0*/  LDL.LU.64 R28, [R1+0xc30] ;  /* 0x000c3000011c7983 */ /* 0x000ee80000300a00 */
[----:B------:R-:W3:Y:S04]  /*78fd0*/  LDL.LU.64 R30, [R1+0xc38] ;  /* 0x000c3800011e7983 */ /* 0x000ee80000300a00 */
[----:B------:R-:W3:Y:S04]  /*78fe0*/  LDL.LU.64 R24, [R1+0xc20] ;  /* 0x000c200001187983 */ /* 0x000ee80000300a00 */
[----:B------:R-:W3:Y:S04]  /*78ff0*/  LDL.LU.64 R26, [R1+0xc28] ;  /* 0x000c2800011a7983 */ /* 0x000ee80000300a00 */
[----:B------:R-:W3:Y:S04]  /*79000*/  LDL.LU.64 R20, [R1+0xc10] ;  /* 0x000c100001147983 */ /* 0x000ee80000300a00 */
[----:B------:R-:W3:Y:S04]  /*79010*/  LDL.LU.64 R22, [R1+0xc18] ;  /* 0x000c180001167983 */ /* 0x000ee80000300a00 */
[----:B0-----:R-:W3:Y:S04]  /*79020*/  LDL.LU.64 R12, [R1+0xc00] ;  /* 0x000c0000010c7983 */ /* 0x001ee80000300a00 */
[----:B------:R-:W3:Y:S01]  /*79030*/  LDL.LU.64 R14, [R1+0xc08] ;  /* 0x000c0800010e7983 */ /* 0x000ee20000300a00 */
[C---:B----4-:R-:W-:Y:S03]  /*79040*/  HMMA.16816.F32 R40, R4.reuse, R42, R36 ;  /* 0x0000002a0428723c */ /* 0x050fe60000001824 */
[----:B------:R-:W4:Y:S04]  /*79050*/  LDL.LU.64 R38, [R1+0x6a68] ;  /* 0x006a680001267983 */ /* 0x000f280000300a00 */
[----:B------:R-:W2:Y:S01]  /*79060*/  LDL.LU.64 R36, [R1+0x6a60] ;  /* 0x006a600001247983 */ /* 0x000ea20000300a00 */
[----:B------:R-:W-:-:S15]  /*79070*/  HMMA.16816.F32 R44, R4, R58, R44 ;  /* 0x0000003a042c723c */ /* 0x000fde000000182c */
[----:B------:R-:W-:Y:S04]  /*79080*/  STL.64 [R1+0xc90], R40 ;  /* 0x000c902801007387 */ /* 0x000fe80000100a00 */
[----:B------:R0:W-:Y:S04]  /*79090*/  STL.64 [R1+0xc98], R42 ;  /* 0x000c982a01007387 */ /* 0x0001e80000100a00 */
[----:B0-----:R-:W3:Y:S04]  /*790a0*/  LDL.LU.64 R42, [R1+0x6a58] ;  /* 0x006a5800012a7983 */ /* 0x001ee80000300a00 */
[----:B------:R-:W3:Y:S01]  /*790b0*/  LDL.LU.64 R40, [R1+0x6a50] ;  /* 0x006a500001287983 */ /* 0x000ee20000300a00 */
[C---:B--2---:R-:W-:Y:S06]  /*790c0*/  HMMA.16816.F32 R8, R4.reuse, R36, R8 ;  /* 0x000000240408723c */ /* 0x044fec0000001808 */
[----:B----4-:R-:W-:-:S15]  /*790d0*/  HMMA.16816.F32 R36, R4, R38, R52 ;  /* 0x000000260424723c */ /* 0x010fde0000001834 */
        /* <DEDUP_REMOVED lines=8> */
[----:B------:R-:W2:Y:S04]  /*79160*/  LDL.LU.64 R44, [R1+0x6a40] ;  /* 0x006a4000012c7983 */ /* 0x000ea80000300a00 */
[----:B------:R-:W4:Y:S04]  /*79170*/  LDL.LU R58, [R1+0xb8] ;  /* 0x0000b800013a7983 */ /* 0x000f280000300800 */
[----:B------:R-:W4:Y:S04]  /*79180*/  LDL.LU R59, [R1+0xbc] ;  /* 0x0000bc00013b7983 */ /* 0x000f280000300800 */
[----:B------:R-:W4:Y:S04]  /*79190*/  LDL.LU.64 R54, [R1+0x6a38] ;  /* 0x006a380001367983 */ /* 0x000f280000300a00 */
[----:B------:R-:W4:Y:S04]  /*791a0*/  LDL.LU.64 R52, [R1+0x6a30] ;  /* 0x006a300001347983 */ /* 0x000f280000300a00 */
[----:B------:R-:W-:Y:S04]  /*791b0*/  STL.64 [R1+0xc60], R36 ;  /* 0x000c602401007387 */ /* 0x000fe80000100a00 */
[----:B------:R3:W-:Y:S02]  /*791c0*/  STL.64 [R1+0xc68], R38 ;  /* 0x000c682601007387 */ /* 0x0007e40000100a00 */
[----:B---3--:R-:W-:Y:S02]  /*791d0*/  HMMA.16816.F32 R36, R4, R40, R16 ;  /* 0x000000280424723c */ /* 0x008fe40000001810 */
[----:B------:R-:W3:Y:S04]  /*791e0*/  LDL.LU.64 R16, [R1+0xbe0] ;  /* 0x000be00001107983 */ /* 0x000ee80000300a00 */
[----:B------:R-:W3:-:S15]  /*791f0*/  LDL.LU.64 R18, [R1+0xbe8] ;  /* 0x000be80001127983 */ /* 0x000ede0000300a00 */
[----:B------:R-:W-:-:S02]  /*79200*/  NOP ;  /* 0x0000000000007918 */ /* 0x000fc40000000000 */
[----:B------:R-:W-:Y:S04]  /*79210*/  STL.64 [R1+0xc50], R36 ;  /* 0x000c502401007387 */ /* 0x000fe80000100a00 */
[----:B------:R0:W-:Y:S02]  /*79220*/  STL.64 [R1+0xc58], R38 ;  /* 0x000c582601007387 */ /* 0x0001e40000100a00 */
[----:B0-----:R-:W-:-:S15]  /*79230*/  HMMA.16816.F32 R36, R4, R42, R32 ;  /* 0x0000002a0424723c */ /* 0x001fde0000001820 */
[----:B------:R-:W-:-:S08]  /*79240*/  NOP ;  /* 0x0000000000007918 */ /* 0x000fd00000000000 */
[----:B------:R-:W-:Y:S04]  /*79250*/  STL.64 [R1+0xc40], R36 ;  /* 0x000c402401007387 */ /* 0x000fe80000100a00 */
[----:B------:R-:W-:Y:S01]  /*79260*/  STL.64 [R1+0xc48], R38 ;  /* 0x000c482601007387 */ /* 0x000fe20000100a00 */
[C---:B--2---:R-:W-:Y:S06]  /*79270*/  HMMA.16816.F32 R32, R4.reuse, R44, R28 ;  /* 0x0000002c0420723c */ /* 0x044fec000000181c */
[C---:B----4-:R-:W-:Y:S06]  /*79280*/  HMMA.16816.F32 R28, R4.reuse, R46, R24 ;  /* 0x0000002e041c723c */ /* 0x050fec0000001818 */
[C---:B------:R-:W-:Y:S06]  /*79290*/  HMMA.16816.F32 R24, R4.reuse, R48, R20 ;  /* 0x000000300418723c */ /* 0x040fec0000001814 */
[C---:B------:R-:W-:Y:S05]  /*792a0*/  HMMA.16816.F32 R20, R4.reuse, R54, R12 ;  /* 0x000000360414723c */ /* 0x040fea000000180c */
[----:B------:R-:W-:Y:S04]  /*792b0*/  STL.64 [R1+0xc30], R32 ;  /* 0x000c302001007387 */ /* 0x000fe80000100a00 */
[----:B------:R-:W-:Y:S04]  /*792c0*/  STL.64 [R1+0xc38], R34 ;  /* 0x000c382201007387 */ /* 0x000fe80000100a00 */
[----:B------:R-:W-:Y:S04]  /*792d0*/  STL.64 [R1+0xc20], R28 ;  /* 0x000c201c01007387 */ /* 0x000fe80000100a00 */
[----:B------:R-:W-:Y:S04]  /*792e0*/  STL.64 [R1+0xc28], R30 ;  /* 0x000c281e01007387 */ /* 0x000fe80000100a00 */
[----:B------:R-:W2:Y:S04]  /*792f0*/  LDL.LU.64 R12, [R1+0xbd0] ;  /* 0x000bd000010c7983 */ /* 0x000ea80000300a00 */
[----:B------:R-:W-:Y:S04]  /*79300*/  STL.64 [R1+0xc10], R24 ;  /* 0x000c101801007387 */ /* 0x000fe80000100a00 */
[----:B------:R-:W-:Y:S04]  /*79310*/  STL.64 [R1+0xc18], R26 ;  /* 0x000c181a01007387 */ /* 0x000fe80000100a00 */
[----:B------:R-:W2:Y:S04]  /*79320*/  LDL.LU.64 R14, [R1+0xbd8] ;  /* 0x000bd800010e7983 */ /* 0x000ea80000300a00 */
[----:B------:R-:W-:Y:S04]  /*79330*/  STL.64 [R1+0xc00], R20 ;  /* 0x000c001401007387 */ /* 0x000fe80000100a00 */
[----:B------:R0:W-:Y:S04]  /*79340*/  STL.64 [R1+0xc08], R22 ;  /* 0x000c081601007387 */ /* 0x0001e80000100a00 */
[----:B------:R-:W4:Y:S04]  /*79350*/  LDL.LU R54, [R1] ;  /* 0x0000000001367983 */ /* 0x000f280000300800 */
[----:B------:R-:W4:Y:S01]  /*79360*/  LDL.LU R55, [R1+0x4] ;  /* 0x0000040001377983 */ /* 0x000f220000300800 */
[----:B0-----:R-:W-:Y:S03]  /*79370*/  HMMA.16816.F32 R20, R4, R52, R8 ;  /* 0x000000340414723c */ /* 0x001fe60000001808 */
[----:B------:R-:W4:Y:S04]  /*79380*/  LDL.LU.64 R8, [R1+0xbc0] ;  /* 0x000bc00001087983 */ /* 0x000f280000300a00 */
[----:B------:R-:W4:-:S15]  /*79390*/  LDL.LU.64 R10, [R1+0xbc8] ;  /* 0x000bc800010a7983 */ /* 0x000f1e0000300a00 */
[----:B------:R-:W-:-:S01]  /*793a0*/  NOP ;  /* 0x0000000000007918 */ /* 0x000fc20000000000 */
[----:B------:R-:W-:Y:S04]  /*793b0*/  STL.64 [R1+0xbf0], R20 ;  /* 0x000bf01401007387 */ /* 0x000fe80000100a00 */
[----:B------:R-:W-:Y:S04]  /*793c0*/  STL.64 [R1+0xbf8], R22 ;  /* 0x000bf81601007387 */ /* 0x000fe80000100a00 */
[----:B------:R-:W4:Y:S04]  /*793d0*/  LDL.LU R52, [R1+0x8] ;  /* 0x0000080001347983 */ /* 0x000f280000300800 */
[----:B------:R-:W4:Y:S01]  /*793e0*/  LDL.LU R53, [R1+0xc] ;  /* 0x00000c0001357983 */ /* 0x000f220000300800 */
[C---:B---3--:R-:W-:Y:S06]  /*793f0*/  HMMA.16816.F32 R16, R4.reuse, R56, R16 ;  /* 0x000000380410723c */ /* 0x048fec0000001810 */
[C---:B--2---:R-:W-:Y:S01]  /*79400*/  HMMA.16816.F32 R12, R4.reuse, R50, R12 ;  /* 0x00000032040c723c */ /* 0x044fe2000000180c */
[----:B----4-:R-:W-:Y:S04]  /*79410*/  STL.64 [R1+0x69a0], R54 ;  /* 0x0069a03601007387 */ /* 0x010fe80000100a00 */
[----:B------:R-:W-:Y:S04]  /*79420*/  STL.64 [R1+0x6998], R52 ;  /* 0x0069983401007387 */ /* 0x000fe80000100a00 */
[----:B------:R-:W2:Y:S08]  /*79430*/  LDL.LU R56, [R1+0xb0] ;  /* 0x0000b00001387983 */ /* 0x000eb00000300800 */
[----:B------:R0:W-:Y:S04]  /*79440*/  STL.64 [R1+0xbe0], R16 ;  /* 0x000be01001007387 */ /* 0x0001e80000100a00 */
[----:B------:R1:W-:Y:S04]  /*79450*/  STL.64 [R1+0xbe8], R18 ;  /* 0x000be81201007387 */ /* 0x0003e80000100a00 */
[----:B------:R-:W2:Y:S04]  /*79460*/  LDL.LU R57, [R1+0xb4] ;  /* 0x0000b40001397983 */ /* 0x000ea80000300800 */
[----:B------:R-:W3:Y:S04]  /*79470*/  LDL.LU R42, [R1+0xa8] ;  /* 0x0000a800012a7983 */ /* 0x000ee80000300800 */
[----:B------:R-:W3:Y:S04]  /*79480*/  LDL.LU R43, [R1+0xac] ;  /* 0x0000ac00012b7983 */ /* 0x000ee80000300800 */
[----:B------:R-:W4:Y:S04]  /*79490*/  LDL.LU R26, [R1+0x10] ;  /* 0x00001000011a7983 */ /* 0x000f280000300800 */
[----:B------:R-:W4:Y:S04]  /*794a0*/  LDL.LU R27, [R1+0x14] ;  /* 0x00001400011b7983 */ /* 0x000f280000300800 */
[----:B------:R-:W3:Y:S04]  /*794b0*/  LDL.LU R40, [R1+0xa0] ;  /* 0x0000a00001287983 */ /* 0x000ee80000300800 */
[----:B------:R1:W-:Y:S04]  /*794c0*/  STL.64 [R1+0xbd0], R12 ;  /* 0x000bd00c01007387 */ /* 0x0003e80000100a00 */
[----:B------:R1:W-:Y:S04]  /*794d0*/  STL.64 [R1+0xbd8], R14 ;  /* 0x000bd80e01007387 */ /* 0x0003e80000100a00 */
[----:B------:R-:W3:Y:S04]  /*794e0*/  LDL.LU R41, [R1+0xa4] ;  /* 0x0000a40001297983 */ /* 0x000ee80000300800 */
[----:B------:R-:W2:Y:S04]  /*794f0*/  LDL.LU R24, [R1+0x18] ;  /* 0x0000180001187983 */ /* 0x000ea80000300800 */
[----:B------:R-:W2:Y:S04]  /*79500*/  LDL.LU R25, [R1+0x1c] ;  /* 0x00001c0001197983 */ /* 0x000ea80000300800 */
[----:B------:R-:W3:Y:S04]  /*79510*/  LDL.LU R50, [R1+0x70] ;  /* 0x0000700001327983 */ /* 0x000ee80000300800 */
[----:B------:R-:W3:Y:S01]  /*79520*/  LDL.LU R51, [R1+0x74] ;  /* 0x0000740001337983 */ /* 0x000ee20000300800 */
[C---:B------:R-:W-:Y:S03]  /*79530*/  HMMA.16816.F32 R8, R4.reuse, R58, R8 ;  /* 0x0000003a0408723c */ /* 0x040fe60000001808 */
[----:B----4-:R-:W-:Y:S04]  /*79540*/  STL.64 [R1+0x69b0], R26 ;  /* 0x0069b01a01007387 */ /* 0x010fe80000100a00 */
[----:B--2---:R-:W-:Y:S04]  /*79550*/  STL.64 [R1+0x69a8], R24 ;  /* 0x0069a81801007387 */ /* 0x004fe80000100a00 */
[----:B0-----:R-:W2:Y:S04]  /*79560*/  LDL.LU.64 R16, [R1+0xbb0] ;  /* 0x000bb00001107983 */ /* 0x001ea80000300a00 */
[----:B-1----:R-:W2:Y:S08]  /*79570*/  LDL.LU.64 R18, [R1+0xbb8] ;  /* 0x000bb80001127983 */ /* 0x002eb00000300a00 */
[----:B------:R0:W-:Y:S04]  /*79580*/  STL.64 [R1+0xbc0], R8 ;  /* 0x000bc00801007387 */ /* 0x0001e80000100a00 */
[----:B------:R1:W-:Y:S04]  /*79590*/  STL.64 [R1+0xbc8], R10 ;  /* 0x000bc80a01007387 */ /* 0x0003e80000100a00 */
[----:B------:R-:W3:Y:S04]  /*795a0*/  LDL.LU.64 R12, [R1+0xa60] ;  /* 0x000a6000010c7983 */ /* 0x000ee80000300a00 */
[----:B------:R-:W3:Y:S04]  /*795b0*/  LDL.LU.64 R14, [R1+0xa68] ;  /* 0x000a6800010e7983 */ /* 0x000ee80000300a00 */
        /* <DEDUP_REMOVED lines=8> */
[----:B0-----:R-:W4:Y:S04]  /*79640*/  LDL.LU.64 R8, [R1+0xa30] ;  /* 0x000a300001087983 */ /* 0x001f280000300a00 */
[----:B-1----:R-:W4:Y:S04]  /*79650*/  LDL.LU.64 R10, [R1+0xa38] ;  /* 0x000a3800010a7983 */ /* 0x002f280000300a00 */
[----:B------:R-:W4:Y:S04]  /*79660*/  LDL.LU R46, [R1+0x80] ;  /* 0x00008000012e7983 */ /* 0x000f280000300800 */
[----:B------:R-:W4:Y:S04]  /*79670*/  LDL.LU R47, [R1+0x84] ;  /* 0x00008400012f7983 */ /* 0x000f280000300800 */
[----:B------:R-:W4:Y:S04]  /*79680*/  LDL.LU R58, [R1+0x20] ;  /* 0x00002000013a7983 */ /* 0x000f280000300800 */
[----:B------:R-:W4:Y:S01]  /*79690*/  LDL.LU R59, [R1+0x24] ;  /* 0x00002400013b7983 */ /* 0x000f220000300800 */
[----:B--2---:R-:W-:Y:S03]  /*796a0*/  HMMA.16816.F32 R16, R4, R56, R16 ;  /* 0x000000380410723c */ /* 0x004fe60000001810 */
[----:B------:R-:W2:-:S15]  /*796b0*/  LDL.LU R56, [R1+0x28] ;  /* 0x0000280001387983 */ /* 0x000e9e0000300800 */
[----:B------:R-:W-:-:S05]  /*796c0*/  NOP ;  /* 0x0000000000007918 */ /* 0x000fca0000000000 */
[----:B------:R0:W-:Y:S04]  /*796d0*/  STL.64 [R1+0xbb0], R16 ;  /* 0x000bb01001007387 */ /* 0x0001e80000100a00 */
[----:B------:R1:W-:Y:S04]  /*796e0*/  STL.64 [R1+0xbb8], R18 ;  /* 0x000bb81201007387 */ /* 0x0003e80000100a00 */
[----:B------:R-:W2:Y:S01]  /*796f0*/  LDL.LU R57, [R1+0x2c] ;  /* 0x00002c0001397983 */ /* 0x000ea20000300800 */
[C---:B---3--:R-:W-:Y:S03]  /*79700*/  HMMA.16816.F32 R12, R4.reuse, R42, R12 ;  /* 0x0000002a040c723c */ /* 0x048fe6000000180c */
[----:B----4-:R-:W-:Y:S03]  /*79710*/  STL.64 [R1+0x69c0], R58 ;  /* 0x0069c03a01007387 */ /* 0x010fe60000100a00 */
[C---:B------:R-:W-:Y:S01]  /*79720*/  HMMA.16816.F32 R8, R4.reuse, R40, R8 ;  /* 0x000000280408723c */ /* 0x040fe20000001808 */
[----:B--2---:R-:W-:Y:S04]  /*79730*/  STL.64 [R1+0x69b8], R56 ;  /* 0x0069b83801007387 */ /* 0x004fe80000100a00 */
[----:B------:R-:W2:Y:S04]  /*79740*/  LDL.LU.64 R24, [R1+0xa10] ;  /* 0x000a100001187983 */ /* 0x000ea80000300a00 */
[----:B------:R-:W2:Y:S08]  /*79750*/  LDL.LU.64 R26, [R1+0xa18] ;  /* 0x000a1800011a7983 */ /* 0x000eb00000300a00 */
[----:B------:R3:W-:Y:S04]  /*79760*/  STL.64 [R1+0xa60], R12 ;  /* 0x000a600c01007387 */ /* 0x0007e80000100a00 */
[----:B------:R4:W-:Y:S04]  /*79770*/  STL.64 [R1+0xa68], R14 ;  /* 0x000a680e01007387 */ /* 0x0009e80000100a00 */
[----:B------:R-:W2:Y:S04]  /*79780*/  LDL.LU R42, [R1+0x30] ;  /* 0x00003000012a7983 */ /* 0x000ea80000300800 */
[----:B------:R-:W2:Y:S04]  /*79790*/  LDL.LU R43, [R1+0x34] ;  /* 0x00003400012b7983 */ /* 0x000ea80000300800 */
[----:B------:R-:W2:Y:S04]  /*797a0*/  LDL.LU.64 R28, [R1+0x9f0] ;  /* 0x0009f000011c7983 */ /* 0x000ea80000300a00 */
[----:B------:R-:W2:Y:S04]  /*797b0*/  LDL.LU.64 R30, [R1+0x9f8] ;  /* 0x0009f800011e7983 */ /* 0x000ea80000300a00 */
[----:B------:R-:W2:Y:S04]  /*797c0*/  LDL.LU.64 R20, [R1+0x9d0] ;  /* 0x0009d00001147983 */ /* 0x000ea80000300a00 */
[----:B------:R-:W2:Y:S04]  /*797d0*/  LDL.LU.64 R22, [R1+0x9d8] ;  /* 0x0009d80001167983 */ /* 0x000ea80000300a00 */
[----:B------:R4:W-:Y:S04]  /*797e0*/  STL.64 [R1+0xa30], R8 ;  /* 0x000a300801007387 */ /* 0x0009e80000100a00 */
[----:B------:R4:W-:Y:S04]  /*797f0*/  STL.64 [R1+0xa38], R10 ;  /* 0x000a380a01007387 */ /* 0x0009e80000100a00 */
[----:B------:R-:W2:Y:S04]  /*79800*/  LDL.LU R40, [R1+0x38] ;  /* 0x0000380001287983 */ /* 0x000ea80000300800 */
[----:B------:R-:W2:Y:S04]  /*79810*/  LDL.LU R41, [R1+0x3c] ;  /* 0x00003c0001297983 */ /* 0x000ea80000300800 */
[----:B0-----:R-:W2:Y:S04]  /*79820*/  LDL.LU.64 R16, [R1+0x980] ;  /* 0x0009800001107983 */ /* 0x001ea80000300a00 */
[----:B-1----:R-:W2:Y:S04]  /*79830*/  LDL.LU.64 R18, [R1+0x988] ;  /* 0x0009880001127983 */ /* 0x002ea80000300a00 */
[----:B---3--:R-:W3:Y:S04]  /*79840*/  LDL.LU.64 R12, [R1+0x970] ;  /* 0x00097000010c7983 */ /* 0x008ee80000300a00 */
[----:B----4-:R-:W3:Y:S04]  /*79850*/  LDL.LU.64 R14, [R1+0x978] ;  /* 0x00097800010e7983 */ /* 0x010ee80000300a00 */
[----:B------:R-:W4:Y:S04]  /*79860*/  LDL.LU.64 R8, [R1+0x960] ;  /* 0x0009600001087983 */ /* 0x000f280000300a00 */
[----:B------:R-:W4:Y:S01]  /*79870*/  LDL.LU.64 R10, [R1+0x968] ;  /* 0x00096800010a7983 */ /* 0x000f220000300a00 */
[C---:B--2---:R-:W-:Y:S06]  /*79880*/  HMMA.16816.F32 R32, R4.reuse, R36, R24 ;  /* 0x000000240420723c */ /* 0x044fec0000001818 */
[C---:B------:R-:W-:Y:S01]  /*79890*/  HMMA.16816.F32 R28, R4.reuse, R38, R28 ;  /* 0x00000026041c723c */ /* 0x040fe2000000181c */
[----:B------:R-:W-:Y:S04]  /*798a0*/  STL.64 [R1+0x69d0], R42 ;  /* 0x0069d02a01007387 */ /* 0x000fe80000100a00 */
[----:B------:R-:W-:Y:S04]  /*798b0*/  STL.64 [R1+0x69c8], R40 ;  /* 0x0069c82801007387 */ /* 0x000fe80000100a00 */
[----:B------:R-:W2:Y:S08]  /*798c0*/  LDL.LU R26, [R1+0x40] ;  /* 0x00004000011a7983 */ /* 0x000eb00000300800 */
[----:B------:R-:W-:Y:S04]  /*798d0*/  STL.64 [R1+0xa10], R32 ;  /* 0x000a102001007387 */ /* 0x000fe80000100a00 */
[----:B------:R-:W-:Y:S04]  /*798e0*/  STL.64 [R1+0xa18], R34 ;  /* 0x000a182201007387 */ /* 0x000fe80000100a00 */
[----:B------:R-:W2:Y:S04]  /*798f0*/  LDL.LU R27, [R1+0x44] ;  /* 0x00004400011b7983 */ /* 0x000ea80000300800 */
[----:B------:R-:W2:Y:S04]  /*79900*/  LDL.LU R24, [R1+0x48] ;  /* 0x0000480001187983 */ /* 0x000ea80000300800 */
[----:B------:R-:W-:Y:S04]  /*79910*/  STL.64 [R1+0x9f0], R28 ;  /* 0x0009f01c01007387 */ /* 0x000fe80000100a00 */
[----:B------:R-:W-:Y:S04]  /*79920*/  STL.64 [R1+0x9f8], R30 ;  /* 0x0009f81e01007387 */ /* 0x000fe80000100a00 */
[----:B------:R-:W2:Y:S01]  /*79930*/  LDL.LU R25, [R1+0x4c] ;  /* 0x00004c0001197983 */ /* 0x000ea20000300800 */
[C---:B------:R-:W-:Y:S06]  /*79940*/  HMMA.16816.F32 R20, R4.reuse, R44, R20 ;  /* 0x0000002c0414723c */ /* 0x040fec0000001814 */
[C---:B------:R-:W-:Y:S06]  /*79950*/  HMMA.16816.F32 R16, R4.reuse, R46, R16 ;  /* 0x0000002e0410723c */ /* 0x040fec0000001810 */
[C---:B---3--:R-:W-:Y:S06]  /*79960*/  HMMA.16816.F32 R12, R4.reuse, R48, R12 ;  /* 0x00000030040c723c */ /* 0x048fec000000180c */
[C---:B----4-:R-:W-:Y:S01]  /*79970*/  HMMA.16816.F32 R8, R4.reuse, R50, R8 ;  /* 0x000000320408723c */ /* 0x050fe20000001808 */
[----:B--2---:R0:W-:Y:S04]  /*79980*/  STL.64 [R1+0x69e0], R26 ;  /* 0x0069e01a01007387 */ /* 0x0041e80000100a00 */
[----:B------:R1:W-:Y:S04]  /*79990*/  STL.64 [R1+0x69d8], R24 ;  /* 0x0069d81801007387 */ /* 0x0003e80000100a00 */
[----:B0-----:R-:W2:Y:S04]  /*799a0*/  LDL.LU R26, [R1+0x50] ;  /* 0x00005000011a7983 */ /* 0x001ea80000300800 */
[----:B------:R-:W-:Y:S04]  /*799b0*/  STL.64 [R1+0x9d0], R20 ;  /* 0x0009d01401007387 */ /* 0x000fe80000100a00 */
[----:B------:R-:W-:Y:S04]  /*799c0*/  STL.64 [R1+0x9d8], R22 ;  /* 0x0009d81601007387 */ /* 0x000fe80000100a00 */
[----:B------:R-:W2:Y:S04]  /*799d0*/  LDL.LU R27, [R1+0x54] ;  /* 0x00005400011b7983 */ /* 0x000ea80000300800 */
[----:B--2---:R0:W-:Y:S04]  /*799e0*/  STL.64 [R1+0x69f8], R26 ;  /* 0x0069f81a01007387 */ /* 0x0041e80000100a00 */
[----:B------:R-:W-:Y:S04]  /*799f0*/  STL.64 [R1+0x980], R16 ;  /* 0x0009801001007387 */ /* 0x000fe80000100a00 */
[----:B------:R-:W-:Y:S04]  /*79a00*/  STL.64 [R1+0x988], R18 ;  /* 0x0009881201007387 */ /* 0x000fe80000100a00 */
[----:B-1----:R-:W2:Y:S04]  /*79a10*/  LDL.LU R24, [R1+0x58] ;  /* 0x0000580001187983 */ /* 0x002ea80000300800 */
[----:B------:R-:W-:Y:S04]  /*79a20*/  STL.64 [R1+0x970], R12 ;  /* 0x0009700c01007387 */ /* 0x000fe80000100a00 */
[----:B------:R-:W-:Y:S04]  /*79a30*/  STL.64 [R1+0x978], R14 ;  /* 0x0009780e01007387 */ /* 0x000fe80000100a00 */
[----:B------:R-:W-:Y:S04]  /*79a40*/  STL.64 [R1+0x960], R8 ;  /* 0x0009600801007387 */ /* 0x000fe80000100a00 */
[----:B------:R1:W-:Y:S04]  /*79a50*/  STL.64 [R1+0x968], R10 ;  /* 0x0009680a01007387 */ /* 0x0003e80000100a00 */
[----:B------:R-:W2:Y:S04]  /*79a60*/  LDL.LU R25, [R1+0x5c] ;  /* 0x00005c0001197983 */ /* 0x000ea80000300800 */
[----:B0-----:R-:W3:Y:S04]  /*79a70*/  LDL.LU R26, [R1+0x60] ;  /* 0x00006000011a7983 */ /* 0x001ee80000300800 */
[----:B------:R-:W3:Y:S04]  /*79a80*/  LDL.LU R27, [R1+0x64] ;  /* 0x00006400011b7983 */ /* 0x000ee80000300800 */
[----:B-1----:R-:W4:Y:S04]  /*79a90*/  LDL.LU R10, [R1+0x68] ;  /* 0x00006800010a7983 */ /* 0x002f280000300800 */
[----:B------:R-:W4:Y:S04]  /*79aa0*/  LDL.LU R11, [R1+0x6c] ;  /* 0x00006c00010b7983 */ /* 0x000f280000300800 */
[----:B--2---:R0:W-:Y:S04]  /*79ab0*/  STL.64 [R1+0x6a10], R24 ;  /* 0x006a101801007387 */ /* 0x0041e80000100a00 */
[----:B---3--:R1:W-:Y:S04]  /*79ac0*/  STL.64 [R1+0x6a28], R26 ;  /* 0x006a281a01007387 */ /* 0x0083e80000100a00 */
[----:B0-----:R-:W4:Y:S04]  /*79ad0*/  LDL.LU.64 R24, [R1+0x940] ;  /* 0x0009400001187983 */ /* 0x001f280000300a00 */
[----:B-1----:R-:W4:Y:S04]  /*79ae0*/  LDL.LU.64 R26, [R1+0x948] ;  /* 0x00094800011a7983 */ /* 0x002f280000300a00 */
[----:B------:R-:W2:Y:S04]  /*79af0*/  LDL.LU.64 R40, [R1+0x8c0] ;  /* 0x0008c00001287983 */ /* 0x000ea80000300a00 */
[----:B------:R-:W3:Y:S04]  /*79b00*/  LDL.LU.64 R42, [R1+0x8c8] ;  /* 0x0008c800012a7983 */ /* 0x000ee80000300a00 */
[----:B---3--:R-:W-:Y:S04]  /*79b10*/  STL.64 [R1+0x69f0], R42 ;  /* 0x0069f02a01007387 */ /* 0x008fe80000100a00 */
[----:B--2---:R0:W-:Y:S04]  /*79b20*/  STL.64 [R1+0x69e8], R40 ;  /* 0x0069e82801007387 */ /* 0x0041e80000100a00 */
[----:B0-----:R-:W2:Y:S04]  /*79b30*/  LDL.LU.64 R40, [R1+0x8e0] ;  /* 0x0008e00001287983 */ /* 0x001ea80000300a00 */
[----:B------:R-:W3:Y:S04]  /*79b40*/  LDL.LU.64 R42, [R1+0x8e8] ;  /* 0x0008e800012a7983 */ /* 0x000ee80000300a00 */
[----:B---3--:R-:W-:Y:S04]  /*79b50*/  STL.64 [R1+0x6a08], R42 ;  /* 0x006a082a01007387 */ /* 0x008fe80000100a00 */
[----:B--2---:R0:W-:Y:S04]  /*79b60*/  STL.64 [R1+0x6a00], R40 ;  /* 0x006a002801007387 */ /* 0x0041e80000100a00 */
[----:B0-----:R-:W2:Y:S04]  /*79b70*/  LDL.LU.64 R40, [R1+0x900] ;  /* 0x0009000001287983 */ /* 0x001ea80000300a00 */
[----:B------:R-:W3:Y:S01]  /*79b80*/  LDL.LU.64 R42, [R1+0x908] ;  /* 0x00090800012a7983 */ /* 0x000ee20000300a00 */
[C---:B----4-:R-:W-:Y:S03]  /*79b90*/  HMMA.16816.F32 R8, R4.reuse, R10, R24 ;  /* 0x0000000a0408723c */ /* 0x050fe60000001818 */
        /* <DEDUP_REMOVED lines=24> */
[----:B------:R-:W2:Y:S04]  /*79d20*/  LDL.LU.64 R26, [R1+0x6a28] ;  /* 0x006a2800011a7983 */ /* 0x000ea80000300a00 */
[----:B------:R0:W-:Y:S04]  /*79d30*/  STL.64 [R1+0x940], R8 ;  /* 0x0009400801007387 */ /* 0x0001e80000100a00 */
[----:B------:R1:W-:Y:S04]  /*79d40*/  STL.64 [R1+0x948], R10 ;  /* 0x0009480a01007387 */ /* 0x0003e80000100a00 */
[----:B0-----:R-:W4:Y:S04]  /*79d50*/  LDL.LU.64 R8, [R1+0x760] ;  /* 0x0007600001087983 */ /* 0x001f280000300a00 */
[----:B-1----:R-:W4:Y:S01]  /*79d60*/  LDL.LU.64 R10, [R1+0x768] ;  /* 0x00076800010a7983 */ /* 0x002f220000300a00 */
[----:B--2---:R-:W-:Y:S03]  /*79d70*/  HMMA.16816.F32 R24, R4, R26, R40 ;  /* 0x0000001a0418723c */ /* 0x004fe60000001828 */
[----:B------:R-:W2:Y:S04]  /*79d80*/  LDL.LU.64 R42, [R1+0x6a20] ;  /* 0x006a2000012a7983 */ /* 0x000ea80000300a00 */
[----:B------:R-:W2:-:S15]  /*79d90*/  LDL.LU.64 R40, [R1+0x6a18] ;  /* 0x006a180001287983 */ /* 0x000e9e0000300a00 */
[----:B------:R-:W-:-:S01]  /*79da0*/  NOP ;  /* 0x0000000000007918 */ /* 0x000fc20000000000 */
[----:B------:R0:W-:Y:S04]  /*79db0*/  STL.64 [R1+0x920], R24 ;  /* 0x0009201801007387 */ /* 0x0001e80000100a00 */
[----:B------:R2:W-:Y:S04]  /*79dc0*/  STL.64 [R1+0x928], R26 ;  /* 0x0009281a01007387 */ /* 0x0005e80000100a00 */
[----:B0-----:R-:W2:Y:S02]  /*79dd0*/  LDL.LU.64 R24, [R1+0x6a10] ;  /* 0x006a100001187983 */ /* 0x001ea40000300a00 */
[----:B--2---:R-:W-:Y:S02]  /*79de0*/  HMMA.16816.F32 R24, R4, R24, R40 ;  /* 0x000000180418723c */ /* 0x004fe40000001828 */
[----:B------:R-:W2:Y:S04]  /*79df0*/  LDL.LU.64 R42, [R1+0x6a08] ;  /* 0x006a0800012a7983 */ /* 0x000ea80000300a00 */
[----:B------:R-:W2:-:S15]  /*79e00*/  LDL.LU.64 R40, [R1+0x6a00] ;  /* 0x006a000001287983 */ /* 0x000e9e0000300a00 */
[----:B------:R-:W-:-:S02]  /*79e10*/  NOP ;  /* 0x0000000000007918 */ /* 0x000fc40000000000 */
[----:B------:R-:W-:Y:S04]  /*79e20*/  STL.64 [R1+0x900], R24 ;  /* 0x0009001801007387 */ /* 0x000fe80000100a00 */
        /* <DEDUP_REMOVED lines=8> */
[----:B0-----:R-:W3:Y:S04]  /*79eb0*/  LDL.LU.64 R26, [R1+0x69e0] ;  /* 0x0069e000011a7983 */ /* 0x001ee80000300a00 */
[----:B------:R-:W2:Y:S02]  /*79ec0*/  LDL.LU.64 R24, [R1+0x69d8] ;  /* 0x0069d80001187983 */ /* 0x000ea40000300a00 */
[----:B--2---:R-:W-:-:S15]  /*79ed0*/  HMMA.16816.F32 R40, R4, R24, R40 ;  /* 0x000000180428723c */ /* 0x004fde0000001828 */
[----:B------:R-:W-:-:S08]  /*79ee0*/  NOP ;  /* 0x0000000000007918 */ /* 0x000fd00000000000 */
[----:B------:R-:W-:Y:S04]  /*79ef0*/  STL.64 [R1+0x8c0], R40 ;  /* 0x0008c02801007387 */ /* 0x000fe80000100a00 */
[----:B------:R0:W-:Y:S04]  /*79f00*/  STL.64 [R1+0x8c8], R42 ;  /* 0x0008c82a01007387 */ /* 0x0001e80000100a00 */
[----:B0-----:R-:W2:Y:S04]  /*79f10*/  LDL.LU.64 R42, [R1+0x69d0] ;  /* 0x0069d000012a7983 */ /* 0x001ea80000300a00 */
[----:B------:R-:W4:Y:S01]  /*79f20*/  LDL.LU.64 R40, [R1+0x69c8] ;  /* 0x0069c80001287983 */ /* 0x000f220000300a00 */
        /* <DEDUP_REMOVED lines=17> */
[C---:B------:R-:W-:Y:S06]  /*7a040*/  HMMA.16816.F32 R32, R4.reuse, R24, R32 ;  /* 0x000000180420723c */ /* 0x040fec0000001820 */
[C---:B------:R-:W-:Y:S01]  /*7a050*/  HMMA.16816.F32 R24, R4.reuse, R26, R28 ;  /* 0x0000001a0418723c */ /* 0x040fe2000000181c */
[----:B------:R-:W2:Y:S04]  /*7a060*/  LDL.LU.64 R38, [R1+0x6990] ;  /* 0x0069900001267983 */ /* 0x000ea80000300a00 */
[----:B------:R-:W3:Y:S01]  /*7a070*/  LDL.LU.64 R36, [R1+0x6988] ;  /* 0x0069880001247983 */ /* 0x000ee20000300a00 */
[C---:B------:R-:W-:Y:S03]  /*7a080*/  HMMA.16816.F32 R12, R4.reuse, R60, R12 ;  /* 0x0000003c040c723c */ /* 0x040fe6000000180c */
        /* <DEDUP_REMOVED lines=8> */
[----:B------:R-:W2:Y:S04]  /*7a110*/  LDL.LU.64 R50, [R1+0x6960] ;  /* 0x0069600001327983 */ /* 0x000ea80000300a00 */
[----:B------:R-:W3:Y:S04]  /*7a120*/  LDL.LU.64 R48, [R1+0x6958] ;  /* 0x0069580001307983 */ /* 0x000ee80000300a00 */
[----:B------:R-:W-:Y:S04]  /*7a130*/  STL.64 [R1+0x820], R56 ;  /* 0x0008203801007387 */ /* 0x000fe80000100a00 */
[----:B------:R0:W-:Y:S04]  /*7a140*/  STL.64 [R1+0x828], R58 ;  /* 0x0008283a01007387 */ /* 0x0001e80000100a00 */
[----:B0-----:R-:W2:Y:S04]  /*7a150*/  LDL.LU.64 R58, [R1+0x6950] ;  /* 0x00695000013a7983 */ /* 0x001ea80000300a00 */
[----:B------:R-:W3:Y:S04]  /*7a160*/  LDL.LU.64 R56, [R1+0x6948] ;  /* 0x0069480001387983 */ /* 0x000ee80000300a00 */
[----:B------:R-:W-:Y:S04]  /*7a170*/  STL.64 [R1+0x800], R32 ;  /* 0x0008002001007387 */ /* 0x000fe80000100a00 */
[----:B------:R-:W-:Y:S04]  /*7a180*/  STL.64 [R1+0x808], R34 ;  /* 0x0008082201007387 */ /* 0x000fe80000100a00 */
[----:B------:R-:W-:Y:S04]  /*7a190*/  STL.64 [R1+0x7e0], R24 ;  /* 0x0007e01801007387 */ /* 0x000fe80000100a00 */
[----:B------:R-:W-:Y:S01]  /*7a1a0*/  STL.64 [R1+0x7e8], R26 ;  /* 0x0007e81a01007387 */ /* 0x000fe20000100a00 */
[C---:B----4-:R-:W-:Y:S06]  /*7a1b0*/  HMMA.16816.F32 R20, R4.reuse, R52, R20 ;  /* 0x000000340414723c */ /* 0x050fec0000001814 */
[----:B------:R-:W-:-:S15]  /*7a1c0*/  HMMA.16816.F32 R16, R4, R54, R16 ;  /* 0x000000360410723c */ /* 0x000fde0000001810 */
[----:B------:R-:W-:-:S02]  /*7a1d0*/  NOP ;  /* 0x0000000000007918 */ /* 0x000fc40000000000 */
[----:B------:R-:W-:Y:S04]  /*7a1e0*/  STL.64 [R1+0x7c0], R20 ;  /* 0x0007c01401007387 */ /* 0x000fe80000100a00 */
[----:B------:R-:W-:Y:S04]  /*7a1f0*/  STL.64 [R1+0x7c8], R22 ;  /* 0x0007c81601007387 */ /* 0x000fe80000100a00 */
[----:B------:R-:W4:Y:S04]  /*7a200*/  LDL.LU R60, [R1+0x3c58] ;  /* 0x003c5800013c7983 */ /* 0x000f280000300800 */
[----:B------:R-:W-:Y:S04]  /*7a210*/  STL.64 [R1+0x7a0], R16 ;  /* 0x0007a01001007387 */ /* 0x000fe80000100a00 */
[----:B------:R-:W-:Y:S04]  /*7a220*/  STL.64 [R1+0x7a8], R18 ;  /* 0x0007a81201007387 */ /* 0x000fe80000100a00 */
[----:B------:R-:W4:Y:S04]  /*7a230*/  LDL.LU R61, [R1+0x3c54] ;  /* 0x003c5400013d7983 */ /* 0x000f280000300800 */
[----:B------:R-:W-:Y:S04]  /*7a240*/  STL.64 [R1+0x780], R12 ;  /* 0x0007800c01007387 */ /* 0x000fe80000100a00 */
[----:B------:R-:W-:Y:S04]  /*7a250*/  STL.64 [R1+0x788], R14 ;  /* 0x0007880e01007387 */ /* 0x000fe80000100a00 */
[----:B------:R-:W3:Y:S04]  /*7a260*/  LDL.LU.64 R52, [R1+0x740] ;  /* 0x0007400001347983 */ /* 0x000ee80000300a00 */
[----:B------:R-:W3:Y:S01]  /*7a270*/  LDL.LU.64 R54, [R1+0x748] ;  /* 0x0007480001367983 */ /* 0x000ee20000300a00 */
        /* <DEDUP_REMOVED lines=18> */
[----:B------:R-:W2:Y:S04]  /*7a3a0*/  LDL.LU R58, [R1+0x3c50] ;  /* 0x003c5000013a7983 */ /* 0x000ea80000300800 */
[----:B------:R-:W2:Y:S01]  /*7a3b0*/  LDL.LU R59, [R1+0x3c4c] ;  /* 0x003c4c00013b7983 */ /* 0x000ea20000300800 */
[----:B---3--:R-:W-:-:S15]  /*7a3c0*/  HMMA.16816.F32 R52, R4, R56, R52 ;  /* 0x000000380434723c */ /* 0x008fde0000001834 */
[----:B------:R-:W-:-:S08]  /*7a3d0*/  NOP ;  /* 0x0000000000007918 */ /* 0x000fd00000000000 */
[----:B------:R-:W-:Y:S04]  /*7a3e0*/  STL.64 [R1+0x740], R52 ;  /* 0x0007403401007387 */ /* 0x000fe80000100a00 */
[----:B------:R0:W-:Y:S04]  /*7a3f0*/  STL.64 [R1+0x748], R54 ;  /* 0x0007483601007387 */ /* 0x0001e80000100a00 */
[----:B0-----:R-:W3:Y:S04]  /*7a400*/  LDL.LU.64 R54, [R1+0x6940] ;  /* 0x0069400001367983 */ /* 0x001ee80000300a00 */
[----:B------:R-:W4:Y:S04]  /*7a410*/  LDL.LU.64 R52, [R1+0x6938] ;  /* 0x0069380001347983 */ /* 0x000f280000300a00 */
[----:B------:R-:W3:Y:S04]  /*7a420*/  LDL.LU R56, [R1+0x3c48] ;  /* 0x003c480001387983 */ /* 0x000ee80000300800 */
[----:B------:R-:W3:Y:S04]  /*7a430*/  LDL.LU R57, [R1+0x3c44] ;  /* 0x003c440001397983 */ /* 0x000ee80000300800 */
[----:B--2---:R-:W-:Y:S04]  /*7a440*/  STL.64 [R1+0x6930], R58 ;  /* 0x0069303a01007387 */ /* 0x004fe80000100a00 */
[----:B---3--:R0:W-:Y:S02]  /*7a450*/  STL.64 [R1+0x6928], R56 ;  /* 0x0069283801007387 */ /* 0x0081e40000100a00 */
[C---:B0-----:R-:W-:Y:S02]  /*7a460*/  HMMA.16816.F32 R56, R4.reuse, R54, R8 ;  /* 0x000000360438723c */ /* 0x041fe40000001808 */
[----:B------:R-:W2:Y:S04]  /*7a470*/  LDL.LU.64 R8, [R1+0x640] ;  /* 0x0006400001087983 */ /* 0x000ea80000300a00 */
[----:B------:R-:W2:Y:S01]  /*7a480*/  LDL.LU.64 R10, [R1+0x648] ;  /* 0x00064800010a7983 */ /* 0x000ea20000300a00 */
[C---:B----4-:R-:W-:Y:S06]  /*7a490*/  HMMA.16816.F32 R32, R4.reuse, R52, R32 ;  /* 0x000000340420723c */ /* 0x050fec0000001820 */
[C---:B------:R-:W-:Y:S06]  /*7a4a0*/  HMMA.16816.F32 R28, R4.reuse, R50, R28 ;  /* 0x00000032041c723c */ /* 0x040fec000000181c */
[C---:B------:R-:W-:Y:S06]  /*7a4b0*/  HMMA.16816.F32 R24, R4.reuse, R48, R24 ;  /* 0x000000300418723c */ /* 0x040fec0000001818 */
[C---:B------:R-:W-:Y:S06]  /*7a4c0*/  HMMA.16816.F32 R20, R4.reuse, R46, R20 ;  /* 0x0000002e0414723c */ /* 0x040fec0000001814 */
[C---:B------:R-:W-:Y:S06]  /*7a4d0*/  HMMA.16816.F32 R16, R4.reuse, R44, R16 ;  /* 0x0000002c0410723c */ /* 0x040fec0000001810 */
[C---:B------:R-:W-:Y:S01]  /*7a4e0*/  HMMA.16816.F32 R12, R4.reuse, R42, R12 ;  /* 0x0000002a040c723c */ /* 0x040fe2000000180c */
[----:B------:R0:W-:Y:S04]  /*7a4f0*/  STL.64 [R1+0x720], R56 ;  /* 0x0007203801007387 */ /* 0x0001e80000100a00 */
[----:B------:R1:W-:Y:S04]  /*7a500*/  STL.64 [R1+0x728], R58 ;  /* 0x0007283a01007387 */ /* 0x0003e80000100a00 */
[----:B------:R-:W3:Y:S04]  /*7a510*/  LDL.LU R54, [R1+0x3c40] ;  /* 0x003c400001367983 */ /* 0x000ee80000300800 */
[----:B------:R-:W3:Y:S04]  /*7a520*/  LDL.LU R55, [R1+0x3c3c] ;  /* 0x003c3c0001377983 */ /* 0x000ee80000300800 */
        /* <DEDUP_REMOVED lines=8> */
[----:B0-----:R-:W3:Y:S04]  /*7a5b0*/  LDL.LU.64 R56, [R1+0x620] ;  /* 0x0006200001387983 */ /* 0x001ee80000300a00 */
[----:B------:R-:W-:Y:S04]  /*7a5c0*/  STL.64 [R1+0x680], R16 ;  /* 0x0006801001007387 */ /* 0x000fe80000100a00 */
[----:B------:R-:W-:Y:S04]  /*7a5d0*/  STL.64 [R1+0x688], R18 ;  /* 0x0006881201007387 */ /* 0x000fe80000100a00 */
[----:B-1----:R-:W3:Y:S04]  /*7a5e0*/  LDL.LU.64 R58, [R1+0x628] ;  /* 0x00062800013a7983 */ /* 0x002ee80000300a00 */
[----:B------:R-:W-:Y:S04]  /*7a5f0*/  STL.64 [R1+0x660], R12 ;  /* 0x0006600c01007387 */ /* 0x000fe80000100a00 */
[----:B------:R2:W-:Y:S04]  /*7a600*/  STL.64 [R1+0x668], R14 ;  /* 0x0006680e01007387 */ /* 0x0005e80000100a00 */
[----:B----4-:R-:W4:Y:S04]  /*7a610*/  LDL.LU.64 R28, [R1+0x600] ;  /* 0x00060000011c7983 */ /* 0x010f280000300a00 */
[----:B------:R-:W4:Y:S04]  /*7a620*/  LDL.LU.64 R30, [R1+0x608] ;  /* 0x00060800011e7983 */ /* 0x000f280000300a00 */
[----:B------:R-:W4:Y:S04]  /*7a630*/  LDL.LU.64 R48, [R1+0x300] ;  /* 0x0003000001307983 */ /* 0x000f280000300a00 */
[----:B------:R-:W4:Y:S04]  /*7a640*/  LDL.LU.64 R50, [R1+0x308] ;  /* 0x0003080001327983 */ /* 0x000f280000300a00 */
[----:B------:R-:W4:Y:S04]  /*7a650*/  LDL.LU.64 R44, [R1+0x2d0] ;  /* 0x0002d000012c7983 */ /* 0x000f280000300a00 */
[----:B------:R-:W4:Y:S01]  /*7a660*/  LDL.LU.64 R46, [R1+0x2d8] ;  /* 0x0002d800012e7983 */ /* 0x000f220000300a00 */
[----:B--2---:R-:W-:Y:S03]  /*7a670*/  HMMA.16816.F32 R12, R4, R40, R8 ;  /* 0x00000028040c723c */ /* 0x004fe60000001808 */
[----:B------:R-:W2:Y:S04]  /*7a680*/  LDL.LU.64 R8, [R1+0x5e0] ;  /* 0x0005e00001087983 */ /* 0x000ea80000300a00 */
[----:B------:R-:W2:-:S15]  /*7a690*/  LDL.LU.64 R10, [R1+0x5e8] ;  /* 0x0005e800010a7983 */ /* 0x000e9e0000300a00 */
[----:B------:R-:W-:-:S01]  /*7a6a0*/  NOP ;  /* 0x0000000000007918 */ /* 0x000fc20000000000 */
[----:B------:R0:W-:Y:S04]  /*7a6b0*/  STL.64 [R1+0x640], R12 ;  /* 0x0006400c01007387 */ /* 0x0001e80000100a00 */
[----:B------:R1:W-:Y:S04]  /*7a6c0*/  STL.64 [R1+0x648], R14 ;  /* 0x0006480e01007387 */ /* 0x0003e80000100a00 */
[----:B------:R-:W2:Y:S04]  /*7a6d0*/  LDL.LU.64 R32, [R1+0x5c0] ;  /* 0x0005c00001207983 */ /* 0x000ea80000300a00 */
[----:B------:R-:W2:Y:S04]  /*7a6e0*/  LDL.LU.64 R34, [R1+0x5c8] ;  /* 0x0005c80001227983 */ /* 0x000ea80000300a00 */
[----:B0-----:R-:W2:Y:S01]  /*7a6f0*/  LDL.LU.64 R12, [R1+0x5a0] ;  /* 0x0005a000010c7983 */ /* 0x001ea20000300a00 */
[C---:B---3--:R-:W-:Y:S06]  /*7a700*/  HMMA.16816.F32 R56, R4.reuse, R38, R56 ;  /* 0x000000260438723c */ /* 0x048fec0000001838 */
[C---:B----4-:R-:W-:Y:S01]  /*7a710*/  HMMA.16816.F32 R28, R4.reuse, R36, R28 ;  /* 0x00000024041c723c */ /* 0x050fe2000000181c */
[----:B-1----:R-:W3:Y:S04]  /*7a720*/  LDL.LU.64 R14, [R1+0x5a8] ;  /* 0x0005a800010e7983 */ /* 0x002ee80000300a00 */
        /* <DEDUP_REMOVED lines=8> */
[----:B------:R-:W-:Y:S04]  /*7a7b0*/  STL.64 [R1+0x620], R56 ;  /* 0x0006203801007387 */ /* 0x000fe80000100a00 */
[----:B------:R0:W-:Y:S04]  /*7a7c0*/  STL.64 [R1+0x628], R58 ;  /* 0x0006283a01007387 */ /* 0x0001e80000100a00 */
[----:B0-----:R-:W4:Y:S04]  /*7a7d0*/  LDL.LU.64 R58, [R1+0x6930] ;  /* 0x00693000013a7983 */ /* 0x001f280000300a00 */
[----:B------:R-:W4:Y:S04]  /*7a7e0*/  LDL.LU.64 R56, [R1+0x6928] ;  /* 0x0069280001387983 */ /* 0x000f280000300a00 */
[----:B------:R-:W4:Y:S04]  /*7a7f0*/  LDL.LU.64 R36, [R1+0x460] ;  /* 0x0004600001247983 */ /* 0x000f280000300a00 */
[----:B------:R-:W4:Y:S04]  /*7a800*/  LDL.LU.64 R38, [R1+0x468] ;  /* 0x0004680001267983 */ /* 0x000f280000300a00 */
        /* <DEDUP_REMOVED lines=8> */
[----:B0-----:R-:W3:Y:S04]  /*7a890*/  LDL.LU.64 R10, [R1+0x6920] ;  /* 0x00692000010a7983 */ /* 0x001ee80000300a00 */
[----:B------:R-:W2:Y:S02]  /*7a8a0*/  LDL.LU.64 R8, [R1+0x6918] ;  /* 0x0069180001087983 */ /* 0x000ea40000300a00 */
[C---:B--2---:R-:W-:Y:S06]  /*7a8b0*/  HMMA.16816.F32 R32, R4.reuse, R8, R32 ;  /* 0x000000080420723c */ /* 0x044fec0000001820 */
[----:B---3--:R-:W-:-:S15]  /*7a8c0*/  HMMA.16816.F32 R8, R4, R10, R12 ;  /* 0x0000000a0408723c */ /* 0x008fde000000180c */
[----:B------:R-:W-:-:S02]  /*7a8d0*/  NOP ;  /* 0x0000000000007918 */ /* 0x000fc40000000000 */
[----:B------:R-:W-:Y:S04]  /*7a8e0*/  STL.64 [R1+0x5c0], R32 ;  /* 0x0005c02001007387 */ /* 0x000fe80000100a00 */
[----:B------:R0:W-:Y:S04]  /*7a8f0*/  STL.64 [R1+0x5c8], R34 ;  /* 0x0005c82201007387 */ /* 0x0001e80000100a00 */
[----:B0-----:R-:W2:Y:S04]  /*7a900*/  LDL.LU.64 R34, [R1+0x6910] ;  /* 0x0069100001227983 */ /* 0x001ea80000300a00 */
[----:B------:R-:W3:Y:S04]  /*7a910*/  LDL.LU.64 R32, [R1+0x6908] ;  /* 0x0069080001207983 */ /* 0x000ee80000300a00 */
[----:B------:R-:W2:Y:S04]  /*7a920*/  LDL.LU.64 R14, [R1+0x6900] ;  /* 0x00690000010e7983 */ /* 0x000ea80000300a00 */
[----:B------:R-:W4:Y:S04]  /*7a930*/  LDL.LU.64 R12, [R1+0x68f8] ;  /* 0x0068f800010c7983 */ /* 0x000f280000300a00 */
[----:B------:R0:W-:Y:S04]  /*7a940*/  STL.64 [R1+0x5a0], R8 ;  /* 0x0005a00801007387 */ /* 0x0001e80000100a00 */
[----:B------:R1:W-:Y:S04]  /*7a950*/  STL.64 [R1+0x5a8], R10 ;  /* 0x0005a80a01007387 */ /* 0x0003e80000100a00 */
[----:B0-----:R-:W3:Y:S04]  /*7a960*/  LDL.LU.64 R8, [R1+0x480] ;  /* 0x0004800001087983 */ /* 0x001ee80000300a00 */
[----:B-1----:R-:W3:Y:S01]  /*7a970*/  LDL.LU.64 R10, [R1+0x488] ;  /* 0x00048800010a7983 */ /* 0x002ee20000300a00 */
[C---:B----4-:R-:W-:Y:S06]  /*7a980*/  HMMA.16816.F32 R24, R4.reuse, R12, R24 ;  /* 0x0000000c0418723c */ /* 0x050fec0000001818 */
[----:B--2---:R-:W-:-:S15]  /*7a990*/  HMMA.16816.F32 R12, R4, R14, R16 ;  /* 0x0000000e040c723c */ /* 0x004fde0000001810 */
[----:B------:R-:W-:-:S02]  /*7a9a0*/  NOP ;  /* 0x0000000000007918 */ /* 0x000fc40000000000 */
[----:B------:R-:W-:Y:S04]  /*7a9b0*/  STL.64 [R1+0x580], R24 ;  /* 0x0005801801007387 */ /* 0x000fe80000100a00 */
[----:B------:R0:W-:Y:S04]  /*7a9c0*/  STL.64 [R1+0x588], R26 ;  /* 0x0005881a01007387 */ /* 0x0001e80000100a00 */
[----:B0-----:R-:W2:Y:S04]  /*7a9d0*/  LDL.LU.64 R26, [R1+0x68f0] ;  /* 0x0068f000011a7983 */ /* 0x001ea80000300a00 */
[----:B------:R-:W4:Y:S04]  /*7a9e0*/  LDL.LU.64 R24, [R1+0x68e8] ;  /* 0x0068e80001187983 */ /* 0x000f280000300a00 */
[----:B------:R-:W3:Y:S04]  /*7a9f0*/  LDL.LU.64 R18, [R1+0x68e0] ;  /* 0x0068e00001127983 */ /* 0x000ee80000300a00 */
[----:B------:R-:W2:Y:S04]  /*7aa00*/  LDL.LU.64 R16, [R1+0x68d8] ;  /* 0x0068d80001107983 */ /* 0x000ea80000300a00 */
[----:B------:R0:W-:Y:S04]  /*7aa10*/  STL.64 [R1+0x560], R12 ;  /* 0x0005600c01007387 */ /* 0x0001e80000100a00 */
[----:B------:R1:W-:Y:S04]  /*7aa20*/  STL.64 [R1+0x568], R14 ;  /* 0x0005680e01007387 */ /* 0x0003e80000100a00 */
[----:B0-----:R-:W3:Y:S04]  /*7aa30*/  LDL.LU.64 R12, [R1+0x4a0] ;  /* 0x0004a000010c7983 */ /* 0x001ee80000300a00 */
[----:B-1----:R-:W3:Y:S01]  /*7aa40*/  LDL.LU.64 R14, [R1+0x4a8] ;  /* 0x0004a800010e7983 */ /* 0x002ee20000300a00 */
[----:B--2---:R-:W-:-:S15]  /*7aa50*/  HMMA.16816.F32 R20, R4, R16, R20 ;  /* 0x000000100414723c */ /* 0x004fde0000001814 */
[----:B------:R-:W-:-:S08]  /*7aa60*/  NOP ;  /* 0x0000000000007918 */ /* 0x000fd00000000000 */
[----:B------:R-:W-:Y:S04]  /*7aa70*/  STL.64 [R1+0x4c0], R20 ;  /* 0x0004c01401007387 */ /* 0x000fe80000100a00 */
[----:B------:R0:W-:Y:S04]  /*7aa80*/  STL.64 [R1+0x4c8], R22 ;  /* 0x0004c81601007387 */ /* 0x0001e80000100a00 */
[----:B0-----:R-:W2:Y:S04]  /*7aa90*/  LDL.LU.64 R22, [R1+0x68d0] ;  /* 0x0068d00001167983 */ /* 0x001ea80000300a00 */
[----:B------:R-:W2:Y:S01]  /*7aaa0*/  LDL.LU.64 R20, [R1+0x68c8] ;  /* 0x0068c80001147983 */ /* 0x000ea20000300a00 */
[----:B---3--:R-:W-:-:S15]  /*7aab0*/  HMMA.16816.F32 R16, R4, R18, R12 ;  /* 0x000000120410723c */ /* 0x008fde000000180c */
[----:B------:R-:W-:-:S08]  /*7aac0*/  NOP ;  /* 0x0000000000007918 */ /* 0x000fd00000000000 */
[----:B------:R-:W-:Y:S04]  /*7aad0*/  STL.64 [R1+0x4a0], R16 ;  /* 0x0004a01001007387 */ /* 0x000fe80000100a00 */
[----:B------:R4:W-:Y:S02]  /*7aae0*/  STL.64 [R1+0x4a8], R18 ;  /* 0x0004a81201007387 */ /* 0x0009e40000100a00 */
[----:B----4-:R-:W-:Y:S01]  /*7aaf0*/  HMMA.16816.F32 R16, R4, R24, R40 ;  /* 0x000000180410723c */ /* 0x010fe20000001828 */
[----:B------:R-:W-:Y:S02]  /*7ab00*/  IMAD R2, R59, 0x100, R58 ;  /* 0x000001003b027824 */ /* 0x000fe400078e023a */
[----:B------:R-:W-:-:S03]  /*7ab10*/  IMAD R3, R61, 0x100, R60 ;  /* 0x000001003d037824 */ /* 0x000fc600078e023c */
[C---:B--2---:R-:W-:Y:S06]  /*7ab20*/  HMMA.16816.F32 R12, R4.reuse, R20, R8 ;  /* 0x00000014040c723c */ /* 0x044fec0000001808 */
[----:B------:R-:W-:-:S15]  /*7ab30*/  HMMA.16816.F32 R8, R4, R22, R36 ;  /* 0x000000160408723c */ /* 0x000fde0000001824 */
[----:B------:R-:W-:-:S02]  /*7ab40*/  NOP ;  /* 0x0000000000007918 */ /* 0x000fc40000000000 */
[----:B------:R-:W-:Y:S04]  /*7ab50*/  STL.64 [R1+0x480], R12 ;  /* 0x0004800c01007387 */ /* 0x000fe80000100a00 */
[----:B------:R0:W-:Y:S04]  /*7ab60*/  STL.64 [R1+0x488], R14 ;  /* 0x0004880e01007387 */ /* 0x0001e80000100a00 */
[----:B------:R-:W-:Y:S04]  /*7ab70*/  STL.64 [R1+0x460], R8 ;  /* 0x0004600801007387 */ /* 0x000fe80000100a00 */
[----:B------:R1:W-:Y:S01]  /*7ab80*/  STL.64 [R1+0x468], R10 ;  /* 0x0004680a01007387 */ /* 0x0003e20000100a00 */
[C---:B0-----:R-:W-:Y:S06]  /*7ab90*/  HMMA.16816.F32 R12, R4.reuse, R26, R48 ;  /* 0x0000001a040c723c */ /* 0x041fec0000001830 */
[----:B-1----:R-:W-:Y:S01]  /*7aba0*/  HMMA.16816.F32 R8, R4, R32, R44 ;  /* 0x000000200408723c */ /* 0x002fe2000000182c */
[----:B------:R-:W-:Y:S04]  /*7abb0*/  STL.64 [R1+0x440], R16 ;  /* 0x0004401001007387 */ /* 0x000fe80000100a00 */
[----:B------:R-:W-:-:S12]  /*7abc0*/  STL.64 [R1+0x448], R18 ;  /* 0x0004481201007387 */ /* 0x000fd80000100a00 */
[----:B------:R-:W-:Y:S04]  /*7abd0*/  STL.64 [R1+0x300], R12 ;  /* 0x0003000c01007387 */ /* 0x000fe80000100a00 */
[----:B------:R-:W-:Y:S04]  /*7abe0*/  STL.64 [R1+0x308], R14 ;  /* 0x0003080e01007387 */ /* 0x000fe80000100a00 */
[----:B------:R-:W-:Y:S04]  /*7abf0*/  STL.64 [R1+0x2d0], R8 ;  /* 0x0002d00801007387 */ /* 0x000fe80000100a00 */
[----:B------:R0:W-:Y:S02]  /*7ac00*/  STL.64 [R1+0x2d8], R10 ;  /* 0x0002d80a01007387 */ /* 0x0001e40000100a00 */
[----:B0-----:R-:W-:Y:S01]  /*7ac10*/  HMMA.16816.F32 R8, R4, R34, R28 ;  /* 0x000000220408723c */ /* 0x001fe2000000181c */
[----:B------:R-:W-:-:S02]  /*7ac20*/  IMAD R33, R57, 0x100, R56 ;  /* 0x0000010039217824 */ /* 0x000fc400078e0238 */
[----:B------:R-:W2:Y:S01]  /*7ac30*/  LDL.LU R56, [R1+0x3a0] ;  /* 0x0003a00001387983 */ /* 0x000ea20000300800 */
[----:B------:R-:W-:-:S15]  /*7ac40*/  IMAD R32, R55, 0x100, R54 ;  /* 0x0000010037207824 */ /* 0x000fde00078e0236 */
[----:B------:R-:W-:-:S04]  /*7ac50*/  NOP ;  /* 0x0000000000007918 */ /* 0x000fc80000000000 */
[----:B------:R-:W-:Y:S04]  /*7ac60*/  STL.64 [R1+0x2b0], R8 ;  /* 0x0002b00801007387 */ /* 0x000fe80000100a00 */
[----:B------:R0:W-:Y:S04]  /*7ac70*/  STL.64 [R1+0x2b8], R10 ;  /* 0x0002b80a01007387 */ /* 0x0001e80000100a00 */
[----:B------:R-:W2:Y:S04]  /*7ac80*/  LDL.LU R57, [R1+0x3a4] ;  /* 0x0003a40001397983 */ /* 0x000ea80000300800 */
[----:B------:R-:W2:Y:S04]  /*7ac90*/  LDL.LU R58, [R1+0x3a8] ;  /* 0x0003a800013a7983 */ /* 0x000ea80000300800 */
[----:B------:R-:W2:Y:S04]  /*7aca0*/  LDL.LU R59, [R1+0x3ac] ;  /* 0x0003ac00013b7983 */ /* 0x000ea80000300800 */
[----:B------:R-:W3:Y:S04]  /*7acb0*/  LDL.LU R60, [R1+0x188] ;  /* 0x00018800013c7983 */ /* 0x000ee80000300800 */
[----:B------:R-:W4:Y:S04]  /*7acc0*/  LDL.LU R52, [R1+0x370] ;  /* 0x0003700001347983 */ /* 0x000f280000300800 */
[----:B------:R-:W4:Y:S04]  /*7acd0*/  LDL.LU R53, [R1+0x374] ;  /* 0x0003740001357983 */ /* 0x000f280000300800 */
[----:B------:R-:W4:Y:S04]  /*7ace0*/  LDL.LU R54, [R1+0x378] ;  /* 0x0003780001367983 */ /* 0x000f280000300800 */
[----:B------:R-:W4:Y:S04]  /*7acf0*/  LDL.LU R55, [R1+0x37c] ;  /* 0x00037c0001377983 */ /* 0x000f280000300800 */
[----:B------:R-:W2:Y:S04]  /*7ad00*/  LDL.LU R36, [R1+0x320] ;  /* 0x0003200001247983 */ /* 0x000ea80000300800 */
[----:B------:R-:W2:Y:S04]  /*7ad10*/  LDL.LU R37, [R1+0x324] ;  /* 0x0003240001257983 */ /* 0x000ea80000300800 */
[----:B------:R-:W2:Y:S04]  /*7ad20*/  LDL.LU R38, [R1+0x328] ;  /* 0x0003280001267983 */ /* 0x000ea80000300800 */
[----:B------:R-:W2:Y:S04]  /*7ad30*/  LDL.LU R39, [R1+0x32c] ;  /* 0x00032c0001277983 */ /* 0x000ea80000300800 */
[----:B------:R-:W3:Y:S04]  /*7ad40*/  LDL.LU R18, [R1+0x128] ;  /* 0x0001280001127983 */ /* 0x000ee80000300800 */
[----:B0-----:R-:W4:Y:S04]  /*7ad50*/  LDL.LU R10, [R1+0x160] ;  /* 0x00016000010a7983 */ /* 0x001f280000300800 */
[----:B------:R-:W2:Y:S04]  /*7ad60*/  LDL.LU R11, [R1+0x164] ;  /* 0x00016400010b7983 */ /* 0x000ea80000300800 */
[----:B------:R-:W3:Y:S04]  /*7ad70*/  LDL.LU.64 R20, [R1+0x2a0] ;  /* 0x0002a00001147983 */ /* 0x000ee80000300a00 */
[----:B------:R-:W3:Y:S04]  /*7ad80*/  LDL.LU.64 R22, [R1+0x2a8] ;  /* 0x0002a80001167983 */ /* 0x000ee80000300a00 */
        /* <DEDUP_REMOVED lines=8> */
[----:B------:R-:W-:-:S03]  /*7ae10*/  IMAD.MOV.U32 R19, RZ, RZ, R0 ;  /* 0x000000ffff137224 */ /* 0x000fc600078e0000 */
        /* <DEDUP_REMOVED lines=17> */
[----:B------:R-:W-:-:S02]  /*7af30*/  F2FP.F16.E5M2.UNPACK_B R32, R32 ;  /* 0x00000020ff20723e */ /* 0x000fc400020004ff */
[----:B------:R-:W-:Y:S02]  /*7af40*/  F2FP.F16.E5M2.UNPACK_B R33, R33 ;  /* 0x00000021ff21723e */ /* 0x000fe400020004ff */
[----:B------:R-:W-:Y:S02]  /*7af50*/  F2FP.F16.E5M2.UNPACK_B R34, R2 ;  /* 0x00000002ff22723e */ /* 0x000fe400020004ff */
[----:B------:R-:W-:Y:S01]  /*7af60*/  F2FP.F16.E5M2.UNPACK_B R35, R3 ;  /* 0x00000003ff23723e */ /* 0x000fe200020004ff */
[----:B---3--:R-:W-:Y:S01]  /*7af70*/  HMMA.16816.F32 R4, R4, R18, R20 ;  /* 0x000000120404723c */ /* 0x008fe20000001814 */
[----:B----4-:R-:W-:Y:S02]  /*7af80*/  F2FP.F16.E5M2.UNPACK_B R10, R10.H1 ;  /* 0x0000000aff0a723e */ /* 0x010fe400030004ff */
[----:B--2---:R-:W-:-:S03]  /*7af90*/  F2FP.F16.E5M2.UNPACK_B R11, R11.H1 ;  /* 0x0000000bff0b723e */ /* 0x004fc600030004ff */
[----:B------:R-:W-:-:S15]  /*7afa0*/  STL [R1+0x130], R10 ;  /* 0x0001300a01007387 */ /* 0x000fde0000100800 */
[----:B------:R-:W-:-:S02]  /*7afb0*/  NOP ;  /* 0x0000000000007918 */ /* 0x000fc40000000000 */
[----:B------:R-:W-:Y:S04]  /*7afc0*/  STL.64 [R1+0x2a0], R4 ;  /* 0x0002a00401007387 */ /* 0x000fe80000100a00 */
[----:B------:R0:W-:Y:S02]  /*7afd0*/  STL.64 [R1+0x2a8], R6 ;  /* 0x0002a80601007387 */ /* 0x0001e40000100a00 */
[----:B0-----:R-:W-:Y:S01]  /*7afe0*/  HMMA.16816.F32 R4, R32, R10, R12 ;  /* 0x0000000a2004723c */ /* 0x001fe2000000180c */
[----:B------:R-:W-:Y:S02]  /*7aff0*/  F2FP.F16.E5M2.UNPACK_B R2, R17.H1 ;  /* 0x00000011ff02723e */ /* 0x000fe400030004ff */
[----:B------:R-:W-:-:S03]  /*7b000*/  F2FP.F16.E5M2.UNPACK_B R3, R8.H1 ;  /* 0x00000008ff03723e */ /* 0x000fc600030004ff */
[----:B------:R-:W-:Y:S01]  /*7b010*/  STL [R1+0x134], R11 ;  /* 0x0001340b01007387 */ /* 0x000fe20000100800 */
[----:B------:R-:W-:Y:S02]  /*7b020*/  IMAD.MOV.U32 R23, RZ, RZ, R10 ;  /* 0x000000ffff177224 */ /* 0x000fe400078e000a */
[----:B------:R-:W-:-:S14]  /*7b030*/  IMAD.MOV.U32 R22, RZ, RZ, R11 ;  /* 0x000000ffff167224 */ /* 0x000fdc00078e000b */
[----:B------:R0:W-:Y:S02]  /*7b040*/  STL.64 [R1+0x2f0], R4 ;  /* 0x0002f00401007387 */ /* 0x0001e40000100a00 */
[----:B0-----:R-:W-:Y:S02]  /*7b050*/  F2FP.F16.E5M2.UNPACK_B R4, R9.H1 ;  /* 0x00000009ff04723e */ /* 0x001fe400030004ff */
[C---:B------:R-:W-:Y:S01]  /*7b060*/  HMMA.16816.F32 R8, R32.reuse, R2, R36 ;  /* 0x000000022008723c */ /* 0x040fe20000001824 */
[----:B------:R-:W-:Y:S01]  /*7b070*/  F2FP.F16.E5M2.UNPACK_B R5, R44.H1 ;  /* 0x0000002cff05723e */ /* 0x000fe200030004ff */
[----:B------:R-:W-:Y:S04]  /*7b080*/  STL.64 [R1+0x2f8], R6 ;  /* 0x0002f80601007387 */ /* 0x000fe80000100a00 */
[----:B------:R-:W-:Y:S04]  /*7b090*/  STL.64 [R1+0x120], R2 ;  /* 0x0001200201007387 */ /* 0x000fe80000100a00 */
[----:B------:R-:W-:Y:S04]  /*7b0a0*/  STL.64 [R1+0x6880], R22 ;  /* 0x0068801601007387 */ /* 0x000fe80000100a00 */
[----:B------:R-:W-:Y:S09]  /*7b0b0*/  STL [R1+0x118], R4 ;  /* 0x0001180401007387 */ /* 0x000ff20000100800 */
[----:B------:R-:W-:Y:S04]  /*7b0c0*/  STL.64 [R1+0x320], R8 ;  /* 0x0003200801007387 */ /* 0x000fe80000100a00 */
[----:B------:R0:W-:Y:S02]  /*7b0d0*/  STL.64 [R1+0x328], R10 ;  /* 0x0003280a01007387 */ /* 0x0001e40000100a00 */
[----:B0-----:R-:W-:Y:S01]  /*7b0e0*/  HMMA.16816.F32 R8, R32, R4, R40 ;  /* 0x000000042008723c */ /* 0x001fe20000001828 */
[----:B------:R-:W-:-:S02]  /*7b0f0*/  F2FP.F16.E5M2.UNPACK_B R2, R45.H1 ;  /* 0x0000002dff02723e */ /* 0x000fc400030004ff */
[----:B------:R-:W-:-:S03]  /*7b100*/  F2FP.F16.E5M2.UNPACK_B R3, R0.H1 ;  /* 0x00000000ff03723e */ /* 0x000fc600030004ff */
[----:B------:R-:W-:Y:S04]  /*7b110*/  STL [R1+0x11c], R5 ;  /* 0x00011c0501007387 */ /* 0x000fe80000100800 */
[----:B------:R-:W-:Y:S01]  /*7b120*/  STL [R1+0x110], R2 ;  /* 0x0001100201007387 */ /* 0x000fe20000100800 */
[----:B------:R-:W-:-:S12]  /*7b130*/  IMAD.MOV.U32 R0, RZ, RZ, R5 ;  /* 0x000000ffff007224 */ /* 0x000fd800078e0005 */
[----:B------:R-:W-:Y:S04]  /*7b140*/  STL.64 [R1+0x330], R8 ;  /* 0x0003300801007387 */ /* 0x000fe80000100a00 */
[----:B------:R0:W-:Y:S02]  /*7b150*/  STL.64 [R1+0x338], R10 ;  /* 0x0003380a01007387 */ /* 0x0001e40000100a00 */
[C---:B0-----:R-:W-:Y:S01]  /*7b160*/  HMMA.16816.F32 R8, R32.reuse, R2, R48 ;  /* 0x000000022008723c */ /* 0x041fe20000001830 */
[----:B------:R-:W-:Y:S02]  /*7b170*/  F2FP.F16.E5M2.UNPACK_B R4, R46.H1 ;  /* 0x0000002eff04723e */ /* 0x000fe400030004ff */
[----:B------:R-:W-:Y:S01]  /*7b180*/  F2FP.F16.E5M2.UNPACK_B R5, R47.H1 ;  /* 0x0000002fff05723e */ /* 0x000fe200030004ff */
[----:B------:R-:W-:Y:S04]  /*7b190*/  STL [R1+0x6850], R0 ;  /* 0x0068500001007387 */ /* 0x000fe80000100800 */
[----:B------:R-:W-:Y:S04]  /*7b1a0*/  STL [R1+0x114], R3 ;  /* 0x0001140301007387 */ /* 0x000fe80000100800 */
[----:B------:R-:W-:Y:S11]  /*7b1b0*/  STL [R1+0x108], R4 ;  /* 0x0001080401007387 */ /* 0x000ff60000100800 */
        /* <DEDUP_REMOVED lines=10> */
[----:B0-----:R-:W-:Y:S01]  /*7b260*/  HMMA.16816.F32 R8, R32, R2, R56 ;  /* 0x000000022008723c */ /* 0x001fe20000001838 */
[----:B------:R-:W-:Y:S01]  /*7b270*/  F2FP.F16.E5M2.UNPACK_B R4, R28.H1 ;  /* 0x0000001cff04723e */ /* 0x000fe200030004ff */
[----:B------:R-:W-:Y:S01]  /*7b280*/  STL [R1+0x6854], R0 ;  /* 0x0068540001007387 */ /* 0x000fe20000100800 */
[----:B------:R-:W-:-:S03]  /*7b290*/  F2FP.F16.E5M2.UNPACK_B R5, R29.H1 ;  /* 0x0000001dff05723e */ /* 0x000fc600030004ff */
[----:B------:R0:W-:Y:S04]  /*7b2a0*/  STL [R1+0x104], R3 ;  /* 0x0001040301007387 */ /* 0x0001e80000100800 */
[----:B------:R-:W-:Y:S01]  /*7b2b0*/  STL [R1+0xf8], R4 ;  /* 0x0000f80401007387 */ /* 0x000fe20000100800 */
[----:B------:R-:W-:Y:S02]  /*7b2c0*/  F2FP.F16.E5M2.UNPACK_B R2, R30.H1 ;  /* 0x0000001eff02723e */ /* 0x000fe400030004ff */
[----:B0-----:R-:W-:-:S10]  /*7b2d0*/  F2FP.F16.E5M2.UNPACK_B R3, R31.H1 ;  /* 0x0000001fff03723e */ /* 0x001fd400030004ff */
[----:B------:R0:W-:Y:S04]  /*7b2e0*/  STL.64 [R1+0x3a0], R8 ;  /* 0x0003a00801007387 */ /* 0x0001e80000100a00 */
[----:B------:R1:W-:Y:S04]  /*7b2f0*/  STL.64 [R1+0x3a8], R10 ;  /* 0x0003a80a01007387 */ /* 0x0003e80000100a00 */
[----:B------:R2:W-:Y:S04]  /*7b300*/  STL [R1+0xfc], R5 ;  /* 0x0000fc0501007387 */ /* 0x0005e80000100800 */
[----:B------:R-:W3:Y:S04]  /*7b310*/  LDL.LU R54, [R1+0x1c8] ;  /* 0x0001c80001367983 */ /* 0x000ee80000300800 */
[----:B------:R-:W4:Y:S04]  /*7b320*/  LDL.LU R56, [R1+0x490] ;  /* 0x0004900001387983 */ /* 0x000f280000300800 */
[----:B------:R2:W-:Y:S04]  /*7b330*/  STL [R1+0xf0], R2 ;  /* 0x0000f00201007387 */ /* 0x0005e80000100800 */
[----:B------:R-:W4:Y:S04]  /*7b340*/  LDL.LU R57, [R1+0x494] ;  /* 0x0004940001397983 */ /* 0x000f280000300800 */
[----:B------:R2:W-:Y:S04]  /*7b350*/  STL [R1+0xf4], R3 ;  /* 0x0000f40301007387 */ /* 0x0005e80000100800 */
[----:B------:R-:W4:Y:S04]  /*7b360*/  LDL.LU R58, [R1+0x498] ;  /* 0x00049800013a7983 */ /* 0x000f280000300800 */
[----:B------:R-:W4:Y:S04]  /*7b370*/  LDL.LU R59, [R1+0x49c] ;  /* 0x00049c00013b7983 */ /* 0x000f280000300800 */
[----:B------:R-:W3:Y:S04]  /*7b380*/  LDL.LU R36, [R1+0x430] ;  /* 0x0004300001247983 */ /* 0x000ee80000300800 */
[----:B------:R-:W3:Y:S04]  /*7b390*/  LDL.LU R37, [R1+0x434] ;  /* 0x0004340001257983 */ /* 0x000ee80000300800 */
[----:B------:R-:W3:Y:S04]  /*7b3a0*/  LDL.LU R38, [R1+0x438] ;  /* 0x0004380001267983 */ /* 0x000ee80000300800 */
[----:B------:R-:W3:Y:S04]  /*7b3b0*/  LDL.LU R39, [R1+0x43c] ;  /* 0x00043c0001277983 */ /* 0x000ee80000300800 */
[----:B------:R-:W2:Y:S04]  /*7b3c0*/  LDL.LU R24, [R1+0x3c0] ;  /* 0x0003c00001187983 */ /* 0x000ea80000300800 */
[----:B------:R-:W2:Y:S04]  /*7b3d0*/  LDL.LU R25, [R1+0x3c4] ;  /* 0x0003c40001197983 */ /* 0x000ea80000300800 */
[----:B------:R-:W2:Y:S04]  /*7b3e0*/  LDL.LU R26, [R1+0x3c8] ;  /* 0x0003c800011a7983 */ /* 0x000ea80000300800 */
[----:B------:R-:W2:Y:S04]  /*7b3f0*/  LDL.LU R27, [R1+0x3cc] ;  /* 0x0003cc00011b7983 */ /* 0x000ea80000300800 */
[----:B------:R-:W4:Y:S04]  /*7b400*/  LDL.LU R16, [R1+0x3e0] ;  /* 0x0003e00001107983 */ /* 0x000f280000300800 */
[----:B------:R-:W4:Y:S04]  /*7b410*/  LDL.LU R17, [R1+0x3e4] ;  /* 0x0003e40001117983 */ /* 0x000f280000300800 */
[----:B------:R-:W4:Y:S04]  /*7b420*/  LDL.LU R18, [R1+0x3e8] ;  /* 0x0003e80001127983 */ /* 0x000f280000300800 */
[----:B------:R-:W4:Y:S04]  /*7b430*/  LDL.LU R19, [R1+0x3ec] ;  /* 0x0003ec0001137983 */ /* 0x000f280000300800 */
[----:B------:R-:W3:Y:S04]  /*7b440*/  LDL.LU R14, [R1+0x1a0] ;  /* 0x0001a000010e7983 */ /* 0x000ee80000300800 */
[----:B------:R-:W3:Y:S04]  /*7b450*/  LDL.LU R15, [R1+0x1a4] ;  /* 0x0001a400010f7983 */ /* 0x000ee80000300800 */
[----:B------:R-:W3:Y:S04]  /*7b460*/  LDL.LU R12, [R1+0x1a8] ;  /* 0x0001a800010c7983 */ /* 0x000ee80000300800 */
[----:B------:R-:W3:Y:S04]  /*7b470*/  LDL.LU R13, [R1+0x1ac] ;  /* 0x0001ac00010d7983 */ /* 0x000ee80000300800 */
[----:B0-----:R-:W3:Y:S04]  /*7b480*/  LDL.LU R8, [R1+0x400] ;  /* 0x0004000001087983 */ /* 0x001ee80000300800 */
        /* <DEDUP_REMOVED lines=24> */
[----:B------:R-:W-:-:S05]  /*7b610*/  IMAD.MOV.U32 R0, RZ, RZ, R5 ;  /* 0x000000ffff007224 */ /* 0x000fca00078e0005 */
[----:B------:R-:W-:Y:S01]  /*7b620*/  STL [R1+0x6858], R0 ;  /* 0x0068580001007387 */ /* 0x000fe20000100800 */
[C---:B--2---:R-:W-:Y:S06]  /*7b630*/  HMMA.16816.F32 R20, R32.reuse, R4, R24 ;  /* 0x000000042014723c */ /* 0x044fec0000001818 */
[----:B----4-:R-:W-:Y:S01]  /*7b640*/  HMMA.16816.F32 R16, R32, R2, R16 ;  /* 0x000000022010723c */ /* 0x010fe20000001810 */
[----:B---3--:R-:W-:Y:S02]  /*7b650*/  F2FP.F16.E5M2.UNPACK_B R4, R14.H1 ;  /* 0x0000000eff04723e */ /* 0x008fe400030004ff */
[----:B------:R-:W-:-:S07]  /*7b660*/  F2FP.F16.E5M2.UNPACK_B R5, R15.H1 ;  /* 0x0000000fff05723e */ /* 0x000fce00030004ff */
[----:B------:R-:W-:Y:S01]  /*7b670*/  HMMA.16816.F32 R8, R32, R4, R8 ;  /* 0x000000042008723c */ /* 0x000fe20000001808 */
[----:B------:R-:W-:Y:S02]  /*7b680*/  F2FP.F16.E5M2.UNPACK_B R2, R12.H1 ;  /* 0x0000000cff02723e */ /* 0x000fe400030004ff */
[----:B------:R-:W-:-:S04]  /*7b690*/  F2FP.F16.E5M2.UNPACK_B R3, R13.H1 ;  /* 0x0000000dff03723e */ /* 0x000fc800030004ff */
[----:B------:R-:W-:Y:S04]  /*7b6a0*/  STL.64 [R1+0x3c0], R20 ;  /* 0x0003c01401007387 */ /* 0x000fe80000100a00 */
[----:B------:R-:W-:Y:S04]  /*7b6b0*/  STL.64 [R1+0x3c8], R22 ;  /* 0x0003c81601007387 */ /* 0x000fe80000100a00 */
[----:B------:R-:W-:Y:S04]  /*7b6c0*/  STL [R1+0xe8], R4 ;  /* 0x0000e80401007387 */ /* 0x000fe80000100800 */
[----:B------:R-:W-:Y:S04]  /*7b6d0*/  STL.64 [R1+0x3e0], R16 ;  /* 0x0003e01001007387 */ /* 0x000fe80000100a00 */
[----:B------:R-:W-:Y:S04]  /*7b6e0*/  STL.64 [R1+0x3e8], R18 ;  /* 0x0003e81201007387 */ /* 0x000fe80000100a00 */
[----:B------:R-:W-:Y:S04]  /*7b6f0*/  STL [R1+0xec], R5 ;  /* 0x0000ec0501007387 */ /* 0x000fe80000100800 */
[----:B------:R-:W-:Y:S04]  /*7b700*/  STL [R1+0xe0], R2 ;  /* 0x0000e00201007387 */ /* 0x000fe80000100800 */
[----:B------:R-:W-:Y:S04]  /*7b710*/  STL.64 [R1+0x400], R8 ;  /* 0x0004000801007387 */ /* 0x000fe80000100a00 */
[----:B------:R0:W-:Y:S02]  /*7b720*/  STL.64 [R1+0x408], R10 ;  /* 0x0004080a01007387 */ /* 0x0001e40000100a00 */
[----:B0-----:R-:W-:Y:S01]  /*7b730*/  HMMA.16816.F32 R8, R32, R2, R36 ;  /* 0x000000022008723c */ /* 0x001fe20000001824 */
[----:B------:R-:W-:Y:S01]  /*7b740*/  IMAD.MOV.U32 R0, RZ, RZ, R5 ;  /* 0x000000ffff007224 */ /* 0x000fe200078e0005 */
[----:B------:R-:W-:-:S02]  /*7b750*/  F2FP.F16.E5M2.UNPACK_B R4, R40.H1 ;  /* 0x00000028ff04723e */ /* 0x000fc400030004ff */
[----:B------:R-:W-:Y:S02]  /*7b760*/  F2FP.F16.E5M2.UNPACK_B R5, R41.H1 ;  /* 0x00000029ff05723e */ /* 0x000fe400030004ff */
[----:B------:R-:W-:Y:S04]  /*7b770*/  STL [R1+0x685c], R0 ;  /* 0x00685c0001007387 */ /* 0x000fe80000100800 */
[----:B------:R-:W-:Y:S04]  /*7b780*/  STL [R1+0xe4], R3 ;  /* 0x0000e40301007387 */ /* 0x000fe80000100800 */
        /* <DEDUP_REMOVED lines=27> */
[----:B0-----:R-:W-:Y:S02]  /*7b940*/  HMMA.16816.F32 R8, R32, R2, R28 ;  /* 0x000000022008723c */ /* 0x001fe4000000181c */
[----:B------:R-:W-:Y:S01]  /*7b950*/  STL [R1+0x6864], R0 ;  /* 0x0068640001007387 */ /* 0x000fe20000100800 */
[----:B------:R-:W-:-:S03]  /*7b960*/  F2FP.F16.E5M2.UNPACK_B R4, R60.H1 ;  /* 0x0000003cff04723e */ /* 0x000fc600030004ff */
[----:B------:R0:W-:Y:S01]  /*7b970*/  STL [R1+0xc4], R3 ;  /* 0x0000c40301007387 */ /* 0x0001e20000100800 */
[----:B------:R-:W-:-:S03]  /*7b980*/  F2FP.F16.E5M2.UNPACK_B R5, R61.H1 ;  /* 0x0000003dff05723e */ /* 0x000fc600030004ff */
[----:B------:R-:W2:-:S13]  /*7b990*/  LDL.LU R52, [R1+0x530] ;  /* 0x0005300001347983 */ /* 0x000e9a0000300800 */
[----:B------:R-:W-:Y:S04]  /*7b9a0*/  STL.64 [R1+0x4b0], R8 ;  /* 0x0004b00801007387 */ /* 0x000fe80000100a00 */
[----:B------:R1:W-:Y:S04]  /*7b9b0*/  STL.64 [R1+0x4b8], R10 ;  /* 0x0004b80a01007387 */ /* 0x0003e80000100a00 */
        /* <DEDUP_REMOVED lines=14> */
[----:B------:R-:W3:Y:S04]  /*7baa0*/  LDL.LU R24, [R1+0x4d0] ;  /* 0x0004d00001187983 */ /* 0x000ee80000300800 */
[----:B------:R-:W3:Y:S04]  /*7bab0*/  LDL.LU R25, [R1+0x4d4] ;  /* 0x0004d40001197983 */ /* 0x000ee80000300800 */
[----:B------:R-:W3:Y:S04]  /*7bac0*/  LDL.LU R26, [R1+0x4d8] ;  /* 0x0004d800011a7983 */ /* 0x000ee80000300800 */
[----:B------:R-:W3:Y:S04]  /*7bad0*/  LDL.LU R27, [R1+0x4dc] ;  /* 0x0004dc00011b7983 */ /* 0x000ee80000300800 */
[----:B------:R-:W4:Y:S04]  /*7bae0*/  LDL.LU R2, [R1+0x1d8] ;  /* 0x0001d80001027983 */ /* 0x000f280000300800 */
[----:B0-----:R-:W2:Y:S04]  /*7baf0*/  LDL.LU R3, [R1+0x1dc] ;  /* 0x0001dc0001037983 */ /* 0x001ea80000300800 */
[----:B------:R-:W2:Y:S04]  /*7bb00*/  LDL.LU R16, [R1+0x4e0] ;  /* 0x0004e00001107983 */ /* 0x000ea80000300800 */
[----:B------:R-:W2:Y:S04]  /*7bb10*/  LDL.LU R17, [R1+0x4e4] ;  /* 0x0004e40001117983 */ /* 0x000ea80000300800 */
[----:B------:R-:W2:Y:S04]  /*7bb20*/  LDL.LU R18, [R1+0x4e8] ;  /* 0x0004e80001127983 */ /* 0x000ea80000300800 */
[----:B------:R-:W2:Y:S04]  /*7bb30*/  LDL.LU R19, [R1+0x4ec] ;  /* 0x0004ec0001137983 */ /* 0x000ea80000300800 */
[----:B------:R-:W2:Y:S04]  /*7bb40*/  LDL.LU R20, [R1+0x1e0] ;  /* 0x0001e00001147983 */ /* 0x000ea80000300800 */
        /* <DEDUP_REMOVED lines=26> */
[----:B------:R-:W-:Y:S01]  /*7bcf0*/  IMAD.MOV.U32 R0, RZ, RZ, R5 ;  /* 0x000000ffff007224 */ /* 0x000fe200078e0005 */
[----:B---3--:R-:W-:Y:S01]  /*7bd00*/  HMMA.16816.F32 R24, R32, R4, R24 ;  /* 0x000000042018723c */ /* 0x008fe20000001818 */
[----:B----4-:R-:W-:-:S02]  /*7bd10*/  F2FP.F16.E5M2.UNPACK_B R2, R2.H1 ;  /* 0x00000002ff02723e */ /* 0x010fc400030004ff */
[----:B--2---:R-:W-:-:S07]  /*7bd20*/  F2FP.F16.E5M2.UNPACK_B R3, R3.H1 ;  /* 0x00000003ff03723e */ /* 0x004fce00030004ff */
[----:B------:R-:W-:Y:S06]  /*7bd30*/  HMMA.16816.F32 R16, R32, R2, R16 ;  /* 0x000000022010723c */ /* 0x000fec0000001810 */
[----:B------:R0:W-:Y:S01]  /*7bd40*/  STL [R1+0xb0], R2 ;  /* 0x0000b00201007387 */ /* 0x0001e20000100800 */
[----:B------:R-:W-:Y:S02]  /*7bd50*/  F2FP.F16.E5M2.UNPACK_B R4, R20.H1 ;  /* 0x00000014ff04723e */ /* 0x000fe400030004ff */
[----:B------:R-:W-:-:S04]  /*7bd60*/  F2FP.F16.E5M2.UNPACK_B R5, R21.H1 ;  /* 0x00000015ff05723e */ /* 0x000fc800030004ff */
[----:B------:R-:W-:Y:S04]  /*7bd70*/  STL.64 [R1+0x4d0], R24 ;  /* 0x0004d01801007387 */ /* 0x000fe80000100a00 */
[----:B------:R-:W-:Y:S04]  /*7bd80*/  STL.64 [R1+0x4d8], R26 ;  /* 0x0004d81a01007387 */ /* 0x000fe80000100a00 */
[----:B------:R-:W-:Y:S04]  /*7bd90*/  STL [R1+0x6868], R0 ;  /* 0x0068680001007387 */ /* 0x000fe80000100800 */
[----:B------:R1:W-:Y:S01]  /*7bda0*/  STL [R1+0xb4], R3 ;  /* 0x0000b40301007387 */ /* 0x0003e20000100800 */
[----:B0-----:R-:W-:-:S03]  /*7bdb0*/  F2FP.F16.E5M2.UNPACK_B R2, R10.H1 ;  /* 0x0000000aff02723e */ /* 0x001fc600030004ff */
[----:B------:R0:W-:Y:S01]  /*7bdc0*/  STL [R1+0xa8], R4 ;  /* 0x0000a80401007387 */ /* 0x0001e20000100800 */
[----:B------:R-:W-:Y:S03]  /*7bdd0*/  HMMA.16816.F32 R12, R32, R4, R12 ;  /* 0x00000004200c723c */ /* 0x000fe6000000180c */
[----:B------:R-:W-:Y:S01]  /*7bde0*/  STL.64 [R1+0x4e0], R16 ;  /* 0x0004e01001007387 */ /* 0x000fe20000100a00 */
[----:B-1----:R-:W-:-:S03]  /*7bdf0*/  F2FP.F16.E5M2.UNPACK_B R3, R11.H1 ;  /* 0x0000000bff03723e */ /* 0x002fc600030004ff */
[----:B------:R-:W-:Y:S04]  /*7be00*/  STL.64 [R1+0x4e8], R18 ;  /* 0x0004e81201007387 */ /* 0x000fe80000100a00 */
[----:B------:R1:W-:Y:S01]  /*7be10*/  STL [R1+0xac], R5 ;  /* 0x0000ac0501007387 */ /* 0x0003e20000100800 */
[----:B------:R-:W-:Y:S01]  /*7be20*/  IMAD.MOV.U32 R0, RZ, RZ, R5 ;  /* 0x000000ffff007224 */ /* 0x000fe200078e0005 */
[----:B0-----:R-:W-:Y:S02]  /*7be30*/  F2FP.F16.E5M2.UNPACK_B R4, R8.H1 ;  /* 0x00000008ff04723e */ /* 0x001fe400030004ff */
[----:B-1----:R-:W-:Y:S02]  /*7be40*/  F2FP.F16.E5M2.UNPACK_B R5, R9.H1 ;  /* 0x00000009ff05723e */ /* 0x002fe400030004ff */
[C---:B------:R-:W-:Y:S06]  /*7be50*/  HMMA.16816.F32 R8, R32.reuse, R2, R36 ;  /* 0x000000022008723c */ /* 0x040fec0000001824 */
        /* <DEDUP_REMOVED lines=8> */
[----:B------:R-:W-:-:S02]  /*7bee0*/  F2FP.F16.E5M2.UNPACK_B R2, R44.H1 ;  /* 0x0000002cff02723e */ /* 0x000fc400030004ff */
[----:B------:R-:W-:-:S03]  /*7bef0*/  F2FP.F16.E5M2.UNPACK_B R3, R45.H1 ;  /* 0x0000002dff03723e */ /* 0x000fc600030004ff */
[----:B------:R-:W-:Y:S04]  /*7bf00*/  STL [R1+0x9c], R5 ;  /* 0x00009c0501007387 */ /* 0x000fe80000100800 */
[----:B------:R-:W-:-:S13]  /*7bf10*/  STL [R1+0x90], R2 ;  /* 0x0000900201007387 */ /* 0x000fda0000100800 */
[----:B------:R-:W-:Y:S04]  /*7bf20*/  STL.64 [R1+0x510], R8 ;  /* 0x0005100801007387 */ /* 0x000fe80000100a00 */
[----:B------:R0:W-:Y:S02]  /*7bf30*/  STL.64 [R1+0x518], R10 ;  /* 0x0005180a01007387 */ /* 0x0001e40000100a00 */
[----:B0-----:R-:W-:Y:S01]  /*7bf40*/  HMMA.16816.F32 R8, R32, R2, R48 ;  /* 0x000000022008723c */ /* 0x001fe20000001830 */
[----:B------:R-:W-:Y:S02]  /*7bf50*/  F2FP.F16.E5M2.UNPACK_B R4, R46.H1 ;  /* 0x0000002eff04723e */ /* 0x000fe400030004ff */
[----:B------:R-:W-:-:S03]  /*7bf60*/  F2FP.F16.E5M2.UNPACK_B R5, R47.H1 ;  /* 0x0000002fff05723e */ /* 0x000fc600030004ff */
[----:B------:R-:W-:Y:S04]  /*7bf70*/  STL [R1+0x94], R3 ;  /* 0x0000940301007387 */ /* 0x000fe80000100800 */
[----:B------:R-:W-:-:S13]  /*7bf80*/  STL [R1+0x88], R4 ;  /* 0x0000880401007387 */ /* 0x000fda0000100800 */
[----:B------:R-:W-:Y:S04]  /*7bf90*/  STL.64 [R1+0x520], R8 ;  /* 0x0005200801007387 */ /* 0x000fe80000100a00 */
[----:B------:R-:W-:Y:S04]  /*7bfa0*/  STL.64 [R1+0x528], R10 ;  /* 0x0005280a01007387 */ /* 0x000fe80000100a00 */
[----:B------:R0:W-:Y:S02]  /*7bfb0*/  STL [R1+0x8c], R5 ;  /* 0x00008c0501007387 */ /* 0x0001e40000100800 */
[----:B0-----:R-:W-:Y:S01]  /*7bfc0*/  HMMA.16816.F32 R4, R32, R4, R52 ;  /* 0x000000042004723c */ /* 0x001fe20000001834 */
[----:B------:R-:W-:-:S02]  /*7bfd0*/  F2FP.F16.E5M2.UNPACK_B R2, R60.H1 ;  /* 0x0000003cff02723e */ /* 0x000fc400030004ff */
[----:B------:R-:W-:-:S03]  /*7bfe0*/  F2FP.F16.E5M2.UNPACK_B R3, R61.H1 ;  /* 0x0000003dff03723e */ /* 0x000fc600030004ff */
[----:B------:R-:W-:-:S15]  /*7bff0*/  STL [R1+0x80], R2 ;  /* 0x0000800201007387 */ /* 0x000fde0000100800 */
[----:B------:R-:W-:-:S02]  /*7c000*/  NOP ;  /* 0x0000000000007918 */ /* 0x000fc40000000000 */
[----:B------:R-:W-:Y:S04]  /*7c010*/  STL.64 [R1+0x530], R4 ;  /* 0x0005300401007387 */ /* 0x000fe80000100a00 */
[----:B------:R0:W-:Y:S02]  /*7c020*/  STL.64 [R1+0x538], R6 ;  /* 0x0005380601007387 */ /* 0x0001e40000100a00 */
[----:B0-----:R-:W-:Y:S01]  /*7c030*/  HMMA.16816.F32 R4, R32, R2, R56 ;  /* 0x000000022004723c */ /* 0x001fe20000001838 */
[----:B------:R-:W-:Y:S02]  /*7c040*/  F2FP.F16.E5M2.UNPACK_B R22, R28.H1 ;  /* 0x0000001cff16723e */ /* 0x000fe400030004ff */
[----:B------:R-:W-:-:S03]  /*7c050*/  F2FP.F16.E5M2.UNPACK_B R23, R30.H1 ;  /* 0x0000001eff17723e */ /* 0x000fc600030004ff */
[----:B------:R-:W-:Y:S04]  /*7c060*/  STL [R1+0x84], R3 ;  /* 0x0000840301007387 */ /* 0x000fe80000100800 */
[----:B------:R-:W2:Y:S04]  /*7c070*/  LDL.LU R30, [R1+0x268] ;  /* 0x00026800011e7983 */ /* 0x000ea80000300800 */
[----:B------:R-:W-:Y:S09]  /*7c080*/  STL [R1+0x78], R22 ;  /* 0x0000781601007387 */ /* 0x000ff20000100800 */
[----:B------:R-:W-:Y:S04]  /*7c090*/  STL.64 [R1+0x540], R4 ;  /* 0x0005400401007387 */ /* 0x000fe80000100a00 */
[----:B------:R0:W-:Y:S04]  /*7c0a0*/  STL.64 [R1+0x548], R6 ;  /* 0x0005480601007387 */ /* 0x0001e80000100a00 */
[----:B------:R-:W-:Y:S04]  /*7c0b0*/  STL [R1+0x7c], R23 ;  /* 0x00007c1701007387 */ /* 0x000fe80000100800 */
[----:B------:R-:W3:Y:S04]  /*7c0c0*/  LDL.LU R52, [R1+0x650] ;  /* 0x0006500001347983 */ /* 0x000ee80000300800 */
[----:B------:R-:W3:Y:S01]  /*7c0d0*/  LDL.LU R53, [R1+0x654] ;  /* 0x0006540001357983 */ /* 0x000ee20000300800 */
[----:B0-----:R-:W-:-:S02]  /*7c0e0*/  F2FP.F16.E5M2.UNPACK_B R6, R29.H1 ;  /* 0x0000001dff06723e */ /* 0x001fc400030004ff */
[----:B------:R-:W-:-:S03]  /*7c0f0*/  F2FP.F16.E5M2.UNPACK_B R7, R31.H1 ;  /* 0x0000001fff07723e */ /* 0x000fc600030004ff */
[----:B------:R-:W-:Y:S04]  /*7c100*/  STL [R1+0x70], R6 ;  /* 0x0000700601007387 */ /* 0x000fe80000100800 */
[----:B------:R-:W4:Y:S04]  /*7c110*/  LDL.LU R54, [R1+0x658] ;  /* 0x0006580001367983 */ /* 0x000f280000300800 */
[----:B------:R-:W-:Y:S04]  /*7c120*/  STL [R1+0x74], R7 ;  /* 0x0000740701007387 */ /* 0x000fe80000100800 */
[----:B------:R-:W4:Y:S04]  /*7c130*/  LDL.LU R55, [R1+0x65c] ;  /* 0x00065c0001377983 */ /* 0x000f280000300800 */
[----:B----4-:R-:W-:Y:S04]  /*7c140*/  STL.64 [R1+0x68b0], R54 ;  /* 0x0068b03601007387 */ /* 0x010fe80000100a00 */
[----:B---3--:R-:W-:Y:S04]  /*7c150*/  STL.64 [R1+0x68a8], R52 ;  /* 0x0068a83401007387 */ /* 0x008fe80000100a00 */
[----:B------:R-:W3:Y:S04]  /*7c160*/  LDL.LU R46, [R1+0x250] ;  /* 0x00025000012e7983 */ /* 0x000ee80000300800 */
[----:B------:R-:W4:Y:S04]  /*7c170*/  LDL.LU R48, [R1+0x630] ;  /* 0x0006300001307983 */ /* 0x000f280000300800 */
[----:B------:R-:W4:Y:S04]  /*7c180*/  LDL.LU R49, [R1+0x634] ;  /* 0x0006340001317983 */ /* 0x000f280000300800 */
[----:B------:R-:W2:Y:S04]  /*7c190*/  LDL.LU R50, [R1+0x638] ;  /* 0x0006380001327983 */ /* 0x000ea80000300800 */
[----:B------:R-:W2:Y:S04]  /*7c1a0*/  LDL.LU R51, [R1+0x63c] ;  /* 0x00063c0001337983 */ /* 0x000ea80000300800 */
[----:B--2---:R-:W-:Y:S04]  /*7c1b0*/  STL.64 [R1+0x68c0], R50 ;  /* 0x0068c03201007387 */ /* 0x004fe80000100a00 */
[----:B----4-:R0:W-:Y:S04]  /*7c1c0*/  STL.64 [R1+0x68b8], R48 ;  /* 0x0068b83001007387 */ /* 0x0101e80000100a00 */
[----:B------:R-:W2:Y:S04]  /*7c1d0*/  LDL.LU R36, [R1+0x5f0] ;  /* 0x0005f00001247983 */ /* 0x000ea80000300800 */
[----:B------:R-:W2:Y:S04]  /*7c1e0*/  LDL.LU R37, [R1+0x5f4] ;  /* 0x0005f40001257983 */ /* 0x000ea80000300800 */
[----:B------:R-:W2:Y:S04]  /*7c1f0*/  LDL.LU R38, [R1+0x5f8] ;  /* 0x0005f80001267983 */ /* 0x000ea80000300800 */
[----:B------:R-:W2:Y:S04]  /*7c200*/  LDL.LU R39, [R1+0x5fc] ;  /* 0x0005fc0001277983 */ /* 0x000ea80000300800 */
        /* <DEDUP_REMOVED lines=9> */
[----:B0-----:R-:W4:Y:S04]  /*7c2a0*/  LDL.LU R48, [R1+0x550] ;  /* 0x0005500001307983 */ /* 0x001f280000300800 */
[----:B------:R-:W4:Y:S04]  /*7c2b0*/  LDL.LU R49, [R1+0x554] ;  /* 0x0005540001317983 */ /* 0x000f280000300800 */
[----:B------:R-:W4:Y:S04]  /*7c2c0*/  LDL.LU R50, [R1+0x558] ;  /* 0x0005580001327983 */ /* 0x000f280000300800 */
[----:B------:R-:W4:Y:S04]  /*7c2d0*/  LDL.LU R51, [R1+0x55c] ;  /* 0x00055c0001337983 */ /* 0x000f280000300800 */
[----:B------:R-:W3:Y:S04]  /*7c2e0*/  LDL.LU R4, [R1+0x220] ;  /* 0x0002200001047983 */ /* 0x000ee80000300800 */
[----:B------:R-:W2:Y:S04]  /*7c2f0*/  LDL.LU R5, [R1+0x224] ;  /* 0x0002240001057983 */ /* 0x000ea80000300800 */
        /* <DEDUP_REMOVED lines=31> */
[C---:B----4-:R-:W-:Y:S06]  /*7c4f0*/  HMMA.16816.F32 R48, R32.reuse, R22, R48 ;  /* 0x000000162030723c */ /* 0x050fec0000001830 */
[----:B---3--:R-:W-:-:S15]  /*7c500*/  HMMA.16816.F32 R52, R32, R6, R52 ;  /* 0x000000062034723c */ /* 0x008fde0000001834 */
[----:B------:R-:W-:-:S02]  /*7c510*/  NOP ;  /* 0x0000000000007918 */ /* 0x000fc40000000000 */
[----:B------:R-:W-:Y:S04]  /*7c520*/  STL.64 [R1+0x550], R48 ;  /* 0x0005503001007387 */ /* 0x000fe80000100a00 */
[----:B------:R0:W-:Y:S04]  /*7c530*/  STL.64 [R1+0x558], R50 ;  /* 0x0005583201007387 */ /* 0x0001e80000100a00 */
[----:B0-----:R-:W3:Y:S04]  /*7c540*/  LDL.LU.64 R50, [R1+0x68c0] ;  /* 0x0068c00001327983 */ /* 0x001ee80000300a00 */
[----:B------:R-:W3:Y:S04]  /*7c550*/  LDL.LU.64 R48, [R1+0x68b8] ;  /* 0x0068b80001307983 */ /* 0x000ee80000300a00 */
[----:B------:R-:W-:Y:S04]  /*7c560*/  STL.64 [R1+0x570], R52 ;  /* 0x0005703401007387 */ /* 0x000fe80000100a00 */
[----:B------:R0:W-:Y:S04]  /*7c570*/  STL.64 [R1+0x578], R54 ;  /* 0x0005783601007387 */ /* 0x0001e80000100a00 */
[----:B0-----:R-:W4:Y:S04]  /*7c580*/  LDL.LU.64 R54, [R1+0x68b0] ;  /* 0x0068b00001367983 */ /* 0x001f280000300a00 */
[----:B------:R-:W4:Y:S01]  /*7c590*/  LDL.LU.64 R52, [R1+0x68a8] ;  /* 0x0068a80001347983 */ /* 0x000f220000300a00 */
[----:B------:R-:W-:-:S02]  /*7c5a0*/  F2FP.F16.E5M2.UNPACK_B R4, R4.H1 ;  /* 0x00000004ff04723e */ /* 0x000fc400030004ff */
[----:B--2---:R-:W-:Y:S02]  /*7c5b0*/  F2FP.F16.E5M2.UNPACK_B R5, R5.H1 ;  /* 0x00000005ff05723e */ /* 0x004fe400030004ff */
[----:B------:R-:W-:Y:S02]  /*7c5c0*/  F2FP.F16.E5M2.UNPACK_B R2, R2.H1 ;  /* 0x00000002ff02723e */ /* 0x000fe400030004ff */
[----:B------:R-:W-:-:S03]  /*7c5d0*/  F2FP.F16.E5M2.UNPACK_B R3, R3.H1 ;  /* 0x00000003ff03723e */ /* 0x000fc600030004ff */
[C---:B------:R-:W-:Y:S06]  /*7c5e0*/  HMMA.16816.F32 R24, R32.reuse, R4, R24 ;  /* 0x000000042018723c */ /* 0x040fec0000001818 */
[----:B------:R-:W-:Y:S01]  /*7c5f0*/  HMMA.16816.F32 R16, R32, R2, R16 ;  /* 0x000000022010723c */ /* 0x000fe20000001810 */
[----:B------:R0:W-:Y:S04]  /*7c600*/  STL [R1+0x68], R4 ;  /* 0x0000680401007387 */ /* 0x0001e80000100800 */
[----:B------:R1:W-:Y:S04]  /*7c610*/  STL [R1+0x6c], R5 ;  /* 0x00006c0501007387 */ /* 0x0003e80000100800 */
[----:B------:R2:W-:Y:S01]  /*7c620*/  STL [R1+0x60], R2 ;  /* 0x0000600201007387 */ /* 0x0005e20000100800 */
[----:B0-----:R-:W-:-:S02]  /*7c630*/  F2FP.F16.E5M2.UNPACK_B R4, R20.H1 ;  /* 0x00000014ff04723e */ /* 0x001fc400030004ff */
[----:B-1----:R-:W-:Y:S02]  /*7c640*/  F2FP.F16.E5M2.UNPACK_B R5, R21.H1 ;  /* 0x00000015ff05723e */ /* 0x002fe400030004ff */
[----:B--2---:R-:W-:-:S03]  /*7c650*/  F2FP.F16.E5M2.UNPACK_B R2, R10.H1 ;  /* 0x0000000aff02723e */ /* 0x004fc600030004ff */
[----:B------:R-:W-:Y:S04]  /*7c660*/  STL.64 [R1+0x590], R24 ;  /* 0x0005901801007387 */ /* 0x000fe80000100a00 */
[----:B------:R-:W-:Y:S04]  /*7c670*/  STL.64 [R1+0x598], R26 ;  /* 0x0005981a01007387 */ /* 0x000fe80000100a00 */
[----:B------:R0:W-:Y:S04]  /*7c680*/  STL [R1+0x64], R3 ;  /* 0x0000640301007387 */ /* 0x0001e80000100800 */
[----:B------:R1:W-:Y:S04]  /*7c690*/  STL [R1+0x58], R4 ;  /* 0x0000580401007387 */ /* 0x0003e80000100800 */
[----:B------:R-:W-:Y:S01]  /*7c6a0*/  STL.64 [R1+0x5b0], R16 ;  /* 0x0005b01001007387 */ /* 0x000fe20000100a00 */
[----:B------:R-:W-:Y:S03]  /*7c6b0*/  HMMA.16816.F32 R12, R32, R4, R12 ;  /* 0x00000004200c723c */ /* 0x000fe6000000180c */
[----:B------:R-:W-:Y:S04]  /*7c6c0*/  STL.64 [R1+0x5b8], R18 ;  /* 0x0005b81201007387 */ /* 0x000fe80000100a00 */
[----:B------:R2:W-:Y:S01]  /*7c6d0*/  STL [R1+0x5c], R5 ;  /* 0x00005c0501007387 */ /* 0x0005e20000100800 */
[----:B0-----:R-:W-:-:S02]  /*7c6e0*/  F2FP.F16.E5M2.UNPACK_B R3, R11.H1 ;  /* 0x0000000bff03723e */ /* 0x001fc400030004ff */
[----:B-1----:R-:W-:Y:S02]  /*7c6f0*/  F2FP.F16.E5M2.UNPACK_B R4, R8.H1 ;  /* 0x00000008ff04723e */ /* 0x002fe400030004ff */
[----:B--2---:R-:W-:-:S03]  /*7c700*/  F2FP.F16.E5M2.UNPACK_B R5, R9.H1 ;  /* 0x00000009ff05723e */ /* 0x004fc600030004ff */
        /* <DEDUP_REMOVED lines=11> */
[----:B------:R0:W-:Y:S04]  /*7c7c0*/  STL [R1+0x4c], R5 ;  /* 0x00004c0501007387 */ /* 0x0001e80000100800 */
[----:B------:R-:W-:-:S13]  /*7c7d0*/  STL [R1+0x40], R2 ;  /* 0x0000400201007387 */ /* 0x000fda0000100800 */
[----:B------:R-:W-:Y:S04]  /*7c7e0*/  STL.64 [R1+0x610], R8 ;  /* 0x0006100801007387 */ /* 0x000fe80000100a00 */
[----:B------:R3:W-:Y:S01]  /*7c7f0*/  STL.64 [R1+0x618], R10 ;  /* 0x0006180a01007387 */ /* 0x0007e20000100a00 */
[----:B------:R-:W-:Y:S02]  /*7c800*/  F2FP.F16.E5M2.UNPACK_B R4, R46.H1 ;  /* 0x0000002eff04723e */ /* 0x000fe400030004ff */
[----:B0-----:R-:W-:Y:S01]  /*7c810*/  F2FP.F16.E5M2.UNPACK_B R5, R47.H1 ;  /* 0x0000002fff05723e */ /* 0x001fe200030004ff */
[----:B------:R-:W-:Y:S04]  /*7c820*/  STL [R1+0x44], R3 ;  /* 0x0000440301007387 */ /* 0x000fe80000100800 */
[----:B------:R-:W-:Y:S01]  /*7c830*/  STL [R1+0x38], R4 ;  /* 0x0000380401007387 */ /* 0x000fe20000100800 */
[----:B---3--:R-:W-:-:S15]  /*7c840*/  HMMA.16816.F32 R8, R32, R2, R48 ;  /* 0x000000022008723c */ /* 0x008fde0000001830 */
[----:B------:R-:W-:-:S08]  /*7c850*/  NOP ;  /* 0x0000000000007918 */ /* 0x000fd00000000000 */
[----:B------:R-:W-:Y:S04]  /*7c860*/  STL.64 [R1+0x630], R8 ;  /* 0x0006300801007387 */ /* 0x000fe80000100a00 */
[----:B------:R4:W-:Y:S02]  /*7c870*/  STL.64 [R1+0x638], R10 ;  /* 0x0006380a01007387 */ /* 0x0009e40000100a00 */
[----:B----4-:R-:W-:Y:S01]  /*7c880*/  HMMA.16816.F32 R8, R32, R4, R52 ;  /* 0x000000042008723c */ /* 0x010fe20000001834 */
[----:B------:R-:W-:Y:S02]  /*7c890*/  F2FP.F16.E5M2.UNPACK_B R2, R60.H1 ;  /* 0x0000003cff02723e */ /* 0x000fe400030004ff */
        /* <DEDUP_REMOVED lines=8> */
[----:B------:R0:W-:Y:S04]  /*7c920*/  STL [R1+0x34], R3 ;  /* 0x0000340301007387 */ /* 0x0001e80000100800 */
[----:B------:R-:W-:Y:S01]  /*7c930*/  STL [R1+0x28], R4 ;  /* 0x0000280401007387 */ /* 0x000fe20000100800 */
[----:B------:R-:W-:Y:S02]  /*7c940*/  F2FP.F16.E5M2.UNPACK_B R2, R30.H1 ;  /* 0x0000001eff02723e */ /* 0x000fe400030004ff */
[----:B0-----:R-:W-:-:S10]  /*7c950*/  F2FP.F16.E5M2.UNPACK_B R3, R31.H1 ;  /* 0x0000001fff03723e */ /* 0x001fd400030004ff */
[----:B------:R0:W-:Y:S04]  /*7c960*/  STL.64 [R1+0x670], R8 ;  /* 0x0006700801007387 */ /* 0x0001e80000100a00 */
[----:B------:R1:W-:Y:S04]  /*7c970*/  STL.64 [R1+0x678], R10 ;  /* 0x0006780a01007387 */ /* 0x0003e80000100a00 */
[----:B------:R-:W-:Y:S04]  /*7c980*/  STL [R1+0x2c], R5 ;  /* 0x00002c0501007387 */ /* 0x000fe80000100800 */
[----:B------:R-:W2:Y:S04]  /*7c990*/  LDL.LU R48, [R1+0x790] ;  /* 0x0007900001307983 */ /* 0x000ea80000300800 */
[----:B------:R-:W2:Y:S04]  /*7c9a0*/  LDL.LU R49, [R1+0x794] ;  /* 0x0007940001317983 */ /* 0x000ea80000300800 */
[----:B------:R-:W-:Y:S04]  /*7c9b0*/  STL [R1+0x20], R2 ;  /* 0x0000200201007387 */ /* 0x000fe80000100800 */
[----:B------:R-:W3:Y:S04]  /*7c9c0*/  LDL.LU R50, [R1+0x798] ;  /* 0x0007980001327983 */ /* 0x000ee80000300800 */
[----:B------:R-:W-:Y:S04]  /*7c9d0*/  STL [R1+0x24], R3 ;  /* 0x0000240301007387 */ /* 0x000fe80000100800 */
[----:B------:R-:W3:Y:S04]  /*7c9e0*/  LDL.LU R51, [R1+0x79c] ;  /* 0x00079c0001337983 */ /* 0x000ee80000300800 */
[----:B---3--:R-:W-:Y:S04]  /*7c9f0*/  STL.64 [R1+0x6890], R50 ;  /* 0x0068903201007387 */ /* 0x008fe80000100a00 */
[----:B--2---:R-:W-:Y:S04]  /*7ca00*/  STL.64 [R1+0x6888], R48 ;  /* 0x0068883001007387 */ /* 0x004fe80000100a00 */
[----:B------:R-:W2:Y:S04]  /*7ca10*/  LDL.LU R40, [R1+0x750] ;  /* 0x0007500001287983 */ /* 0x000ea80000300800 */
[----:B------:R-:W2:Y:S04]  /*7ca20*/  LDL.LU R41, [R1+0x754] ;  /* 0x0007540001297983 */ /* 0x000ea80000300800 */
[----:B------:R-:W3:Y:S04]  /*7ca30*/  LDL.LU R42, [R1+0x758] ;  /* 0x00075800012a7983 */ /* 0x000ee80000300800 */
[----:B------:R-:W3:Y:S04]  /*7ca40*/  LDL.LU R43, [R1+0x75c] ;  /* 0x00075c00012b7983 */ /* 0x000ee80000300800 */
[----:B---3--:R-:W-:Y:S04]  /*7ca50*/  STL.64 [R1+0x68a0], R42 ;  /* 0x0068a02a01007387 */ /* 0x008fe80000100a00 */
[----:B--2---:R2:W-:Y:S04]  /*7ca60*/  STL.64 [R1+0x6898], R40 ;  /* 0x0068982801007387 */ /* 0x0045e80000100a00 */
[----:B------:R-:W3:Y:S04]  /*7ca70*/  LDL.LU R36, [R1+0x730] ;  /* 0x0007300001247983 */ /* 0x000ee80000300800 */
[----:B------:R-:W3:Y:S04]  /*7ca80*/  LDL.LU R37, [R1+0x734] ;  /* 0x0007340001257983 */ /* 0x000ee80000300800 */
[----:B------:R-:W3:Y:S04]  /*7ca90*/  LDL.LU R38, [R1+0x738] ;  /* 0x0007380001267983 */ /* 0x000ee80000300800 */
[----:B------:R-:W3:Y:S04]  /*7caa0*/  LDL.LU R39, [R1+0x73c] ;  /* 0x00073c0001277983 */ /* 0x000ee80000300800 */
[----:B------:R-:W4:Y:S04]  /*7cab0*/  LDL.LU R12, [R1+0x288] ;  /* 0x00028800010c7983 */ /* 0x000f280000300800 */
[----:B0-----:R-:W3:Y:S04]  /*7cac0*/  LDL.LU R8, [R1+0x710] ;  /* 0x0007100001087983 */ /* 0x001ee80000300800 */
[----:B------:R-:W3:Y:S04]  /*7cad0*/  LDL.LU R9, [R1+0x714] ;  /* 0x0007140001097983 */ /* 0x000ee80000300800 */
[----:B-1----:R-:W3:Y:S04]  /*7cae0*/  LDL.LU R10, [R1+0x718] ;  /* 0x00071800010a7983 */ /* 0x002ee80000300800 */
[----:B------:R-:W3:Y:S04]  /*7caf0*/  LDL.LU R11, [R1+0x71c] ;  /* 0x00071c00010b7983 */ /* 0x000ee80000300800 */
[----:B------:R-:W4:Y:S04]  /*7cb00*/  LDL.LU R24, [R1+0x6d0] ;  /* 0x0006d00001187983 */ /* 0x000f280000300800 */
[----:B------:R-:W4:Y:S04]  /*7cb10*/  LDL.LU R25, [R1+0x6d4] ;  /* 0x0006d40001197983 */ /* 0x000f280000300800 */
[----:B------:R-:W4:Y:S04]  /*7cb20*/  LDL.LU R26, [R1+0x6d8] ;  /* 0x0006d800011a7983 */ /* 0x000f280000300800 */
[----:B------:R-:W4:Y:S04]  /*7cb30*/  LDL.LU R27, [R1+0x6dc] ;  /* 0x0006dc00011b7983 */ /* 0x000f280000300800 */
[----:B--2---:R-:W2:Y:S04]  /*7cb40*/  LDL.LU R40, [R1+0x690] ;  /* 0x0006900001287983 */ /* 0x004ea80000300800 */
[----:B------:R-:W2:Y:S04]  /*7cb50*/  LDL.LU R41, [R1+0x694] ;  /* 0x0006940001297983 */ /* 0x000ea80000300800 */
[----:B------:R-:W2:Y:S04]  /*7cb60*/  LDL.LU R42, [R1+0x698] ;  /* 0x00069800012a7983 */ /* 0x000ea80000300800 */
[----:B------:R-:W2:Y:S04]  /*7cb70*/  LDL.LU R43, [R1+0x69c] ;  /* 0x00069c00012b7983 */ /* 0x000ea80000300800 */
[----:B------:R-:W3:Y:S04]  /*7cb80*/  LDL.LU R6, [R1+0x270] ;  /* 0x0002700001067983 */ /* 0x000ee80000300800 */
[----:B------:R-:W4:Y:S04]  /*7cb90*/  LDL.LU R7, [R1+0x274] ;  /* 0x0002740001077983 */ /* 0x000f280000300800 */
[----:B------:R-:W3:Y:S04]  /*7cba0*/  LDL.LU R48, [R1+0x6b0] ;  /* 0x0006b00001307983 */ /* 0x000ee80000300800 */
[----:B------:R-:W3:Y:S04]  /*7cbb0*/  LDL.LU R49, [R1+0x6b4] ;  /* 0x0006b40001317983 */ /* 0x000ee80000300800 */
[----:B------:R-:W3:Y:S04]  /*7cbc0*/  LDL.LU R50, [R1+0x6b8] ;  /* 0x0006b80001327983 */ /* 0x000ee80000300800 */
[----:B------:R-:W3:Y:S04]  /*7cbd0*/  LDL.LU R51, [R1+0x6bc] ;  /* 0x0006bc0001337983 */ /* 0x000ee80000300800 */
        /* <DEDUP_REMOVED lines=38> */
[----:B------:R-:W3:Y:S01]  /*7ce40*/  LDL.LU.64 R48, [R1+0x6888] ;  /* 0x0068880001307983 */ /* 0x000ee20000300a00 */
[----:B------:R-:W-:-:S02]  /*7ce50*/  F2FP.F16.E5M2.UNPACK_B R4, R6.H1 ;  /* 0x00000006ff04723e */ /* 0x000fc400030004ff */
[----:B----4-:R-:W-:Y:S02]  /*7ce60*/  F2FP.F16.E5M2.UNPACK_B R5, R7.H1 ;  /* 0x00000007ff05723e */ /* 0x010fe400030004ff */
[----:B------:R-:W-:Y:S02]  /*7ce70*/  F2FP.F16.E5M2.UNPACK_B R2, R20.H1 ;  /* 0x00000014ff02723e */ /* 0x000fe400030004ff */
[----:B------:R-:W-:-:S03]  /*7ce80*/  F2FP.F16.E5M2.UNPACK_B R3, R21.H1 ;  /* 0x00000015ff03723e */ /* 0x000fc600030004ff */
[C---:B------:R-:W-:Y:S06]  /*7ce90*/  HMMA.16816.F32 R20, R32.reuse, R4, R24 ;  /* 0x000000042014723c */ /* 0x040fec0000001818 */
[----:B------:R-:W-:Y:S01]  /*7cea0*/  HMMA.16816.F32 R16, R32, R2, R16 ;  /* 0x000000022010723c */ /* 0x000fe20000001810 */
[----:B------:R0:W-:Y:S04]  /*7ceb0*/  STL [R1+0x18], R4 ;  /* 0x0000180401007387 */ /* 0x0001e80000100800 */
[----:B------:R1:W-:Y:S04]  /*7cec0*/  STL [R1+0x1c], R5 ;  /* 0x00001c0501007387 */ /* 0x0003e80000100800 */
[----:B------:R-:W-:Y:S01]  /*7ced0*/  STL [R1+0x10], R2 ;  /* 0x0000100201007387 */ /* 0x000fe20000100800 */
[----:B0-----:R-:W-:-:S02]  /*7cee0*/  F2FP.F16.E5M2.UNPACK_B R4, R14.H1 ;  /* 0x0000000eff04723e */ /* 0x001fc400030004ff */
[----:B-1----:R-:W-:-:S05]  /*7cef0*/  F2FP.F16.E5M2.UNPACK_B R5, R15.H1 ;  /* 0x0000000fff05723e */ /* 0x002fca00030004ff */
[----:B------:R-:W-:Y:S04]  /*7cf00*/  STL.64 [R1+0x6d0], R20 ;  /* 0x0006d01401007387 */ /* 0x000fe80000100a00 */
[----:B------:R-:W-:Y:S04]  /*7cf10*/  STL.64 [R1+0x6d8], R22 ;  /* 0x0006d81601007387 */ /* 0x000fe80000100a00 */
[----:B------:R-:W-:Y:S04]  /*7cf20*/  STL [R1+0x14], R3 ;  /* 0x0000140301007387 */ /* 0x000fe80000100800 */
[----:B------:R-:W-:Y:S04]  /*7cf30*/  STL [R1+0x8], R4 ;  /* 0x0000080401007387 */ /* 0x000fe80000100800 */
[----:B------:R-:W-:Y:S04]  /*7cf40*/  STL.64 [R1+0x6f0], R16 ;  /* 0x0006f01001007387 */ /* 0x000fe80000100a00 */
[----:B------:R-:W-:Y:S04]  /*7cf50*/  STL.64 [R1+0x6f8], R18 ;  /* 0x0006f81201007387 */ /* 0x000fe80000100a00 */
[----:B------:R0:W-:Y:S02]  /*7cf60*/  STL [R1+0xc], R5 ;  /* 0x00000c0501007387 */ /* 0x0001e40000100800 */
[----:B0-----:R-:W-:Y:S01]  /*7cf70*/  HMMA.16816.F32 R4, R32, R4, R8 ;  /* 0x000000042004723c */ /* 0x001fe20000001808 */
[----:B------:R-:W-:-:S02]  /*7cf80*/  F2FP.F16.E5M2.UNPACK_B R2, R12.H1 ;  /* 0x0000000cff02723e */ /* 0x000fc400030004ff */
[----:B------:R-:W-:-:S03]  /*7cf90*/  F2FP.F16.E5M2.UNPACK_B R3, R13.H1 ;  /* 0x0000000dff03723e */ /* 0x000fc600030004ff */
[----:B------:R-:W-:-:S15]  /*7cfa0*/  STL [R1], R2 ;  /* 0x0000000201007387 */ /* 0x000fde0000100800 */
[----:B------:R-:W-:-:S02]  /*7cfb0*/  NOP ;  /* 0x0000000000007918 */ /* 0x000fc40000000000 */
[----:B------:R-:W-:Y:S04]  /*7cfc0*/  STL.64 [R1+0x710], R4 ;  /* 0x0007100401007387 */ /* 0x000fe80000100a00 */
[----:B------:R0:W-:Y:S02]  /*7cfd0*/  STL.64 [R1+0x718], R6 ;  /* 0x0007180601007387 */ /* 0x0001e40000100a00 */
[----:B0-----:R-:W-:Y:S01]  /*7cfe0*/  HMMA.16816.F32 R4, R32, R2, R36 ;  /* 0x000000022004723c */ /* 0x001fe20000001824 */
[----:B------:R-:W-:Y:S02]  /*7cff0*/  F2FP.F16.E5M2.UNPACK_B R60, R60.H1 ;  /* 0x0000003cff3c723e */ /* 0x000fe400030004ff */
[----:B------:R-:W-:-:S03]  /*7d000*/  F2FP.F16.E5M2.UNPACK_B R61, R61.H1 ;  /* 0x0000003dff3d723e */ /* 0x000fc600030004ff */
[----:B------:R-:W-:-:S15]  /*7d010*/  STL [R1+0x4], R3 ;  /* 0x0000040301007387 */ /* 0x000fde0000100800 */
[----:B------:R-:W-:-:S02]  /*7d020*/  NOP ;  /* 0x0000000000007918 */ /* 0x000fc40000000000 */
[----:B------:R-:W-:Y:S04]  /*7d030*/  STL.64 [R1+0x730], R4 ;  /* 0x0007300401007387 */ /* 0x000fe80000100a00 */
[----:B------:R2:W-:Y:S01]  /*7d040*/  STL.64 [R1+0x738], R6 ;  /* 0x0007380601007387 */ /* 0x0005e20000100a00 */
[----:B------:R-:W-:Y:S02]  /*7d050*/  F2FP.F16.E5M2.UNPACK_B R58, R58.H1 ;  /* 0x0000003aff3a723e */ /* 0x000fe400030004ff */
[----:B------:R-:W-:Y:S01]  /*7d060*/  F2FP.F16.E5M2.UNPACK_B R59, R59.H1 ;  /* 0x0000003bff3b723e */ /* 0x000fe200030004ff */
[----:B------:R-:W-:Y:S01]  /*7d070*/  STL.64 [R1+0x67b0], R60 ;  /* 0x0067b03c01007387 */ /* 0x000fe20000100a00 */
[----:B------:R-:W-:Y:S02]  /*7d080*/  F2FP.F16.E5M2.UNPACK_B R56, R56.H1 ;  /* 0x00000038ff38723e */ /* 0x000fe400030004ff */
[----:B------:R-:W-:-:S02]  /*7d090*/  F2FP.F16.E5M2.UNPACK_B R57, R57.H1 ;  /* 0x00000039ff39723e */ /* 0x000fc400030004ff */
[----:B------:R-:W-:Y:S02]  /*7d0a0*/  F2FP.F16.E5M2.UNPACK_B R54, R54.H1 ;  /* 0x00000036ff36723e */ /* 0x000fe400030004ff */
[----:B------:R-:W-:Y:S01]  /*7d0b0*/  F2FP.F16.E5M2.UNPACK_B R55, R55.H1 ;  /* 0x00000037ff37723e */ /* 0x000fe200030004ff */
[----:B--2---:R-:W-:-:S15]  /*7d0c0*/  HMMA.16816.F32 R4, R32, R60, R40 ;  /* 0x0000003c2004723c */ /* 0x004fde0000001828 */
[----:B------:R-:W-:-:S08]  /*7d0d0*/  NOP ;  /* 0x0000000000007918 */ /* 0x000fd00000000000 */
[----:B------:R-:W-:Y:S04]  /*7d0e0*/  STL.64 [R1+0x750], R4 ;  /* 0x0007500401007387 */ /* 0x000fe80000100a00 */
[----:B------:R0:W-:Y:S02]  /*7d0f0*/  STL.64 [R1+0x758], R6 ;  /* 0x0007580601007387 */ /* 0x0001e40000100a00 */
[----:B0-----:R-:W-:-:S15]  /*7d100*/  HMMA.16816.F32 R4, R32, R58, R44 ;  /* 0x0000003a2004723c */ /* 0x001fde000000182c */
[----:B------:R-:W-:-:S08]  /*7d110*/  NOP ;  /* 0x0000000000007918 */ /* 0x000fd00000000000 */
[----:B------:R-:W-:Y:S04]  /*7d120*/  STL.64 [R1+0x770], R4 ;  /* 0x0007700401007387 */ /* 0x000fe80000100a00 */
[----:B------:R3:W-:Y:S02]  /*7d130*/  STL.64 [R1+0x778], R6 ;  /* 0x0007780601007387 */ /* 0x0007e40000100a00 */
[----:B---3--:R-:W-:Y:S02]  /*7d140*/  HMMA.16816.F32 R4, R32, R56, R48 ;  /* 0x000000382004723c */ /* 0x008fe40000001830 */
[----:B------:R-:W-:Y:S04]  /*7d150*/  STL.64 [R1+0x6638], R58 ;  /* 0x0066383a01007387 */ /* 0x000fe80000100a00 */
[----:B------:R-:W-:-:S15]  /*7d160*/  STL.64 [R1+0x6630], R56 ;  /* 0x0066303801007387 */ /* 0x000fde0000100a00 */
[----:B------:R-:W-:-:S02]  /*7d170*/  NOP ;  /* 0x0000000000007918 */ /* 0x000fc40000000000 */
[----:B------:R-:W-:Y:S04]  /*7d180*/  STL.64 [R1+0x790], R4 ;  /* 0x0007900401007387 */ /* 0x000fe80000100a00 */
[----:B------:R0:W-:Y:S04]  /*7d190*/  STL.64 [R1+0x798], R6 ;  /* 0x0007980601007387 */ /* 0x0001e80000100a00 */
[----:B------:R-:W2:Y:S01]  /*7d1a0*/  LDL.LU R8, [R1+0x890] ;  /* 0x0008900001087983 */ /* 0x000ea20000300800 */
[----:B0-----:R-:W-:-:S15]  /*7d1b0*/  HMMA.16816.F32 R4, R32, R54, R28 ;  /* 0x000000362004723c */ /* 0x001fde000000181c */
[----:B------:R-:W-:-:S08]  /*7d1c0*/  NOP ;  /* 0x0000000000007918 */ /* 0x000fd00000000000 */
[----:B------:R0:W-:Y:S04]  /*7d1d0*/  STL.64 [R1+0x7b0], R4 ;  /* 0x0007b00401007387 */ /* 0x0001e80000100a00 */
[----:B------:R1:W-:Y:S04]  /*7d1e0*/  STL.64 [R1+0x7b8], R6 ;  /* 0x0007b80601007387 */ /* 0x0003e80000100a00 */
[----:B------:R-:W2:Y:S04]  /*7d1f0*/  LDL.LU R9, [R1+0x894] ;  /* 0x0008940001097983 */ /* 0x000ea80000300800 */
[----:B------:R-:W2:Y:S04]  /*7d200*/  LDL.LU R10, [R1+0x898] ;  /* 0x00089800010a7983 */ /* 0x000ea80000300800 */
[----:B------:R-:W2:Y:S04]  /*7d210*/  LDL.LU R11, [R1+0x89c] ;  /* 0x00089c00010b7983 */ /* 0x000ea80000300800 */
[----:B------:R-:W3:Y:S04]  /*7d220*/  LDL.LU R16, [R1+0x850] ;  /* 0x0008500001107983 */ /* 0x000ee80000300800 */
[----:B------:R-:W3:Y:S04]  /*7d230*/  LDL.LU R17, [R1+0x854] ;  /* 0x0008540001117983 */ /* 0x000ee80000300800 */
[----:B------:R-:W3:Y:S04]  /*7d240*/  LDL.LU R18, [R1+0x858] ;  /* 0x0008580001127983 */ /* 0x000ee80000300800 */
[----:B------:R-:W3:Y:S04]  /*7d250*/  LDL.LU R19, [R1+0x85c] ;  /* 0x00085c0001137983 */ /* 0x000ee80000300800 */
[----:B0-----:R-:W4:Y:S04]  /*7d260*/  LDL.LU R4, [R1+0x810] ;  /* 0x0008100001047983 */ /* 0x001f280000300800 */
[----:B------:R-:W4:Y:S04]  /*7d270*/  LDL.LU R5, [R1+0x814] ;  /* 0x0008140001057983 */ /* 0x000f280000300800 */
[----:B-1----:R-:W4:Y:S04]  /*7d280*/  LDL.LU R6, [R1+0x818] ;  /* 0x0008180001067983 */ /* 0x002f280000300800 */
[----:B------:R-:W4:Y:S04]  /*7d290*/  LDL.LU R7, [R1+0x81c] ;  /* 0x00081c0001077983 */ /* 0x000f280000300800 */
[----:B------:R-:W2:Y:S04]  /*7d2a0*/  LDL.LU R20, [R1+0x7d0] ;  /* 0x0007d00001147983 */ /* 0x000ea80000300800 */
        /* <DEDUP_REMOVED lines=33> */
[----:B------:R-:W-:-:S02]  /*7d4c0*/  F2FP.F16.E5M2.UNPACK_B R52, R52.H1 ;  /* 0x00000034ff34723e */ /* 0x000fc400030004ff */
[----:B------:R-:W-:Y:S01]  /*7d4d0*/  F2FP.F16.E5M2.UNPACK_B R53, R53.H1 ;  /* 0x00000035ff35723e */ /* 0x000fe200030004ff */
[----:B------:R-:W4:Y:S04]  /*7d4e0*/  LDL.LU R36, [R1+0x380] ;  /* 0x0003800001247983 */ /* 0x000f280000300800 */
[----:B------:R-:W4:Y:S02]  /*7d4f0*/  LDL.LU R37, [R1+0x384] ;  /* 0x0003840001257983 */ /* 0x000f240000300800 */
[----:B--2---:R-:W-:Y:S01]  /*7d500*/  HMMA.16816.F32 R20, R32, R52, R20 ;  /* 0x000000342014723c */ /* 0x004fe20000001814 */
[----:B---3--:R-:W-:Y:S02]  /*7d510*/  F2FP.F16.E5M2.UNPACK_B R50, R50.H1 ;  /* 0x00000032ff32723e */ /* 0x008fe400030004ff */
[----:B----4-:R-:W-:-:S02]  /*7d520*/  F2FP.F16.E5M2.UNPACK_B R51, R51.H1 ;  /* 0x00000033ff33723e */ /* 0x010fc400030004ff */
[----:B------:R-:W-:Y:S02]  /*7d530*/  F2FP.F16.E5M2.UNPACK_B R48, R48.H1 ;  /* 0x00000030ff30723e */ /* 0x000fe400030004ff */
[----:B------:R-:W-:-:S15]  /*7d540*/  F2FP.F16.E5M2.UNPACK_B R49, R49.H1 ;  /* 0x00000031ff31723e */ /* 0x000fde00030004ff */
[----:B------:R-:W-:-:S01]  /*7d550*/  NOP ;  /* 0x0000000000007918 */ /* 0x000fc20000000000 */
[----:B------:R-:W-:Y:S04]  /*7d560*/  STL.64 [R1+0x7d0], R20 ;  /* 0x0007d01401007387 */ /* 0x000fe80000100a00 */
[----:B------:R0:W-:Y:S01]  /*7d570*/  STL.64 [R1+0x7d8], R22 ;  /* 0x0007d81601007387 */ /* 0x0001e20000100a00 */
[C---:B------:R-:W-:Y:S03]  /*7d580*/  HMMA.16816.F32 R4, R32.reuse, R48, R4 ;  /* 0x000000302004723c */ /* 0x040fe60000001804 */
[----:B0-----:R-:W2:Y:S04]  /*7d590*/  LDL.LU.64 R22, [R1+0x6880] ;  /* 0x0068800001167983 */ /* 0x001ea80000300a00 */
[----:B------:R-:W-:Y:S04]  /*7d5a0*/  STL.64 [R1+0x6648], R54 ;  /* 0x0066483601007387 */ /* 0x000fe80000100a00 */
[----:B------:R0:W-:Y:S02]  /*7d5b0*/  STL.64 [R1+0x6640], R52 ;  /* 0x0066403401007387 */ /* 0x0001e40000100a00 */
[----:B0-----:R-:W-:Y:S01]  /*7d5c0*/  HMMA.16816.F32 R52, R32, R50, R56 ;  /* 0x000000322034723c */ /* 0x001fe20000001838 */
[----:B------:R-:W-:-:S02]  /*7d5d0*/  F2FP.F16.E5M2.UNPACK_B R46, R46.H1 ;  /* 0x0000002eff2e723e */ /* 0x000fc400030004ff */
[----:B------:R-:W-:-:S15]  /*7d5e0*/  F2FP.F16.E5M2.UNPACK_B R47, R47.H1 ;  /* 0x0000002fff2f723e */ /* 0x000fde00030004ff */
[----:B------:R-:W-:-:S05]  /*7d5f0*/  NOP ;  /* 0x0000000000007918 */ /* 0x000fca0000000000 */
[----:B------:R-:W-:Y:S04]  /*7d600*/  STL.64 [R1+0x7f0], R52 ;  /* 0x0007f03401007387 */ /* 0x000fe80000100a00 */
[----:B------:R-:W-:Y:S04]  /*7d610*/  STL.64 [R1+0x7f8], R54 ;  /* 0x0007f83601007387 */ /* 0x000fe80000100a00 */
[----:B------:R-:W-:Y:S04]  /*7d620*/  STL.64 [R1+0x6628], R50 ;  /* 0x0066283201007387 */ /* 0x000fe80000100a00 */
[----:B------:R-:W-:Y:S04]  /*7d630*/  STL.64 [R1+0x6620], R48 ;  /* 0x0066203001007387 */ /* 0x000fe80000100a00 */
[----:B------:R-:W-:Y:S04]  /*7d640*/  STL.64 [R1+0x810], R4 ;  /* 0x0008100401007387 */ /* 0x000fe80000100a00 */
[----:B------:R0:W-:Y:S02]  /*7d650*/  STL.64 [R1+0x818], R6 ;  /* 0x0008180601007387 */ /* 0x0001e40000100a00 */
[----:B0-----:R-:W-:Y:S01]  /*7d660*/  HMMA.16816.F32 R4, R32, R46, R24 ;  /* 0x0000002e2004723c */ /* 0x001fe20000001818 */
[----:B------:R-:W-:-:S02]  /*7d670*/  F2FP.F16.E5M2.UNPACK_B R44, R44.H1 ;  /* 0x0000002cff2c723e */ /* 0x000fc400030004ff */
[----:B------:R-:W-:Y:S02]  /*7d680*/  F2FP.F16.E5M2.UNPACK_B R45, R45.H1 ;  /* 0x0000002dff2d723e */ /* 0x000fe400030004ff */
[----:B------:R-:W-:-:S15]  /*7d690*/  F2FP.F16.E5M2.UNPACK_B R42, R42.H1 ;  /* 0x0000002aff2a723e */ /* 0x000fde00030004ff */
[----:B------:R-:W-:-:S03]  /*7d6a0*/  NOP ;  /* 0x0000000000007918 */ /* 0x000fc60000000000 */
[----:B------:R-:W-:Y:S04]  /*7d6b0*/  STL.64 [R1+0x830], R4 ;  /* 0x0008300401007387 */ /* 0x000fe80000100a00 */
[----:B------:R0:W-:Y:S02]  /*7d6c0*/  STL.64 [R1+0x838], R6 ;  /* 0x0008380601007387 */ /* 0x0001e40000100a00 */
[----:B0-----:R-:W-:Y:S01]  /*7d6d0*/  HMMA.16816.F32 R4, R32, R44, R16 ;  /* 0x0000002c2004723c */ /* 0x001fe20000001810 */
[----:B------:R-:W-:Y:S01]  /*7d6e0*/  F2FP.F16.E5M2.UNPACK_B R43, R43.H1 ;  /* 0x0000002bff2b723e */ /* 0x000fe200030004ff */
[----:B------:R-:W-:Y:S04]  /*7d6f0*/  STL.64 [R1+0x6608], R46 ;  /* 0x0066082e01007387 */ /* 0x000fe80000100a00 */
[----:B------:R-:W-:-:S15]  /*7d700*/  STL.64 [R1+0x6600], R44 ;  /* 0x0066002c01007387 */ /* 0x000fde0000100a00 */
[----:B------:R-:W-:-:S02]  /*7d710*/  NOP ;  /* 0x0000000000007918 */ /* 0x000fc40000000000 */
[----:B------:R-:W-:Y:S04]  /*7d720*/  STL.64 [R1+0x850], R4 ;  /* 0x0008500401007387 */ /* 0x000fe80000100a00 */
[----:B------:R0:W-:Y:S02]  /*7d730*/  STL.64 [R1+0x858], R6 ;  /* 0x0008580601007387 */ /* 0x0001e40000100a00 */
[----:B0-----:R-:W-:Y:S01]  /*7d740*/  HMMA.16816.F32 R4, R32, R42, R12 ;  /* 0x0000002a2004723c */ /* 0x001fe2000000180c */
[----:B------:R-:W-:Y:S02]  /*7d750*/  F2FP.F16.E5M2.UNPACK_B R40, R40.H1 ;  /* 0x00000028ff28723e */ /* 0x000fe400030004ff */
        /* <DEDUP_REMOVED lines=11> */
[----:B------:R0:W-:Y:S04]  /*7d810*/  STL.64 [R1+0x898], R6 ;  /* 0x0008980601007387 */ /* 0x0001e80000100a00 */
[----:B------:R-:W3:Y:S01]  /*7d820*/  LDL.LU R56, [R1+0x9b0] ;  /* 0x0009b00001387983 */ /* 0x000ee20000300800 */
[----:B0-----:R-:W-:-:S15]  /*7d830*/  HMMA.16816.F32 R4, R32, R38, R28 ;  /* 0x000000262004723c */ /* 0x001fde000000181c */
[----:B------:R-:W-:-:S08]  /*7d840*/  NOP ;  /* 0x0000000000007918 */ /* 0x000fd00000000000 */
[----:B------:R-:W-:Y:S04]  /*7d850*/  STL.64 [R1+0x8b0], R4 ;  /* 0x0008b00401007387 */ /* 0x000fe80000100a00 */
[----:B------:R0:W-:Y:S04]  /*7d860*/  STL.64 [R1+0x8b8], R6 ;  /* 0x0008b80601007387 */ /* 0x0001e80000100a00 */
[----:B------:R-:W3:Y:S04]  /*7d870*/  LDL.LU R57, [R1+0x9b4] ;  /* 0x0009b40001397983 */ /* 0x000ee80000300800 */
[----:B------:R-:W4:Y:S04]  /*7d880*/  LDL.LU R58, [R1+0x9b8] ;  /* 0x0009b800013a7983 */ /* 0x000f280000300800 */
[----:B------:R-:W4:Y:S04]  /*7d890*/  LDL.LU R59, [R1+0x9bc] ;  /* 0x0009bc00013b7983 */ /* 0x000f280000300800 */
[----:B----4-:R-:W-:Y:S04]  /*7d8a0*/  STL.64 [R1+0x6878], R58 ;  /* 0x0068783a01007387 */ /* 0x010fe80000100a00 */
[----:B---3--:R1:W-:Y:S04]  /*7d8b0*/  STL.64 [R1+0x6870], R56 ;  /* 0x0068703801007387 */ /* 0x0083e80000100a00 */
        /* <DEDUP_REMOVED lines=12> */
[----:B0-----:R-:W3:Y:S04]  /*7d980*/  LDL.LU R6, [R1+0x388] ;  /* 0x0003880001067983 */ /* 0x001ee80000300800 */
[----:B------:R-:W4:Y:S04]  /*7d990*/  LDL.LU R7, [R1+0x38c] ;  /* 0x00038c0001077983 */ /* 0x000f280000300800 */
[----:B-1----:R-:W2:Y:S04]  /*7d9a0*/  LDL.LU R56, [R1+0x8d0] ;  /* 0x0008d00001387983 */ /* 0x002ea80000300800 */
[----:B------:R-:W2:Y:S04]  /*7d9b0*/  LDL.LU R57, [R1+0x8d4] ;  /* 0x0008d40001397983 */ /* 0x000ea80000300800 */
[----:B------:R-:W2:Y:S04]  /*7d9c0*/  LDL.LU R58, [R1+0x8d8] ;  /* 0x0008d800013a7983 */ /* 0x000ea80000300800 */
        /* <DEDUP_REMOVED lines=37> */
[----:B---3--:R-:W-:-:S02]  /*7dc20*/  F2FP.F16.E5M2.UNPACK_B R4, R6.H1 ;  /* 0x00000006ff04723e */ /* 0x008fc400030004ff */
[----:B----4-:R-:W-:-:S07]  /*7dc30*/  F2FP.F16.E5M2.UNPACK_B R5, R7.H1 ;  /* 0x00000007ff05723e */ /* 0x010fce00030004ff */
[----:B------:R-:W-:Y:S01]  /*7dc40*/  HMMA.16816.F32 R40, R32, R4, R40 ;  /* 0x000000042028723c */ /* 0x000fe20000001828 */
[----:B------:R-:W-:Y:S02]  /*7dc50*/  F2FP.F16.E5M2.UNPACK_B R6, R20.H1 ;  /* 0x00000014ff06723e */ /* 0x000fe400030004ff */
[----:B------:R-:W-:Y:S02]  /*7dc60*/  F2FP.F16.E5M2.UNPACK_B R7, R21.H1 ;  /* 0x00000015ff07723e */ /* 0x000fe400030004ff */
[----:B------:R-:W-:Y:S02]  /*7dc70*/  F2FP.F16.E5M2.UNPACK_B R8, R8.H1 ;  /* 0x00000008ff08723e */ /* 0x000fe400030004ff */
[----:B------:R-:W-:-:S15]  /*7dc80*/  F2FP.F16.E5M2.UNPACK_B R9, R9.H1 ;  /* 0x00000009ff09723e */ /* 0x000fde00030004ff */
[----:B------:R-:W-:-:S01]  /*7dc90*/  NOP ;  /* 0x0000000000007918 */ /* 0x000fc20000000000 */
[----:B------:R-:W-:Y:S04]  /*7dca0*/  STL.64 [R1+0x8f0], R40 ;  /* 0x0008f02801007387 */ /* 0x000fe80000100a00 */
[----:B------:R0:W-:Y:S04]  /*7dcb0*/  STL.64 [R1+0x8f8], R42 ;  /* 0x0008f82a01007387 */ /* 0x0001e80000100a00 */
[----:B------:R-:W-:Y:S04]  /*7dcc0*/  STL.64 [R1+0x65b8], R6 ;  /* 0x0065b80601007387 */ /* 0x000fe80000100a00 */
[----:B------:R1:W-:Y:S01]  /*7dcd0*/  STL.64 [R1+0x65b0], R4 ;  /* 0x0065b00401007387 */ /* 0x0003e20000100a00 */
[C---:B0-----:R-:W-:Y:S06]  /*7dce0*/  HMMA.16816.F32 R40, R32.reuse, R6, R44 ;  /* 0x000000062028723c */ /* 0x041fec000000182c */
[----:B-1----:R-:W-:Y:S01]  /*7dcf0*/  HMMA.16816.F32 R4, R32, R8, R48 ;  /* 0x000000082004723c */ /* 0x002fe20000001830 */
[----:B------:R-:W-:-:S02]  /*7dd00*/  F2FP.F16.E5M2.UNPACK_B R10, R10.H1 ;  /* 0x0000000aff0a723e */ /* 0x000fc400030004ff */
[----:B------:R-:W-:-:S14]  /*7dd10*/  F2FP.F16.E5M2.UNPACK_B R11, R11.H1 ;  /* 0x0000000bff0b723e */ /* 0x000fdc00030004ff */
[----:B------:R-:W-:Y:S04]  /*7dd20*/  STL.64 [R1+0x910], R40 ;  /* 0x0009102801007387 */ /* 0x000fe80000100a00 */
[----:B------:R-:W-:Y:S04]  /*7dd30*/  STL.64 [R1+0x918], R42 ;  /* 0x0009182a01007387 */ /* 0x000fe80000100a00 */
[----:B------:R-:W-:Y:S04]  /*7dd40*/  STL.64 [R1+0x930], R4 ;  /* 0x0009300401007387 */ /* 0x000fe80000100a00 */
[----:B------:R0:W-:Y:S02]  /*7dd50*/  STL.64 [R1+0x938], R6 ;  /* 0x0009380601007387 */ /* 0x0001e40000100a00 */
[----:B0-----:R-:W-:Y:S01]  /*7dd60*/  HMMA.16816.F32 R4, R32, R10, R52 ;  /* 0x0000000a2004723c */ /* 0x001fe20000001834 */
[----:B------:R-:W-:-:S02]  /*7dd70*/  F2FP.F16.E5M2.UNPACK_B R12, R12.H1 ;  /* 0x0000000cff0c723e */ /* 0x000fc400030004ff */
[----:B------:R-:W-:-:S03]  /*7dd80*/  F2FP.F16.E5M2.UNPACK_B R13, R13.H1 ;  /* 0x0000000dff0d723e */ /* 0x000fc600030004ff */
[----:B------:R-:W-:Y:S04]  /*7dd90*/  STL.64 [R1+0x65c8], R10 ;  /* 0x0065c80a01007387 */ /* 0x000fe80000100a00 */
[----:B------:R-:W-:-:S13]  /*7dda0*/  STL.64 [R1+0x65c0], R8 ;  /* 0x0065c00801007387 */ /* 0x000fda0000100a00 */
[----:B------:R-:W-:Y:S04]  /*7ddb0*/  STL.64 [R1+0x950], R4 ;  /* 0x0009500401007387 */ /* 0x000fe80000100a00 */
[----:B------:R0:W-:Y:S02]  /*7ddc0*/  STL.64 [R1+0x958], R6 ;  /* 0x0009580601007387 */ /* 0x0001e40000100a00 */
[----:B0-----:R-:W-:Y:S01]  /*7ddd0*/  HMMA.16816.F32 R4, R32, R12, R16 ;  /* 0x0000000c2004723c */ /* 0x001fe20000001810 */
[----:B------:R-:W-:Y:S02]  /*7dde0*/  F2FP.F16.E5M2.UNPACK_B R14, R14.H1 ;  /* 0x0000000eff0e723e */ /* 0x000fe400030004ff */
[----:B------:R-:W-:-:S15]  /*7ddf0*/  F2FP.F16.E5M2.UNPACK_B R15, R15.H1 ;  /* 0x0000000fff0f723e */ /* 0x000fde00030004ff */
[----:B------:R-:W-:-:S05]  /*7de00*/  NOP ;  /* 0x0000000000007918 */ /* 0x000fca0000000000 */
[----:B------:R-:W-:Y:S04]  /*7de10*/  STL.64 [R1+0x9c0], R4 ;  /* 0x0009c00401007387 */ /* 0x000fe80000100a00 */
[----:B------:R2:W-:Y:S01]  /*7de20*/  STL.64 [R1+0x9c8], R6 ;  /* 0x0009c80601007387 */ /* 0x0005e20000100a00 */
[----:B------:R-:W-:Y:S02]  /*7de30*/  F2FP.F16.E5M2.UNPACK_B R16, R36.H1 ;  /* 0x00000024ff10723e */ /* 0x000fe400030004ff */
[----:B------:R-:W-:Y:S01]  /*7de40*/  F2FP.F16.E5M2.UNPACK_B R17, R37.H1 ;  /* 0x00000025ff11723e */ /* 0x000fe200030004ff */
[----:B------:R-:W-:Y:S04]  /*7de50*/  STL.64 [R1+0x65d8], R14 ;  /* 0x0065d80e01007387 */ /* 0x000fe80000100a00 */
[----:B------:R-:W-:Y:S01]  /*7de60*/  STL.64 [R1+0x65d0], R12 ;  /* 0x0065d00c01007387 */ /* 0x000fe20000100a00 */
[----:B------:R-:W-:-:S02]  /*7de70*/  F2FP.F16.E5M2.UNPACK_B R18, R28.H1 ;  /* 0x0000001cff12723e */ /* 0x000fc400030004ff */
[----:B------:R-:W-:Y:S02]  /*7de80*/  F2FP.F16.E5M2.UNPACK_B R19, R29.H1 ;  /* 0x0000001dff13723e */ /* 0x000fe400030004ff */
[----:B------:R-:W-:Y:S01]  /*7de90*/  F2FP.F16.E5M2.UNPACK_B R20, R30.H1 ;  /* 0x0000001eff14723e */ /* 0x000fe200030004ff */
[----:B------:R-:W-:Y:S02]  /*7dea0*/  IMAD.MOV.U32 R61, RZ, RZ, R22 ;  /* 0x000000ffff3d7224 */ /* 0x000fe400078e0016 */
[----:B------:R-:W-:Y:S01]  /*7deb0*/  IMAD.MOV.U32 R60, RZ, RZ, R23 ;  /* 0x000000ffff3c7224 */ /* 0x000fe200078e0017 */
[----:B------:R-:W-:Y:S01]  /*7dec0*/  F2FP.F16.E5M2.UNPACK_B R21, R31.H1 ;  /* 0x0000001fff15723e */ /* 0x000fe200030004ff */
[----:B--2---:R-:W-:-:S15]  /*7ded0*/  HMMA.16816.F32 R4, R32, R14, R56 ;  /* 0x0000000e2004723c */ /* 0x004fde0000001838 */
[----:B------:R-:W-:-:S08]  /*7dee0*/  NOP ;  /* 0x0000000000007918 */ /* 0x000fd00000000000 */
[----:B------:R-:W-:Y:S04]  /*7def0*/  STL.64 [R1+0x9b0], R4 ;  /* 0x0009b00401007387 */ /* 0x000fe80000100a00 */
[----:B------:R0:W-:Y:S02]  /*7df00*/  STL.64 [R1+0x9b8], R6 ;  /* 0x0009b80601007387 */ /* 0x0001e40000100a00 */
[----:B0-----:R-:W-:-:S15]  /*7df10*/  HMMA.16816.F32 R4, R32, R16, R24 ;  /* 0x000000102004723c */ /* 0x001fde0000001818 */
[----:B------:R-:W-:-:S08]  /*7df20*/  NOP ;  /* 0x0000000000007918 */ /* 0x000fd00000000000 */
[----:B------:R0:W-:Y:S04]  /*7df30*/  STL.64 [R1+0x9a0], R4 ;  /* 0x0009a00401007387 */ /* 0x0001e80000100a00 */
[----:B------:R1:W-:Y:S04]  /*7df40*/  STL.64 [R1+0x9a8], R6 ;  /* 0x0009a80601007387 */ /* 0x0003e80000100a00 */
        /* <DEDUP_REMOVED lines=12> */
[----:B0-----:R-:W2:Y:S04]  /*7e010*/  LDL.LU R4, [R1+0x3c60] ;  /* 0x003c600001047983 */ /* 0x001ea80000300800 */
        /* <DEDUP_REMOVED lines=31> */
[----:B------:R-:W-:Y:S04]  /*7e210*/  STL.64 [R1+0x65f8], R18 ;  /* 0x0065f81201007387 */ /* 0x000fe80000100a00 */
[----:B------:R-:W-:Y:S01]  /*7e220*/  STL.64 [R1+0x65f0], R16 ;  /* 0x0065f01001007387 */ /* 0x000fe20000100a00 */
[C---:B---3--:R-:W-:Y:S06]  /*7e230*/  HMMA.16816.F32 R8, R32.reuse, R20, R8 ;  /* 0x000000142008723c */ /* 0x048fec0000001808 */
[----:B----4-:R-:W-:Y:S01]  /*7e240*/  HMMA.16816.F32 R12, R32, R18, R12 ;  /* 0x00000012200c723c */ /* 0x010fe2000000180c */
[----:B--2---:R-:W-:-:S02]  /*7e250*/  F2FP.F16.E5M2.UNPACK_B R22, R22.H1 ;  /* 0x00000016ff16723e */ /* 0x004fc400030004ff */
[----:B------:R-:W-:Y:S01]  /*7e260*/  F2FP.F16.E5M2.UNPACK_B R23, R23.H1 ;  /* 0x00000017ff17723e */ /* 0x000fe200030004ff */
[----:B------:R-:W-:Y:S02]  /*7e270*/  IMAD R28, R28, 0x100, R4 ;  /* 0x000001001c1c7824 */ /* 0x000fe400078e0204 */
[----:B------:R-:W-:Y:S02]  /*7e280*/  IMAD R29, R29, 0x100, R5 ;  /* 0x000001001d1d7824 */ /* 0x000fe400078e0205 */
[----:B------:R-:W-:Y:S02]  /*7e290*/  IMAD R30, R30, 0x100, R6 ;  /* 0x000001001e1e7824 */ /* 0x000fe400078e0206 */
[----:B------:R-:W-:Y:S02]  /*7e2a0*/  IMAD R31, R31, 0x100, R7 ;  /* 0x000001001f1f7824 */ /* 0x000fe400078e0207 */
[----:B------:R-:W-:Y:S01]  /*7e2b0*/  HMMA.16816.F32 R4, R32, R22, R40 ;  /* 0x000000162004723c */ /* 0x000fe20000001828 */
[----:B------:R-:W-:-:S02]  /*7e2c0*/  F2FP.F16.E5M2.UNPACK_B R24, R24.H1 ;  /* 0x00000018ff18723e */ /* 0x000fc400030004ff */
[----:B------:R-:W-:Y:S02]  /*7e2d0*/  F2FP.F16.E5M2.UNPACK_B R25, R25.H1 ;  /* 0x00000019ff19723e */ /* 0x000fe400030004ff */
[----:B------:R-:W-:Y:S02]  /*7e2e0*/  F2FP.F16.E5M2.UNPACK_B R26, R26.H1 ;  /* 0x0000001aff1a723e */ /* 0x000fe400030004ff */
[----:B------:R-:W-:-:S04]  /*7e2f0*/  F2FP.F16.E5M2.UNPACK_B R27, R27.H1 ;  /* 0x0000001bff1b723e */ /* 0x000fc800030004ff */
[----:B------:R-:W-:Y:S04]  /*7e300*/  STL.64 [R1+0x990], R12 ;  /* 0x0009900c01007387 */ /* 0x000fe80000100a00 */
[----:B------:R-:W-:Y:S04]  /*7e310*/  STL.64 [R1+0x998], R14 ;  /* 0x0009980e01007387 */ /* 0x000fe80000100a00 */
[----:B------:R-:W-:Y:S04]  /*7e320*/  STL.64 [R1+0x9e0], R8 ;  /* 0x0009e00801007387 */ /* 0x000fe80000100a00 */
[----:B------:R0:W-:Y:S04]  /*7e330*/  STL.64 [R1+0x9e8], R10 ;  /* 0x0009e80a01007387 */ /* 0x0001e80000100a00 */
[----:B------:R-:W-:Y:S04]  /*7e340*/  STL.64 [R1+0x6598], R22 ;  /* 0x0065981601007387 */ /* 0x000fe80000100a00 */
[----:B------:R-:W-:Y:S01]  /*7e350*/  STL.64 [R1+0x6590], R20 ;  /* 0x0065901401007387 */ /* 0x000fe20000100a00 */
[C---:B0-----:R-:W-:Y:S03]  /*7e360*/  HMMA.16816.F32 R8, R32.reuse, R24, R44 ;  /* 0x000000182008723c */ /* 0x041fe6000000182c */
[----:B------:R-:W-:Y:S04]  /*7e370*/  STL.64 [R1+0xa00], R4 ;  /* 0x000a000401007387 */ /* 0x000fe80000100a00 */
[----:B------:R0:W-:Y:S02]  /*7e380*/  STL.64 [R1+0xa08], R6 ;  /* 0x000a080601007387 */ /* 0x0001e40000100a00 */
[----:B0-----:R-:W-:Y:S01]  /*7e390*/  HMMA.16816.F32 R4, R32, R26, R48 ;  /* 0x0000001a2004723c */ /* 0x001fe20000001830 */
[----:B------:R-:W-:-:S02]  /*7e3a0*/  F2FP.F16.E5M2.UNPACK_B R36, R36.H1 ;  /* 0x00000024ff24723e */ /* 0x000fc400030004ff */
[----:B------:R-:W-:-:S11]  /*7e3b0*/  F2FP.F16.E5M2.UNPACK_B R37, R37.H1 ;  /* 0x00000025ff25723e */ /* 0x000fd600030004ff */
[----:B------:R-:W-:Y:S04]  /*7e3c0*/  STL.64 [R1+0xa20], R8 ;  /* 0x000a200801007387 */ /* 0x000fe80000100a00 */
[----:B------:R-:W-:Y:S04]  /*7e3d0*/  STL.64 [R1+0xa28], R10 ;  /* 0x000a280a01007387 */ /* 0x000fe80000100a00 */
[----:B------:R-:W-:Y:S04]  /*7e3e0*/  STL.64 [R1+0x65a8], R26 ;  /* 0x0065a81a01007387 */ /* 0x000fe80000100a00 */
[----:B------:R-:W-:Y:S04]  /*7e3f0*/  STL.64 [R1+0x65a0], R24 ;  /* 0x0065a01801007387 */ /* 0x000fe80000100a00 */
[----:B------:R-:W-:Y:S04]  /*7e400*/  STL.64 [R1+0xa50], R4 ;  /* 0x000a500401007387 */ /* 0x000fe80000100a00 */
[----:B------:R0:W-:Y:S02]  /*7e410*/  STL.64 [R1+0xa58], R6 ;  /* 0x000a580601007387 */ /* 0x0001e40000100a00 */
[----:B0-----:R-:W-:Y:S01]  /*7e420*/  HMMA.16816.F32 R4, R32, R36, R52 ;  /* 0x000000242004723c */ /* 0x001fe20000001834 */
[----:B------:R-:W-:-:S02]  /*7e430*/  F2FP.F16.E5M2.UNPACK_B R28, R28 ;  /* 0x0000001cff1c723e */ /* 0x000fc400020004ff */
[----:B------:R-:W-:Y:S02]  /*7e440*/  F2FP.F16.E5M2.UNPACK_B R29, R29 ;  /* 0x0000001dff1d723e */ /* 0x000fe400020004ff */
[----:B------:R-:W-:Y:S02]  /*7e450*/  F2FP.F16.E5M2.UNPACK_B R30, R30 ;  /* 0x0000001eff1e723e */ /* 0x000fe400020004ff */
[----:B------:R-:W-:Y:S01]  /*7e460*/  F2FP.F16.E5M2.UNPACK_B R31, R31 ;  /* 0x0000001fff1f723e */ /* 0x000fe200020004ff */
[----:B------:R-:W-:Y:S04]  /*7e470*/  STL.64 [R1+0x6618], R38 ;  /* 0x0066182601007387 */ /* 0x000fe80000100a00 */
[----:B------:R-:W-:Y:S11]  /*7e480*/  STL.64 [R1+0x6610], R36 ;  /* 0x0066102401007387 */ /* 0x000ff60000100a00 */
[----:B------:R-:W-:Y:S04]  /*7e490*/  STL.64 [R1+0xa40], R4 ;  /* 0x000a400401007387 */ /* 0x000fe80000100a00 */
[----:B------:R0:W-:Y:S02]  /*7e4a0*/  STL.64 [R1+0xa48], R6 ;  /* 0x000a480601007387 */ /* 0x0001e40000100a00 */
[----:B0-----:R-:W-:Y:S02]  /*7e4b0*/  HMMA.16816.F32 R4, R28, R60, R56 ;  /* 0x0000003c1c04723c */ /* 0x001fe40000001838 */
[----:B------:R-:W2:Y:S05]  /*7e4c0*/  LDL R58, [R1+0xa8] ;  /* 0x0000a800013a7983 */ /* 0x000eaa0000100800 */
[----:B------:R-:W-:-:S15]  /*7e4d0*/  IMAD.MOV.U32 R59, RZ, RZ, R0 ;  /* 0x000000ffff3b7224 */ /* 0x000fde00078e0000 */
[----:B------:R-:W-:-:S01]  /*7e4e0*/  NOP ;  /* 0x0000000000007918 */ /* 0x000fc20000000000 */
[----:B------:R0:W-:Y:S04]  /*7e4f0*/  STL.64 [R1+0xba0], R4 ;  /* 0x000ba00401007387 */ /* 0x0001e80000100a00 */
[----:B------:R1:W-:Y:S04]  /*7e500*/  STL.64 [R1+0xba8], R6 ;  /* 0x000ba80601007387 */ /* 0x0003e80000100a00 */
[----:B------:R-:W3:Y:S04]  /*7e510*/  LDL.LU R0, [R1+0x6868] ;  /* 0x0068680001007983 */ /* 0x000ee80000300800 */
[----:B------:R-:W4:Y:S04]  /*7e520*/  LDL.LU R48, [R1+0xab0] ;  /* 0x000ab00001307983 */ /* 0x000f280000300800 */
[----:B------:R-:W4:Y:S04]  /*7e530*/  LDL.LU R49, [R1+0xab4] ;  /* 0x000ab40001317983 */ /* 0x000f280000300800 */
[----:B------:R-:W2:Y:S04]  /*7e540*/  LDL.LU R50, [R1+0xab8] ;  /* 0x000ab80001327983 */ /* 0x000ea80000300800 */
[----:B------:R-:W2:Y:S01]  /*7e550*/  LDL.LU R51, [R1+0xabc] ;  /* 0x000abc0001337983 */ /* 0x000ea20000300800 */
[----:B---3--:R-:W-:-:S03]  /*7e560*/  IMAD.MOV.U32 R47, RZ, RZ, R0 ;  /* 0x000000ffff2f7224 */ /* 0x008fc600078e0000 */
[----:B--2---:R-:W-:Y:S04]  /*7e570*/  STL.64 [R1+0x67a8], R50 ;  /* 0x0067a83201007387 */ /* 0x004fe80000100a00 */
[----:B----4-:R-:W-:Y:S04]  /*7e580*/  STL.64 [R1+0x67a0], R48 ;  /* 0x0067a03001007387 */ /* 0x010fe80000100a00 */
[----:B------:R-:W2:Y:S04]  /*7e590*/  LDL R46, [R1+0xb8] ;  /* 0x0000b800012e7983 */ /* 0x000ea80000100800 */
[----:B------:R-:W3:Y:S04]  /*7e5a0*/  LDL.LU R0, [R1+0x6864] ;  /* 0x0068640001007983 */ /* 0x000ee80000300800 */
[----:B0-----:R-:W4:Y:S04]  /*7e5b0*/  LDL.LU R4, [R1+0xad0] ;  /* 0x000ad00001047983 */ /* 0x001f280000300800 */
[----:B------:R-:W4:Y:S04]  /*7e5c0*/  LDL.LU R5, [R1+0xad4] ;  /* 0x000ad40001057983 */ /* 0x000f280000300800 */
[----:B-1----:R-:W2:Y:S04]  /*7e5d0*/  LDL.LU R6, [R1+0xad8] ;  /* 0x000ad80001067983 */ /* 0x002ea80000300800 */
[----:B------:R-:W2:Y:S01]  /*7e5e0*/  LDL.LU R7, [R1+0xadc] ;  /* 0x000adc0001077983 */ /* 0x000ea20000300800 */
[----:B---3--:R-:W-:-:S03]  /*7e5f0*/  IMAD.MOV.U32 R11, RZ, RZ, R0 ;  /* 0x000000ffff0b7224 */ /* 0x008fc600078e0000 */
[----:B--2---:R-:W-:Y:S04]  /*7e600*/  STL.64 [R1+0x67c0], R6 ;  /* 0x0067c00601007387 */ /* 0x004fe80000100a00 */
[----:B----4-:R0:W-:Y:S04]  /*7e610*/  STL.64 [R1+0x67b8], R4 ;  /* 0x0067b80401007387 */ /* 0x0101e80000100a00 */
[----:B------:R-:W2:Y:S04]  /*7e620*/  LDL R10, [R1+0xc8] ;  /* 0x0000c800010a7983 */ /* 0x000ea80000100800 */
[----:B------:R-:W3:Y:S04]  /*7e630*/  LDL.LU R0, [R1+0x6860] ;  /* 0x0068600001007983 */ /* 0x000ee80000300800 */
[----:B------:R-:W4:Y:S04]  /*7e640*/  LDL.LU R12, [R1+0xae0] ;  /* 0x000ae000010c7983 */ /* 0x000f280000300800 */
[----:B------:R-:W4:Y:S04]  /*7e650*/  LDL.LU R13, [R1+0xae4] ;  /* 0x000ae400010d7983 */ /* 0x000f280000300800 */
[----:B------:R-:W2:Y:S04]  /*7e660*/  LDL.LU R14, [R1+0xae8] ;  /* 0x000ae800010e7983 */ /* 0x000ea80000300800 */
[----:B------:R-:W2:Y:S04]  /*7e670*/  LDL.LU R15, [R1+0xaec] ;  /* 0x000aec00010f7983 */ /* 0x000ea80000300800 */
[----:B--2---:R1:W-:Y:S04]  /*7e680*/  STL.64 [R1+0x67d0], R14 ;  /* 0x0067d00e01007387 */ /* 0x0043e80000100a00 */
[----:B----4-:R-:W-:Y:S04]  /*7e690*/  STL.64 [R1+0x67c8], R12 ;  /* 0x0067c80c01007387 */ /* 0x010fe80000100a00 */
[----:B------:R-:W2:Y:S04]  /*7e6a0*/  LDL.LU R16, [R1+0xaf0] ;  /* 0x000af00001107983 */ /* 0x000ea80000300800 */
[----:B------:R-:W2:Y:S04]  /*7e6b0*/  LDL.LU R17, [R1+0xaf4] ;  /* 0x000af40001117983 */ /* 0x000ea80000300800 */
[----:B------:R-:W4:Y:S04]  /*7e6c0*/  LDL.LU R18, [R1+0xaf8] ;  /* 0x000af80001127983 */ /* 0x000f280000300800 */
[----:B------:R-:W4:Y:S01]  /*7e6d0*/  LDL.LU R19, [R1+0xafc] ;  /* 0x000afc0001137983 */ /* 0x000f220000300800 */
[----:B---3--:R-:W-:-:S03]  /*7e6e0*/  IMAD.MOV.U32 R23, RZ, RZ, R0 ;  /* 0x000000ffff177224 */ /* 0x008fc600078e0000 */
[----:B----4-:R-:W-:Y:S04]  /*7e6f0*/  STL.64 [R1+0x67e0], R18 ;  /* 0x0067e01201007387 */ /* 0x010fe80000100a00 */
[----:B--2---:R-:W-:Y:S04]  /*7e700*/  STL.64 [R1+0x67d8], R16 ;  /* 0x0067d81001007387 */ /* 0x004fe80000100a00 */
[----:B------:R-:W2:Y:S04]  /*7e710*/  LDL R22, [R1+0xd8] ;  /* 0x0000d80001167983 */ /* 0x000ea80000100800 */
[----:B------:R-:W3:Y:S04]  /*7e720*/  LDL.LU R0, [R1+0x685c] ;  /* 0x00685c0001007983 */ /* 0x000ee80000300800 */
[----:B--2---:R-:W-:Y:S04]  /*7e730*/  STL.64 [R1+0x6848], R22 ;  /* 0x0068481601007387 */ /* 0x004fe80000100a00 */
[----:B------:R-:W2:Y:S04]  /*7e740*/  LDL.LU R36, [R1+0xb10] ;  /* 0x000b100001247983 */ /* 0x000ea80000300800 */
[----:B------:R-:W2:Y:S04]  /*7e750*/  LDL.LU R37, [R1+0xb14] ;  /* 0x000b140001257983 */ /* 0x000ea80000300800 */
[----:B------:R-:W4:Y:S04]  /*7e760*/  LDL.LU R38, [R1+0xb18] ;  /* 0x000b180001267983 */ /* 0x000f280000300800 */
[----:B------:R-:W4:Y:S01]  /*7e770*/  LDL.LU R39, [R1+0xb1c] ;  /* 0x000b1c0001277983 */ /* 0x000f220000300800 */
[----:B---3--:R-:W-:-:S03]  /*7e780*/  IMAD.MOV.U32 R33, RZ, RZ, R0 ;  /* 0x000000ffff217224 */ /* 0x008fc600078e0000 */
[----:B----4-:R-:W-:Y:S04]  /*7e790*/  STL.64 [R1+0x67f0], R38 ;  /* 0x0067f02601007387 */ /* 0x010fe80000100a00 */
[----:B--2---:R2:W-:Y:S04]  /*7e7a0*/  STL.64 [R1+0x67e8], R36 ;  /* 0x0067e82401007387 */ /* 0x0045e80000100a00 */
[----:B------:R-:W3:Y:S04]  /*7e7b0*/  LDL R32, [R1+0xe8] ;  /* 0x0000e80001207983 */ /* 0x000ee80000100800 */
[----:B------:R-:W1:Y:S04]  /*7e7c0*/  LDL.LU R0, [R1+0x6858] ;  /* 0x0068580001007983 */ /* 0x000e680000300800 */
[----:B0-----:R-:W4:Y:S04]  /*7e7d0*/  LDL.LU R4, [R1+0xb30] ;  /* 0x000b300001047983 */ /* 0x001f280000300800 */
[----:B------:R-:W4:Y:S04]  /*7e7e0*/  LDL.LU R5, [R1+0xb34] ;  /* 0x000b340001057983 */ /* 0x000f280000300800 */
[----:B------:R-:W2:Y:S04]  /*7e7f0*/  LDL.LU R6, [R1+0xb38] ;  /* 0x000b380001067983 */ /* 0x000ea80000300800 */
[----:B------:R-:W2:Y:S01]  /*7e800*/  LDL.LU R7, [R1+0xb3c] ;  /* 0x000b3c0001077983 */ /* 0x000ea20000300800 */
[----:B-1----:R-:W-:-:S03]  /*7e810*/  IMAD.MOV.U32 R15, RZ, RZ, R0 ;  /* 0x000000ffff0f7224 */ /* 0x002fc600078e0000 */
[----:B--2---:R0:W-:Y:S04]  /*7e820*/  STL.64 [R1+0x6800], R6 ;  /* 0x0068000601007387 */ /* 0x0041e80000100a00 */
[----:B----4-:R-:W-:Y:S04]  /*7e830*/  STL.64 [R1+0x67f8], R4 ;  /* 0x0067f80401007387 */ /* 0x010fe80000100a00 */
[----:B------:R-:W2:Y:S04]  /*7e840*/  LDL R14, [R1+0xf8] ;  /* 0x0000f800010e7983 */ /* 0x000ea80000100800 */
[----:B------:R-:W0:Y:S04]  /*7e850*/  LDL.LU R0, [R1+0x6854] ;  /* 0x0068540001007983 */ /* 0x000e280000300800 */
[----:B------:R-:W4:Y:S04]  /*7e860*/  LDL.LU R36, [R1+0xb50] ;  /* 0x000b500001247983 */ /* 0x000f280000300800 */
[----:B------:R-:W4:Y:S04]  /*7e870*/  LDL.LU R37, [R1+0xb54] ;  /* 0x000b540001257983 */ /* 0x000f280000300800 */
[----:B------:R-:W3:Y:S04]  /*7e880*/  LDL.LU R38, [R1+0xb58] ;  /* 0x000b580001267983 */ /* 0x000ee80000300800 */
[----:B------:R-:W3:Y:S01]  /*7e890*/  LDL.LU R39, [R1+0xb5c] ;  /* 0x000b5c0001277983 */ /* 0x000ee20000300800 */
[----:B0-----:R-:W-:-:S03]  /*7e8a0*/  IMAD.MOV.U32 R7, RZ, RZ, R0 ;  /* 0x000000ffff077224 */ /* 0x001fc600078e0000 */
[----:B---3--:R-:W-:Y:S04]  /*7e8b0*/  STL.64 [R1+0x6810], R38 ;  /* 0x0068102601007387 */ /* 0x008fe80000100a00 */
[----:B----4-:R0:W-:Y:S04]  /*7e8c0*/  STL.64 [R1+0x6808], R36 ;  /* 0x0068082401007387 */ /* 0x0101e80000100a00 */
[----:B------:R-:W3:Y:S04]  /*7e8d0*/  LDL R6, [R1+0x108] ;  /* 0x0001080001067983 */ /* 0x000ee80000100800 */
[----:B------:R-:W4:Y:S04]  /*7e8e0*/  LDL.LU R0, [R1+0x6850] ;  /* 0x0068500001007983 */ /* 0x000f280000300800 */
[----:B0-----:R-:W2:Y:S04]  /*7e8f0*/  LDL.LU R36, [R1+0xb60] ;  /* 0x000b600001247983 */ /* 0x001ea80000300800 */
[----:B------:R-:W2:Y:S04]  /*7e900*/  LDL.LU R37, [R1+0xb64] ;  /* 0x000b640001257983 */ /* 0x000ea80000300800 */
[----:B------:R-:W3:Y:S04]  /*7e910*/  LDL.LU R38, [R1+0xb68] ;  /* 0x000b680001267983 */ /* 0x000ee80000300800 */
[----:B------:R-:W3:Y:S04]  /*7e920*/  LDL.LU R39, [R1+0xb6c] ;  /* 0x000b6c0001277983 */ /* 0x000ee80000300800 */
[----:B---3--:R-:W-:Y:S04]  /*7e930*/  STL.64 [R1+0x6820], R38 ;  /* 0x0068202601007387 */ /* 0x008fe80000100a00 */
[----:B--2---:R0:W-:Y:S04]  /*7e940*/  STL.64 [R1+0x6818], R36 ;  /* 0x0068182401007387 */ /* 0x0041e80000100a00 */
[----:B0-----:R-:W2:Y:S04]  /*7e950*/  LDL.LU R36, [R1+0xb70] ;  /* 0x000b700001247983 */ /* 0x001ea80000300800 */
[----:B------:R-:W2:Y:S04]  /*7e960*/  LDL.LU R37, [R1+0xb74] ;  /* 0x000b740001257983 */ /* 0x000ea80000300800 */
[----:B------:R-:W3:Y:S04]  /*7e970*/  LDL.LU R38, [R1+0xb78] ;  /* 0x000b780001267983 */ /* 0x000ee80000300800 */
[----:B------:R-:W3:Y:S04]  /*7e980*/  LDL.LU R39, [R1+0xb7c] ;  /* 0x000b7c0001277983 */ /* 0x000ee80000300800 */
[----:B---3--:R0:W-:Y:S04]  /*7e990*/  STL.64 [R1+0x6830], R38 ;  /* 0x0068302601007387 */ /* 0x0081e80000100a00 */
[----:B0-----:R-:W3:Y:S04]  /*7e9a0*/  LDL R38, [R1+0x118] ;  /* 0x0001180001267983 */ /* 0x001ee80000100800 */
[----:B------:R-:W4:Y:S04]  /*7e9b0*/  LDL.LU R20, [R1+0xb90] ;  /* 0x000b900001147983 */ /* 0x000f280000300800 */
[----:B------:R-:W4:Y:S04]  /*7e9c0*/  LDL.LU R21, [R1+0xb94] ;  /* 0x000b940001157983 */ /* 0x000f280000300800 */
[----:B------:R-:W4:Y:S04]  /*7e9d0*/  LDL.LU R22, [R1+0xb98] ;  /* 0x000b980001167983 */ /* 0x000f280000300800 */
[----:B------:R-:W4:Y:S04]  /*7e9e0*/  LDL.LU R23, [R1+0xb9c] ;  /* 0x000b9c0001177983 */ /* 0x000f280000300800 */
[----:B--2---:R0:W-:Y:S04]  /*7e9f0*/  STL.64 [R1+0x6828], R36 ;  /* 0x0068282401007387 */ /* 0x0041e80000100a00 */
[----:B------:R-:W2:Y:S04]  /*7ea00*/  LDL.64 R4, [R1+0x110] ;  /* 0x0001100001047983 */ /* 0x000ea80000100a00 */
[----:B0-----:R-:W4:Y:S04]  /*7ea10*/  LDL.64 R36, [R1+0x120] ;  /* 0x0001200001247983 */ /* 0x001f280000100a00 */
[----:B------:R-:W-:Y:S04]  /*7ea20*/  STL.64 [R1+0x6840], R6 ;  /* 0x0068400601007387 */ /* 0x000fe80000100a00 */
[----:B--2---:R0:W-:Y:S04]  /*7ea30*/  STL.64 [R1+0x6838], R4 ;  /* 0x0068380401007387 */ /* 0x0041e80000100a00 */
[----:B0-----:R-:W3:Y:S04]  /*7ea40*/  LDL.LU R4, [R1+0xb80] ;  /* 0x000b800001047983 */ /* 0x001ee80000300800 */
[----:B------:R-:W3:Y:S04]  /*7ea50*/  LDL.LU R5, [R1+0xb84] ;  /* 0x000b840001057983 */ /* 0x000ee80000300800 */
[----:B------:R-:W3:Y:S04]  /*7ea60*/  LDL.LU R6, [R1+0xb88] ;  /* 0x000b880001067983 */ /* 0x000ee80000300800 */
[----:B------:R-:W3:Y:S04]  /*7ea70*/  LDL.LU R7, [R1+0xb8c] ;  /* 0x000b8c0001077983 */ /* 0x000ee80000300800 */
[----:B------:R-:W2:Y:S04]  /*7ea80*/  LDL.64 R12, [R1+0x100] ;  /* 0x00010000010c7983 */ /* 0x000ea80000100a00 */
[----:B------:R-:W2:Y:S04]  /*7ea90*/  LDL.LU R16, [R1+0xb40] ;  /* 0x000b400001107983 */ /* 0x000ea80000300800 */
[----:B------:R-:W2:Y:S01]  /*7eaa0*/  LDL.LU R17, [R1+0xb44] ;  /* 0x000b440001117983 */ /* 0x000ea20000300800 */
[----:B----4-:R-:W-:Y:S03]  /*7eab0*/  HMMA.16816.F32 R20, R28, R36, R20 ;  /* 0x000000241c14723c */ /* 0x010fe60000001814 */
[----:B------:R-:W4:Y:S04]  /*7eac0*/  LDL.LU R18, [R1+0xb48] ;  /* 0x000b480001127983 */ /* 0x000f280000300800 */
[----:B------:R-:W4:Y:S04]  /*7ead0*/  LDL.LU R19, [R1+0xb4c] ;  /* 0x000b4c0001137983 */ /* 0x000f280000300800 */
[----:B------:R-:W4:Y:S04]  /*7eae0*/  LDL.64 R60, [R1+0xf0] ;  /* 0x0000f000013c7983 */ /* 0x000f280000100a00 */
[----:B------:R-:W4:Y:S04]  /*7eaf0*/  LDL.LU R48, [R1+0xb20] ;  /* 0x000b200001307983 */ /* 0x000f280000300800 */
[----:B------:R-:W4:Y:S04]  /*7eb00*/  LDL.LU R49, [R1+0xb24] ;  /* 0x000b240001317983 */ /* 0x000f280000300800 */
        /* <DEDUP_REMOVED lines=8> */
[----:B------:R-:W4:Y:S04]  /*7eb90*/  LDL.64 R44, [R1+0xc0] ;  /* 0x0000c000012c7983 */ /* 0x000f280000100a00 */
[----:B------:R-:W4:Y:S04]  /*7eba0*/  LDL.LU R40, [R1+0xac0] ;  /* 0x000ac00001287983 */ /* 0x000f280000300800 */
[----:B------:R-:W4:Y:S04]  /*7ebb0*/  LDL.LU R41, [R1+0xac4] ;  /* 0x000ac40001297983 */ /* 0x000f280000300800 */
[----:B------:R-:W4:Y:S04]  /*7ebc0*/  LDL.LU R42, [R1+0xac8] ;  /* 0x000ac800012a7983 */ /* 0x000f280000300800 */
[----:B------:R-:W4:Y:S01]  /*7ebd0*/  LDL.LU R43, [R1+0xacc] ;  /* 0x000acc00012b7983 */ /* 0x000f220000300800 */
[----:B------:R-:W-:-:S03]  /*7ebe0*/  IMAD.MOV.U32 R39, RZ, RZ, R0 ;  /* 0x000000ffff277224 */ /* 0x000fc600078e0000 */
[----:B------:R-:W4:Y:S04]  /*7ebf0*/  LDL.64 R56, [R1+0xb0] ;  /* 0x0000b00001387983 */ /* 0x000f280000100a00 */
[----:B------:R-:W4:Y:S04]  /*7ec00*/  LDL.LU R52, [R1+0xaa0] ;  /* 0x000aa00001347983 */ /* 0x000f280000300800 */
[----:B------:R-:W4:Y:S04]  /*7ec10*/  LDL.LU R53, [R1+0xaa4] ;  /* 0x000aa40001357983 */ /* 0x000f280000300800 */
[----:B------:R-:W4:Y:S04]  /*7ec20*/  LDL.LU R54, [R1+0xaa8] ;  /* 0x000aa80001367983 */ /* 0x000f280000300800 */
[----:B------:R-:W4:Y:S04]  /*7ec30*/  LDL.LU R55, [R1+0xaac] ;  /* 0x000aac0001377983 */ /* 0x000f280000300800 */
[----:B------:R0:W-:Y:S02]  /*7ec40*/  STL.64 [R1+0xb90], R20 ;  /* 0x000b901401007387 */ /* 0x0001e40000100a00 */
[----:B0-----:R-:W-:-:S02]  /*7ec50*/  IMAD.MOV.U32 R21, RZ, RZ, R36 ;  /* 0x000000ffff157224 */ /* 0x001fc400078e0024 */
[----:B------:R-:W-:Y:S01]  /*7ec60*/  IMAD.MOV.U32 R20, RZ, RZ, R37 ;  /* 0x000000ffff147224 */ /* 0x000fe200078e0025 */
[----:B------:R0:W-:Y:S04]  /*7ec70*/  STL.64 [R1+0xb98], R22 ;  /* 0x000b981601007387 */ /* 0x0001e80000100a00 */
[----:B0-----:R-:W4:Y:S01]  /*7ec80*/  LDL.LU.64 R22, [R1+0x6848] ;  /* 0x0068480001167983 */ /* 0x001f220000300a00 */
[----:B---3--:R-:W-:Y:S03]  /*7ec90*/  HMMA.16816.F32 R36, R28, R38, R4 ;  /* 0x000000261c24723c */ /* 0x008fe60000001804 */
[----:B------:R-:W3:Y:S04]  /*7eca0*/  LDL.LU.64 R6, [R1+0x6840] ;  /* 0x0068400001067983 */ /* 0x000ee80000300a00 */
[----:B------:R-:W2:-:S15]  /*7ecb0*/  LDL.LU.64 R4, [R1+0x6838] ;  /* 0x0068380001047983 */ /* 0x000e9e0000300a00 */
[----:B------:R-:W-:-:S01]  /*7ecc0*/  NOP ;  /* 0x0000000000007918 */ /* 0x000fc20000000000 */
[----:B------:R-:W-:Y:S04]  /*7ecd0*/  STL.64 [R1+0xb80], R36 ;  /* 0x000b802401007387 */ /* 0x000fe80000100a00 */
[----:B------:R0:W-:Y:S04]  /*7ece0*/  STL.64 [R1+0xb88], R38 ;  /* 0x000b882601007387 */ /* 0x0001e80000100a00 */
[----:B0-----:R-:W2:Y:S04]  /*7ecf0*/  LDL.LU.64 R38, [R1+0x6830] ;  /* 0x0068300001267983 */ /* 0x001ea80000300a00 */
[----:B------:R-:W2:Y:S02]  /*7ed00*/  LDL.LU.64 R36, [R1+0x6828] ;  /* 0x0068280001247983 */ /* 0x000ea40000300a00 */
[----:B--2---:R-:W-:-:S15]  /*7ed10*/  HMMA.16816.F32 R36, R28, R4, R36 ;  /* 0x000000041c24723c */ /* 0x004fde0000001824 */
[----:B------:R-:W-:-:S08]  /*7ed20*/  NOP ;  /* 0x0000000000007918 */ /* 0x000fd00000000000 */
[----:B------:R-:W-:Y:S04]  /*7ed30*/  STL.64 [R1+0xb70], R36 ;  /* 0x000b702401007387 */ /* 0x000fe80000100a00 */
[----:B------:R0:W-:Y:S04]  /*7ed40*/  STL.64 [R1+0xb78], R38 ;  /* 0x000b782601007387 */ /* 0x0001e80000100a00 */
[----:B0-----:R-:W3:Y:S04]  /*7ed50*/  LDL.LU.64 R38, [R1+0x6820] ;  /* 0x0068200001267983 */ /* 0x001ee80000300a00 */
[----:B------:R-:W3:Y:S01]  /*7ed60*/  LDL.LU.64 R36, [R1+0x6818] ;  /* 0x0068180001247983 */ /* 0x000ee20000300a00 */
[----:B------:R-:W-:-:S05]  /*7ed70*/  IMAD.MOV.U32 R0, RZ, RZ, R5 ;  /* 0x000000ffff007224 */ /* 0x000fca00078e0005 */
[----:B------:R-:W-:Y:S01]  /*7ed80*/  STL [R1+0x6568], R0 ;  /* 0x0065680001007387 */ /* 0x000fe20000100800 */
[----:B---3--:R-:W-:Y:S03]  /*7ed90*/  HMMA.16816.F32 R4, R28, R6, R36 ;  /* 0x000000061c04723c */ /* 0x008fe60000001824 */
[----:B------:R-:W2:Y:S04]  /*7eda0*/  LDL.LU.64 R38, [R1+0x6810] ;  /* 0x0068100001267983 */ /* 0x000ea80000300a00 */
[----:B------:R-:W2:-:S15]  /*7edb0*/  LDL.LU.64 R36, [R1+0x6808] ;  /* 0x0068080001247983 */ /* 0x000e9e0000300a00 */
[----:B------:R-:W-:-:S01]  /*7edc0*/  NOP ;  /* 0x0000000000007918 */ /* 0x000fc20000000000 */
[----:B------:R-:W-:Y:S04]  /*7edd0*/  STL.64 [R1+0xb60], R4 ;  /* 0x000b600401007387 */ /* 0x000fe80000100a00 */
[----:B------:R0:W-:Y:S04]  /*7ede0*/  STL.64 [R1+0xb68], R6 ;  /* 0x000b680601007387 */ /* 0x0001e80000100a00 */
[----:B0-----:R-:W3:Y:S04]  /*7edf0*/  LDL.LU.64 R6, [R1+0x6800] ;  /* 0x0068000001067983 */ /* 0x001ee80000300a00 */
[----:B------:R-:W3:Y:S01]  /*7ee00*/  LDL.LU.64 R4, [R1+0x67f8] ;  /* 0x0067f80001047983 */ /* 0x000ee20000300a00 */
[----:B------:R-:W-:Y:S01]  /*7ee10*/  IMAD.MOV.U32 R0, RZ, RZ, R13 ;  /* 0x000000ffff007224 */ /* 0x000fe200078e000d */
[C---:B----4-:R-:W-:Y:S06]  /*7ee20*/  HMMA.16816.F32 R48, R28.reuse, R32, R48 ;  /* 0x000000201c30723c */ /* 0x050fec0000001830 */
[C---:B--2---:R-:W-:Y:S06]  /*7ee30*/  HMMA.16816.F32 R36, R28.reuse, R12, R36 ;  /* 0x0000000c1c24723c */ /* 0x044fec0000001824 */
[----:B------:R-:W-:-:S15]  /*7ee40*/  HMMA.16816.F32 R12, R28, R14, R16 ;  /* 0x0000000e1c0c723c */ /* 0x000fde0000001810 */
[----:B------:R-:W-:-:S02]  /*7ee50*/  NOP ;  /* 0x0000000000007918 */ /* 0x000fc40000000000 */
[----:B------:R-:W-:Y:S01]  /*7ee60*/  STL.64 [R1+0xb50], R36 ;  /* 0x000b502401007387 */ /* 0x000fe20000100a00 */
[----:B---3--:R-:W-:Y:S03]  /*7ee70*/  HMMA.16816.F32 R4, R28, R60, R4 ;  /* 0x0000003c1c04723c */ /* 0x008fe60000001804 */
[----:B------:R0:W-:Y:S04]  /*7ee80*/  STL.64 [R1+0xb58], R38 ;  /* 0x000b582601007387 */ /* 0x0001e80000100a00 */
[----:B0-----:R-:W2:Y:S04]  /*7ee90*/  LDL.LU.64 R38, [R1+0x67f0] ;  /* 0x0067f00001267983 */ /* 0x001ea80000300a00 */
[----:B------:R-:W2:Y:S04]  /*7eea0*/  LDL.LU.64 R36, [R1+0x67e8] ;  /* 0x0067e80001247983 */ /* 0x000ea80000300a00 */
[----:B------:R-:W-:Y:S04]  /*7eeb0*/  STL [R1+0x656c], R0 ;  /* 0x00656c0001007387 */ /* 0x000fe80000100800 */
[----:B------:R-:W3:Y:S04]  /*7eec0*/  LDL.LU.64 R18, [R1+0x67e0] ;  /* 0x0067e00001127983 */ /* 0x000ee80000300a00 */
[----:B------:R-:W3:Y:S04]  /*7eed0*/  LDL.LU.64 R16, [R1+0x67d8] ;  /* 0x0067d80001107983 */ /* 0x000ee80000300a00 */
[----:B------:R-:W-:Y:S04]  /*7eee0*/  STL.64 [R1+0xb40], R12 ;  /* 0x000b400c01007387 */ /* 0x000fe80000100a00 */
[----:B------:R0:W-:Y:S04]  /*7eef0*/  STL.64 [R1+0xb48], R14 ;  /* 0x000b480e01007387 */ /* 0x0001e80000100a00 */
[----:B0-----:R-:W4:Y:S04]  /*7ef00*/  LDL.LU.64 R14, [R1+0x67d0] ;  /* 0x0067d000010e7983 */ /* 0x001f280000300a00 */
[----:B------:R-:W4:Y:S04]  /*7ef10*/  LDL.LU.64 R12, [R1+0x67c8] ;  /* 0x0067c800010c7983 */ /* 0x000f280000300a00 */
[----:B------:R-:W-:Y:S04]  /*7ef20*/  STL.64 [R1+0xb30], R4 ;  /* 0x000b300401007387 */ /* 0x000fe80000100a00 */
[----:B------:R0:W-:Y:S04]  /*7ef30*/  STL.64 [R1+0xb38], R6 ;  /* 0x000b380601007387 */ /* 0x0001e80000100a00 */
[----:B0-----:R-:W4:Y:S04]  /*7ef40*/  LDL.LU.64 R6, [R1+0x67c0] ;  /* 0x0067c00001067983 */ /* 0x001f280000300a00 */
[----:B------:R-:W4:Y:S01]  /*7ef50*/  LDL.LU.64 R4, [R1+0x67b8] ;  /* 0x0067b80001047983 */ /* 0x000f220000300a00 */
[----:B------:R-:W-:-:S03]  /*7ef60*/  IMAD.MOV.U32 R0, RZ, RZ, R61 ;  /* 0x000000ffff007224 */ /* 0x000fc600078e003d */
[----:B------:R-:W4:Y:S04]  /*7ef70*/  LDL.LU.64 R60, [R1+0x67b0] ;  /* 0x0067b000013c7983 */ /* 0x000f280000300a00 */
[----:B------:R-:W-:Y:S04]  /*7ef80*/  STL [R1+0x6570], R0 ;  /* 0x0065700001007387 */ /* 0x000fe80000100800 */
[----:B------:R-:W-:Y:S04]  /*7ef90*/  STL.64 [R1+0xb20], R48 ;  /* 0x000b203001007387 */ /* 0x000fe80000100a00 */
[----:B------:R0:W-:Y:S04]  /*7efa0*/  STL.64 [R1+0xb28], R50 ;  /* 0x000b283201007387 */ /* 0x0001e80000100a00 */
[----:B0-----:R-:W4:Y:S04]  /*7efb0*/  LDL.LU.64 R50, [R1+0x67a8] ;  /* 0x0067a80001327983 */ /* 0x001f280000300a00 */
[----:B------:R-:W4:Y:S01]  /*7efc0*/  LDL.LU.64 R48, [R1+0x67a0] ;  /* 0x0067a00001307983 */ /* 0x000f220000300a00 */
[----:B------:R-:W-:Y:S01]  /*7efd0*/  IMAD.MOV.U32 R0, RZ, RZ, R35 ;  /* 0x000000ffff007224 */ /* 0x000fe200078e0023 */
[C---:B------:R-:W-:Y:S04]  /*7efe0*/  HMMA.16816.F32 R24, R28.reuse, R22, R24 ;  /* 0x000000161c18723c */ /* 0x040fe80000001818 */
[----:B------:R0:W-:Y:S02]  /*7eff0*/  STL [R1+0x6574], R0 ;  /* 0x0065740001007387 */ /* 0x0001e40000100800 */
[----:B0-----:R-:W-:Y:S01]  /*7f000*/  IMAD.MOV.U32 R0, RZ, RZ, R9 ;  /* 0x000000ffff007224 */ /* 0x001fe200078e0009 */
[C---:B--2---:R-:W-:Y:S06]  /*7f010*/  HMMA.16816.F32 R36, R28.reuse, R34, R36 ;  /* 0x000000221c24723c */ /* 0x044fec0000001824 */
[C---:B---3--:R-:W-:Y:S06]  /*7f020*/  HMMA.16816.F32 R16, R28.reuse, R8, R16 ;  /* 0x000000081c10723c */ /* 0x048fec0000001810 */
[C---:B----4-:R-:W-:Y:S06]  /*7f030*/  HMMA.16816.F32 R8, R28.reuse, R10, R12 ;  /* 0x0000000a1c08723c */ /* 0x050fec000000180c */
[----:B------:R-:W-:Y:S05]  /*7f040*/  HMMA.16816.F32 R4, R28, R44, R4 ;  /* 0x0000002c1c04723c */ /* 0x000fea0000001804 */
[----:B------:R-:W-:Y:S04]  /*7f050*/  STL.64 [R1+0xb10], R36 ;  /* 0x000b102401007387 */ /* 0x000fe80000100a00 */
[----:B------:R-:W-:Y:S04]  /*7f060*/  STL.64 [R1+0xb18], R38 ;  /* 0x000b182601007387 */ /* 0x000fe80000100a00 */
[----:B------:R-:W-:Y:S04]  /*7f070*/  STL.64 [R1+0xb00], R24 ;  /* 0x000b001801007387 */ /* 0x000fe80000100a00 */
[----:B------:R-:W-:Y:S04]  /*7f080*/  STL.64 [R1+0xb08], R26 ;  /* 0x000b081a01007387 */ /* 0x000fe80000100a00 */
[----:B------:R0:W-:Y:S04]  /*7f090*/  STL [R1+0x6578], R0 ;  /* 0x0065780001007387 */ /* 0x0001e80000100800 */
[----:B------:R-:W-:Y:S04]  /*7f0a0*/  STL.64 [R1+0xaf0], R16 ;  /* 0x000af01001007387 */ /* 0x000fe80000100a00 */
[----:B------:R-:W-:Y:S04]  /*7f0b0*/  STL.64 [R1+0xaf8], R18 ;  /* 0x000af81201007387 */ /* 0x000fe80000100a00 */
[----:B------:R-:W-:Y:S04]  /*7f0c0*/  STL.64 [R1+0xae0], R8 ;  /* 0x000ae00801007387 */ /* 0x000fe80000100a00 */
[----:B------:R1:W-:Y:S01]  /*7f0d0*/  STL.64 [R1+0xae8], R10 ;  /* 0x000ae80a01007387 */ /* 0x0003e20000100a00 */
[----:B0-----:R-:W-:-:S05]  /*7f0e0*/  IMAD.MOV.U32 R0, RZ, RZ, R45 ;  /* 0x000000ffff007224 */ /* 0x001fca00078e002d */
[----:B------:R-:W-:Y:S01]  /*7f0f0*/  STL [R1+0x657c], R0 ;  /* 0x00657c0001007387 */ /* 0x000fe20000100800 */
[C---:B-1----:R-:W-:Y:S03]  /*7f100*/  HMMA.16816.F32 R8, R28.reuse, R46, R40 ;  /* 0x0000002e1c08723c */ /* 0x042fe60000001828 */
[----:B------:R-:W-:Y:S04]  /*7f110*/  STL.64 [R1+0xad0], R4 ;  /* 0x000ad00401007387 */ /* 0x000fe80000100a00 */
[----:B------:R0:W-:Y:S02]  /*7f120*/  STL.64 [R1+0xad8], R6 ;  /* 0x000ad80601007387 */ /* 0x0001e40000100a00 */
[----:B0-----:R-:W-:Y:S06]  /*7f130*/  HMMA.16816.F32 R4, R28, R56, R48 ;  /* 0x000000381c04723c */ /* 0x001fec0000001830 */
[----:B------:R-:W-:-:S08]  /*7f140*/  IMAD.MOV.U32 R0, RZ, RZ, R57 ;  /* 0x000000ffff007224 */ /* 0x000fd000078e0039 */
[----:B------:R-:W-:Y:S04]  /*7f150*/  STL.64 [R1+0xac0], R8 ;  /* 0x000ac00801007387 */ /* 0x000fe80000100a00 */
[----:B------:R-:W-:Y:S04]  /*7f160*/  STL.64 [R1+0xac8], R10 ;  /* 0x000ac80a01007387 */ /* 0x000fe80000100a00 */
[----:B------:R-:W-:Y:S04]  /*7f170*/  STL [R1+0x6580], R0 ;  /* 0x0065800001007387 */ /* 0x000fe80000100800 */
[----:B------:R-:W-:Y:S04]  /*7f180*/  STL.64 [R1+0xab0], R4 ;  /* 0x000ab00401007387 */ /* 0x000fe80000100a00 */
[----:B------:R0:W-:Y:S04]  /*7f190*/  STL.64 [R1+0xab8], R6 ;  /* 0x000ab80601007387 */ /* 0x0001e80000100a00 */
[----:B------:R-:W2:Y:S01]  /*7f1a0*/  LDL.LU R44, [R1+0x2160] ;  /* 0x00216000012c7983 */ /* 0x000ea20000300800 */
[----:B0-----:R-:W-:-:S15]  /*7f1b0*/  HMMA.16816.F32 R4, R28, R58, R52 ;  /* 0x0000003a1c04723c */ /* 0x001fde0000001834 */
[----:B------:R-:W-:-:S08]  /*7f1c0*/  NOP ;  /* 0x0000000000007918 */ /* 0x000fd00000000000 */
[----:B------:R-:W-:Y:S04]  /*7f1d0*/  STL.64 [R1+0xaa0], R4 ;  /* 0x000aa00401007387 */ /* 0x000fe80000100a00 */
[----:B------:R0:W-:Y:S04]  /*7f1e0*/  STL.64 [R1+0xaa8], R6 ;  /* 0x000aa80601007387 */ /* 0x0001e80000100a00 */
[----:B------:R-:W2:Y:S04]  /*7f1f0*/  LDL.LU R45, [R1+0x2164] ;  /* 0x00216400012d7983 */ /* 0x000ea80000300800 */
[----:B------:R-:W3:Y:S04]  /*7f200*/  LDL.LU R46, [R1+0x2168] ;  /* 0x00216800012e7983 */ /* 0x000ee80000300800 */
[----:B------:R-:W3:Y:S04]  /*7f210*/  LDL.LU R47, [R1+0x216c] ;  /* 0x00216c00012f7983 */ /* 0x000ee80000300800 */
[----:B---3--:R-:W-:Y:S04]  /*7f220*/  STL.64 [R1+0x6658], R46 ;  /* 0x0066582e01007387 */ /* 0x008fe80000100a00 */
[----:B--2---:R1:W-:Y:S04]  /*7f230*/  STL.64 [R1+0x6650], R44 ;  /* 0x0066502c01007387 */ /* 0x0043e80000100a00 */
[----:B0-----:R-:W2:Y:S04]  /*7f240*/  LDL R6, [R1] ;  /* 0x0000000001067983 */ /* 0x001ea80000100800 */
[----:B------:R-:W2:Y:S04]  /*7f250*/  LDL R7, [R1+0x4] ;  /* 0x0000040001077983 */ /* 0x000ea80000100800 */
[----:B------:R-:W3:Y:S04]  /*7f260*/  LDL.LU R8, [R1+0x2180] ;  /* 0x0021800001087983 */ /* 0x000ee80000300800 */
[----:B------:R-:W3:Y:S04]  /*7f270*/  LDL.LU R9, [R1+0x2184] ;  /* 0x0021840001097983 */ /* 0x000ee80000300800 */
[----:B------:R-:W4:Y:S04]  /*7f280*/  LDL.LU R10, [R1+0x2188] ;  /* 0x00218800010a7983 */ /* 0x000f280000300800 */
[----:B------:R-:W4:Y:S04]  /*7f290*/  LDL.LU R11, [R1+0x218c] ;  /* 0x00218c00010b7983 */ /* 0x000f280000300800 */
[----:B----4-:R0:W-:Y:S04]  /*7f2a0*/  STL.64 [R1+0x6668], R10 ;  /* 0x0066680a01007387 */ /* 0x0101e80000100a00 */
[----:B---3--:R3:W-:Y:S04]  /*7f2b0*/  STL.64 [R1+0x6660], R8 ;  /* 0x0066600801007387 */ /* 0x0087e80000100a00 */
[----:B------:R-:W4:Y:S04]  /*7f2c0*/  LDL R4, [R1+0x8] ;  /* 0x0000080001047983 */ /* 0x000f280000100800 */
[----:B------:R-:W4:Y:S04]  /*7f2d0*/  LDL R5, [R1+0xc] ;  /* 0x00000c0001057983 */ /* 0x000f280000100800 */
[----:B--2---:R-:W-:Y:S04]  /*7f2e0*/  STL.64 [R1+0x6678], R6 ;  /* 0x0066780601007387 */ /* 0x004fe80000100a00 */
[----:B----4-:R-:W-:Y:S04]  /*7f2f0*/  STL.64 [R1+0x6670], R4 ;  /* 0x0066700401007387 */ /* 0x010fe80000100a00 */
[----:B------:R-:W2:Y:S04]  /*7f300*/  LDL.LU R12, [R1+0x2190] ;  /* 0x00219000010c7983 */ /* 0x000ea80000300800 */
[----:B------:R-:W2:Y:S04]  /*7f310*/  LDL.LU R13, [R1+0x2194] ;  /* 0x00219400010d7983 */ /* 0x000ea80000300800 */
[----:B------:R-:W4:Y:S04]  /*7f320*/  LDL.LU R14, [R1+0x2198] ;  /* 0x00219800010e7983 */ /* 0x000f280000300800 */
[----:B------:R-:W4:Y:S04]  /*7f330*/  LDL.LU R15, [R1+0x219c] ;  /* 0x00219c00010f7983 */ /* 0x000f280000300800 */
[----:B----4-:R-:W-:Y:S04]  /*7f340*/  STL.64 [R1+0x6688], R14 ;  /* 0x0066880e01007387 */ /* 0x010fe80000100a00 */
[----:B--2---:R2:W-:Y:S04]  /*7f350*/  STL.64 [R1+0x6680], R12 ;  /* 0x0066800c01007387 */ /* 0x0045e80000100a00 */
[----:B------:R-:W4:Y:S04]  /*7f360*/  LDL R18, [R1+0x10] ;  /* 0x0000100001127983 */ /* 0x000f280000100800 */
[----:B------:R-:W4:Y:S04]  /*7f370*/  LDL R19, [R1+0x14] ;  /* 0x0000140001137983 */ /* 0x000f280000100800 */
[----:B------:R-:W3:Y:S04]  /*7f380*/  LDL.LU R24, [R1+0x21a0] ;  /* 0x0021a00001187983 */ /* 0x000ee80000300800 */
[----:B------:R-:W3:Y:S04]  /*7f390*/  LDL.LU R25, [R1+0x21a4] ;  /* 0x0021a40001197983 */ /* 0x000ee80000300800 */
[----:B------:R-:W2:Y:S04]  /*7f3a0*/  LDL.LU R26, [R1+0x21a8] ;  /* 0x0021a800011a7983 */ /* 0x000ea80000300800 */
[----:B------:R-:W2:Y:S04]  /*7f3b0*/  LDL.LU R27, [R1+0x21ac] ;  /* 0x0021ac00011b7983 */ /* 0x000ea80000300800 */
[----:B--2---:R2:W-:Y:S04]  /*7f3c0*/  STL.64 [R1+0x6698], R26 ;  /* 0x0066981a01007387 */ /* 0x0045e80000100a00 */
[----:B---3--:R-:W-:Y:S04]  /*7f3d0*/  STL.64 [R1+0x6690], R24 ;  /* 0x0066901801007387 */ /* 0x008fe80000100a00 */
[----:B------:R-:W3:Y:S04]  /*7f3e0*/  LDL R16, [R1+0x18] ;  /* 0x0000180001107983 */ /* 0x000ee80000100800 */
[----:B------:R-:W3:Y:S04]  /*7f3f0*/  LDL R17, [R1+0x1c] ;  /* 0x00001c0001117983 */ /* 0x000ee80000100800 */
[----:B----4-:R-:W-:Y:S04]  /*7f400*/  STL.64 [R1+0x66a8], R18 ;  /* 0x0066a81201007387 */ /* 0x010fe80000100a00 */
[----:B---3--:R3:W-:Y:S04]  /*7f410*/  STL.64 [R1+0x66a0], R16 ;  /* 0x0066a01001007387 */ /* 0x0087e80000100a00 */
[----:B------:R-:W4:Y:S04]  /*7f420*/  LDL R22, [R1+0x20] ;  /* 0x0000200001167983 */ /* 0x000f280000100800 */
[----:B------:R-:W4:Y:S04]  /*7f430*/  LDL R23, [R1+0x24] ;  /* 0x0000240001177983 */ /* 0x000f280000100800 */
[----:B----4-:R-:W-:Y:S04]  /*7f440*/  STL.64 [R1+0x66b8], R22 ;  /* 0x0066b81601007387 */ /* 0x010fe80000100a00 */
[----:B------:R4:W-:Y:S04]  /*7f450*/  STL.64 [R1+0x66b0], R20 ;  /* 0x0066b01401007387 */ /* 0x0009e80000100a00 */
[----:B------:R-:W2:Y:S04]  /*7f460*/  LDL.LU R36, [R1+0x21c0] ;  /* 0x0021c00001247983 */ /* 0x000ea80000300800 */
[----:B------:R-:W2:Y:S04]  /*7f470*/  LDL.LU R37, [R1+0x21c4] ;  /* 0x0021c40001257983 */ /* 0x000ea80000300800 */
[----:B------:R-:W3:Y:S04]  /*7f480*/  LDL.LU R38, [R1+0x21c8] ;  /* 0x0021c80001267983 */ /* 0x000ee80000300800 */
[----:B------:R-:W3:Y:S04]  /*7f490*/  LDL.LU R39, [R1+0x21cc] ;  /* 0x0021cc0001277983 */ /* 0x000ee80000300800 */
[----:B---3--:R3:W-:Y:S04]  /*7f4a0*/  STL.64 [R1+0x66c8], R38 ;  /* 0x0066c82601007387 */ /* 0x0087e80000100a00 */
[----:B--2---:R2:W-:Y:S04]  /*7f4b0*/  STL.64 [R1+0x66c0], R36 ;  /* 0x0066c02401007387 */ /* 0x0045e80000100a00 */
[----:B------:R-:W4:Y:S04]  /*7f4c0*/  LDL R58, [R1+0x28] ;  /* 0x00002800013a7983 */ /* 0x000f280000100800 */
[----:B------:R-:W4:Y:S04]  /*7f4d0*/  LDL R59, [R1+0x2c] ;  /* 0x00002c00013b7983 */ /* 0x000f280000100800 */
[----:B------:R-:W3:Y:S04]  /*7f4e0*/  LDL.LU R52, [R1+0x21d0] ;  /* 0x0021d00001347983 */ /* 0x000ee80000300800 */
[----:B------:R-:W3:Y:S04]  /*7f4f0*/  LDL.LU R53, [R1+0x21d4] ;  /* 0x0021d40001357983 */ /* 0x000ee80000300800 */
[----:B------:R-:W2:Y:S04]  /*7f500*/  LDL.LU R54, [R1+0x21d8] ;  /* 0x0021d80001367983 */ /* 0x000ea80000300800 */
[----:B------:R-:W2:Y:S04]  /*7f510*/  LDL.LU R55, [R1+0x21dc] ;  /* 0x0021dc0001377983 */ /* 0x000ea80000300800 */
[----:B--2---:R-:W-:Y:S04]  /*7f520*/  STL.64 [R1+0x66d8], R54 ;  /* 0x0066d83601007387 */ /* 0x004fe80000100a00 */
[----:B---3--:R-:W-:Y:S04]  /*7f530*/  STL.64 [R1+0x66d0], R52 ;  /* 0x0066d03401007387 */ /* 0x008fe80000100a00 */
[----:B------:R-:W2:Y:S04]  /*7f540*/  LDL R56, [R1+0x30] ;  /* 0x0000300001387983 */ /* 0x000ea80000100800 */
[----:B------:R-:W2:Y:S04]  /*7f550*/  LDL R57, [R1+0x34] ;  /* 0x0000340001397983 */ /* 0x000ea80000100800 */
[----:B----4-:R-:W-:Y:S04]  /*7f560*/  STL.64 [R1+0x66e8], R58 ;  /* 0x0066e83a01007387 */ /* 0x010fe80000100a00 */
[----:B--2---:R2:W-:Y:S04]  /*7f570*/  STL.64 [R1+0x66e0], R56 ;  /* 0x0066e03801007387 */ /* 0x0045e80000100a00 */
[----:B-1----:R-:W3:Y:S04]  /*7f580*/  LDL.LU R44, [R1+0x21e0] ;  /* 0x0021e000012c7983 */ /* 0x002ee80000300800 */
[----:B------:R-:W3:Y:S04]  /*7f590*/  LDL.LU R45, [R1+0x21e4] ;  /* 0x0021e400012d7983 */ /* 0x000ee80000300800 */
[----:B------:R-:W4:Y:S04]  /*7f5a0*/  LDL.LU R46, [R1+0x21e8] ;  /* 0x0021e800012e7983 */ /* 0x000f280000300800 */
[----:B------:R-:W4:Y:S04]  /*7f5b0*/  LDL.LU R47, [R1+0x21ec] ;  /* 0x0021ec00012f7983 */ /* 0x000f280000300800 */
[----:B----4-:R1:W-:Y:S04]  /*7f5c0*/  STL.64 [R1+0x66f8], R46 ;  /* 0x0066f82e01007387 */ /* 0x0103e80000100a00 */
[----:B---3--:R-:W-:Y:S04]  /*7f5d0*/  STL.64 [R1+0x66f0], R44 ;  /* 0x0066f02c01007387 */ /* 0x008fe80000100a00 */
[----:B0-----:R-:W3:Y:S04]  /*7f5e0*/  LDL R10, [R1+0x38] ;  /* 0x00003800010a7983 */ /* 0x001ee80000100800 */
[----:B------:R-:W3:Y:S04]  /*7f5f0*/  LDL R11, [R1+0x3c] ;  /* 0x00003c00010b7983 */ /* 0x000ee80000100800 */
[----:B------:R-:W4:Y:S04]  /*7f600*/  LDL R8, [R1+0x40] ;  /* 0x0000400001087983 */ /* 0x000f280000100800 */
[----:B------:R-:W4:Y:S04]  /*7f610*/  LDL R9, [R1+0x44] ;  /* 0x0000440001097983 */ /* 0x000f280000100800 */
[----:B---3--:R-:W-:Y:S04]  /*7f620*/  STL.64 [R1+0x6708], R10 ;  /* 0x0067080a01007387 */ /* 0x008fe80000100a00 */
[----:B----4-:R0:W-:Y:S04]  /*7f630*/  STL.64 [R1+0x6700], R8 ;  /* 0x0067000801007387 */ /* 0x0101e80000100a00 */
[----:B------:R-:W3:Y:S04]  /*7f640*/  LDL.LU R12, [R1+0x2200] ;  /* 0x00220000010c7983 */ /* 0x000ee80000300800 */
[----:B------:R-:W3:Y:S04]  /*7f650*/  LDL.LU R13, [R1+0x2204] ;  /* 0x00220400010d7983 */ /* 0x000ee80000300800 */
[----:B------:R-:W4:Y:S04]  /*7f660*/  LDL.LU R14, [R1+0x2208] ;  /* 0x00220800010e7983 */ /* 0x000f280000300800 */
[----:B------:R-:W4:Y:S04]  /*7f670*/  LDL.LU R15, [R1+0x220c] ;  /* 0x00220c00010f7983 */ /* 0x000f280000300800 */
[----:B----4-:R-:W-:Y:S04]  /*7f680*/  STL.64 [R1+0x6718], R14 ;  /* 0x0067180e01007387 */ /* 0x010fe80000100a00 */
[----:B---3--:R3:W-:Y:S04]  /*7f690*/  STL.64 [R1+0x6710], R12 ;  /* 0x0067100c01007387 */ /* 0x0087e80000100a00 */
[----:B------:R-:W4:Y:S04]  /*7f6a0*/  LDL R26, [R1+0x48] ;  /* 0x00004800011a7983 */ /* 0x000f280000100800 */
[----:B------:R-:W4:Y:S04]  /*7f6b0*/  LDL R27, [R1+0x4c] ;  /* 0x00004c00011b7983 */ /* 0x000f280000100800 */
[----:B------:R-:W2:Y:S04]  /*7f6c0*/  LDL.LU R16, [R1+0x2210] ;  /* 0x0022100001107983 */ /* 0x000ea80000300800 */
[----:B------:R-:W2:Y:S04]  /*7f6d0*/  LDL.LU R17, [R1+0x2214] ;  /* 0x0022140001117983 */ /* 0x000ea80000300800 */
[----:B------:R-:W3:Y:S04]  /*7f6e0*/  LDL.LU R18, [R1+0x2218] ;  /* 0x0022180001127983 */ /* 0x000ee80000300800 */
[----:B------:R-:W3:Y:S04]  /*7f6f0*/  LDL.LU R19, [R1+0x221c] ;  /* 0x00221c0001137983 */ /* 0x000ee80000300800 */
[----:B---3--:R3:W-:Y:S04]  /*7f700*/  STL.64 [R1+0x6728], R18 ;  /* 0x0067281201007387 */ /* 0x0087e80000100a00 */
[----:B--2---:R-:W-:Y:S04]  /*7f710*/  STL.64 [R1+0x6720], R16 ;  /* 0x0067201001007387 */ /* 0x004fe80000100a00 */
[----:B------:R-:W2:Y:S04]  /*7f720*/  LDL R24, [R1+0x50] ;  /* 0x0000500001187983 */ /* 0x000ea80000100800 */
[----:B------:R-:W2:Y:S04]  /*7f730*/  LDL R25, [R1+0x54] ;  /* 0x0000540001197983 */ /* 0x000ea80000100800 */
[----:B----4-:R-:W-:Y:S04]  /*7f740*/  STL.64 [R1+0x6738], R26 ;  /* 0x0067381a01007387 */ /* 0x010fe80000100a00 */
[----:B--2---:R-:W-:Y:S04]  /*7f750*/  STL.64 [R1+0x6730], R24 ;  /* 0x0067301801007387 */ /* 0x004fe80000100a00 */
        /* <DEDUP_REMOVED lines=8> */
[----:B------:R-:W3:Y:S04]  /*7f7e0*/  LDL R36, [R1+0x60] ;  /* 0x0000600001247983 */ /* 0x000ee80000100800 */
[----:B------:R-:W3:Y:S04]  /*7f7f0*/  LDL R37, [R1+0x64] ;  /* 0x0000640001257983 */ /* 0x000ee80000100800 */
[----:B----4-:R-:W-:Y:S04]  /*7f800*/  STL.64 [R1+0x6758], R38 ;  /* 0x0067582601007387 */ /* 0x010fe80000100a00 */
[----:B---3--:R-:W-:Y:S04]  /*7f810*/  STL.64 [R1+0x6750], R36 ;  /* 0x0067502401007387 */ /* 0x008fe80000100a00 */
[----:B------:R-:W3:Y:S04]  /*7f820*/  LDL.LU R56, [R1+0x2240] ;  /* 0x0022400001387983 */ /* 0x000ee80000300800 */
[----:B------:R-:W3:Y:S04]  /*7f830*/  LDL.LU R57, [R1+0x2244] ;  /* 0x0022440001397983 */ /* 0x000ee80000300800 */
[----:B------:R-:W4:Y:S04]  /*7f840*/  LDL.LU R58, [R1+0x2248] ;  /* 0x00224800013a7983 */ /* 0x000f280000300800 */
[----:B------:R-:W4:Y:S04]  /*7f850*/  LDL.LU R59, [R1+0x224c] ;  /* 0x00224c00013b7983 */ /* 0x000f280000300800 */
[----:B----4-:R-:W-:Y:S04]  /*7f860*/  STL.64 [R1+0x6768], R58 ;  /* 0x0067683a01007387 */ /* 0x010fe80000100a00 */
[----:B---3--:R-:W-:Y:S04]  /*7f870*/  STL.64 [R1+0x6760], R56 ;  /* 0x0067603801007387 */ /* 0x008fe80000100a00 */
[----:B-1----:R-:W3:Y:S04]  /*7f880*/  LDL R46, [R1+0x68] ;  /* 0x00006800012e7983 */ /* 0x002ee80000100800 */
[----:B------:R-:W3:Y:S04]  /*7f890*/  LDL R47, [R1+0x6c] ;  /* 0x00006c00012f7983 */ /* 0x000ee80000100800 */
[----:B0-----:R-:W4:Y:S04]  /*7f8a0*/  LDL.LU R8, [R1+0x2250] ;  /* 0x0022500001087983 */ /* 0x001f280000300800 */
[----:B------:R-:W4:Y:S04]  /*7f8b0*/  LDL.LU R9, [R1+0x2254] ;  /* 0x0022540001097983 */ /* 0x000f280000300800 */
[----:B------:R-:W2:Y:S04]  /*7f8c0*/  LDL.LU R10, [R1+0x2258] ;  /* 0x00225800010a7983 */ /* 0x000ea80000300800 */
[----:B------:R-:W2:Y:S04]  /*7f8d0*/  LDL.LU R11, [R1+0x225c] ;  /* 0x00225c00010b7983 */ /* 0x000ea80000300800 */
[----:B--2---:R-:W-:Y:S04]  /*7f8e0*/  STL.64 [R1+0x6778], R10 ;  /* 0x0067780a01007387 */ /* 0x004fe80000100a00 */
[----:B----4-:R0:W-:Y:S04]  /*7f8f0*/  STL.64 [R1+0x6770], R8 ;  /* 0x0067700801007387 */ /* 0x0101e80000100a00 */
[----:B------:R-:W2:Y:S04]  /*7f900*/  LDL R44, [R1+0x70] ;  /* 0x00007000012c7983 */ /* 0x000ea80000100800 */
[----:B------:R-:W2:Y:S04]  /*7f910*/  LDL R45, [R1+0x74] ;  /* 0x00007400012d7983 */ /* 0x000ea80000100800 */
        /* <DEDUP_REMOVED lines=8> */
[----:B------:R-:W2:Y:S04]  /*7f9a0*/  LDL R18, [R1+0x78] ;  /* 0x0000780001127983 */ /* 0x000ea80000100800 */
[----:B------:R-:W2:Y:S04]  /*7f9b0*/  LDL R19, [R1+0x7c] ;  /* 0x00007c0001137983 */ /* 0x000ea80000100800 */
[----:B------:R-:W3:Y:S04]  /*7f9c0*/  LDL.LU R20, [R1+0x2280] ;  /* 0x0022800001147983 */ /* 0x000ee80000300800 */
[----:B------:R-:W3:Y:S04]  /*7f9d0*/  LDL.LU R21, [R1+0x2284] ;  /* 0x0022840001157983 */ /* 0x000ee80000300800 */
[----:B------:R-:W3:Y:S04]  /*7f9e0*/  LDL.LU R22, [R1+0x2288] ;  /* 0x0022880001167983 */ /* 0x000ee80000300800 */
[----:B------:R-:W3:Y:S04]  /*7f9f0*/  LDL.LU R23, [R1+0x228c] ;  /* 0x00228c0001177983 */ /* 0x000ee80000300800 */
[----:B0-----:R-:W4:Y:S04]  /*7fa00*/  LDL.LU R8, [R1+0xa70] ;  /* 0x000a700001087983 */ /* 0x001f280000300800 */
[----:B------:R-:W4:Y:S04]  /*7fa10*/  LDL.LU R9, [R1+0xa74] ;  /* 0x000a740001097983 */ /* 0x000f280000300800 */
[----:B------:R-:W4:Y:S04]  /*7fa20*/  LDL.LU R10, [R1+0xa78] ;  /* 0x000a7800010a7983 */ /* 0x000f280000300800 */
[----:B------:R-:W4:Y:S04]  /*7fa30*/  LDL.LU R11, [R1+0xa7c] ;  /* 0x000a7c00010b7983 */ /* 0x000f280000300800 */
[----:B------:R-:W2:Y:S04]  /*7fa40*/  LDL R48, [R1+0x98] ;  /* 0x0000980001307983 */ /* 0x000ea80000100800 */
[----:B------:R-:W2:Y:S04]  /*7fa50*/  LDL R49, [R1+0x9c] ;  /* 0x00009c0001317983 */ /* 0x000ea80000100800 */
[----:B-1----:R-:W3:Y:S04]  /*7fa60*/  LDL.LU R12, [R1+0xa90] ;  /* 0x000a9000010c7983 */ /* 0x002ee80000300800 */
[----:B------:R-:W3:Y:S04]  /*7fa70*/  LDL.LU R13, [R1+0xa94] ;  /* 0x000a9400010d7983 */ /* 0x000ee80000300800 */
[----:B------:R-:W3:Y:S04]  /*7fa80*/  LDL.LU R14, [R1+0xa98] ;  /* 0x000a9800010e7983 */ /* 0x000ee80000300800 */
[----:B------:R-:W3:Y:S04]  /*7fa90*/  LDL.LU R15, [R1+0xa9c] ;  /* 0x000a9c00010f7983 */ /* 0x000ee80000300800 */
[----:B------:R-:W3:Y:S04]  /*7faa0*/  LDL.64 R36, [R1+0xa0] ;  /* 0x0000a00001247983 */ /* 0x000ee80000100a00 */
[----:B------:R-:W2:Y:S04]  /*7fab0*/  LDL.LU R44, [R1+0xa80] ;  /* 0x000a8000012c7983 */ /* 0x000ea80000300800 */
[----:B------:R-:W2:Y:S04]  /*7fac0*/  LDL.LU R45, [R1+0xa84] ;  /* 0x000a8400012d7983 */ /* 0x000ea80000300800 */
[----:B------:R-:W2:Y:S04]  /*7fad0*/  LDL.LU R46, [R1+0xa88] ;  /* 0x000a8800012e7983 */ /* 0x000ea80000300800 */
[----:B------:R-:W2:Y:S04]  /*7fae0*/  LDL.LU R47, [R1+0xa8c] ;  /* 0x000a8c00012f7983 */ /* 0x000ea80000300800 */
[----:B------:R-:W4:Y:S04]  /*7faf0*/  LDL.64 R50, [R1+0x90] ;  /* 0x0000900001327983 */ /* 0x000f280000100a00 */
[----:B------:R-:W4:Y:S04]  /*7fb00*/  LDL R38, [R1+0x88] ;  /* 0x0000880001267983 */ /* 0x000f280000100800 */
[----:B------:R-:W4:Y:S04]  /*7fb10*/  LDL R39, [R1+0x8c] ;  /* 0x00008c0001277983 */ /* 0x000f280000100800 */
        /* <DEDUP_REMOVED lines=25> */
[C---:B---3--:R-:W-:Y:S06]  /*7fcb0*/  HMMA.16816.F32 R12, R28.reuse, R36, R12 ;  /* 0x000000241c0c723c */ /* 0x048fec000000180c */
[C---:B--2---:R-:W-:Y:S06]  /*7fcc0*/  HMMA.16816.F32 R44, R28.reuse, R48, R44 ;  /* 0x000000301c2c723c */ /* 0x044fec000000182c */
[----:B----4-:R-:W-:Y:S01]  /*7fcd0*/  HMMA.16816.F32 R8, R28, R50, R8 ;  /* 0x000000321c08723c */ /* 0x010fe20000001808 */
[----:B------:R-:W-:-:S05]  /*7fce0*/  IMAD.MOV.U32 R0, RZ, RZ, R37 ;  /* 0x000000ffff007224 */ /* 0x000fca00078e0025 */
[----:B------:R-:W-:Y:S05]  /*7fcf0*/  HMMA.16816.F32 R36, R28, R38, R56 ;  /* 0x000000261c24723c */ /* 0x000fea0000001838 */
[----:B------:R-:W-:Y:S04]  /*7fd00*/  STL.64 [R1+0xa90], R12 ;  /* 0x000a900c01007387 */ /* 0x000fe80000100a00 */
[----:B------:R0:W-:Y:S04]  /*7fd10*/  STL.64 [R1+0xa98], R14 ;  /* 0x000a980e01007387 */ /* 0x0001e80000100a00 */
[----:B0-----:R-:W2:Y:S04]  /*7fd20*/  LDL.LU.64 R14, [R1+0x6798] ;  /* 0x00679800010e7983 */ /* 0x001ea80000300a00 */
[----:B------:R-:W2:Y:S04]  /*7fd30*/  LDL.LU.64 R12, [R1+0x6790] ;  /* 0x00679000010c7983 */ /* 0x000ea80000300a00 */
[----:B------:R-:W-:Y:S04]  /*7fd40*/  STL [R1+0x6584], R0 ;  /* 0x0065840001007387 */ /* 0x000fe80000100800 */
[----:B------:R-:W-:Y:S04]  /*7fd50*/  STL.64 [R1+0xa80], R44 ;  /* 0x000a802c01007387 */ /* 0x000fe80000100a00 */
[----:B------:R0:W-:Y:S04]  /*7fd60*/  STL.64 [R1+0xa88], R46 ;  /* 0x000a882e01007387 */ /* 0x0001e80000100a00 */
[----:B0-----:R-:W3:Y:S04]  /*7fd70*/  LDL.LU.64 R46, [R1+0x6788] ;  /* 0x00678800012e7983 */ /* 0x001ee80000300a00 */
[----:B------:R-:W2:Y:S04]  /*7fd80*/  LDL.LU.64 R44, [R1+0x6780] ;  /* 0x00678000012c7983 */ /* 0x000ea80000300a00 */
[----:B------:R-:W-:Y:S04]  /*7fd90*/  STL.64 [R1+0xa70], R8 ;  /* 0x000a700801007387 */ /* 0x000fe80000100a00 */
[----:B------:R0:W-:Y:S01]  /*7fda0*/  STL.64 [R1+0xa78], R10 ;  /* 0x000a780a01007387 */ /* 0x0001e20000100a00 */
[----:B------:R-:W-:-:S03]  /*7fdb0*/  IMAD.MOV.U32 R0, RZ, RZ, R51 ;  /* 0x000000ffff007224 */ /* 0x000fc600078e0033 */
[----:B0-----:R-:W3:Y:S04]  /*7fdc0*/  LDL.LU.64 R10, [R1+0x6778] ;  /* 0x00677800010a7983 */ /* 0x001ee80000300a00 */
[----:B------:R-:W3:Y:S04]  /*7fdd0*/  LDL.LU.64 R8, [R1+0x6770] ;  /* 0x0067700001087983 */ /* 0x000ee80000300a00 */
[----:B------:R-:W4:Y:S04]  /*7fde0*/  LDL.LU R48, [R1+0x2150] ;  /* 0x0021500001307983 */ /* 0x000f280000300800 */
[----:B------:R-:W4:Y:S04]  /*7fdf0*/  LDL.LU R49, [R1+0x2154] ;  /* 0x0021540001317983 */ /* 0x000f280000300800 */
[----:B------:R-:W4:Y:S04]  /*7fe00*/  LDL.LU R50, [R1+0x2158] ;  /* 0x0021580001327983 */ /* 0x000f280000300800 */
[----:B------:R-:W4:Y:S04]  /*7fe10*/  LDL.LU R51, [R1+0x215c] ;  /* 0x00215c0001337983 */ /* 0x000f280000300800 */
[----:B------:R-:W-:Y:S04]  /*7fe20*/  STL [R1+0x6588], R0 ;  /* 0x0065880001007387 */ /* 0x000fe80000100800 */
[----:B------:R-:W4:Y:S04]  /*7fe30*/  LDL.LU.64 R58, [R1+0x6768] ;  /* 0x00676800013a7983 */ /* 0x000f280000300a00 */
[----:B------:R-:W4:Y:S04]  /*7fe40*/  LDL.LU.64 R56, [R1+0x6760] ;  /* 0x0067600001387983 */ /* 0x000f280000300a00 */
[----:B------:R-:W-:Y:S04]  /*7fe50*/  STL.64 [R1+0x2290], R36 ;  /* 0x0022902401007387 */ /* 0x000fe80000100a00 */
[----:B------:R0:W-:Y:S04]  /*7fe60*/  STL.64 [R1+0x2298], R38 ;  /* 0x0022982601007387 */ /* 0x0001e80000100a00 */
[----:B0-----:R-:W4:Y:S04]  /*7fe70*/  LDL.LU.64 R38, [R1+0x6758] ;  /* 0x0067580001267983 */ /* 0x001f280000300a00 */
[----:B------:R-:W4:Y:S01]  /*7fe80*/  LDL.LU.64 R36, [R1+0x6750] ;  /* 0x0067500001247983 */ /* 0x000f220000300a00 */
[----:B------:R-:W-:Y:S06]  /*7fe90*/  HMMA.16816.F32 R20, R28, R16, R20 ;  /* 0x000000101c14723c */ /* 0x000fec0000001814 */
[----:B------:R-:W-:-:S02]  /*7fea0*/  IMAD.MOV.U32 R0, RZ, RZ, R17 ;  /* 0x000000ffff007224 */ /* 0x000fc400078e0011 */
[----:B------:R-:W-:-:S15]  /*7feb0*/  HMMA.16816.F32 R16, R28, R18, R24 ;  /* 0x000000121c10723c */ /* 0x000fde0000001818 */
[----:B------:R-:W-:Y:S04]  /*7fec0*/  STL.64 [R1+0x2280], R20 ;  /* 0x0022801401007387 */ /* 0x000fe80000100a00 */
[----:B------:R0:W-:Y:S04]  /*7fed0*/  STL.64 [R1+0x2288], R22 ;  /* 0x0022881601007387 */ /* 0x0001e80000100a00 */
[----:B0-----:R-:W4:Y:S04]  /*7fee0*/  LDL.LU.64 R22, [R1+0x6748] ;  /* 0x0067480001167983 */ /* 0x001f280000300a00 */
[----:B------:R-:W4:Y:S04]  /*7fef0*/  LDL.LU.64 R20, [R1+0x6740] ;  /* 0x0067400001147983 */ /* 0x000f280000300a00 */
[----:B------:R-:W4:Y:S04]  /*7ff00*/  LDL.LU.64 R26, [R1+0x6738] ;  /* 0x00673800011a7983 */ /* 0x000f280000300a00 */
[----:B------:R-:W4:Y:S04]  /*7ff10*/  LDL.LU.64 R24, [R1+0x6730] ;  /* 0x0067300001187983 */ /* 0x000f280000300a00 */
        /* <DEDUP_REMOVED lines=9> */
[----:B0-----:R-:W2:Y:S01]  /*7ffb0*/  LDL.LU.64 R14, [R1+0x6718] ;  /* 0x00671800010e7983 */ /* 0x001ea20000300a00 */
[C---:B----4-:R-:W-:Y:S03]  /*7ffc0*/  HMMA.16816.F32 R56, R28.reuse, R36, R56 ;  /* 0x000000241c38723c */ /* 0x050fe60000001838 */
[----:B------:R-:W2:Y:S04]  /*7ffd0*/  LDL.LU.64 R12, [R1+0x6710] ;  /* 0x00671000010c7983 */ /* 0x000ea80000300a00 */
[----:B------:R-:W3:Y:S04]  /*7ffe0*/  LDL.LU.64 R10, [R1+0x6708] ;  /* 0x00670800010a7983 */ /* 0x000ee80000300a00 */
[----:B------:R-:W2:Y:S04]  /*7fff0*/  LDL.LU.64 R8, [R1+0x6700] ;  /* 0x0067000001087983 */ /* 0x000ea80000300a00 */
[----:B------:R-:W-:Y:S04]  /*80000*/  STL.64 [R1+0x2250], R44 ;  /* 0x0022502c01007387 */ /* 0x000fe80000100a00 */
[----:B------:R0:W-:Y:S01]  /*80010*/  STL.64 [R1+0x2258], R46 ;  /* 0x0022582e01007387 */ /* 0x0001e20000100a00 */
[C---:B------:R-:W-:Y:S03]  /*80020*/  HMMA.16816.F32 R36, R28.reuse, R38, R52 ;  /* 0x000000261c24723c */ /* 0x040fe60000001834 */
[----:B0-----:R-:W4:Y:S04]  /*80030*/  LDL.LU.64 R46, [R1+0x66f8] ;  /* 0x0066f800012e7983 */ /* 0x001f280000300a00 */
[----:B------:R-:W4:Y:S04]  /*80040*/  LDL.LU.64 R44, [R1+0x66f0] ;  /* 0x0066f000012c7983 */ /* 0x000f280000300a00 */
[----:B------:R-:W-:Y:S04]  /*80050*/  STL.64 [R1+0x2240], R56 ;  /* 0x0022403801007387 */ /* 0x000fe80000100a00 */
[----:B------:R0:W-:Y:S04]  /*80060*/  STL.64 [R1+0x2248], R58 ;  /* 0x0022483a01007387 */ /* 0x0001e80000100a00 */
[----:B0-----:R-:W4:Y:S04]  /*80070*/  LDL.LU.64 R58, [R1+0x66e8] ;  /* 0x0066e800013a7983 */ /* 0x001f280000300a00 */
[----:B------:R-:W4:Y:S04]  /*80080*/  LDL.LU.64 R56, [R1+0x66e0] ;  /* 0x0066e00001387983 */ /* 0x000f280000300a00 */
[----:B------:R-:W4:Y:S04]  /*80090*/  LDL.LU.64 R54, [R1+0x66d8] ;  /* 0x0066d80001367983 */ /* 0x000f280000300a00 */
[----:B------:R-:W4:Y:S01]  /*800a0*/  LDL.LU.64 R52, [R1+0x66d0] ;  /* 0x0066d00001347983 */ /* 0x000f220000300a00 */
[C---:B------:R-:W-:Y:S03]  /*800b0*/  HMMA.16816.F32 R20, R28.reuse, R24, R20 ;  /* 0x000000181c14723c */ /* 0x040fe60000001814 */
[----:B------:R-:W-:Y:S03]  /*800c0*/  STL.64 [R1+0x2230], R36 ;  /* 0x0022302401007387 */ /* 0x000fe60000100a00 */
[C---:B------:R-:W-:Y:S01]  /*800d0*/  HMMA.16816.F32 R24, R28.reuse, R26, R16 ;  /* 0x0000001a1c18723c */ /* 0x040fe20000001810 */
[----:B------:R0:W-:Y:S04]  /*800e0*/  STL.64 [R1+0x2238], R38 ;  /* 0x0022382601007387 */ /* 0x0001e80000100a00 */
[----:B0-----:R-:W4:Y:S04]  /*800f0*/  LDL.LU.64 R38, [R1+0x66c8] ;  /* 0x0066c80001267983 */ /* 0x001f280000300a00 */
[----:B------:R-:W4:Y:S08]  /*80100*/  LDL.LU.64 R36, [R1+0x66c0] ;  /* 0x0066c00001247983 */ /* 0x000f300000300a00 */
        /* <DEDUP_REMOVED lines=14> */
[----:B------:R0:W-:Y:S01]  /*801f0*/  STL.64 [R1+0x2208], R14 ;  /* 0x0022080e01007387 */ /* 0x0001e20000100a00 */
[C---:B----4-:R-:W-:Y:S06]  /*80200*/  HMMA.16816.F32 R44, R28.reuse, R56, R44 ;  /* 0x000000381c2c723c */ /* 0x050fec000000182c */
[C---:B------:R-:W-:Y:S01]  /*80210*/  HMMA.16816.F32 R56, R28.reuse, R58, R52 ;  /* 0x0000003a1c38723c */ /* 0x040fe20000001834 */
[----:B0-----:R-:W2:Y:S04]  /*80220*/  LDL.LU.64 R14, [R1+0x6688] ;  /* 0x00668800010e7983 */ /* 0x001ea80000300a00 */
[----:B------:R-:W2:Y:S04]  /*80230*/  LDL.LU.64 R12, [R1+0x6680] ;  /* 0x00668000010c7983 */ /* 0x000ea80000300a00 */
[----:B------:R-:W3:Y:S04]  /*80240*/  LDL.LU.64 R6, [R1+0x6678] ;  /* 0x0066780001067983 */ /* 0x000ee80000300a00 */
[----:B------:R-:W2:Y:S04]  /*80250*/  LDL.LU.64 R4, [R1+0x6670] ;  /* 0x0066700001047983 */ /* 0x000ea80000300a00 */
[----:B------:R-:W-:Y:S04]  /*80260*/  STL.64 [R1+0x21f0], R8 ;  /* 0x0021f00801007387 */ /* 0x000fe80000100a00 */
[----:B------:R0:W-:Y:S04]  /*80270*/  STL.64 [R1+0x21f8], R10 ;  /* 0x0021f80a01007387 */ /* 0x0001e80000100a00 */
[----:B0-----:R-:W3:Y:S04]  /*80280*/  LDL.LU.64 R10, [R1+0x6668] ;  /* 0x00666800010a7983 */ /* 0x001ee80000300a00 */
[----:B------:R-:W3:Y:S04]  /*80290*/  LDL.LU.64 R8, [R1+0x6660] ;  /* 0x0066600001087983 */ /* 0x000ee80000300a00 */
        /* <DEDUP_REMOVED lines=10> */
[C---:B------:R-:W-:Y:S06]  /*80340*/  HMMA.16816.F32 R36, R28.reuse, R22, R36 ;  /* 0x000000161c24723c */ /* 0x040fec0000001824 */
[C---:B------:R-:W-:Y:S06]  /*80350*/  HMMA.16816.F32 R32, R28.reuse, R16, R32 ;  /* 0x000000101c20723c */ /* 0x040fec0000001820 */
[C---:B------:R-:W-:Y:S11]  /*80360*/  HMMA.16816.F32 R24, R28.reuse, R18, R24 ;  /* 0x000000121c18723c */ /* 0x040ff60000001818 */
[----:B------:R-:W-:Y:S04]  /*80370*/  STL.64 [R1+0x21c0], R36 ;  /* 0x0021c02401007387 */ /* 0x000fe80000100a00 */
[----:B------:R-:W-:Y:S04]  /*80380*/  STL.64 [R1+0x21c8], R38 ;  /* 0x0021c82601007387 */ /* 0x000fe80000100a00 */
[----:B------:R0:W-:Y:S04]  /*80390*/  STL.64 [R1+0x21b0], R32 ;  /* 0x0021b02001007387 */ /* 0x0001e80000100a00 */
[----:B------:R-:W-:Y:S04]  /*803a0*/  STL.64 [R1+0x21b8], R34 ;  /* 0x0021b82201007387 */ /* 0x000fe80000100a00 */
[----:B------:R-:W-:Y:S04]  /*803b0*/  STL.64 [R1+0x21a0], R24 ;  /* 0x0021a01801007387 */ /* 0x000fe80000100a00 */
[----:B------:R-:W-:Y:S01]  /*803c0*/  STL.64 [R1+0x21a8], R26 ;  /* 0x0021a81a01007387 */ /* 0x000fe20000100a00 */
[C---:B--2---:R-:W-:Y:S06]  /*803d0*/  HMMA.16816.F32 R16, R28.reuse, R4, R12 ;  /* 0x000000041c10723c */ /* 0x044fec000000180c */
[C---:B---3--:R-:W-:Y:S06]  /*803e0*/  HMMA.16816.F32 R12, R28.reuse, R6, R8 ;  /* 0x000000061c0c723c */ /* 0x048fec0000001808 */
[C---:B------:R-:W-:Y:S11]  /*803f0*/  HMMA.16816.F32 R8, R28.reuse, R60, R40 ;  /* 0x0000003c1c08723c */ /* 0x040ff60000001828 */
[----:B------:R-:W-:Y:S04]  /*80400*/  STL.64 [R1+0x2190], R16 ;  /* 0x0021901001007387 */ /* 0x000fe80000100a00 */
[----:B------:R-:W-:Y:S04]  /*80410*/  STL.64 [R1+0x2198], R18 ;  /* 0x0021981201007387 */ /* 0x000fe80000100a00 */
[----:B------:R-:W-:Y:S04]  /*80420*/  STL.64 [R1+0x2180], R12 ;  /* 0x0021800c01007387 */ /* 0x000fe80000100a00 */
[----:B------:R-:W-:Y:S04]  /*80430*/  STL.64 [R1+0x2188], R14 ;  /* 0x0021880e01007387 */ /* 0x000fe80000100a00 */
[----:B0-----:R-:W2:Y:S01]  /*80440*/  LDL.LU R32, [R1+0x2060] ;  /* 0x0020600001207983 */ /* 0x001ea20000300800 */
[C---:B----4-:R-:W-:Y:S03]  /*80450*/  HMMA.16816.F32 R4, R28.reuse, R58, R44 ;  /* 0x0000003a1c04723c */ /* 0x050fe6000000182c */
[----:B------:R-:W-:Y:S04]  /*80460*/  STL.64 [R1+0x2170], R8 ;  /* 0x0021700801007387 */ /* 0x000fe80000100a00 */
[----:B------:R0:W-:Y:S02]  /*80470*/  STL.64 [R1+0x2178], R10 ;  /* 0x0021780a01007387 */ /* 0x0001e40000100a00 */
[----:B0-----:R-:W-:-:S14]  /*80480*/  HMMA.16816.F32 R8, R28, R56, R48 ;  /* 0x000000381c08723c */ /* 0x001fdc0000001830 */
        /* <DEDUP_REMOVED lines=10> */
[----:B------:R0:W-:Y:S04]  /*80530*/  STL.64 [R1+0x2150], R8 ;  /* 0x0021500801007387 */ /* 0x0001e80000100a00 */
[----:B------:R0:W-:Y:S04]  /*80540*/  STL.64 [R1+0x2158], R10 ;  /* 0x0021580a01007387 */ /* 0x0001e80000100a00 */
[----:B------:R-:W4:Y:S04]  /*80550*/  LDL.LU R5, [R1+0x2134] ;  /* 0x0021340001057983 */ /* 0x000f280000300800 */
[----:B-1----:R-:W4:Y:S04]  /*80560*/  LDL.LU R6, [R1+0x2138] ;  /* 0x0021380001067983 */ /* 0x002f280000300800 */
[----:B------:R-:W4:Y:S04]  /*80570*/  LDL.LU R7, [R1+0x213c] ;  /* 0x00213c0001077983 */ /* 0x000f280000300800 */
[----:B------:R-:W2:Y:S04]  /*80580*/  LDL.LU R48, [R1+0x2140] ;  /* 0x0021400001307983 */ /* 0x000ea80000300800 */
[----:B------:R-:W2:Y:S04]  /*80590*/  LDL.LU R49, [R1+0x2144] ;  /* 0x0021440001317983 */ /* 0x000ea80000300800 */
[----:B------:R-:W2:Y:S04]  /*805a0*/  LDL.LU R50, [R1+0x2148] ;  /* 0x0021480001327983 */ /* 0x000ea80000300800 */
[----:B------:R-:W2:Y:S04]  /*805b0*/  LDL.LU R51, [R1+0x214c] ;  /* 0x00214c0001337983 */ /* 0x000ea80000300800 */
[----:B0-----:R-:W3:Y:S04]  /*805c0*/  LDL.LU R8, [R1+0x20d0] ;  /* 0x0020d00001087983 */ /* 0x001ee80000300800 */
        /* <DEDUP_REMOVED lines=25> */
[----:B0-----:R-:W3:Y:S04]  /*80760*/  LDL.LU R56, [R1+0x2070] ;  /* 0x0020700001387983 */ /* 0x001ee80000300800 */
[----:B------:R-:W3:Y:S04]  /*80770*/  LDL.LU R57, [R1+0x2074] ;  /* 0x0020740001397983 */ /* 0x000ee80000300800 */
[----:B------:R-:W3:Y:S04]  /*80780*/  LDL.LU R58, [R1+0x2078] ;  /* 0x00207800013a7983 */ /* 0x000ee80000300800 */
[----:B------:R-:W3:Y:S01]  /*80790*/  LDL.LU R59, [R1+0x207c] ;  /* 0x00207c00013b7983 */ /* 0x000ee20000300800 */
[----:B--2---:R-:W-:-:S15]  /*807a0*/  HMMA.16816.F32 R48, R28, R54, R48 ;  /* 0x000000361c30723c */ /* 0x004fde0000001830 */
        /* <DEDUP_REMOVED lines=9> */
[----:B0-----:R-:W4:Y:S04]  /*80840*/  LDL.LU R4, [R1+0x20c0] ;  /* 0x0020c00001047983 */ /* 0x001f280000300800 */
[----:B------:R-:W4:Y:S04]  /*80850*/  LDL.LU R5, [R1+0x20c4] ;  /* 0x0020c40001057983 */ /* 0x000f280000300800 */
[----:B-1----:R-:W4:Y:S04]  /*80860*/  LDL.LU R6, [R1+0x20c8] ;  /* 0x0020c80001067983 */ /* 0x002f280000300800 */
[----:B------:R-:W4:Y:S04]  /*80870*/  LDL.LU R7, [R1+0x20cc] ;  /* 0x0020cc0001077983 */ /* 0x000f280000300800 */
[----:B------:R-:W-:Y:S04]  /*80880*/  STL.64 [R1+0x6328], R54 ;  /* 0x0063283601007387 */ /* 0x000fe80000100a00 */
[----:B------:R0:W-:Y:S04]  /*80890*/  STL.64 [R1+0x6320], R52 ;  /* 0x0063203401007387 */ /* 0x0001e80000100a00 */
[----:B0-----:R-:W4:Y:S04]  /*808a0*/  LDL.LU R52, [R1+0x2080] ;  /* 0x0020800001347983 */ /* 0x001f280000300800 */
[----:B------:R-:W4:Y:S04]  /*808b0*/  LDL.LU R53, [R1+0x2084] ;  /* 0x0020840001357983 */ /* 0x000f280000300800 */
[----:B------:R-:W4:Y:S04]  /*808c0*/  LDL.LU R54, [R1+0x2088] ;  /* 0x0020880001367983 */ /* 0x000f280000300800 */
[----:B------:R-:W4:Y:S01]  /*808d0*/  LDL.LU R55, [R1+0x208c] ;  /* 0x00208c0001377983 */ /* 0x000f220000300800 */
[C---:B---3--:R-:W-:Y:S06]  /*808e0*/  HMMA.16816.F32 R36, R28.reuse, R50, R36 ;  /* 0x000000321c24723c */ /* 0x048fec0000001824 */
[----:B--2---:R-:W-:-:S15]  /*808f0*/  HMMA.16816.F32 R44, R28, R48, R44 ;  /* 0x000000301c2c723c */ /* 0x004fde000000182c */
[----:B------:R-:W-:-:S02]  /*80900*/  NOP ;  /* 0x0000000000007918 */ /* 0x000fc40000000000 */
[----:B------:R-:W-:Y:S04]  /*80910*/  STL.64 [R1+0x2120], R36 ;  /* 0x0021202401007387 */ /* 0x000fe80000100a00 */
[----:B------:R0:W-:Y:S04]  /*80920*/  STL.64 [R1+0x2128], R38 ;  /* 0x0021282601007387 */ /* 0x0001e80000100a00 */
[----:B0-----:R-:W4:Y:S04]  /*80930*/  LDL.LU.64 R38, [R1+0x6618] ;  /* 0x0066180001267983 */ /* 0x001f280000300a00 */
[----:B------:R-:W2:Y:S04]  /*80940*/  LDL.LU.64 R36, [R1+0x6610] ;  /* 0x0066100001247983 */ /* 0x000ea80000300a00 */
[----:B------:R-:W-:Y:S04]  /*80950*/  STL.64 [R1+0x2110], R44 ;  /* 0x0021102c01007387 */ /* 0x000fe80000100a00 */
[----:B------:R0:W-:Y:S04]  /*80960*/  STL.64 [R1+0x2118], R46 ;  /* 0x0021182e01007387 */ /* 0x0001e80000100a00 */
[----:B0-----:R-:W3:Y:S04]  /*80970*/  LDL.LU.64 R46, [R1+0x6608] ;  /* 0x00660800012e7983 */ /* 0x001ee80000300a00 */
[----:B------:R-:W4:Y:S04]  /*80980*/  LDL.LU.64 R44, [R1+0x6600] ;  /* 0x00660000012c7983 */ /* 0x000f280000300a00 */
[----:B------:R-:W-:Y:S04]  /*80990*/  STL.64 [R1+0x6338], R50 ;  /* 0x0063383201007387 */ /* 0x000fe80000100a00 */
[----:B------:R0:W-:Y:S04]  /*809a0*/  STL.64 [R1+0x6330], R48 ;  /* 0x0063303001007387 */ /* 0x0001e80000100a00 */
[----:B0-----:R-:W2:Y:S04]  /*809b0*/  LDL.LU R48, [R1+0x2090] ;  /* 0x0020900001307983 */ /* 0x001ea80000300800 */
[----:B------:R-:W2:Y:S04]  /*809c0*/  LDL.LU R49, [R1+0x2094] ;  /* 0x0020940001317983 */ /* 0x000ea80000300800 */
[----:B------:R-:W2:Y:S04]  /*809d0*/  LDL.LU R50, [R1+0x2098] ;  /* 0x0020980001327983 */ /* 0x000ea80000300800 */
[----:B------:R-:W2:Y:S01]  /*809e0*/  LDL.LU R51, [R1+0x209c] ;  /* 0x00209c0001337983 */ /* 0x000ea20000300800 */
[C---:B---3--:R-:W-:Y:S06]  /*809f0*/  HMMA.16816.F32 R16, R28.reuse, R46, R16 ;  /* 0x0000002e1c10723c */ /* 0x048fec0000001810 */
[----:B----4-:R-:W-:-:S15]  /*80a00*/  HMMA.16816.F32 R40, R28, R44, R40 ;  /* 0x0000002c1c28723c */ /* 0x010fde0000001828 */
[----:B------:R-:W-:-:S02]  /*80a10*/  NOP ;  /* 0x0000000000007918 */ /* 0x000fc40000000000 */
[----:B------:R-:W-:Y:S04]  /*80a20*/  STL.64 [R1+0x2100], R16 ;  /* 0x0021001001007387 */ /* 0x000fe80000100a00 */
[----:B------:R0:W-:Y:S04]  /*80a30*/  STL.64 [R1+0x2108], R18 ;  /* 0x0021081201007387 */ /* 0x0001e80000100a00 */
[----:B0-----:R-:W3:Y:S04]  /*80a40*/  LDL.LU.64 R18, [R1+0x65f8] ;  /* 0x0065f80001127983 */ /* 0x001ee80000300a00 */
[----:B------:R-:W4:Y:S04]  /*80a50*/  LDL.LU.64 R16, [R1+0x65f0] ;  /* 0x0065f00001107983 */ /* 0x000f280000300a00 */
[----:B------:R-:W-:Y:S04]  /*80a60*/  STL.64 [R1+0x20f0], R40 ;  /* 0x0020f02801007387 */ /* 0x000fe80000100a00 */
[----:B------:R0:W-:Y:S04]  /*80a70*/  STL.64 [R1+0x20f8], R42 ;  /* 0x0020f82a01007387 */ /* 0x0001e80000100a00 */
[----:B0-----:R-:W2:Y:S04]  /*80a80*/  LDL.LU.64 R42, [R1+0x65e8] ;  /* 0x0065e800012a7983 */ /* 0x001ea80000300a00 */
[----:B------:R-:W3:Y:S04]  /*80a90*/  LDL.LU.64 R40, [R1+0x65e0] ;  /* 0x0065e00001287983 */ /* 0x000ee80000300a00 */
[----:B------:R-:W-:Y:S04]  /*80aa0*/  STL.64 [R1+0x6348], R46 ;  /* 0x0063482e01007387 */ /* 0x000fe80000100a00 */
[----:B------:R0:W-:Y:S04]  /*80ab0*/  STL.64 [R1+0x6340], R44 ;  /* 0x0063402c01007387 */ /* 0x0001e80000100a00 */
[----:B0-----:R-:W4:Y:S04]  /*80ac0*/  LDL.LU R44, [R1+0x20a0] ;  /* 0x0020a000012c7983 */ /* 0x001f280000300800 */
[----:B------:R-:W4:Y:S04]  /*80ad0*/  LDL.LU R45, [R1+0x20a4] ;  /* 0x0020a400012d7983 */ /* 0x000f280000300800 */
[----:B------:R-:W4:Y:S04]  /*80ae0*/  LDL.LU R46, [R1+0x20a8] ;  /* 0x0020a800012e7983 */ /* 0x000f280000300800 */
[----:B------:R-:W4:Y:S01]  /*80af0*/  LDL.LU R47, [R1+0x20ac] ;  /* 0x0020ac00012f7983 */ /* 0x000f220000300800 */
[C---:B------:R-:W-:Y:S06]  /*80b00*/  HMMA.16816.F32 R4, R28.reuse, R38, R4 ;  /* 0x000000261c04723c */ /* 0x040fec0000001804 */
        /* <DEDUP_REMOVED lines=16> */
[----:B------:R-:W4:Y:S04]  /*80c10*/  LDL.LU R43, [R1+0x20bc] ;  /* 0x0020bc00012b7983 */ /* 0x000f280000300800 */
[----:B------:R-:W-:Y:S04]  /*80c20*/  STL.64 [R1+0x20c0], R4 ;  /* 0x0020c00401007387 */ /* 0x000fe80000100a00 */
[----:B------:R0:W-:Y:S04]  /*80c30*/  STL.64 [R1+0x20c8], R6 ;  /* 0x0020c80601007387 */ /* 0x0001e80000100a00 */
[----:B0-----:R-:W2:Y:S04]  /*80c40*/  LDL.LU.64 R6, [R1+0x65b8] ;  /* 0x0065b80001067983 */ /* 0x001ea80000300a00 */
[----:B------:R-:W3:Y:S01]  /*80c50*/  LDL.LU.64 R4, [R1+0x65b0] ;  /* 0x0065b00001047983 */ /* 0x000ee20000300a00 */
[C---:B----4-:R-:W-:Y:S06]  /*80c60*/  HMMA.16816.F32 R40, R28.reuse, R2, R40 ;  /* 0x000000021c28723c */ /* 0x050fec0000001828 */
[----:B---3--:R-:W-:-:S15]  /*80c70*/  HMMA.16816.F32 R44, R28, R4, R44 ;  /* 0x000000041c2c723c */ /* 0x008fde000000182c */
[----:B------:R-:W-:-:S02]  /*80c80*/  NOP ;  /* 0x0000000000007918 */ /* 0x000fc40000000000 */
[----:B------:R-:W-:Y:S04]  /*80c90*/  STL.64 [R1+0x20b0], R40 ;  /* 0x0020b02801007387 */ /* 0x000fe80000100a00 */
[----:B------:R2:W-:Y:S02]  /*80ca0*/  STL.64 [R1+0x20b8], R42 ;  /* 0x0020b82a01007387 */ /* 0x0005e40000100a00 */
[C---:B--2---:R-:W-:Y:S06]  /*80cb0*/  HMMA.16816.F32 R40, R28.reuse, R6, R48 ;  /* 0x000000061c28723c */ /* 0x044fec0000001830 */
[----:B------:R-:W-:Y:S04]  /*80cc0*/  STL.64 [R1+0x62c0], R6 ;  /* 0x0062c00601007387 */ /* 0x000fe80000100a00 */
[----:B------:R-:W-:Y:S04]  /*80cd0*/  STL.64 [R1+0x20a0], R44 ;  /* 0x0020a02c01007387 */ /* 0x000fe80000100a00 */
[----:B------:R-:W-:Y:S04]  /*80ce0*/  STL.64 [R1+0x20a8], R46 ;  /* 0x0020a82e01007387 */ /* 0x000fe80000100a00 */
[----:B------:R0:W-:Y:S02]  /*80cf0*/  STL.64 [R1+0x62b8], R4 ;  /* 0x0062b80401007387 */ /* 0x0001e40000100a00 */
[C---:B0-----:R-:W-:Y:S03]  /*80d00*/  HMMA.16816.F32 R4, R28.reuse, R10, R56 ;  /* 0x0000000a1c04723c */ /* 0x041fe60000001838 */
[----:B------:R-:W-:Y:S04]  /*80d10*/  STL.64 [R1+0x2090], R40 ;  /* 0x0020902801007387 */ /* 0x000fe80000100a00 */
[----:B------:R0:W-:Y:S02]  /*80d20*/  STL.64 [R1+0x2098], R42 ;  /* 0x0020982a01007387 */ /* 0x0001e40000100a00 */
[----:B0-----:R-:W-:Y:S02]  /*80d30*/  HMMA.16816.F32 R40, R28, R8, R52 ;  /* 0x000000081c28723c */ /* 0x001fe40000001834 */
[----:B------:R-:W-:-:S15]  /*80d40*/  STL.64 [R1+0x62b0], R10 ;  /* 0x0062b00a01007387 */ /* 0x000fde0000100a00 */
[----:B------:R-:W-:-:S06]  /*80d50*/  NOP ;  /* 0x0000000000007918 */ /* 0x000fcc0000000000 */
[----:B------:R-:W-:Y:S04]  /*80d60*/  STL.64 [R1+0x2080], R40 ;  /* 0x0020802801007387 */ /* 0x000fe80000100a00 */
[----:B------:R-:W-:Y:S04]  /*80d70*/  STL.64 [R1+0x2088], R42 ;  /* 0x0020882a01007387 */ /* 0x000fe80000100a00 */
[----:B------:R0:W-:Y:S04]  /*80d80*/  STL.64 [R1+0x62a8], R8 ;  /* 0x0062a80801007387 */ /* 0x0001e80000100a00 */
[----:B------:R-:W-:Y:S04]  /*80d90*/  STL.64 [R1+0x2070], R4 ;  /* 0x0020700401007387 */ /* 0x000fe80000100a00 */
[----:B------:R1:W-:Y:S01]  /*80da0*/  STL.64 [R1+0x2078], R6 ;  /* 0x0020780601007387 */ /* 0x0003e20000100a00 */
[C---:B0-----:R-:W-:Y:S06]  /*80db0*/  HMMA.16816.F32 R8, R28.reuse, R12, R32 ;  /* 0x0000000c1c08723c */ /* 0x041fec0000001820 */
[----:B-1----:R-:W-:Y:S01]  /*80dc0*/  HMMA.16816.F32 R4, R28, R14, R24 ;  /* 0x0000000e1c04723c */ /* 0x002fe20000001818 */
[----:B------:R-:W-:-:S02]  /*80dd0*/  IMAD.MOV.U32 R59, RZ, RZ, R20 ;  /* 0x000000ffff3b7224 */ /* 0x000fc400078e0014 */
[----:B------:R-:W-:-:S14]  /*80de0*/  IMAD.MOV.U32 R58, RZ, RZ, R21 ;  /* 0x000000ffff3a7224 */ /* 0x000fdc00078e0015 */
[----:B------:R0:W-:Y:S04]  /*80df0*/  STL.64 [R1+0x2060], R8 ;  /* 0x0020600801007387 */ /* 0x0001e80000100a00 */
[----:B------:R1:W-:Y:S04]  /*80e00*/  STL.64 [R1+0x2068], R10 ;  /* 0x0020680a01007387 */ /* 0x0003e80000100a00 */
[----:B------:R2:W-:Y:S04]  /*80e10*/  STL.64 [R1+0x2050], R4 ;  /* 0x0020500401007387 */ /* 0x0005e80000100a00 */
[----:B------:R3:W-:Y:S04]  /*80e20*/  STL.64 [R1+0x2058], R6 ;  /* 0x0020580601007387 */ /* 0x0007e80000100a00 */
        /* <DEDUP_REMOVED lines=13> */
[----:B------:R-:W4:Y:S04]  /*80f00*/  LDL.LU R32, [R1+0x3c7c] ;  /* 0x003c7c0001207983 */ /* 0x000f280000300800 */
[----:B------:R-:W4:Y:S04]  /*80f10*/  LDL.LU R9, [R1+0x3c88] ;  /* 0x003c880001097983 */ /* 0x000f280000300800 */
[----:B------:R-:W4:Y:S04]  /*80f20*/  LDL.LU R33, [R1+0x3c84] ;  /* 0x003c840001217983 */ /* 0x000f280000300800 */
[----:B-1----:R-:W4:Y:S04]  /*80f30*/  LDL.LU R10, [R1+0x3c90] ;  /* 0x003c9000010a7983 */ /* 0x002f280000300800 */
[----:B------:R-:W4:Y:S04]  /*80f40*/  LDL.LU R34, [R1+0x3c8c] ;  /* 0x003c8c0001227983 */ /* 0x000f280000300800 */
[----:B------:R-:W4:Y:S04]  /*80f50*/  LDL.LU R11, [R1+0x3c98] ;  /* 0x003c9800010b7983 */ /* 0x000f280000300800 */
[----:B------:R-:W4:Y:S04]  /*80f60*/  LDL.LU R35, [R1+0x3c94] ;  /* 0x003c940001237983 */ /* 0x000f280000300800 */
[----:B--2---:R-:W2:Y:S04]  /*80f70*/  LDL.LU R4, [R1+0x2350] ;  /* 0x0023500001047983 */ /* 0x004ea80000300800 */
[----:B------:R-:W2:Y:S04]  /*80f80*/  LDL.LU R5, [R1+0x2354] ;  /* 0x0023540001057983 */ /* 0x000ea80000300800 */
[----:B---3--:R-:W2:Y:S04]  /*80f90*/  LDL.LU R6, [R1+0x2358] ;  /* 0x0023580001067983 */ /* 0x008ea80000300800 */
[----:B------:R-:W2:Y:S04]  /*80fa0*/  LDL.LU R7, [R1+0x235c] ;  /* 0x00235c0001077983 */ /* 0x000ea80000300800 */
        /* <DEDUP_REMOVED lines=8> */
[----:B------:R-:W3:Y:S04]  /*81030*/  LDL.64 R56, [R1+0x130] ;  /* 0x0001300001387983 */ /* 0x000ee80000100a00 */
        /* <DEDUP_REMOVED lines=10> */
[C---:B----4-:R-:W-:Y:S06]  /*810e0*/  HMMA.16816.F32 R20, R28.reuse, R18, R20 ;  /* 0x000000121c14723c */ /* 0x050fec0000001814 */
[----:B------:R-:W-:-:S15]  /*810f0*/  HMMA.16816.F32 R24, R28, R16, R24 ;  /* 0x000000101c18723c */ /* 0x000fde0000001818 */
[----:B------:R-:W-:-:S08]  /*81100*/  NOP ;  /* 0x0000000000007918 */ /* 0x000fd00000000000 */
[----:B------:R-:W-:Y:S04]  /*81110*/  STL.64 [R1+0x2040], R24 ;  /* 0x0020401801007387 */ /* 0x000fe80000100a00 */
[----:B------:R0:W-:Y:S04]  /*81120*/  STL.64 [R1+0x2048], R26 ;  /* 0x0020481a01007387 */ /* 0x0001e80000100a00 */
[----:B0-----:R-:W4:Y:S04]  /*81130*/  LDL.LU.64 R26, [R1+0x65a8] ;  /* 0x0065a800011a7983 */ /* 0x001f280000300a00 */
[----:B------:R-:W2:Y:S04]  /*81140*/  LDL.LU.64 R24, [R1+0x65a0] ;  /* 0x0065a00001187983 */ /* 0x000ea80000300a00 */
[----:B------:R-:W-:Y:S04]  /*81150*/  STL.64 [R1+0x2030], R20 ;  /* 0x0020301401007387 */ /* 0x000fe80000100a00 */
[----:B------:R0:W-:Y:S04]  /*81160*/  STL.64 [R1+0x2038], R22 ;  /* 0x0020381601007387 */ /* 0x0001e80000100a00 */
[----:B0-----:R-:W3:Y:S04]  /*81170*/  LDL.LU.64 R22, [R1+0x6598] ;  /* 0x0065980001167983 */ /* 0x001ee80000300a00 */
[----:B------:R-:W3:Y:S04]  /*81180*/  LDL.LU.64 R20, [R1+0x6590] ;  /* 0x0065900001147983 */ /* 0x000ee80000300a00 */
[----:B------:R-:W-:Y:S04]  /*81190*/  STL.64 [R1+0x62e0], R18 ;  /* 0x0062e01201007387 */ /* 0x000fe80000100a00 */
[----:B------:R0:W-:Y:S04]  /*811a0*/  STL.64 [R1+0x62d8], R16 ;  /* 0x0062d81001007387 */ /* 0x0001e80000100a00 */
[----:B0-----:R-:W3:Y:S04]  /*811b0*/  LDL.LU R16, [R1+0x2020] ;  /* 0x0020200001107983 */ /* 0x001ee80000300800 */
[----:B------:R-:W3:Y:S04]  /*811c0*/  LDL.LU R17, [R1+0x2024] ;  /* 0x0020240001117983 */ /* 0x000ee80000300800 */
[----:B------:R-:W3:Y:S04]  /*811d0*/  LDL.LU R18, [R1+0x2028] ;  /* 0x0020280001127983 */ /* 0x000ee80000300800 */
[----:B------:R-:W3:Y:S01]  /*811e0*/  LDL.LU R19, [R1+0x202c] ;  /* 0x00202c0001137983 */ /* 0x000ee20000300800 */
[----:B------:R-:W-:-:S02]  /*811f0*/  IMAD R32, R32, 0x100, R8 ;  /* 0x0000010020207824 */ /* 0x000fc400078e0208 */
[----:B------:R-:W-:Y:S02]  /*81200*/  IMAD R33, R33, 0x100, R9 ;  /* 0x0000010021217824 */ /* 0x000fe400078e0209 */
[----:B------:R-:W-:Y:S02]  /*81210*/  IMAD R34, R34, 0x100, R10 ;  /* 0x0000010022227824 */ /* 0x000fe400078e020a */
[----:B------:R-:W-:Y:S01]  /*81220*/  IMAD R35, R35, 0x100, R11 ;  /* 0x0000010023237824 */ /* 0x000fe200078e020b */
[----:B------:R-:W-:Y:S02]  /*81230*/  F2FP.F16.E5M2.UNPACK_B R32, R32 ;  /* 0x00000020ff20723e */ /* 0x000fe400020004ff */
[----:B------:R-:W-:Y:S02]  /*81240*/  F2FP.F16.E5M2.UNPACK_B R33, R33 ;  /* 0x00000021ff21723e */ /* 0x000fe400020004ff */
[----:B------:R-:W-:Y:S02]  /*81250*/  F2FP.F16.E5M2.UNPACK_B R34, R34 ;  /* 0x00000022ff22723e */ /* 0x000fe400020004ff */
[----:B------:R-:W-:Y:S01]  /*81260*/  F2FP.F16.E5M2.UNPACK_B R35, R35 ;  /* 0x00000023ff23723e */ /* 0x000fe200020004ff */
[C---:B--2---:R-:W-:Y:S06]  /*81270*/  HMMA.16816.F32 R8, R28.reuse, R24, R4 ;  /* 0x000000181c08723c */ /* 0x044fec0000001804 */
[C---:B----4-:R-:W-:Y:S06]  /*81280*/  HMMA.16816.F32 R4, R28.reuse, R26, R40 ;  /* 0x0000001a1c04723c */ /* 0x050fec0000001828 */
[C---:B---3--:R-:W-:Y:S06]  /*81290*/  HMMA.16816.F32 R12, R28.reuse, R22, R12 ;  /* 0x000000161c0c723c */ /* 0x048fec000000180c */
[----:B------:R-:W-:Y:S06]  /*812a0*/  HMMA.16816.F32 R16, R28, R20, R16 ;  /* 0x000000141c10723c */ /* 0x000fec0000001810 */
[----:B------:R-:W-:Y:S04]  /*812b0*/  STL [R1+0x62a4], R20 ;  /* 0x0062a41401007387 */ /* 0x000fe80000100800 */
[----:B------:R-:W-:-:S13]  /*812c0*/  STL [R1+0x62a0], R21 ;  /* 0x0062a01501007387 */ /* 0x000fda0000100800 */
[----:B------:R-:W-:Y:S04]  /*812d0*/  STL.64 [R1+0x2020], R16 ;  /* 0x0020201001007387 */ /* 0x000fe80000100a00 */
        /* <DEDUP_REMOVED lines=9> */
[----:B------:R0:W-:Y:S02]  /*81370*/  STL.64 [R1+0x2348], R6 ;  /* 0x0023480601007387 */ /* 0x0001e40000100a00 */
[----:B0-----:R-:W-:Y:S02]  /*81380*/  HMMA.16816.F32 R4, R28, R36, R44 ;  /* 0x000000241c04723c */ /* 0x001fe4000000182c */
[----:B------:R-:W-:Y:S04]  /*81390*/  STL.64 [R1+0x62f0], R38 ;  /* 0x0062f02601007387 */ /* 0x000fe80000100a00 */
[----:B------:R-:W-:-:S15]  /*813a0*/  STL.64 [R1+0x62e8], R36 ;  /* 0x0062e82401007387 */ /* 0x000fde0000100a00 */
[----:B------:R-:W-:-:S02]  /*813b0*/  NOP ;  /* 0x0000000000007918 */ /* 0x000fc40000000000 */
[----:B------:R-:W-:Y:S04]  /*813c0*/  STL.64 [R1+0x2000], R4 ;  /* 0x0020000401007387 */ /* 0x000fe80000100a00 */
[----:B------:R0:W-:Y:S02]  /*813d0*/  STL.64 [R1+0x2008], R6 ;  /* 0x0020080601007387 */ /* 0x0001e40000100a00 */
[----:B0-----:R-:W-:Y:S06]  /*813e0*/  HMMA.16816.F32 R4, R32, R56, R48 ;  /* 0x000000382004723c */ /* 0x001fec0000001830 */
[----:B------:R-:W-:-:S02]  /*813f0*/  IMAD.MOV.U32 R25, RZ, RZ, R56 ;  /* 0x000000ffff197224 */ /* 0x000fc400078e0038 */
[----:B------:R-:W-:-:S15]  /*81400*/  IMAD.MOV.U32 R24, RZ, RZ, R57 ;  /* 0x000000ffff187224 */ /* 0x000fde00078e0039 */
[----:B------:R-:W-:Y:S04]  /*81410*/  STL.64 [R1+0x1ff0], R4 ;  /* 0x001ff00401007387 */ /* 0x000fe80000100a00 */
[----:B------:R0:W-:Y:S02]  /*81420*/  STL.64 [R1+0x1ff8], R6 ;  /* 0x001ff80601007387 */ /* 0x0001e40000100a00 */
[----:B0-----:R-:W-:Y:S02]  /*81430*/  HMMA.16816.F32 R4, R32, R58, R52 ;  /* 0x0000003a2004723c */ /* 0x001fe40000001834 */
[----:B------:R-:W-:Y:S04]  /*81440*/  STL.64 [R1+0x6308], R24 ;  /* 0x0063081801007387 */ /* 0x000fe80000100a00 */
[----:B------:R-:W2:Y:S01]  /*81450*/  LDL R58, [R1+0x80] ;  /* 0x00008000013a7983 */ /* 0x000ea20000100800 */
        /* <DEDUP_REMOVED lines=37> */
[----:B------:R-:W4:Y:S04]  /*816b0*/  LDL.LU R0, [R1+0x657c] ;  /* 0x00657c0001007983 */ /* 0x000f280000300800 */
[----:B------:R-:W2:Y:S04]  /*816c0*/  LDL.64 R38, [R1+0xb8] ;  /* 0x0000b80001267983 */ /* 0x000ea80000100a00 */
[----:B------:R-:W3:Y:S04]  /*816d0*/  LDL.LU R28, [R1+0x1f00] ;  /* 0x001f0000011c7983 */ /* 0x000ee80000300800 */
[----:B------:R-:W3:Y:S04]  /*816e0*/  LDL.LU R29, [R1+0x1f04] ;  /* 0x001f0400011d7983 */ /* 0x000ee80000300800 */
[----:B------:R-:W4:Y:S04]  /*816f0*/  LDL.LU R30, [R1+0x1f08] ;  /* 0x001f0800011e7983 */ /* 0x000f280000300800 */
[----:B------:R-:W4:Y:S04]  /*81700*/  LDL.LU R31, [R1+0x1f0c] ;  /* 0x001f0c00011f7983 */ /* 0x000f280000300800 */
[----:B----4-:R-:W-:Y:S04]  /*81710*/  STL.64 [R1+0x64a8], R30 ;  /* 0x0064a81e01007387 */ /* 0x010fe80000100a00 */
[----:B---3--:R3:W-:Y:S04]  /*81720*/  STL.64 [R1+0x64a0], R28 ;  /* 0x0064a01c01007387 */ /* 0x0087e80000100a00 */
[----:B------:R-:W4:Y:S01]  /*81730*/  LDL R36, [R1+0xc0] ;  /* 0x0000c00001247983 */ /* 0x000f220000100800 */
[----:B------:R-:W-:-:S03]  /*81740*/  IMAD.MOV.U32 R37, RZ, RZ, R0 ;  /* 0x000000ffff257224 */ /* 0x000fc600078e0000 */
[----:B------:R-:W1:Y:S04]  /*81750*/  LDL.LU R0, [R1+0x6578] ;  /* 0x0065780001007983 */ /* 0x000e680000300800 */
[----:B--2---:R2:W-:Y:S04]  /*81760*/  STL.64 [R1+0x64b8], R38 ;  /* 0x0064b82601007387 */ /* 0x0045e80000100a00 */
[----:B----4-:R4:W-:Y:S04]  /*81770*/  STL.64 [R1+0x64b0], R36 ;  /* 0x0064b02401007387 */ /* 0x0109e80000100a00 */
[----:B------:R-:W3:Y:S04]  /*81780*/  LDL R24, [R1+0xc8] ;  /* 0x0000c80001187983 */ /* 0x000ee80000100800 */
[----:B------:R-:W3:Y:S04]  /*81790*/  LDL R25, [R1+0xcc] ;  /* 0x0000cc0001197983 */ /* 0x000ee80000100800 */
[----:B------:R-:W-:Y:S04]  /*817a0*/  STL.64 [R1+0x64c8], R26 ;  /* 0x0064c81a01007387 */ /* 0x000fe80000100a00 */
[----:B---3--:R-:W-:Y:S04]  /*817b0*/  STL.64 [R1+0x64c0], R24 ;  /* 0x0064c01801007387 */ /* 0x008fe80000100a00 */
[----:B0-----:R-:W3:Y:S04]  /*817c0*/  LDL.LU R4, [R1+0x1f30] ;  /* 0x001f300001047983 */ /* 0x001ee80000300800 */
[----:B------:R-:W3:Y:S04]  /*817d0*/  LDL.LU R5, [R1+0x1f34] ;  /* 0x001f340001057983 */ /* 0x000ee80000300800 */
[----:B------:R-:W2:Y:S04]  /*817e0*/  LDL.LU R6, [R1+0x1f38] ;  /* 0x001f380001067983 */ /* 0x000ea80000300800 */
[----:B------:R-:W2:Y:S01]  /*817f0*/  LDL.LU R7, [R1+0x1f3c] ;  /* 0x001f3c0001077983 */ /* 0x000ea20000300800 */
[----:B-1----:R-:W-:-:S03]  /*81800*/  IMAD.MOV.U32 R15, RZ, RZ, R0 ;  /* 0x000000ffff0f7224 */ /* 0x002fc600078e0000 */
[----:B--2---:R-:W-:Y:S04]  /*81810*/  STL.64 [R1+0x64d8], R6 ;  /* 0x0064d80601007387 */ /* 0x004fe80000100a00 */
[----:B---3--:R0:W-:Y:S04]  /*81820*/  STL.64 [R1+0x64d0], R4 ;  /* 0x0064d00401007387 */ /* 0x0081e80000100a00 */
        /* <DEDUP_REMOVED lines=8> */
[----:B------:R-:W2:Y:S04]  /*818b0*/  LDL R12, [R1+0xd8] ;  /* 0x0000d800010c7983 */ /* 0x000ea80000100800 */
[----:B------:R-:W2:Y:S04]  /*818c0*/  LDL R13, [R1+0xdc] ;  /* 0x0000dc00010d7983 */ /* 0x000ea80000100800 */
[----:B------:R-:W-:Y:S04]  /*818d0*/  STL.64 [R1+0x64f8], R14 ;  /* 0x0064f80e01007387 */ /* 0x000fe80000100a00 */
[----:B--2---:R2:W-:Y:S04]  /*818e0*/  STL.64 [R1+0x64f0], R12 ;  /* 0x0064f00c01007387 */ /* 0x0045e80000100a00 */
[----:B------:R-:W4:Y:S04]  /*818f0*/  LDL.LU R28, [R1+0x1f50] ;  /* 0x001f5000011c7983 */ /* 0x000f280000300800 */
[----:B------:R-:W4:Y:S04]  /*81900*/  LDL.LU R29, [R1+0x1f54] ;  /* 0x001f5400011d7983 */ /* 0x000f280000300800 */
[----:B------:R-:W2:Y:S04]  /*81910*/  LDL.LU R30, [R1+0x1f58] ;  /* 0x001f5800011e7983 */ /* 0x000ea80000300800 */
[----:B------:R-:W2:Y:S01]  /*81920*/  LDL.LU R31, [R1+0x1f5c] ;  /* 0x001f5c00011f7983 */ /* 0x000ea20000300800 */
[----:B---3--:R-:W-:-:S03]  /*81930*/  IMAD.MOV.U32 R39, RZ, RZ, R0 ;  /* 0x000000ffff277224 */ /* 0x008fc600078e0000 */
[----:B--2---:R-:W-:Y:S04]  /*81940*/  STL.64 [R1+0x6508], R30 ;  /* 0x0065081e01007387 */ /* 0x004fe80000100a00 */
[----:B----4-:R2:W-:Y:S04]  /*81950*/  STL.64 [R1+0x6500], R28 ;  /* 0x0065001c01007387 */ /* 0x0105e80000100a00 */
[----:B------:R-:W3:Y:S04]  /*81960*/  LDL R38, [R1+0xe0] ;  /* 0x0000e00001267983 */ /* 0x000ee80000100800 */
[----:B------:R-:W1:Y:S04]  /*81970*/  LDL.LU R0, [R1+0x6570] ;  /* 0x0065700001007983 */ /* 0x000e680000300800 */
[----:B------:R-:W4:Y:S04]  /*81980*/  LDL R36, [R1+0xe8] ;  /* 0x0000e80001247983 */ /* 0x000f280000100800 */
[----:B------:R-:W4:Y:S04]  /*81990*/  LDL R37, [R1+0xec] ;  /* 0x0000ec0001257983 */ /* 0x000f280000100800 */
[----:B---3--:R3:W-:Y:S04]  /*819a0*/  STL.64 [R1+0x6518], R38 ;  /* 0x0065182601007387 */ /* 0x0087e80000100a00 */
[----:B----4-:R4:W-:Y:S04]  /*819b0*/  STL.64 [R1+0x6510], R36 ;  /* 0x0065102401007387 */ /* 0x0109e80000100a00 */
[----:B0-----:R-:W2:Y:S04]  /*819c0*/  LDL.LU R4, [R1+0x1f70] ;  /* 0x001f700001047983 */ /* 0x001ea80000300800 */
[----:B------:R-:W2:Y:S04]  /*819d0*/  LDL.LU R5, [R1+0x1f74] ;  /* 0x001f740001057983 */ /* 0x000ea80000300800 */
[----:B------:R-:W3:Y:S04]  /*819e0*/  LDL.LU R6, [R1+0x1f78] ;  /* 0x001f780001067983 */ /* 0x000ee80000300800 */
[----:B------:R-:W3:Y:S01]  /*819f0*/  LDL.LU R7, [R1+0x1f7c] ;  /* 0x001f7c0001077983 */ /* 0x000ee20000300800 */
[----:B-1----:R-:W-:-:S03]  /*81a00*/  IMAD.MOV.U32 R19, RZ, RZ, R0 ;  /* 0x000000ffff137224 */ /* 0x002fc600078e0000 */
[----:B---3--:R-:W-:Y:S04]  /*81a10*/  STL.64 [R1+0x6528], R6 ;  /* 0x0065280601007387 */ /* 0x008fe80000100a00 */
[----:B--2---:R-:W-:Y:S04]  /*81a20*/  STL.64 [R1+0x6520], R4 ;  /* 0x0065200401007387 */ /* 0x004fe80000100a00 */
[----:B------:R-:W2:Y:S04]  /*81a30*/  LDL R18, [R1+0xf0] ;  /* 0x0000f00001127983 */ /* 0x000ea80000100800 */
[----:B------:R-:W3:Y:S04]  /*81a40*/  LDL.LU R0, [R1+0x656c] ;  /* 0x00656c0001007983 */ /* 0x000ee80000300800 */
[----:B------:R-:W4:Y:S04]  /*81a50*/  LDL.LU R12, [R1+0x1f80] ;  /* 0x001f8000010c7983 */ /* 0x000f280000300800 */
[----:B------:R-:W4:Y:S04]  /*81a60*/  LDL.LU R13, [R1+0x1f84] ;  /* 0x001f8400010d7983 */ /* 0x000f280000300800 */
[----:B------:R-:W2:Y:S04]  /*81a70*/  LDL.LU R14, [R1+0x1f88] ;  /* 0x001f8800010e7983 */ /* 0x000ea80000300800 */
[----:B------:R-:W2:Y:S04]  /*81a80*/  LDL.LU R15, [R1+0x1f8c] ;  /* 0x001f8c00010f7983 */ /* 0x000ea80000300800 */
[----:B--2---:R-:W-:Y:S04]  /*81a90*/  STL.64 [R1+0x6538], R14 ;  /* 0x0065380e01007387 */ /* 0x004fe80000100a00 */
[----:B----4-:R-:W-:Y:S04]  /*81aa0*/  STL.64 [R1+0x6530], R12 ;  /* 0x0065300c01007387 */ /* 0x010fe80000100a00 */
[----:B------:R-:W2:Y:S04]  /*81ab0*/  LDL R16, [R1+0xf8] ;  /* 0x0000f80001107983 */ /* 0x000ea80000100800 */
[----:B------:R-:W2:Y:S04]  /*81ac0*/  LDL R17, [R1+0xfc] ;  /* 0x0000fc0001117983 */ /* 0x000ea80000100800 */
[----:B------:R-:W-:Y:S04]  /*81ad0*/  STL.64 [R1+0x6548], R18 ;  /* 0x0065481201007387 */ /* 0x000fe80000100a00 */
[----:B--2---:R0:W-:Y:S04]  /*81ae0*/  STL.64 [R1+0x6540], R16 ;  /* 0x0065401001007387 */ /* 0x0041e80000100a00 */
[----:B------:R-:W2:Y:S04]  /*81af0*/  LDL.LU R28, [R1+0x1f90] ;  /* 0x001f9000011c7983 */ /* 0x000ea80000300800 */
[----:B------:R-:W2:Y:S04]  /*81b00*/  LDL.LU R29, [R1+0x1f94] ;  /* 0x001f9400011d7983 */ /* 0x000ea80000300800 */
[----:B------:R-:W4:Y:S04]  /*81b10*/  LDL.LU R30, [R1+0x1f98] ;  /* 0x001f9800011e7983 */ /* 0x000f280000300800 */
[----:B------:R-:W4:Y:S01]  /*81b20*/  LDL.LU R31, [R1+0x1f9c] ;  /* 0x001f9c00011f7983 */ /* 0x000f220000300800 */
[----:B---3--:R-:W-:-:S03]  /*81b30*/  IMAD.MOV.U32 R39, RZ, RZ, R0 ;  /* 0x000000ffff277224 */ /* 0x008fc600078e0000 */
[----:B----4-:R-:W-:Y:S04]  /*81b40*/  STL.64 [R1+0x6558], R30 ;  /* 0x0065581e01007387 */ /* 0x010fe80000100a00 */
[----:B--2---:R1:W-:Y:S04]  /*81b50*/  STL.64 [R1+0x6550], R28 ;  /* 0x0065501c01007387 */ /* 0x0043e80000100a00 */
[----:B------:R-:W2:Y:S04]  /*81b60*/  LDL R38, [R1+0x100] ;  /* 0x0001000001267983 */ /* 0x000ea80000100800 */
[----:B------:R-:W3:Y:S04]  /*81b70*/  LDL.LU R0, [R1+0x6568] ;  /* 0x0065680001007983 */ /* 0x000ee80000300800 */
[----:B------:R-:W4:Y:S04]  /*81b80*/  LDL R36, [R1+0x108] ;  /* 0x0001080001247983 */ /* 0x000f280000100800 */
[----:B------:R-:W4:Y:S04]  /*81b90*/  LDL R37, [R1+0x10c] ;  /* 0x00010c0001257983 */ /* 0x000f280000100800 */
[----:B------:R-:W2:Y:S04]  /*81ba0*/  LDL.LU R20, [R1+0x1fd0] ;  /* 0x001fd00001147983 */ /* 0x000ea80000300800 */
[----:B------:R-:W2:Y:S04]  /*81bb0*/  LDL.LU R21, [R1+0x1fd4] ;  /* 0x001fd40001157983 */ /* 0x000ea80000300800 */
[----:B------:R-:W2:Y:S04]  /*81bc0*/  LDL.LU R22, [R1+0x1fd8] ;  /* 0x001fd80001167983 */ /* 0x000ea80000300800 */
[----:B------:R-:W2:Y:S04]  /*81bd0*/  LDL.LU R23, [R1+0x1fdc] ;  /* 0x001fdc0001177983 */ /* 0x000ea80000300800 */
[----:B0-----:R-:W2:Y:S04]  /*81be0*/  LDL.64 R16, [R1+0x118] ;  /* 0x0001180001107983 */ /* 0x001ea80000100a00 */
[----:B------:R-:W4:Y:S04]  /*81bf0*/  LDL.LU R12, [R1+0x1fb0] ;  /* 0x001fb000010c7983 */ /* 0x000f280000300800 */
[----:B------:R-:W4:Y:S04]  /*81c00*/  LDL.LU R13, [R1+0x1fb4] ;  /* 0x001fb400010d7983 */ /* 0x000f280000300800 */
[----:B------:R-:W4:Y:S04]  /*81c10*/  LDL.LU R14, [R1+0x1fb8] ;  /* 0x001fb800010e7983 */ /* 0x000f280000300800 */
[----:B------:R-:W4:Y:S04]  /*81c20*/  LDL.LU R15, [R1+0x1fbc] ;  /* 0x001fbc00010f7983 */ /* 0x000f280000300800 */
[----:B------:R-:W4:Y:S04]  /*81c30*/  LDL R18, [R1+0x110] ;  /* 0x0001100001127983 */ /* 0x000f280000100800 */
[----:B-1----:R-:W4:Y:S04]  /*81c40*/  LDL.LU R28, [R1+0x1fc0] ;  /* 0x001fc000011c7983 */ /* 0x002f280000300800 */
        /* <DEDUP_REMOVED lines=30> */
[----:B0-----:R-:W2:Y:S01]  /*81e30*/  LDL.LU.64 R22, [R1+0x6560] ;  /* 0x0065600001167983 */ /* 0x001ea20000300a00 */
[----:B---3--:R-:W-:Y:S02]  /*81e40*/  IMAD.MOV.U32 R19, RZ, RZ, R0 ;  /* 0x000000ffff137224 */ /* 0x008fe400078e0000 */
[----:B------:R-:W-:-:S02]  /*81e50*/  IMAD.MOV.U32 R20, RZ, RZ, R16 ;  /* 0x000000ffff147224 */ /* 0x000fc400078e0010 */
[----:B------:R-:W-:-:S03]  /*81e60*/  IMAD.MOV.U32 R21, RZ, RZ, R17 ;  /* 0x000000ffff157224 */ /* 0x000fc600078e0011 */
[C---:B----4-:R-:W-:Y:S06]  /*81e70*/  HMMA.16816.F32 R16, R32.reuse, R18, R28 ;  /* 0x000000122010723c */ /* 0x050fec000000181c */
[C---:B------:R-:W-:Y:S06]  /*81e80*/  HMMA.16816.F32 R12, R32.reuse, R36, R12 ;  /* 0x00000024200c723c */ /* 0x040fec000000180c */
[C---:B------:R-:W-:Y:S01]  /*81e90*/  HMMA.16816.F32 R36, R32.reuse, R38, R4 ;  /* 0x000000262024723c */ /* 0x040fe20000001804 */
[----:B--2---:R-:W-:Y:S04]  /*81ea0*/  STL.64 [R1+0x6358], R22 ;  /* 0x0063581601007387 */ /* 0x004fe80000100a00 */
[----:B------:R0:W-:Y:S04]  /*81eb0*/  STL.64 [R1+0x6350], R20 ;  /* 0x0063501401007387 */ /* 0x0001e80000100a00 */
[----:B0-----:R-:W2:Y:S04]  /*81ec0*/  LDL.LU R20, [R1+0x1f10] ;  /* 0x001f100001147983 */ /* 0x001ea80000300800 */
[----:B------:R-:W2:Y:S04]  /*81ed0*/  LDL.LU R21, [R1+0x1f14] ;  /* 0x001f140001157983 */ /* 0x000ea80000300800 */
[----:B------:R-:W2:Y:S04]  /*81ee0*/  LDL.LU R22, [R1+0x1f18] ;  /* 0x001f180001167983 */ /* 0x000ea80000300800 */
[----:B------:R-:W2:Y:S04]  /*81ef0*/  LDL.LU R23, [R1+0x1f1c] ;  /* 0x001f1c0001177983 */ /* 0x000ea80000300800 */
[----:B------:R-:W3:Y:S04]  /*81f00*/  LDL.LU.64 R30, [R1+0x6558] ;  /* 0x00655800011e7983 */ /* 0x000ee80000300a00 */
[----:B------:R-:W3:Y:S04]  /*81f10*/  LDL.LU.64 R28, [R1+0x6550] ;  /* 0x00655000011c7983 */ /* 0x000ee80000300a00 */
[----:B------:R-:W-:Y:S04]  /*81f20*/  STL.64 [R1+0x1fc0], R16 ;  /* 0x001fc01001007387 */ /* 0x000fe80000100a00 */
[----:B------:R0:W-:Y:S04]  /*81f30*/  STL.64 [R1+0x1fc8], R18 ;  /* 0x001fc81201007387 */ /* 0x0001e80000100a00 */
[----:B0-----:R-:W4:Y:S04]  /*81f40*/  LDL.LU.64 R18, [R1+0x6548] ;  /* 0x0065480001127983 */ /* 0x001f280000300a00 */
[----:B------:R-:W3:Y:S04]  /*81f50*/  LDL.LU.64 R16, [R1+0x6540] ;  /* 0x0065400001107983 */ /* 0x000ee80000300a00 */
[----:B------:R-:W-:Y:S04]  /*81f60*/  STL.64 [R1+0x1fb0], R12 ;  /* 0x001fb00c01007387 */ /* 0x000fe80000100a00 */
[----:B------:R0:W-:Y:S04]  /*81f70*/  STL.64 [R1+0x1fb8], R14 ;  /* 0x001fb80e01007387 */ /* 0x0001e80000100a00 */
[----:B0-----:R-:W4:Y:S04]  /*81f80*/  LDL.LU.64 R14, [R1+0x6538] ;  /* 0x00653800010e7983 */ /* 0x001f280000300a00 */
[----:B------:R-:W4:Y:S04]  /*81f90*/  LDL.LU.64 R12, [R1+0x6530] ;  /* 0x00653000010c7983 */ /* 0x000f280000300a00 */
[----:B------:R-:W2:Y:S04]  /*81fa0*/  LDL.LU.64 R6, [R1+0x6528] ;  /* 0x0065280001067983 */ /* 0x000ea80000300a00 */
[----:B------:R-:W2:Y:S04]  /*81fb0*/  LDL.LU.64 R4, [R1+0x6520] ;  /* 0x0065200001047983 */ /* 0x000ea80000300a00 */
        /* <DEDUP_REMOVED lines=8> */
[----:B------:R0:W-:Y:S01]  /*82040*/  STL.64 [R1+0x1f98], R30 ;  /* 0x001f981e01007387 */ /* 0x0001e20000100a00 */
[C---:B--2---:R-:W-:Y:S03]  /*82050*/  HMMA.16816.F32 R4, R32.reuse, R36, R4 ;  /* 0x000000242004723c */ /* 0x044fe60000001804 */
        /* <DEDUP_REMOVED lines=24> */
[C---:B----4-:R-:W-:Y:S03]  /*821e0*/  HMMA.16816.F32 R4, R32.reuse, R24, R4 ;  /* 0x000000182004723c */ /* 0x050fe60000001804 */
[----:B0-----:R-:W2:Y:S04]  /*821f0*/  LDL.LU.64 R30, [R1+0x64a8] ;  /* 0x0064a800011e7983 */ /* 0x001ea80000300a00 */
[----:B------:R-:W2:Y:S04]  /*82200*/  LDL.LU.64 R28, [R1+0x64a0] ;  /* 0x0064a000011c7983 */ /* 0x000ea80000300a00 */
[----:B------:R-:W3:Y:S04]  /*82210*/  LDL.LU.64 R18, [R1+0x6498] ;  /* 0x0064980001127983 */ /* 0x000ee80000300a00 */
[----:B------:R-:W3:Y:S04]  /*82220*/  LDL.LU.64 R16, [R1+0x6490] ;  /* 0x0064900001107983 */ /* 0x000ee80000300a00 */
[----:B------:R-:W-:Y:S04]  /*82230*/  STL.64 [R1+0x1f40], R12 ;  /* 0x001f400c01007387 */ /* 0x000fe80000100a00 */
[----:B------:R0:W-:Y:S04]  /*82240*/  STL.64 [R1+0x1f48], R14 ;  /* 0x001f480e01007387 */ /* 0x0001e80000100a00 */
[----:B0-----:R-:W4:Y:S04]  /*82250*/  LDL.LU.64 R14, [R1+0x6488] ;  /* 0x00648800010e7983 */ /* 0x001f280000300a00 */
[----:B------:R-:W4:Y:S04]  /*82260*/  LDL.LU.64 R12, [R1+0x6480] ;  /* 0x00648000010c7983 */ /* 0x000f280000300a00 */
[----:B------:R-:W-:Y:S04]  /*82270*/  STL.64 [R1+0x1f30], R4 ;  /* 0x001f300401007387 */ /* 0x000fe80000100a00 */
[----:B------:R0:W-:Y:S01]  /*82280*/  STL.64 [R1+0x1f38], R6 ;  /* 0x001f380601007387 */ /* 0x0001e20000100a00 */
[----:B------:R-:W-:Y:S03]  /*82290*/  HMMA.16816.F32 R48, R32, R36, R48 ;  /* 0x000000242030723c */ /* 0x000fe60000001830 */
[----:B0-----:R-:W4:Y:S04]  /*822a0*/  LDL.LU.64 R6, [R1+0x6478] ;  /* 0x0064780001067983 */ /* 0x001f280000300a00 */
[----:B------:R-:W4:-:S15]  /*822b0*/  LDL.LU.64 R4, [R1+0x6470] ;  /* 0x0064700001047983 */ /* 0x000f1e0000300a00 */
[----:B------:R-:W-:-:S01]  /*822c0*/  NOP ;  /* 0x0000000000007918 */ /* 0x000fc20000000000 */
[----:B------:R-:W-:Y:S04]  /*822d0*/  STL.64 [R1+0x1f20], R48 ;  /* 0x001f203001007387 */ /* 0x000fe80000100a00 */
[----:B------:R0:W-:Y:S04]  /*822e0*/  STL.64 [R1+0x1f28], R50 ;  /* 0x001f283201007387 */ /* 0x0001e80000100a00 */
[----:B0-----:R-:W4:Y:S04]  /*822f0*/  LDL.LU.64 R50, [R1+0x6468] ;  /* 0x0064680001327983 */ /* 0x001f280000300a00 */
[----:B------:R-:W4:Y:S01]  /*82300*/  LDL.LU.64 R48, [R1+0x6460] ;  /* 0x0064600001307983 */ /* 0x000f220000300a00 */
[----:B------:R-:W-:Y:S06]  /*82310*/  HMMA.16816.F32 R20, R32, R38, R20 ;  /* 0x000000262014723c */ /* 0x000fec0000001814 */
[----:B------:R-:W-:-:S05]  /*82320*/  IMAD.MOV.U32 R0, RZ, RZ, R39 ;  /* 0x000000ffff007224 */ /* 0x000fca00078e0027 */
[----:B------:R0:W-:Y:S02]  /*82330*/  STL [R1+0x6260], R0 ;  /* 0x0062600001007387 */ /* 0x0001e40000100800 */
[----:B0-----:R-:W-:-:S10]  /*82340*/  IMAD.MOV.U32 R0, RZ, RZ, R9 ;  /* 0x000000ffff007224 */ /* 0x001fd400078e0009 */
[----:B------:R-:W-:Y:S04]  /*82350*/  STL.64 [R1+0x1f10], R20 ;  /* 0x001f101401007387 */ /* 0x000fe80000100a00 */
[----:B------:R2:W-:Y:S02]  /*82360*/  STL.64 [R1+0x1f18], R22 ;  /* 0x001f181601007387 */ /* 0x0005e40000100a00 */
[C---:B--2---:R-:W-:Y:S06]  /*82370*/  HMMA.16816.F32 R20, R32.reuse, R26, R28 ;  /* 0x0000001a2014723c */ /* 0x044fec000000181c */
[C---:B---3--:R-:W-:Y:S06]  /*82380*/  HMMA.16816.F32 R16, R32.reuse, R8, R16 ;  /* 0x000000082010723c */ /* 0x048fec0000001810 */
[C---:B----4-:R-:W-:Y:S11]  /*82390*/  HMMA.16816.F32 R8, R32.reuse, R10, R12 ;  /* 0x0000000a2008723c */ /* 0x050ff6000000180c */
[----:B------:R-:W-:Y:S04]  /*823a0*/  STL.64 [R1+0x1f00], R20 ;  /* 0x001f001401007387 */ /* 0x000fe80000100a00 */
[----:B------:R-:W-:Y:S04]  /*823b0*/  STL.64 [R1+0x1f08], R22 ;  /* 0x001f081601007387 */ /* 0x000fe80000100a00 */
[----:B------:R-:W-:Y:S04]  /*823c0*/  STL [R1+0x6264], R0 ;  /* 0x0062640001007387 */ /* 0x000fe80000100800 */
[----:B------:R-:W-:Y:S04]  /*823d0*/  STL.64 [R1+0x1ef0], R16 ;  /* 0x001ef01001007387 */ /* 0x000fe80000100a00 */
[----:B------:R-:W-:Y:S01]  /*823e0*/  STL.64 [R1+0x1ef8], R18 ;  /* 0x001ef81201007387 */ /* 0x000fe20000100a00 */
[C---:B------:R-:W-:Y:S03]  /*823f0*/  HMMA.16816.F32 R4, R32.reuse, R44, R4 ;  /* 0x0000002c2004723c */ /* 0x040fe60000001804 */
[----:B------:R-:W-:Y:S04]  /*82400*/  STL.64 [R1+0x1ee0], R8 ;  /* 0x001ee00801007387 */ /* 0x000fe80000100a00 */
[----:B------:R0:W-:Y:S02]  /*82410*/  STL.64 [R1+0x1ee8], R10 ;  /* 0x001ee80a01007387 */ /* 0x0001e40000100a00 */
[----:B0-----:R-:W-:Y:S01]  /*82420*/  HMMA.16816.F32 R8, R32, R46, R40 ;  /* 0x0000002e2008723c */ /* 0x001fe20000001828 */
[----:B------:R-:W-:-:S05]  /*82430*/  IMAD.MOV.U32 R0, RZ, RZ, R45 ;  /* 0x000000ffff007224 */ /* 0x000fca00078e002d */
[----:B------:R-:W-:Y:S08]  /*82440*/  STL [R1+0x6268], R0 ;  /* 0x0062680001007387 */ /* 0x000ff00000100800 */
[----:B------:R-:W-:Y:S04]  /*82450*/  STL.64 [R1+0x1ed0], R4 ;  /* 0x001ed00401007387 */ /* 0x000fe80000100a00 */
[----:B------:R0:W-:Y:S02]  /*82460*/  STL.64 [R1+0x1ed8], R6 ;  /* 0x001ed80601007387 */ /* 0x0001e40000100a00 */
[C---:B0-----:R-:W-:Y:S03]  /*82470*/  HMMA.16816.F32 R4, R32.reuse, R56, R48 ;  /* 0x000000382004723c */ /* 0x041fe60000001830 */
[----:B------:R-:W-:Y:S04]  /*82480*/  STL.64 [R1+0x1ec0], R8 ;  /* 0x001ec00801007387 */ /* 0x000fe80000100a00 */
[----:B------:R0:W-:Y:S02]  /*82490*/  STL.64 [R1+0x1ec8], R10 ;  /* 0x001ec80a01007387 */ /* 0x0001e40000100a00 */
[----:B0-----:R-:W-:Y:S01]  /*824a0*/  HMMA.16816.F32 R8, R32, R58, R52 ;  /* 0x0000003a2008723c */ /* 0x001fe20000001834 */
[----:B------:R-:W-:-:S05]  /*824b0*/  IMAD.MOV.U32 R0, RZ, RZ, R57 ;  /* 0x000000ffff007224 */ /* 0x000fca00078e0039 */
[----:B------:R-:W-:Y:S08]  /*824c0*/  STL [R1+0x626c], R0 ;  /* 0x00626c0001007387 */ /* 0x000ff00000100800 */
[----:B------:R0:W-:Y:S04]  /*824d0*/  STL.64 [R1+0x1eb0], R4 ;  /* 0x001eb00401007387 */ /* 0x0001e80000100a00 */
[----:B------:R1:W-:Y:S04]  /*824e0*/  STL.64 [R1+0x1eb8], R6 ;  /* 0x001eb80601007387 */ /* 0x0003e80000100a00 */
[----:B0-----:R-:W2:Y:S04]  /*824f0*/  LDL.LU R4, [R1+0x1d60] ;  /* 0x001d600001047983 */ /* 0x001ea80000300800 */
[----:B------:R-:W-:Y:S04]  /*82500*/  STL.64 [R1+0x1ea0], R8 ;  /* 0x001ea00801007387 */ /* 0x000fe80000100a00 */
[----:B------:R-:W-:Y:S04]  /*82510*/  STL.64 [R1+0x1ea8], R10 ;  /* 0x001ea80a01007387 */ /* 0x000fe80000100a00 */
[----:B------:R-:W2:Y:S04]  /*82520*/  LDL.LU R5, [R1+0x1d64] ;  /* 0x001d640001057983 */ /* 0x000ea80000300800 */
[----:B-1----:R-:W3:Y:S04]  /*82530*/  LDL.LU R6, [R1+0x1d68] ;  /* 0x001d680001067983 */ /* 0x002ee80000300800 */
[----:B------:R-:W3:Y:S04]  /*82540*/  LDL.LU R7, [R1+0x1d6c] ;  /* 0x001d6c0001077983 */ /* 0x000ee80000300800 */
[----:B---3--:R-:W-:Y:S04]  /*82550*/  STL.64 [R1+0x6368], R6 ;  /* 0x0063680601007387 */ /* 0x008fe80000100a00 */
[----:B--2---:R0:W-:Y:S04]  /*82560*/  STL.64 [R1+0x6360], R4 ;  /* 0x0063600401007387 */ /* 0x0041e80000100a00 */
[----:B------:R-:W2:Y:S04]  /*82570*/  LDL.LU R12, [R1+0x1d80] ;  /* 0x001d8000010c7983 */ /* 0x000ea80000300800 */
[----:B------:R-:W2:Y:S04]  /*82580*/  LDL.LU R13, [R1+0x1d84] ;  /* 0x001d8400010d7983 */ /* 0x000ea80000300800 */
[----:B------:R-:W3:Y:S04]  /*82590*/  LDL.LU R14, [R1+0x1d88] ;  /* 0x001d8800010e7983 */ /* 0x000ee80000300800 */
[----:B------:R-:W3:Y:S04]  /*825a0*/  LDL.LU R15, [R1+0x1d8c] ;  /* 0x001d8c00010f7983 */ /* 0x000ee80000300800 */
[----:B---3--:R1:W-:Y:S04]  /*825b0*/  STL.64 [R1+0x6378], R14 ;  /* 0x0063780e01007387 */ /* 0x0083e80000100a00 */
[----:B--2---:R-:W-:Y:S04]  /*825c0*/  STL.64 [R1+0x6370], R12 ;  /* 0x0063700c01007387 */ /* 0x004fe80000100a00 */
[----:B------:R-:W2:Y:S04]  /*825d0*/  LDL.LU R16, [R1+0x1d90] ;  /* 0x001d900001107983 */ /* 0x000ea80000300800 */
[----:B------:R-:W2:Y:S04]  /*825e0*/  LDL.LU R17, [R1+0x1d94] ;  /* 0x001d940001117983 */ /* 0x000ea80000300800 */
[----:B------:R-:W3:Y:S04]  /*825f0*/  LDL.LU R18, [R1+0x1d98] ;  /* 0x001d980001127983 */ /* 0x000ee80000300800 */
[----:B------:R-:W3:Y:S04]  /*82600*/  LDL.LU R19, [R1+0x1d9c] ;  /* 0x001d9c0001137983 */ /* 0x000ee80000300800 */
[----:B---3--:R-:W-:Y:S04]  /*82610*/  STL.64 [R1+0x6388], R18 ;  /* 0x0063881201007387 */ /* 0x008fe80000100a00 */
[----:B--2---:R2:W-:Y:S04]  /*82620*/  STL.64 [R1+0x6380], R16 ;  /* 0x0063801001007387 */ /* 0x0045e80000100a00 */
[----:B------:R-:W3:Y:S04]  /*82630*/  LDL R26, [R1] ;  /* 0x00000000011a7983 */ /* 0x000ee80000100800 */
[----:B------:R-:W3:Y:S04]  /*82640*/  LDL R27, [R1+0x4] ;  /* 0x00000400011b7983 */ /* 0x000ee80000100800 */
[----:B------:R-:W4:Y:S04]  /*82650*/  LDL R38, [R1+0x8] ;  /* 0x0000080001267983 */ /* 0x000f280000100800 */
[----:B------:R-:W4:Y:S04]  /*82660*/  LDL R39, [R1+0xc] ;  /* 0x00000c0001277983 */ /* 0x000f280000100800 */
[----:B------:R-:W2:Y:S04]  /*82670*/  LDL.LU R56, [R1+0x1db0] ;  /* 0x001db00001387983 */ /* 0x000ea80000300800 */
[----:B------:R-:W2:Y:S04]  /*82680*/  LDL.LU R57, [R1+0x1db4] ;  /* 0x001db40001397983 */ /* 0x000ea80000300800 */
[----:B------:R-:W3:Y:S04]  /*82690*/  LDL.LU R58, [R1+0x1db8] ;  /* 0x001db800013a7983 */ /* 0x000ee80000300800 */
[----:B------:R-:W3:Y:S04]  /*826a0*/  LDL.LU R59, [R1+0x1dbc] ;  /* 0x001dbc00013b7983 */ /* 0x000ee80000300800 */
[----:B---3--:R-:W-:Y:S04]  /*826b0*/  STL.64 [R1+0x6398], R58 ;  /* 0x0063983a01007387 */ /* 0x008fe80000100a00 */
[----:B--2---:R2:W-:Y:S04]  /*826c0*/  STL.64 [R1+0x6390], R56 ;  /* 0x0063903801007387 */ /* 0x0045e80000100a00 */
[----:B------:R-:W3:Y:S04]  /*826d0*/  LDL R54, [R1+0x10] ;  /* 0x0000100001367983 */ /* 0x000ee80000100800 */
[----:B------:R-:W3:Y:S04]  /*826e0*/  LDL R55, [R1+0x14] ;  /* 0x0000140001377983 */ /* 0x000ee80000100800 */
[----:B------:R-:W4:Y:S04]  /*826f0*/  LDL.LU R48, [R1+0x1dc0] ;  /* 0x001dc00001307983 */ /* 0x000f280000300800 */
[----:B------:R-:W4:Y:S04]  /*82700*/  LDL.LU R49, [R1+0x1dc4] ;  /* 0x001dc40001317983 */ /* 0x000f280000300800 */
[----:B------:R-:W2:Y:S04]  /*82710*/  LDL.LU R50, [R1+0x1dc8] ;  /* 0x001dc80001327983 */ /* 0x000ea80000300800 */
[----:B------:R-:W2:Y:S04]  /*82720*/  LDL.LU R51, [R1+0x1dcc] ;  /* 0x001dcc0001337983 */ /* 0x000ea80000300800 */
[----:B--2---:R2:W-:Y:S04]  /*82730*/  STL.64 [R1+0x63a8], R50 ;  /* 0x0063a83201007387 */ /* 0x0045e80000100a00 */
[----:B----4-:R-:W-:Y:S04]  /*82740*/  STL.64 [R1+0x63a0], R48 ;  /* 0x0063a03001007387 */ /* 0x010fe80000100a00 */
[----:B------:R-:W4:Y:S04]  /*82750*/  LDL R52, [R1+0x18] ;  /* 0x0000180001347983 */ /* 0x000f280000100800 */
[----:B------:R-:W4:Y:S04]  /*82760*/  LDL R53, [R1+0x1c] ;  /* 0x00001c0001357983 */ /* 0x000f280000100800 */
[----:B---3--:R-:W-:Y:S04]  /*82770*/  STL.64 [R1+0x63b8], R54 ;  /* 0x0063b83601007387 */ /* 0x008fe80000100a00 */
[----:B----4-:R-:W-:Y:S04]  /*82780*/  STL.64 [R1+0x63b0], R52 ;  /* 0x0063b03401007387 */ /* 0x010fe80000100a00 */
        /* <DEDUP_REMOVED lines=8> */
[----:B------:R3:W-:Y:S04]  /*82810*/  STL.64 [R1+0x63d8], R38 ;  /* 0x0063d82601007387 */ /* 0x0007e80000100a00 */
[----:B----4-:R-:W-:Y:S04]  /*82820*/  STL.64 [R1+0x63d0], R36 ;  /* 0x0063d02401007387 */ /* 0x010fe80000100a00 */
[----:B------:R-:W4:Y:S04]  /*82830*/  LDL R24, [R1+0x28] ;  /* 0x0000280001187983 */ /* 0x000f280000100800 */
[----:B------:R-:W4:Y:S04]  /*82840*/  LDL R25, [R1+0x2c] ;  /* 0x00002c0001197983 */ /* 0x000f280000100800 */
[----:B------:R-:W-:Y:S04]  /*82850*/  STL.64 [R1+0x63e8], R26 ;  /* 0x0063e81a01007387 */ /* 0x000fe80000100a00 */
[----:B----4-:R-:W-:Y:S04]  /*82860*/  STL.64 [R1+0x63e0], R24 ;  /* 0x0063e01801007387 */ /* 0x010fe80000100a00 */
[----:B0-----:R-:W4:Y:S04]  /*82870*/  LDL.LU R4, [R1+0x1df0] ;  /* 0x001df00001047983 */ /* 0x001f280000300800 */
[----:B------:R-:W4:Y:S04]  /*82880*/  LDL.LU R5, [R1+0x1df4] ;  /* 0x001df40001057983 */ /* 0x000f280000300800 */
[----:B------:R-:W2:Y:S04]  /*82890*/  LDL.LU R6, [R1+0x1df8] ;  /* 0x001df80001067983 */ /* 0x000ea80000300800 */
[----:B------:R-:W2:Y:S04]  /*828a0*/  LDL.LU R7, [R1+0x1dfc] ;  /* 0x001dfc0001077983 */ /* 0x000ea80000300800 */
[----:B--2---:R-:W-:Y:S04]  /*828b0*/  STL.64 [R1+0x63f8], R6 ;  /* 0x0063f80601007387 */ /* 0x004fe80000100a00 */
[----:B----4-:R0:W-:Y:S04]  /*828c0*/  STL.64 [R1+0x63f0], R4 ;  /* 0x0063f00401007387 */ /* 0x0101e80000100a00 */
[----:B-1----:R-:W2:Y:S04]  /*828d0*/  LDL R14, [R1+0x30] ;  /* 0x00003000010e7983 */ /* 0x002ea80000100800 */
[----:B------:R-:W2:Y:S04]  /*828e0*/  LDL R15, [R1+0x34] ;  /* 0x00003400010f7983 */ /* 0x000ea80000100800 */
[----:B------:R-:W4:Y:S04]  /*828f0*/  LDL.LU R16, [R1+0x1e00] ;  /* 0x001e000001107983 */ /* 0x000f280000300800 */
[----:B------:R-:W4:Y:S04]  /*82900*/  LDL.LU R17, [R1+0x1e04] ;  /* 0x001e040001117983 */ /* 0x000f280000300800 */
[----:B------:R-:W3:Y:S04]  /*82910*/  LDL.LU R18, [R1+0x1e08] ;  /* 0x001e080001127983 */ /* 0x000ee80000300800 */
[----:B------:R-:W3:Y:S04]  /*82920*/  LDL.LU R19, [R1+0x1e0c] ;  /* 0x001e0c0001137983 */ /* 0x000ee80000300800 */
[----:B---3--:R1:W-:Y:S04]  /*82930*/  STL.64 [R1+0x6408], R18 ;  /* 0x0064081201007387 */ /* 0x0083e80000100a00 */
[----:B----4-:R-:W-:Y:S04]  /*82940*/  STL.64 [R1+0x6400], R16 ;  /* 0x0064001001007387 */ /* 0x010fe80000100a00 */
[----:B------:R-:W3:Y:S04]  /*82950*/  LDL R12, [R1+0x38] ;  /* 0x00003800010c7983 */ /* 0x000ee80000100800 */
[----:B------:R-:W3:Y:S04]  /*82960*/  LDL R13, [R1+0x3c] ;  /* 0x00003c00010d7983 */ /* 0x000ee80000100800 */
[----:B--2---:R-:W-:Y:S04]  /*82970*/  STL.64 [R1+0x6418], R14 ;  /* 0x0064180e01007387 */ /* 0x004fe80000100a00 */
[----:B---3--:R2:W-:Y:S04]  /*82980*/  STL.64 [R1+0x6410], R12 ;  /* 0x0064100c01007387 */ /* 0x0085e80000100a00 */
        /* <DEDUP_REMOVED lines=16> */
[----:B0-----:R-:W4:Y:S04]  /*82a90*/  LDL.LU R4, [R1+0x1e50] ;  /* 0x001e500001047983 */ /* 0x001f280000300800 */
[----:B------:R-:W4:Y:S04]  /*82aa0*/  LDL.LU R5, [R1+0x1e54] ;  /* 0x001e540001057983 */ /* 0x000f280000300800 */
[----:B------:R-:W3:Y:S04]  /*82ab0*/  LDL.LU R6, [R1+0x1e58] ;  /* 0x001e580001067983 */ /* 0x000ee80000300800 */
[----:B------:R-:W3:Y:S04]  /*82ac0*/  LDL.LU R7, [R1+0x1e5c] ;  /* 0x001e5c0001077983 */ /* 0x000ee80000300800 */
[----:B---3--:R-:W-:Y:S04]  /*82ad0*/  STL.64 [R1+0x6448], R6 ;  /* 0x0064480601007387 */ /* 0x008fe80000100a00 */
[----:B----4-:R-:W-:Y:S04]  /*82ae0*/  STL.64 [R1+0x6440], R4 ;  /* 0x0064400401007387 */ /* 0x010fe80000100a00 */
[----:B-1----:R-:W3:Y:S04]  /*82af0*/  LDL R18, [R1+0x60] ;  /* 0x0000600001127983 */ /* 0x002ee80000100800 */
[----:B------:R-:W3:Y:S04]  /*82b00*/  LDL R19, [R1+0x64] ;  /* 0x0000640001137983 */ /* 0x000ee80000100800 */
        /* <DEDUP_REMOVED lines=10> */
[----:B------:R-:W4:Y:S04]  /*82bb0*/  LDL R46, [R1+0x70] ;  /* 0x00007000012e7983 */ /* 0x000f280000100800 */
[----:B------:R-:W4:Y:S04]  /*82bc0*/  LDL R47, [R1+0x74] ;  /* 0x00007400012f7983 */ /* 0x000f280000100800 */
[----:B0-----:R-:W3:Y:S04]  /*82bd0*/  LDL.LU R12, [R1+0x1e90] ;  /* 0x001e9000010c7983 */ /* 0x001ee80000300800 */
[----:B------:R-:W3:Y:S04]  /*82be0*/  LDL.LU R13, [R1+0x1e94] ;  /* 0x001e9400010d7983 */ /* 0x000ee80000300800 */
[----:B------:R-:W3:Y:S04]  /*82bf0*/  LDL.LU R14, [R1+0x1e98] ;  /* 0x001e9800010e7983 */ /* 0x000ee80000300800 */
[----:B------:R-:W3:Y:S04]  /*82c00*/  LDL.LU R15, [R1+0x1e9c] ;  /* 0x001e9c00010f7983 */ /* 0x000ee80000300800 */
[----:B------:R-:W3:Y:S04]  /*82c10*/  LDL.64 R44, [R1+0x78] ;  /* 0x00007800012c7983 */ /* 0x000ee80000100a00 */
[----:B------:R-:W4:Y:S04]  /*82c20*/  LDL.LU R4, [R1+0x1e80] ;  /* 0x001e800001047983 */ /* 0x000f280000300800 */
[----:B------:R-:W4:Y:S04]  /*82c30*/  LDL.LU R5, [R1+0x1e84] ;  /* 0x001e840001057983 */ /* 0x000f280000300800 */
[----:B------:R-:W4:Y:S04]  /*82c40*/  LDL.LU R6, [R1+0x1e88] ;  /* 0x001e880001067983 */ /* 0x000f280000300800 */
[----:B------:R-:W4:Y:S04]  /*82c50*/  LDL.LU R7, [R1+0x1e8c] ;  /* 0x001e8c0001077983 */ /* 0x000f280000300800 */
[----:B------:R-:W2:Y:S04]  /*82c60*/  LDL.64 R16, [R1+0x68] ;  /* 0x0000680001107983 */ /* 0x000ea80000100a00 */
[----:B------:R-:W2:Y:S04]  /*82c70*/  LDL.64 R36, [R1+0x58] ;  /* 0x0000580001247983 */ /* 0x000ea80000100a00 */
[----:B------:R-:W2:Y:S04]  /*82c80*/  LDL.LU R24, [R1+0x1e40] ;  /* 0x001e400001187983 */ /* 0x000ea80000300800 */
[----:B------:R-:W2:Y:S04]  /*82c90*/  LDL.LU R25, [R1+0x1e44] ;  /* 0x001e440001197983 */ /* 0x000ea80000300800 */
[----:B------:R-:W2:Y:S04]  /*82ca0*/  LDL.LU R26, [R1+0x1e48] ;  /* 0x001e4800011a7983 */ /* 0x000ea80000300800 */
[----:B------:R-:W2:Y:S04]  /*82cb0*/  LDL.LU R27, [R1+0x1e4c] ;  /* 0x001e4c00011b7983 */ /* 0x000ea80000300800 */
[----:B------:R-:W2:Y:S04]  /*82cc0*/  LDL.64 R48, [R1+0x48] ;  /* 0x0000480001307983 */ /* 0x000ea80000100a00 */
        /* <DEDUP_REMOVED lines=20> */
[----:B---3--:R-:W-:-:S15]  /*82e10*/  HMMA.16816.F32 R12, R32, R44, R12 ;  /* 0x0000002c200c723c */ /* 0x008fde000000180c */
[----:B------:R-:W-:-:S08]  /*82e20*/  NOP ;  /* 0x0000000000007918 */ /* 0x000fd00000000000 */
[----:B------:R-:W-:Y:S04]  /*82e30*/  STL.64 [R1+0x1e90], R12 ;  /* 0x001e900c01007387 */ /* 0x000fe80000100a00 */
[----:B------:R0:W-:Y:S04]  /*82e40*/  STL.64 [R1+0x1e98], R14 ;  /* 0x001e980e01007387 */ /* 0x0001e80000100a00 */
[----:B0-----:R-:W3:Y:S04]  /*82e50*/  LDL.LU.64 R14, [R1+0x6458] ;  /* 0x00645800010e7983 */ /* 0x001ee80000300a00 */
[----:B------:R-:W3:Y:S01]  /*82e60*/  LDL.LU.64 R12, [R1+0x6450] ;  /* 0x00645000010c7983 */ /* 0x000ee20000300a00 */
[----:B------:R-:W-:-:S02]  /*82e70*/  IMAD.MOV.U32 R0, RZ, RZ, R45 ;  /* 0x000000ffff007224 */ /* 0x000fc400078e002d */
[C---:B----4-:R-:W-:Y:S03]  /*82e80*/  HMMA.16816.F32 R44, R32.reuse, R46, R4 ;  /* 0x0000002e202c723c */ /* 0x050fe60000001804 */
[----:B------:R-:W-:Y:S04]  /*82e90*/  STL [R1+0x6270], R0 ;  /* 0x0062700001007387 */ /* 0x000fe80000100800 */
[----:B------:R-:W4:Y:S04]  /*82ea0*/  LDL.LU.64 R6, [R1+0x6448] ;  /* 0x0064480001067983 */ /* 0x000f280000300a00 */
[----:B------:R-:W4:Y:S01]  /*82eb0*/  LDL.LU.64 R4, [R1+0x6440] ;  /* 0x0064400001047983 */ /* 0x000f220000300a00 */
[----:B--2---:R-:W-:Y:S11]  /*82ec0*/  HMMA.16816.F32 R56, R32, R16, R56 ;  /* 0x000000102038723c */ /* 0x004ff60000001838 */
[----:B------:R-:W-:Y:S04]  /*82ed0*/  STL.64 [R1+0x1e80], R44 ;  /* 0x001e802c01007387 */ /* 0x000fe80000100a00 */
[----:B------:R0:W-:Y:S04]  /*82ee0*/  STL.64 [R1+0x1e88], R46 ;  /* 0x001e882e01007387 */ /* 0x0001e80000100a00 */
[----:B0-----:R-:W2:Y:S04]  /*82ef0*/  LDL.LU.64 R46, [R1+0x6438] ;  /* 0x00643800012e7983 */ /* 0x001ea80000300a00 */
[----:B------:R-:W2:Y:S01]  /*82f00*/  LDL.LU.64 R44, [R1+0x6430] ;  /* 0x00643000012c7983 */ /* 0x000ea20000300a00 */
[----:B------:R-:W-:-:S03]  /*82f10*/  IMAD.MOV.U32 R0, RZ, RZ, R17 ;  /* 0x000000ffff007224 */ /* 0x000fc600078e0011 */
[----:B------:R-:W-:Y:S04]  /*82f20*/  STL.64 [R1+0x1e70], R56 ;  /* 0x001e703801007387 */ /* 0x000fe80000100a00 */
[----:B------:R0:W-:Y:S04]  /*82f30*/  STL.64 [R1+0x1e78], R58 ;  /* 0x001e783a01007387 */ /* 0x0001e80000100a00 */
[----:B0-----:R-:W2:Y:S04]  /*82f40*/  LDL.LU.64 R58, [R1+0x6428] ;  /* 0x00642800013a7983 */ /* 0x001ea80000300a00 */
[----:B------:R-:W2:Y:S04]  /*82f50*/  LDL.LU.64 R56, [R1+0x6420] ;  /* 0x0064200001387983 */ /* 0x000ea80000300a00 */
[----:B------:R0:W-:Y:S01]  /*82f60*/  STL [R1+0x6274], R0 ;  /* 0x0062740001007387 */ /* 0x0001e20000100800 */
[C---:B---3--:R-:W-:Y:S03]  /*82f70*/  HMMA.16816.F32 R16, R32.reuse, R18, R12 ;  /* 0x000000122010723c */ /* 0x048fe6000000180c */
[----:B------:R-:W3:Y:S04]  /*82f80*/  LDL.LU.64 R14, [R1+0x6418] ;  /* 0x00641800010e7983 */ /* 0x000ee80000300a00 */
[----:B------:R-:W3:Y:S01]  /*82f90*/  LDL.LU.64 R12, [R1+0x6410] ;  /* 0x00641000010c7983 */ /* 0x000ee20000300a00 */
[----:B----4-:R-:W-:Y:S06]  /*82fa0*/  HMMA.16816.F32 R4, R32, R36, R4 ;  /* 0x000000242004723c */ /* 0x010fec0000001804 */
[----:B0-----:R-:W-:-:S02]  /*82fb0*/  IMAD.MOV.U32 R0, RZ, RZ, R37 ;  /* 0x000000ffff007224 */ /* 0x001fc400078e0025 */
[C---:B------:R-:W-:Y:S07]  /*82fc0*/  HMMA.16816.F32 R36, R32.reuse, R38, R24 ;  /* 0x000000262024723c */ /* 0x040fee0000001818 */
[----:B------:R-:W-:Y:S04]  /*82fd0*/  STL.64 [R1+0x1e60], R16 ;  /* 0x001e601001007387 */ /* 0x000fe80000100a00 */
[----:B------:R0:W-:Y:S04]  /*82fe0*/  STL.64 [R1+0x1e68], R18 ;  /* 0x001e681201007387 */ /* 0x0001e80000100a00 */
[----:B0-----:R-:W4:Y:S04]  /*82ff0*/  LDL.LU.64 R18, [R1+0x6408] ;  /* 0x0064080001127983 */ /* 0x001f280000300a00 */
[----:B------:R-:W4:Y:S04]  /*83000*/  LDL.LU.64 R16, [R1+0x6400] ;  /* 0x0064000001107983 */ /* 0x000f280000300a00 */
[----:B------:R-:W-:Y:S01]  /*83010*/  STL.64 [R1+0x1e50], R4 ;  /* 0x001e500401007387 */ /* 0x000fe20000100a00 */
[----:B--2---:R-:W-:Y:S03]  /*83020*/  HMMA.16816.F32 R44, R32, R48, R44 ;  /* 0x00000030202c723c */ /* 0x004fe6000000182c */
[----:B------:R0:W-:Y:S04]  /*83030*/  STL.64 [R1+0x1e58], R6 ;  /* 0x001e580601007387 */ /* 0x0001e80000100a00 */
[----:B0-----:R-:W2:Y:S04]  /*83040*/  LDL.LU.64 R6, [R1+0x63f8] ;  /* 0x0063f80001067983 */ /* 0x001ea80000300a00 */
[----:B------:R-:W2:Y:S04]  /*83050*/  LDL.LU.64 R4, [R1+0x63f0] ;  /* 0x0063f00001047983 */ /* 0x000ea80000300a00 */
[----:B------:R0:W-:Y:S04]  /*83060*/  STL [R1+0x6278], R0 ;  /* 0x0062780001007387 */ /* 0x0001e80000100800 */
[----:B------:R-:W2:Y:S04]  /*83070*/  LDL.LU.64 R26, [R1+0x63e8] ;  /* 0x0063e800011a7983 */ /* 0x000ea80000300a00 */
[----:B------:R-:W2:Y:S01]  /*83080*/  LDL.LU.64 R24, [R1+0x63e0] ;  /* 0x0063e00001187983 */ /* 0x000ea20000300a00 */
[----:B0-----:R-:W-:-:S02]  /*83090*/  IMAD.MOV.U32 R0, RZ, RZ, R49 ;  /* 0x000000ffff007224 */ /* 0x001fc400078e0031 */
[C---:B------:R-:W-:Y:S01]  /*830a0*/  HMMA.16816.F32 R48, R32.reuse, R50, R52 ;  /* 0x000000322030723c */ /* 0x040fe20000001834 */
[----:B------:R-:W-:Y:S04]  /*830b0*/  STL.64 [R1+0x1e40], R36 ;  /* 0x001e402401007387 */ /* 0x000fe80000100a00 */
[----:B------:R0:W-:Y:S04]  /*830c0*/  STL.64 [R1+0x1e48], R38 ;  /* 0x001e482601007387 */ /* 0x0001e80000100a00 */
[----:B0-----:R-:W2:Y:S04]  /*830d0*/  LDL.LU.64 R38, [R1+0x63d8] ;  /* 0x0063d80001267983 */ /* 0x001ea80000300a00 */
[----:B------:R-:W2:Y:S04]  /*830e0*/  LDL.LU.64 R36, [R1+0x63d0] ;  /* 0x0063d00001247983 */ /* 0x000ea80000300a00 */
[----:B------:R-:W-:Y:S04]  /*830f0*/  STL.64 [R1+0x1e30], R44 ;  /* 0x001e302c01007387 */ /* 0x000fe80000100a00 */
[----:B------:R0:W-:Y:S04]  /*83100*/  STL.64 [R1+0x1e38], R46 ;  /* 0x001e382e01007387 */ /* 0x0001e80000100a00 */
[----:B0-----:R-:W2:Y:S04]  /*83110*/  LDL.LU.64 R46, [R1+0x63c8] ;  /* 0x0063c800012e7983 */ /* 0x001ea80000300a00 */
[----:B------:R-:W2:Y:S04]  /*83120*/  LDL.LU.64 R44, [R1+0x63c0] ;  /* 0x0063c000012c7983 */ /* 0x000ea80000300a00 */
[----:B------:R-:W2:Y:S04]  /*83130*/  LDL.LU.64 R54, [R1+0x63b8] ;  /* 0x0063b80001367983 */ /* 0x000ea80000300a00 */
        /* <DEDUP_REMOVED lines=11> */
[C---:B----4-:R-:W-:Y:S03]  /*831f0*/  HMMA.16816.F32 R12, R32.reuse, R14, R16 ;  /* 0x0000000e200c723c */ /* 0x050fe60000001810 */
[----:B------:R-:W4:Y:S04]  /*83200*/  LDL.LU.64 R18, [R1+0x6388] ;  /* 0x0063880001127983 */ /* 0x000f280000300a00 */
[----:B------:R-:W4:Y:S01]  /*83210*/  LDL.LU.64 R16, [R1+0x6380] ;  /* 0x0063800001107983 */ /* 0x000f220000300a00 */
[----:B--2---:R-:W-:-:S15]  /*83220*/  HMMA.16816.F32 R4, R32, R24, R4 ;  /* 0x000000182004723c */ /* 0x004fde0000001804 */
[----:B------:R-:W-:Y:S04]  /*83230*/  STL.64 [R1+0x1e00], R12 ;  /* 0x001e000c01007387 */ /* 0x000fe80000100a00 */
[----:B------:R0:W-:Y:S04]  /*83240*/  STL.64 [R1+0x1e08], R14 ;  /* 0x001e080e01007387 */ /* 0x0001e80000100a00 */
[----:B0-----:R-:W2:Y:S04]  /*83250*/  LDL.LU.64 R14, [R1+0x6378] ;  /* 0x00637800010e7983 */ /* 0x001ea80000300a00 */
[----:B------:R-:W2:Y:S01]  /*83260*/  LDL.LU.64 R12, [R1+0x6370] ;  /* 0x00637000010c7983 */ /* 0x000ea20000300a00 */
[C---:B------:R-:W-:Y:S03]  /*83270*/  HMMA.16816.F32 R20, R32.reuse, R36, R20 ;  /* 0x000000242014723c */ /* 0x040fe60000001814 */
[----:B------:R-:W-:Y:S03]  /*83280*/  STL.64 [R1+0x1df0], R4 ;  /* 0x001df00401007387 */ /* 0x000fe60000100a00 */
[C---:B------:R-:W-:Y:S01]  /*83290*/  HMMA.16816.F32 R44, R32.reuse, R52, R44 ;  /* 0x00000034202c723c */ /* 0x040fe2000000182c */
[----:B------:R0:W-:Y:S04]  /*832a0*/  STL.64 [R1+0x1df8], R6 ;  /* 0x001df80601007387 */ /* 0x0001e80000100a00 */
[----:B0-----:R-:W2:Y:S04]  /*832b0*/  LDL.LU.64 R6, [R1+0x6368] ;  /* 0x0063680001067983 */ /* 0x001ea80000300a00 */
[----:B------:R-:W2:Y:S01]  /*832c0*/  LDL.LU.64 R4, [R1+0x6360] ;  /* 0x0063600001047983 */ /* 0x000ea20000300a00 */
[C---:B------:R-:W-:Y:S07]  /*832d0*/  HMMA.16816.F32 R52, R32.reuse, R54, R48 ;  /* 0x000000362034723c */ /* 0x040fee0000001830 */
        /* <DEDUP_REMOVED lines=14> */
[C---:B---3--:R-:W-:Y:S03]  /*833c0*/  HMMA.16816.F32 R36, R32.reuse, R38, R56 ;  /* 0x000000262024723c */ /* 0x048fe60000001838 */
[----:B------:R-:W2:Y:S04]  /*833d0*/  LDL.LU.64 R58, [R1+0x6318] ;  /* 0x00631800013a7983 */ /* 0x000ea80000300a00 */
[----:B------:R-:W3:Y:S01]  /*833e0*/  LDL.LU.64 R56, [R1+0x6310] ;  /* 0x0063100001387983 */ /* 0x000ee20000300a00 */
[C---:B------:R-:W-:Y:S06]  /*833f0*/  HMMA.16816.F32 R24, R32.reuse, R26, R28 ;  /* 0x0000001a2018723c */ /* 0x040fec000000181c */
[C---:B----4-:R-:W-:Y:S09]  /*83400*/  HMMA.16816.F32 R16, R32.reuse, R60, R16 ;  /* 0x0000003c2010723c */ /* 0x050ff20000001810 */
[----:B------:R-:W-:Y:S04]  /*83410*/  STL.64 [R1+0x1db0], R36 ;  /* 0x001db02401007387 */ /* 0x000fe80000100a00 */
[----:B------:R-:W-:Y:S04]  /*83420*/  STL.64 [R1+0x1db8], R38 ;  /* 0x001db82601007387 */ /* 0x000fe80000100a00 */
[----:B------:R-:W-:Y:S04]  /*83430*/  STL.64 [R1+0x6140], R60 ;  /* 0x0061403c01007387 */ /* 0x000fe80000100a00 */
[----:B------:R-:W-:Y:S04]  /*83440*/  STL.64 [R1+0x1da0], R24 ;  /* 0x001da01801007387 */ /* 0x000fe80000100a00 */
[----:B------:R-:W-:Y:S04]  /*83450*/  STL.64 [R1+0x1da8], R26 ;  /* 0x001da81a01007387 */ /* 0x000fe80000100a00 */
[----:B------:R-:W-:Y:S04]  /*83460*/  STL.64 [R1+0x1d90], R16 ;  /* 0x001d901001007387 */ /* 0x000fe80000100a00 */
[----:B------:R-:W-:Y:S01]  /*83470*/  STL.64 [R1+0x1d98], R18 ;  /* 0x001d981201007387 */ /* 0x000fe20000100a00 */
[C---:B--2---:R-:W-:Y:S06]  /*83480*/  HMMA.16816.F32 R12, R32.reuse, R58, R12 ;  /* 0x0000003a200c723c */ /* 0x044fec000000180c */
[----:B---3--:R-:W-:Y:S01]  /*83490*/  HMMA.16816.F32 R8, R32, R56, R8 ;  /* 0x000000382008723c */ /* 0x008fe20000001808 */
[----:B------:R-:W-:-:S15]  /*834a0*/  STL.64 [R1+0x60f0], R58 ;  /* 0x0060f03a01007387 */ /* 0x000fde0000100a00 */
[----:B------:R-:W-:-:S01]  /*834b0*/  NOP ;  /* 0x0000000000007918 */ /* 0x000fc20000000000 */
[----:B------:R-:W-:Y:S04]  /*834c0*/  STL.64 [R1+0x1d80], R12 ;  /* 0x001d800c01007387 */ /* 0x000fe80000100a00 */
[----:B------:R0:W-:Y:S04]  /*834d0*/  STL.64 [R1+0x1d88], R14 ;  /* 0x001d880e01007387 */ /* 0x0001e80000100a00 */
[----:B------:R-:W-:Y:S04]  /*834e0*/  STL.64 [R1+0x60e8], R56 ;  /* 0x0060e83801007387 */ /* 0x000fe80000100a00 */
[----:B------:R-:W-:Y:S04]  /*834f0*/  STL.64 [R1+0x1d70], R8 ;  /* 0x001d700801007387 */ /* 0x000fe80000100a00 */
[----:B------:R1:W-:Y:S01]  /*83500*/  STL.64 [R1+0x1d78], R10 ;  /* 0x001d780a01007387 */ /* 0x0003e20000100a00 */
[C---:B0-----:R-:W-:Y:S06]  /*83510*/  HMMA.16816.F32 R12, R32.reuse, R54, R4 ;  /* 0x00000036200c723c */ /* 0x041fec0000001804 */
[----:B-1----:R-:W-:Y:S01]  /*83520*/  HMMA.16816.F32 R8, R32, R52, R40 ;  /* 0x000000342008723c */ /* 0x002fe20000001828 */
[----:B------:R-:W2:-:S15]  /*83530*/  LDL.LU R4, [R1+0x1d30] ;  /* 0x001d300001047983 */ /* 0x000e9e0000300800 */
[----:B------:R-:W-:-:S01]  /*83540*/  NOP ;  /* 0x0000000000007918 */ /* 0x000fc20000000000 */
[----:B------:R-:W-:Y:S04]  /*83550*/  STL.64 [R1+0x1d60], R12 ;  /* 0x001d600c01007387 */ /* 0x000fe80000100a00 */
[----:B------:R-:W-:Y:S04]  /*83560*/  STL.64 [R1+0x1d68], R14 ;  /* 0x001d680e01007387 */ /* 0x000fe80000100a00 */
[----:B------:R0:W-:Y:S04]  /*83570*/  STL.64 [R1+0x1d50], R8 ;  /* 0x001d500801007387 */ /* 0x0001e80000100a00 */
[----:B------:R1:W-:Y:S04]  /*83580*/  STL.64 [R1+0x1d58], R10 ;  /* 0x001d580a01007387 */ /* 0x0003e80000100a00 */
[----:B------:R-:W2:Y:S04]  /*83590*/  LDL.LU R5, [R1+0x1d34] ;  /* 0x001d340001057983 */ /* 0x000ea80000300800 */
[----:B------:R-:W2:Y:S04]  /*835a0*/  LDL.LU R6, [R1+0x1d38] ;  /* 0x001d380001067983 */ /* 0x000ea80000300800 */
[----:B------:R-:W2:Y:S04]  /*835b0*/  LDL.LU R7, [R1+0x1d3c] ;  /* 0x001d3c0001077983 */ /* 0x000ea80000300800 */
        /* <DEDUP_REMOVED lines=29> */
[----:B------:R0:W-:Y:S04]  /*83790*/  STL.64 [R1+0x60d8], R52 ;  /* 0x0060d83401007387 */ /* 0x0001e80000100a00 */
[----:B0-----:R-:W4:Y:S04]  /*837a0*/  LDL.LU R52, [R1+0x1c70] ;  /* 0x001c700001347983 */ /* 0x001f280000300800 */
[----:B------:R-:W4:Y:S04]  /*837b0*/  LDL.LU R53, [R1+0x1c74] ;  /* 0x001c740001357983 */ /* 0x000f280000300800 */
[----:B------:R-:W4:Y:S04]  /*837c0*/  LDL.LU R54, [R1+0x1c78] ;  /* 0x001c780001367983 */ /* 0x000f280000300800 */
[----:B------:R-:W4:Y:S04]  /*837d0*/  LDL.LU R55, [R1+0x1c7c] ;  /* 0x001c7c0001377983 */ /* 0x000f280000300800 */
[----:B------:R-:W4:Y:S01]  /*837e0*/  LDL.LU R12, [R1+0x1ce0] ;  /* 0x001ce000010c7983 */ /* 0x000f220000300800 */
[C---:B--2---:R-:W-:Y:S06]  /*837f0*/  HMMA.16816.F32 R4, R32.reuse, R48, R4 ;  /* 0x000000302004723c */ /* 0x044fec0000001804 */
[C---:B---3--:R-:W-:Y:S06]  /*83800*/  HMMA.16816.F32 R8, R32.reuse, R50, R8 ;  /* 0x000000322008723c */ /* 0x048fec0000001808 */
[C---:B----4-:R-:W-:Y:S06]  /*83810*/  HMMA.16816.F32 R40, R32.reuse, R44, R40 ;  /* 0x0000002c2028723c */ /* 0x050fec0000001828 */
[C---:B------:R-:W-:Y:S11]  /*83820*/  HMMA.16816.F32 R24, R32.reuse, R46, R24 ;  /* 0x0000002e2018723c */ /* 0x040ff60000001818 */
        /* <DEDUP_REMOVED lines=21> */
[----:B------:R0:W-:Y:S04]  /*83980*/  STL.64 [R1+0x1d20], R24 ;  /* 0x001d201801007387 */ /* 0x0001e80000100a00 */
[----:B------:R-:W-:Y:S04]  /*83990*/  STL.64 [R1+0x1d28], R26 ;  /* 0x001d281a01007387 */ /* 0x000fe80000100a00 */
[----:B0-----:R-:W4:Y:S04]  /*839a0*/  LDL.LU.64 R24, [R1+0x6308] ;  /* 0x0063080001187983 */ /* 0x001f280000300a00 */
        /* <DEDUP_REMOVED lines=15> */
[----:B------:R-:W4:Y:S01]  /*83aa0*/  LDL.LU.64 R36, [R1+0x62e8] ;  /* 0x0062e80001247983 */ /* 0x000f220000300a00 */
[C---:B---3--:R-:W-:Y:S06]  /*83ab0*/  HMMA.16816.F32 R16, R32.reuse, R40, R16 ;  /* 0x000000282010723c */ /* 0x048fec0000001810 */
[----:B------:R-:W-:-:S15]  /*83ac0*/  HMMA.16816.F32 R4, R32, R2, R4 ;  /* 0x000000022004723c */ /* 0x000fde0000001804 */
[----:B------:R-:W-:-:S02]  /*83ad0*/  NOP ;  /* 0x0000000000007918 */ /* 0x000fc40000000000 */
        /* <DEDUP_REMOVED lines=14> */
[----:B0-----:R-:W2:Y:S04]  /*83bc0*/  LDL.LU.64 R14, [R1+0x62d0] ;  /* 0x0062d000010e7983 */ /* 0x001ea80000300a00 */
[----:B------:R-:W2:Y:S04]  /*83bd0*/  LDL.LU.64 R12, [R1+0x62c8] ;  /* 0x0062c800010c7983 */ /* 0x000ea80000300a00 */
[----:B------:R-:W-:Y:S04]  /*83be0*/  STL.64 [R1+0x6298], R38 ;  /* 0x0062982601007387 */ /* 0x000fe80000100a00 */
[----:B----4-:R0:W-:Y:S04]  /*83bf0*/  STL.64 [R1+0x6290], R36 ;  /* 0x0062902401007387 */ /* 0x0101e80000100a00 */
[----:B0-----:R-:W4:Y:S04]  /*83c00*/  LDL.LU R36, [R1+0x1cb0] ;  /* 0x001cb00001247983 */ /* 0x001f280000300800 */
[----:B------:R-:W4:Y:S04]  /*83c10*/  LDL.LU R37, [R1+0x1cb4] ;  /* 0x001cb40001257983 */ /* 0x000f280000300800 */
[----:B------:R-:W4:Y:S04]  /*83c20*/  LDL.LU R38, [R1+0x1cb8] ;  /* 0x001cb80001267983 */ /* 0x000f280000300800 */
[----:B------:R-:W4:Y:S04]  /*83c30*/  LDL.LU R39, [R1+0x1cbc] ;  /* 0x001cbc0001277983 */ /* 0x000f280000300800 */
[----:B------:R-:W-:Y:S04]  /*83c40*/  STL.64 [R1+0x1cd0], R4 ;  /* 0x001cd00401007387 */ /* 0x000fe80000100a00 */
[----:B------:R0:W-:Y:S04]  /*83c50*/  STL.64 [R1+0x1cd8], R6 ;  /* 0x001cd80601007387 */ /* 0x0001e80000100a00 */
[----:B0-----:R-:W4:Y:S04]  /*83c60*/  LDL.LU.64 R6, [R1+0x62c0] ;  /* 0x0062c00001067983 */ /* 0x001f280000300a00 */
[----:B------:R-:W3:Y:S04]  /*83c70*/  LDL.LU.64 R4, [R1+0x62b8] ;  /* 0x0062b80001047983 */ /* 0x000ee80000300a00 */
[----:B------:R-:W-:Y:S01]  /*83c80*/  STL.64 [R1+0x61b8], R2 ;  /* 0x0061b80201007387 */ /* 0x000fe20000100a00 */
[----:B---3--:R-:W-:-:S15]  /*83c90*/  HMMA.16816.F32 R8, R32, R4, R8 ;  /* 0x000000042008723c */ /* 0x008fde0000001808 */
[----:B------:R-:W-:-:S08]  /*83ca0*/  NOP ;  /* 0x0000000000007918 */ /* 0x000fd00000000000 */
[----:B------:R-:W-:Y:S04]  /*83cb0*/  STL.64 [R1+0x1cc0], R8 ;  /* 0x001cc00801007387 */ /* 0x000fe80000100a00 */
[----:B------:R0:W-:Y:S04]  /*83cc0*/  STL.64 [R1+0x1cc8], R10 ;  /* 0x001cc80a01007387 */ /* 0x0001e80000100a00 */
[----:B0-----:R-:W3:Y:S04]  /*83cd0*/  LDL.LU.64 R10, [R1+0x62b0] ;  /* 0x0062b000010a7983 */ /* 0x001ee80000300a00 */
[----:B------:R-:W2:Y:S01]  /*83ce0*/  LDL.LU.64 R8, [R1+0x62a8] ;  /* 0x0062a80001087983 */ /* 0x000ea20000300a00 */
[----:B----4-:R-:W-:Y:S06]  /*83cf0*/  HMMA.16816.F32 R36, R32, R6, R36 ;  /* 0x000000062024723c */ /* 0x010fec0000001824 */
[----:B------:R-:W-:Y:S04]  /*83d00*/  STL.64 [R1+0x60a0], R6 ;  /* 0x0060a00601007387 */ /* 0x000fe80000100a00 */
[----:B------:R-:W-:-:S13]  /*83d10*/  STL.64 [R1+0x6098], R4 ;  /* 0x0060980401007387 */ /* 0x000fda0000100a00 */
[----:B------:R-:W-:Y:S04]  /*83d20*/  STL.64 [R1+0x1cb0], R36 ;  /* 0x001cb02401007387 */ /* 0x000fe80000100a00 */
[----:B------:R2:W-:Y:S02]  /*83d30*/  STL.64 [R1+0x1cb8], R38 ;  /* 0x001cb82601007387 */ /* 0x0005e40000100a00 */
[C---:B--2---:R-:W-:Y:S06]  /*83d40*/  HMMA.16816.F32 R36, R32.reuse, R8, R40 ;  /* 0x000000082024723c */ /* 0x044fec0000001828 */
[C---:B---3--:R-:W-:Y:S06]  /*83d50*/  HMMA.16816.F32 R4, R32.reuse, R10, R44 ;  /* 0x0000000a2004723c */ /* 0x048fec000000182c */
[----:B------:R-:W-:Y:S11]  /*83d60*/  STL.64 [R1+0x6080], R10 ;  /* 0x0060800a01007387 */ /* 0x000ff60000100a00 */
[----:B------:R-:W-:Y:S04]  /*83d70*/  STL.64 [R1+0x1ca0], R36 ;  /* 0x001ca02401007387 */ /* 0x000fe80000100a00 */
[----:B------:R-:W-:Y:S04]  /*83d80*/  STL.64 [R1+0x1ca8], R38 ;  /* 0x001ca82601007387 */ /* 0x000fe80000100a00 */
[----:B------:R0:W-:Y:S04]  /*83d90*/  STL.64 [R1+0x6078], R8 ;  /* 0x0060780801007387 */ /* 0x0001e80000100a00 */
[----:B------:R-:W-:Y:S04]  /*83da0*/  STL.64 [R1+0x1c90], R4 ;  /* 0x001c900401007387 */ /* 0x000fe80000100a00 */
[----:B------:R1:W-:Y:S01]  /*83db0*/  STL.64 [R1+0x1c98], R6 ;  /* 0x001c980601007387 */ /* 0x0003e20000100a00 */
[C---:B0-----:R-:W-:Y:S06]  /*83dc0*/  HMMA.16816.F32 R8, R32.reuse, R12, R48 ;  /* 0x0000000c2008723c */ /* 0x041fec0000001830 */
[C---:B-1----:R-:W-:Y:S06]  /*83dd0*/  HMMA.16816.F32 R4, R32.reuse, R14, R52 ;  /* 0x0000000e2004723c */ /* 0x042fec0000001834 */
[----:B------:R-:W-:Y:S11]  /*83de0*/  STL.64 [R1+0x6060], R14 ;  /* 0x0060600e01007387 */ /* 0x000ff60000100a00 */
[----:B------:R-:W-:Y:S04]  /*83df0*/  STL.64 [R1+0x1c80], R8 ;  /* 0x001c800801007387 */ /* 0x000fe80000100a00 */
[----:B------:R0:W-:Y:S04]  /*83e00*/  STL.64 [R1+0x1c88], R10 ;  /* 0x001c880a01007387 */ /* 0x0001e80000100a00 */
[----:B------:R-:W-:Y:S04]  /*83e10*/  STL.64 [R1+0x6058], R12 ;  /* 0x0060580c01007387 */ /* 0x000fe80000100a00 */
[----:B------:R-:W-:Y:S04]  /*83e20*/  STL.64 [R1+0x1c70], R4 ;  /* 0x001c700401007387 */ /* 0x000fe80000100a00 */
[----:B------:R1:W-:Y:S01]  /*83e30*/  STL.64 [R1+0x1c78], R6 ;  /* 0x001c780601007387 */ /* 0x0003e20000100a00 */
[C---:B0-----:R-:W-:Y:S06]  /*83e40*/  HMMA.16816.F32 R8, R32.reuse, R16, R56 ;  /* 0x000000102008723c */ /* 0x041fec0000001838 */
[----:B-1----:R-:W-:Y:S01]  /*83e50*/  HMMA.16816.F32 R4, R32, R18, R28 ;  /* 0x000000122004723c */ /* 0x002fe2000000181c */
[----:B------:R-:W2:Y:S01]  /*83e60*/  LDL.LU R56, [R1+0x1be0] ;  /* 0x001be00001387983 */ /* 0x000ea20000300800 */
[----:B------:R-:W-:-:S02]  /*83e70*/  IMAD.MOV.U32 R43, RZ, RZ, R24 ;  /* 0x000000ffff2b7224 */ /* 0x000fc400078e0018 */
[----:B------:R-:W-:-:S13]  /*83e80*/  IMAD.MOV.U32 R42, RZ, RZ, R25 ;  /* 0x000000ffff2a7224 */ /* 0x000fda00078e0019 */
[----:B------:R0:W-:Y:S04]  /*83e90*/  STL.64 [R1+0x1c60], R8 ;  /* 0x001c600801007387 */ /* 0x0001e80000100a00 */
[----:B------:R1:W-:Y:S04]  /*83ea0*/  STL.64 [R1+0x1c68], R10 ;  /* 0x001c680a01007387 */ /* 0x0003e80000100a00 */
[----:B------:R3:W-:Y:S04]  /*83eb0*/  STL.64 [R1+0x1c50], R4 ;  /* 0x001c500401007387 */ /* 0x0007e80000100a00 */
[----:B------:R4:W-:Y:S04]  /*83ec0*/  STL.64 [R1+0x1c58], R6 ;  /* 0x001c580601007387 */ /* 0x0009e80000100a00 */
        /* <DEDUP_REMOVED lines=27> */
[----:B0-----:R-:W2:Y:S04]  /*84080*/  LDL.LU R8, [R1+0x1c20] ;  /* 0x001c200001087983 */ /* 0x001ea80000300800 */
[----:B------:R-:W2:Y:S04]  /*84090*/  LDL.LU R9, [R1+0x1c24] ;  /* 0x001c240001097983 */ /* 0x000ea80000300800 */
[----:B-1----:R-:W2:Y:S04]  /*840a0*/  LDL.LU R10, [R1+0x1c28] ;  /* 0x001c2800010a7983 */ /* 0x002ea80000300800 */
[----:B------:R-:W2:Y:S04]  /*840b0*/  LDL.LU R11, [R1+0x1c2c] ;  /* 0x001c2c00010b7983 */ /* 0x000ea80000300800 */
[----:B---3--:R-:W3:Y:S04]  /*840c0*/  LDL.LU R4, [R1+0x1c10] ;  /* 0x001c100001047983 */ /* 0x008ee80000300800 */
[----:B------:R-:W3:Y:S04]  /*840d0*/  LDL.LU R5, [R1+0x1c14] ;  /* 0x001c140001057983 */ /* 0x000ee80000300800 */
[----:B----4-:R-:W3:Y:S04]  /*840e0*/  LDL.LU R6, [R1+0x1c18] ;  /* 0x001c180001067983 */ /* 0x010ee80000300800 */
[----:B------:R-:W3:Y:S04]  /*840f0*/  LDL.LU R7, [R1+0x1c1c] ;  /* 0x001c1c0001077983 */ /* 0x000ee80000300800 */
[----:B------:R-:W4:Y:S01]  /*84100*/  LDL.64 R52, [R1+0x120] ;  /* 0x0001200001347983 */ /* 0x000f220000100a00 */
[----:B------:R-:W-:-:S02]  /*84110*/  IMAD.MOV.U32 R54, RZ, RZ, R20 ;  /* 0x000000ffff367224 */ /* 0x000fc400078e0014 */
[----:B------:R-:W-:Y:S01]  /*84120*/  IMAD.MOV.U32 R55, RZ, RZ, R21 ;  /* 0x000000ffff377224 */ /* 0x000fe200078e0015 */
[----:B------:R-:W3:Y:S04]  /*84130*/  LDL.LU R20, [R1+0x62a4] ;  /* 0x0062a40001147983 */ /* 0x000ee80000300800 */
[----:B------:R-:W3:Y:S04]  /*84140*/  LDL.LU R21, [R1+0x62a0] ;  /* 0x0062a00001157983 */ /* 0x000ee80000300800 */
[----:B------:R-:W4:Y:S04]  /*84150*/  LDL.LU R48, [R1+0x1bf0] ;  /* 0x001bf00001307983 */ /* 0x000f280000300800 */
[----:B------:R-:W4:Y:S04]  /*84160*/  LDL.LU R49, [R1+0x1bf4] ;  /* 0x001bf40001317983 */ /* 0x000f280000300800 */
[----:B------:R-:W4:Y:S04]  /*84170*/  LDL.LU R50, [R1+0x1bf8] ;  /* 0x001bf80001327983 */ /* 0x000f280000300800 */
[----:B------:R-:W4:Y:S04]  /*84180*/  LDL.LU R51, [R1+0x1bfc] ;  /* 0x001bfc0001337983 */ /* 0x000f280000300800 */
[----:B------:R-:W4:Y:S04]  /*84190*/  LDL.64 R60, [R1+0x110] ;  /* 0x00011000013c7983 */ /* 0x000f280000100a00 */
[----:B------:R-:W-:Y:S04]  /*841a0*/  STL.64 [R1+0x6070], R18 ;  /* 0x0060701201007387 */ /* 0x000fe80000100a00 */
[----:B------:R0:W-:Y:S04]  /*841b0*/  STL.64 [R1+0x6068], R16 ;  /* 0x0060681001007387 */ /* 0x0001e80000100a00 */
[----:B0-----:R-:W4:Y:S04]  /*841c0*/  LDL.LU R16, [R1+0x2330] ;  /* 0x0023300001107983 */ /* 0x001f280000300800 */
[----:B------:R-:W4:Y:S04]  /*841d0*/  LDL.LU R17, [R1+0x2334] ;  /* 0x0023340001117983 */ /* 0x000f280000300800 */
[----:B------:R-:W4:Y:S04]  /*841e0*/  LDL.LU R18, [R1+0x2338] ;  /* 0x0023380001127983 */ /* 0x000f280000300800 */
[----:B------:R-:W4:Y:S01]  /*841f0*/  LDL.LU R19, [R1+0x233c] ;  /* 0x00233c0001137983 */ /* 0x000f220000300800 */
[C---:B--2---:R-:W-:Y:S06]  /*84200*/  HMMA.16816.F32 R24, R32.reuse, R22, R24 ;  /* 0x000000162018723c */ /* 0x044fec0000001818 */
[----:B---3--:R-:W-:-:S15]  /*84210*/  HMMA.16816.F32 R36, R32, R20, R36 ;  /* 0x000000142024723c */ /* 0x008fde0000001824 */
[----:B------:R-:W-:-:S08]  /*84220*/  NOP ;  /* 0x0000000000007918 */ /* 0x000fd00000000000 */
[----:B------:R-:W-:Y:S04]  /*84230*/  STL.64 [R1+0x1c40], R36 ;  /* 0x001c402401007387 */ /* 0x000fe80000100a00 */
[----:B------:R0:W-:Y:S04]  /*84240*/  STL.64 [R1+0x1c48], R38 ;  /* 0x001c482601007387 */ /* 0x0001e80000100a00 */
[----:B0-----:R-:W2:Y:S04]  /*84250*/  LDL.LU.64 R38, [R1+0x6298] ;  /* 0x0062980001267983 */ /* 0x001ea80000300a00 */
[----:B------:R-:W3:Y:S04]  /*84260*/  LDL.LU.64 R36, [R1+0x6290] ;  /* 0x0062900001247983 */ /* 0x000ee80000300a00 */
[----:B------:R-:W-:Y:S04]  /*84270*/  STL.64 [R1+0x1c30], R24 ;  /* 0x001c301801007387 */ /* 0x000fe80000100a00 */
[----:B------:R0:W-:Y:S04]  /*84280*/  STL.64 [R1+0x1c38], R26 ;  /* 0x001c381a01007387 */ /* 0x0001e80000100a00 */
[----:B0-----:R-:W2:Y:S04]  /*84290*/  LDL.LU.64 R26, [R1+0x6288] ;  /* 0x00628800011a7983 */ /* 0x001ea80000300a00 */
[----:B------:R-:W4:Y:S04]  /*842a0*/  LDL.LU.64 R24, [R1+0x6280] ;  /* 0x0062800001187983 */ /* 0x000f280000300a00 */
[----:B------:R-:W-:Y:S04]  /*842b0*/  STL.64 [R1+0x6090], R22 ;  /* 0x0060901601007387 */ /* 0x000fe80000100a00 */
[----:B------:R-:W-:Y:S01]  /*842c0*/  STL.64 [R1+0x6088], R20 ;  /* 0x0060881401007387 */ /* 0x000fe20000100a00 */
        /* <DEDUP_REMOVED lines=8> */
[C---:B---3--:R-:W-:Y:S06]  /*84350*/  HMMA.16816.F32 R8, R32.reuse, R36, R8 ;  /* 0x000000242008723c */ /* 0x048fec0000001808 */
[C---:B----4-:R-:W-:Y:S06]  /*84360*/  HMMA.16816.F32 R16, R32.reuse, R24, R16 ;  /* 0x000000182010723c */ /* 0x050fec0000001810 */
[----:B--2---:R-:W-:Y:S01]  /*84370*/  HMMA.16816.F32 R12, R32, R26, R12 ;  /* 0x0000001a200c723c */ /* 0x004fe2000000180c */
[----:B------:R-:W-:Y:S04]  /*84380*/  STL [R1+0x6024], R24 ;  /* 0x0060241801007387 */ /* 0x000fe80000100800 */
[----:B------:R-:W-:-:S12]  /*84390*/  STL [R1+0x6020], R25 ;  /* 0x0060201901007387 */ /* 0x000fd80000100800 */
[----:B------:R-:W-:Y:S04]  /*843a0*/  STL.64 [R1+0x2330], R16 ;  /* 0x0023301001007387 */ /* 0x000fe80000100a00 */
[----:B------:R-:W-:Y:S04]  /*843b0*/  STL.64 [R1+0x2338], R18 ;  /* 0x0023381201007387 */ /* 0x000fe80000100a00 */
[----:B------:R-:W-:Y:S04]  /*843c0*/  STL [R1+0x601c], R26 ;  /* 0x00601c1a01007387 */ /* 0x000fe80000100800 */
[----:B------:R-:W-:Y:S04]  /*843d0*/  STL [R1+0x6018], R27 ;  /* 0x0060181b01007387 */ /* 0x000fe80000100800 */
[----:B------:R-:W-:Y:S04]  /*843e0*/  STL.64 [R1+0x2320], R12 ;  /* 0x0023200c01007387 */ /* 0x000fe80000100a00 */
[----:B------:R-:W-:Y:S04]  /*843f0*/  STL.64 [R1+0x2328], R14 ;  /* 0x0023280e01007387 */ /* 0x000fe80000100a00 */
[----:B------:R-:W-:Y:S04]  /*84400*/  STL.64 [R1+0x60c0], R38 ;  /* 0x0060c02601007387 */ /* 0x000fe80000100a00 */
[----:B------:R-:W-:Y:S04]  /*84410*/  STL.64 [R1+0x60b8], R36 ;  /* 0x0060b82401007387 */ /* 0x000fe80000100a00 */
[----:B------:R-:W-:Y:S04]  /*84420*/  STL.64 [R1+0x1c20], R8 ;  /* 0x001c200801007387 */ /* 0x000fe80000100a00 */
[----:B------:R0:W-:Y:S02]  /*84430*/  STL.64 [R1+0x1c28], R10 ;  /* 0x001c280a01007387 */ /* 0x0001e40000100a00 */
[C---:B0-----:R-:W-:Y:S06]  /*84440*/  HMMA.16816.F32 R8, R28.reuse, R42, R4 ;  /* 0x0000002a1c08723c */ /* 0x041fec0000001804 */
[----:B------:R-:W-:Y:S06]  /*84450*/  HMMA.16816.F32 R4, R28, R52, R44 ;  /* 0x000000341c04723c */ /* 0x000fec000000182c */
[----:B------:R-:W-:-:S02]  /*84460*/  IMAD.MOV.U32 R34, RZ, RZ, R53 ;  /* 0x000000ffff227224 */ /* 0x000fc400078e0035 */
[----:B------:R-:W-:-:S09]  /*84470*/  IMAD.MOV.U32 R35, RZ, RZ, R52 ;  /* 0x000000ffff237224 */ /* 0x000fd200078e0034 */
[----:B------:R-:W-:Y:S04]  /*84480*/  STL.64 [R1+0x1c10], R8 ;  /* 0x001c100801007387 */ /* 0x000fe80000100a00 */
[----:B------:R0:W-:Y:S04]  /*84490*/  STL.64 [R1+0x1c18], R10 ;  /* 0x001c180a01007387 */ /* 0x0001e80000100a00 */
[----:B------:R-:W-:Y:S04]  /*844a0*/  STL.64 [R1+0x1c00], R4 ;  /* 0x001c000401007387 */ /* 0x000fe80000100a00 */
[----:B------:R1:W-:Y:S01]  /*844b0*/  STL.64 [R1+0x1c08], R6 ;  /* 0x001c080601007387 */ /* 0x0003e20000100a00 */
[C---:B0-----:R-:W-:Y:S06]  /*844c0*/  HMMA.16816.F32 R8, R28.reuse, R54, R48 ;  /* 0x000000361c08723c */ /* 0x041fec0000001830 */
[----:B-1----:R-:W-:Y:S01]  /*844d0*/  HMMA.16816.F32 R4, R28, R60, R56 ;  /* 0x0000003c1c04723c */ /* 0x002fe20000001838 */
[----:B------:R-:W-:Y:S04]  /*844e0*/  STL [R1+0x602c], R34 ;  /* 0x00602c2201007387 */ /* 0x000fe80000100800 */
[----:B------:R-:W-:-:S12]  /*844f0*/  STL [R1+0x6028], R35 ;  /* 0x0060282301007387 */ /* 0x000fd80000100800 */
[----:B------:R-:W-:Y:S04]  /*84500*/  STL.64 [R1+0x1bf0], R8 ;  /* 0x001bf00801007387 */ /* 0x000fe80000100a00 */
[----:B------:R-:W-:Y:S04]  /*84510*/  STL.64 [R1+0x1bf8], R10 ;  /* 0x001bf80a01007387 */ /* 0x000fe80000100a00 */
[----:B------:R0:W-:Y:S04]  /*84520*/  STL.64 [R1+0x1be0], R4 ;  /* 0x001be00401007387 */ /* 0x0001e80000100a00 */
[----:B------:R1:W-:Y:S04]  /*84530*/  STL.64 [R1+0x1be8], R6 ;  /* 0x001be80601007387 */ /* 0x0003e80000100a00 */
[----:B------:R-:W2:Y:S04]  /*84540*/  LDL.LU R48, [R1+0x1b60] ;  /* 0x001b600001307983 */ /* 0x000ea80000300800 */
        /* <DEDUP_REMOVED lines=11> */
[----:B------:R-:W2:Y:S04]  /*84600*/  LDL R32, [R1+0x108] ;  /* 0x0001080001207983 */ /* 0x000ea80000100800 */
[----:B------:R-:W2:Y:S04]  /*84610*/  LDL R33, [R1+0x10c] ;  /* 0x00010c0001217983 */ /* 0x000ea80000100800 */
[----:B------:R-:W2:Y:S04]  /*84620*/  LDL.LU R36, [R1+0x1bd0] ;  /* 0x001bd00001247983 */ /* 0x000ea80000300800 */
[----:B------:R-:W2:Y:S04]  /*84630*/  LDL.LU R37, [R1+0x1bd4] ;  /* 0x001bd40001257983 */ /* 0x000ea80000300800 */
[----:B------:R-:W2:Y:S04]  /*84640*/  LDL.LU R38, [R1+0x1bd8] ;  /* 0x001bd80001267983 */ /* 0x000ea80000300800 */
[----:B------:R-:W2:Y:S04]  /*84650*/  LDL.LU R39, [R1+0x1bdc] ;  /* 0x001bdc0001277983 */ /* 0x000ea80000300800 */
[----:B------:R-:W4:Y:S04]  /*84660*/  LDL.64 R16, [R1+0x100] ;  /* 0x0001000001107983 */ /* 0x000f280000100a00 */
        /* <DEDUP_REMOVED lines=9> */
[----:B------:R-:W3:Y:S04]  /*84700*/  LDL.64 R2, [R1+0xf0] ;  /* 0x0000f00001027983 */ /* 0x000ee80000100a00 */
[----:B------:R-:W3:Y:S04]  /*84710*/  LDL R40, [R1+0xe8] ;  /* 0x0000e80001287983 */ /* 0x000ee80000100800 */
[----:B------:R-:W3:Y:S04]  /*84720*/  LDL R41, [R1+0xec] ;  /* 0x0000ec0001297983 */ /* 0x000ee80000100800 */
        /* <DEDUP_REMOVED lines=10> */
[----:B------:R-:W3:Y:S04]  /*847d0*/  LDL.64 R54, [R1+0xd0] ;  /* 0x0000d00001367983 */ /* 0x000ee80000100a00 */
[----:B------:R-:W3:Y:S04]  /*847e0*/  LDL.LU R56, [R1+0x1b50] ;  /* 0x001b500001387983 */ /* 0x000ee80000300800 */
[----:B------:R-:W3:Y:S04]  /*847f0*/  LDL.LU R57, [R1+0x1b54] ;  /* 0x001b540001397983 */ /* 0x000ee80000300800 */
[----:B------:R-:W3:Y:S01]  /*84800*/  LDL.LU R58, [R1+0x1b58] ;  /* 0x001b5800013a7983 */ /* 0x000ee20000300800 */
[----:B------:R-:W-:-:S02]  /*84810*/  IMAD.MOV.U32 R34, RZ, RZ, R60 ;  /* 0x000000ffff227224 */ /* 0x000fc400078e003c */
[----:B------:R-:W-:Y:S01]  /*84820*/  IMAD.MOV.U32 R35, RZ, RZ, R61 ;  /* 0x000000ffff237224 */ /* 0x000fe200078e003d */
[----:B------:R-:W3:Y:S04]  /*84830*/  LDL.LU R59, [R1+0x1b5c] ;  /* 0x001b5c00013b7983 */ /* 0x000ee80000300800 */
[----:B------:R-:W3:Y:S04]  /*84840*/  LDL.64 R60, [R1+0xc8] ;  /* 0x0000c800013c7983 */ /* 0x000ee80000100a00 */
[----:B------:R-:W-:Y:S04]  /*84850*/  STL [R1+0x6034], R35 ;  /* 0x0060342301007387 */ /* 0x000fe80000100800 */
[----:B------:R4:W-:Y:S01]  /*84860*/  STL [R1+0x6030], R34 ;  /* 0x0060302201007387 */ /* 0x0009e20000100800 */
[C---:B--2---:R-:W-:Y:S06]  /*84870*/  HMMA.16816.F32 R36, R28.reuse, R32, R36 ;  /* 0x000000201c24723c */ /* 0x044fec0000001824 */
[C---:B----4-:R-:W-:Y:S06]  /*84880*/  HMMA.16816.F32 R32, R28.reuse, R16, R24 ;  /* 0x000000101c20723c */ /* 0x050fec0000001818 */
[C---:B---3--:R-:W-:Y:S06]  /*84890*/  HMMA.16816.F32 R20, R28.reuse, R18, R20 ;  /* 0x000000121c14723c */ /* 0x048fec0000001814 */
[C---:B------:R-:W-:Y:S06]  /*848a0*/  HMMA.16816.F32 R12, R28.reuse, R2, R12 ;  /* 0x000000021c0c723c */ /* 0x040fec000000180c */
[C---:B------:R-:W-:Y:S06]  /*848b0*/  HMMA.16816.F32 R8, R28.reuse, R40, R8 ;  /* 0x000000281c08723c */ /* 0x040fec0000001808 */
[----:B------:R-:W-:Y:S01]  /*848c0*/  HMMA.16816.F32 R4, R28, R42, R4 ;  /* 0x0000002a1c04723c */ /* 0x000fe20000001804 */
[----:B------:R-:W-:-:S02]  /*848d0*/  IMAD.MOV.U32 R27, RZ, RZ, R17 ;  /* 0x000000ffff1b7224 */ /* 0x000fc400078e0011 */
[----:B------:R-:W-:Y:S01]  /*848e0*/  IMAD.MOV.U32 R26, RZ, RZ, R16 ;  /* 0x000000ffff1a7224 */ /* 0x000fe200078e0010 */
[----:B------:R-:W-:Y:S04]  /*848f0*/  STL.64 [R1+0x1bd0], R36 ;  /* 0x001bd02401007387 */ /* 0x000fe80000100a00 */
[----:B------:R-:W-:Y:S04]  /*84900*/  STL.64 [R1+0x1bd8], R38 ;  /* 0x001bd82601007387 */ /* 0x000fe80000100a00 */
[----:B------:R-:W-:Y:S04]  /*84910*/  STL.64 [R1+0x1bc0], R32 ;  /* 0x001bc02001007387 */ /* 0x000fe80000100a00 */
[----:B------:R0:W-:Y:S01]  /*84920*/  STL.64 [R1+0x1bc8], R34 ;  /* 0x001bc82201007387 */ /* 0x0001e20000100a00 */
[----:B------:R-:W-:-:S03]  /*84930*/  IMAD.MOV.U32 R25, RZ, RZ, R19 ;  /* 0x000000ffff197224 */ /* 0x000fc600078e0013 */
[----:B------:R-:W-:Y:S01]  /*84940*/  STL [R1+0x603c], R27 ;  /* 0x00603c1b01007387 */ /* 0x000fe20000100800 */
[----:B------:R-:W-:-:S03]  /*84950*/  IMAD.MOV.U32 R24, RZ, RZ, R18 ;  /* 0x000000ffff187224 */ /* 0x000fc600078e0012 */
[----:B------:R-:W-:Y:S04]  /*84960*/  STL [R1+0x6038], R26 ;  /* 0x0060381a01007387 */ /* 0x000fe80000100800 */
[----:B------:R-:W-:Y:S04]  /*84970*/  STL.64 [R1+0x1bb0], R20 ;  /* 0x001bb01401007387 */ /* 0x000fe80000100a00 */
[----:B------:R-:W-:Y:S04]  /*84980*/  STL.64 [R1+0x1bb8], R22 ;  /* 0x001bb81601007387 */ /* 0x000fe80000100a00 */
[----:B------:R-:W-:Y:S04]  /*84990*/  STL [R1+0x6044], R25 ;  /* 0x0060441901007387 */ /* 0x000fe80000100800 */
[----:B------:R-:W-:Y:S04]  /*849a0*/  STL [R1+0x6040], R24 ;  /* 0x0060401801007387 */ /* 0x000fe80000100800 */
[----:B------:R-:W-:Y:S01]  /*849b0*/  STL.64 [R1+0x1ba0], R12 ;  /* 0x001ba00c01007387 */ /* 0x000fe20000100a00 */
[----:B0-----:R-:W-:-:S02]  /*849c0*/  IMAD.MOV.U32 R34, RZ, RZ, R3 ;  /* 0x000000ffff227224 */ /* 0x001fc400078e0003 */
[----:B------:R-:W-:Y:S01]  /*849d0*/  IMAD.MOV.U32 R35, RZ, RZ, R2 ;  /* 0x000000ffff237224 */ /* 0x000fe200078e0002 */
[----:B------:R-:W-:Y:S04]  /*849e0*/  STL.64 [R1+0x1ba8], R14 ;  /* 0x001ba80e01007387 */ /* 0x000fe80000100a00 */
[----:B------:R-:W-:Y:S04]  /*849f0*/  STL [R1+0x604c], R34 ;  /* 0x00604c2201007387 */ /* 0x000fe80000100800 */
[----:B------:R-:W-:Y:S04]  /*84a00*/  STL [R1+0x6048], R35 ;  /* 0x0060482301007387 */ /* 0x000fe80000100800 */
[----:B------:R-:W-:Y:S04]  /*84a10*/  STL.64 [R1+0x1b90], R8 ;  /* 0x001b900801007387 */ /* 0x000fe80000100a00 */
[----:B------:R-:W-:Y:S04]  /*84a20*/  STL.64 [R1+0x1b98], R10 ;  /* 0x001b980a01007387 */ /* 0x000fe80000100a00 */
[----:B------:R-:W-:Y:S04]  /*84a30*/  STL.64 [R1+0x1b80], R4 ;  /* 0x001b800401007387 */ /* 0x000fe80000100a00 */
[----:B------:R0:W-:Y:S02]  /*84a40*/  STL.64 [R1+0x1b88], R6 ;  /* 0x001b880601007387 */ /* 0x0001e40000100a00 */
[----:B0-----:R-:W-:Y:S01]  /*84a50*/  HMMA.16816.F32 R4, R28, R52, R44 ;  /* 0x000000341c04723c */ /* 0x001fe2000000182c */
[----:B------:R-:W-:-:S02]  /*84a60*/  IMAD.MOV.U32 R26, RZ, RZ, R43 ;  /* 0x000000ffff1a7224 */ /* 0x000fc400078e002b */
[----:B------:R-:W-:-:S03]  /*84a70*/  IMAD.MOV.U32 R27, RZ, RZ, R42 ;  /* 0x000000ffff1b7224 */ /* 0x000fc600078e002a */
[----:B------:R-:W-:Y:S04]  /*84a80*/  STL [R1+0x6054], R26 ;  /* 0x0060541a01007387 */ /* 0x000fe80000100800 */
[----:B------:R-:W-:-:S13]  /*84a90*/  STL [R1+0x6050], R27 ;  /* 0x0060501b01007387 */ /* 0x000fda0000100800 */
        /* <DEDUP_REMOVED lines=9> */
[----:B------:R-:W-:-:S02]  /*84b30*/  IMAD.MOV.U32 R26, RZ, RZ, R60 ;  /* 0x000000ffff1a7224 */ /* 0x000fc400078e003c */
[----:B------:R-:W-:Y:S02]  /*84b40*/  IMAD.MOV.U32 R27, RZ, RZ, R61 ;  /* 0x000000ffff1b7224 */ /* 0x000fe400078e003d */
[----:B------:R-:W-:-:S13]  /*84b50*/  IMAD.MOV.U32 R61, RZ, RZ, R0 ;  /* 0x000000ffff3d7224 */ /* 0x000fda00078e0000 */
[----:B------:R0:W-:Y:S04]  /*84b60*/  STL.64 [R1+0x1b50], R4 ;  /* 0x001b500401007387 */ /* 0x0001e80000100a00 */
[----:B------:R1:W-:Y:S04]  /*84b70*/  STL.64 [R1+0x1b58], R6 ;  /* 0x001b580601007387 */ /* 0x0003e80000100a00 */
[----:B------:R-:W2:Y:S04]  /*84b80*/  LDL R60, [R1+0x48] ;  /* 0x00004800013c7983 */ /* 0x000ea80000100800 */
[----:B------:R-:W3:Y:S04]  /*84b90*/  LDL.LU R0, [R1+0x6278] ;  /* 0x0062780001007983 */ /* 0x000ee80000300800 */
[----:B------:R-:W4:Y:S04]  /*84ba0*/  LDL.LU R56, [R1+0x1a50] ;  /* 0x001a500001387983 */ /* 0x000f280000300800 */
[----:B------:R-:W4:Y:S04]  /*84bb0*/  LDL.LU R57, [R1+0x1a54] ;  /* 0x001a540001397983 */ /* 0x000f280000300800 */
[----:B------:R-:W2:Y:S04]  /*84bc0*/  LDL.LU R58, [R1+0x1a58] ;  /* 0x001a5800013a7983 */ /* 0x000ea80000300800 */
[----:B------:R-:W2:Y:S04]  /*84bd0*/  LDL.LU R59, [R1+0x1a5c] ;  /* 0x001a5c00013b7983 */ /* 0x000ea80000300800 */
[----:B--2---:R-:W-:Y:S04]  /*84be0*/  STL.64 [R1+0x61c8], R58 ;  /* 0x0061c83a01007387 */ /* 0x004fe80000100a00 */
[----:B----4-:R2:W-:Y:S04]  /*84bf0*/  STL.64 [R1+0x61c0], R56 ;  /* 0x0061c03801007387 */ /* 0x0105e80000100a00 */
[----:B------:R-:W4:Y:S04]  /*84c00*/  LDL.LU R48, [R1+0x1a60] ;  /* 0x001a600001307983 */ /* 0x000f280000300800 */
[----:B------:R-:W4:Y:S04]  /*84c10*/  LDL.LU R49, [R1+0x1a64] ;  /* 0x001a640001317983 */ /* 0x000f280000300800 */
[----:B------:R-:W2:Y:S04]  /*84c20*/  LDL.LU R50, [R1+0x1a68] ;  /* 0x001a680001327983 */ /* 0x000ea80000300800 */
[----:B------:R-:W2:Y:S01]  /*84c30*/  LDL.LU R51, [R1+0x1a6c] ;  /* 0x001a6c0001337983 */ /* 0x000ea20000300800 */
[----:B------:R-:W-:-:S02]  /*84c40*/  IMAD.MOV.U32 R25, RZ, RZ, R52 ;  /* 0x000000ffff197224 */ /* 0x000fc400078e0034 */
[----:B------:R-:W-:Y:S02]  /*84c50*/  IMAD.MOV.U32 R24, RZ, RZ, R53 ;  /* 0x000000ffff187224 */ /* 0x000fe400078e0035 */
[----:B---3--:R-:W-:Y:S01]  /*84c60*/  IMAD.MOV.U32 R53, RZ, RZ, R0 ;  /* 0x000000ffff357224 */ /* 0x008fe200078e0000 */
[----:B--2---:R2:W-:Y:S04]  /*84c70*/  STL.64 [R1+0x61d8], R50 ;  /* 0x0061d83201007387 */ /* 0x0045e80000100a00 */
[----:B----4-:R-:W-:Y:S04]  /*84c80*/  STL.64 [R1+0x61d0], R48 ;  /* 0x0061d03001007387 */ /* 0x010fe80000100a00 */
[----:B------:R-:W3:Y:S04]  /*84c90*/  LDL R52, [R1+0x58] ;  /* 0x0000580001347983 */ /* 0x000ee80000100800 */
[----:B------:R-:W4:Y:S04]  /*84ca0*/  LDL.LU R0, [R1+0x6274] ;  /* 0x0062740001007983 */ /* 0x000f280000300800 */
[----:B0-----:R-:W2:Y:S04]  /*84cb0*/  LDL.LU R4, [R1+0x1a80] ;  /* 0x001a800001047983 */ /* 0x001ea80000300800 */
[----:B------:R-:W2:Y:S04]  /*84cc0*/  LDL.LU R5, [R1+0x1a84] ;  /* 0x001a840001057983 */ /* 0x000ea80000300800 */
[----:B-1----:R-:W3:Y:S04]  /*84cd0*/  LDL.LU R6, [R1+0x1a88] ;  /* 0x001a880001067983 */ /* 0x002ee80000300800 */
[----:B------:R-:W3:Y:S01]  /*84ce0*/  LDL.LU R7, [R1+0x1a8c] ;  /* 0x001a8c0001077983 */ /* 0x000ee20000300800 */
[----:B----4-:R-:W-:-:S03]  /*84cf0*/  IMAD.MOV.U32 R41, RZ, RZ, R0 ;  /* 0x000000ffff297224 */ /* 0x010fc600078e0000 */
[----:B---3--:R-:W-:Y:S04]  /*84d00*/  STL.64 [R1+0x61e8], R6 ;  /* 0x0061e80601007387 */ /* 0x008fe80000100a00 */
[----:B--2---:R0:W-:Y:S04]  /*84d10*/  STL.64 [R1+0x61e0], R4 ;  /* 0x0061e00401007387 */ /* 0x0041e80000100a00 */
[----:B------:R-:W2:Y:S04]  /*84d20*/  LDL R40, [R1+0x68] ;  /* 0x0000680001287983 */ /* 0x000ea80000100800 */
[----:B------:R-:W3:Y:S04]  /*84d30*/  LDL.LU R0, [R1+0x6270] ;  /* 0x0062700001007983 */ /* 0x000ee80000300800 */
[----:B------:R-:W4:Y:S04]  /*84d40*/  LDL.LU R16, [R1+0x1aa0] ;  /* 0x001aa00001107983 */ /* 0x000f280000300800 */
[----:B------:R-:W4:Y:S04]  /*84d50*/  LDL.LU R17, [R1+0x1aa4] ;  /* 0x001aa40001117983 */ /* 0x000f280000300800 */
[----:B------:R-:W2:Y:S04]  /*84d60*/  LDL.LU R18, [R1+0x1aa8] ;  /* 0x001aa80001127983 */ /* 0x000ea80000300800 */
        /* <DEDUP_REMOVED lines=9> */
[----:B------:R-:W2:Y:S01]  /*84e00*/  LDL.LU R39, [R1+0x1acc] ;  /* 0x001acc0001277983 */ /* 0x000ea20000300800 */
[----:B---3--:R-:W-:-:S03]  /*84e10*/  IMAD.MOV.U32 R35, RZ, RZ, R0 ;  /* 0x000000ffff237224 */ /* 0x008fc600078e0000 */
[----:B--2---:R2:W-:Y:S04]  /*84e20*/  STL.64 [R1+0x6208], R38 ;  /* 0x0062082601007387 */ /* 0x0045e80000100a00 */
[----:B----4-:R-:W-:Y:S04]  /*84e30*/  STL.64 [R1+0x6200], R36 ;  /* 0x0062002401007387 */ /* 0x010fe80000100a00 */
[----:B------:R-:W3:Y:S04]  /*84e40*/  LDL R34, [R1+0x88] ;  /* 0x0000880001227983 */ /* 0x000ee80000100800 */
[----:B------:R-:W4:Y:S04]  /*84e50*/  LDL.LU R0, [R1+0x6268] ;  /* 0x0062680001007983 */ /* 0x000f280000300800 */
[----:B------:R-:W2:Y:S04]  /*84e60*/  LDL.LU R56, [R1+0x1ae0] ;  /* 0x001ae00001387983 */ /* 0x000ea80000300800 */
[----:B------:R-:W2:Y:S04]  /*84e70*/  LDL.LU R57, [R1+0x1ae4] ;  /* 0x001ae40001397983 */ /* 0x000ea80000300800 */
[----:B------:R-:W3:Y:S04]  /*84e80*/  LDL.LU R58, [R1+0x1ae8] ;  /* 0x001ae800013a7983 */ /* 0x000ee80000300800 */
[----:B------:R-:W3:Y:S01]  /*84e90*/  LDL.LU R59, [R1+0x1aec] ;  /* 0x001aec00013b7983 */ /* 0x000ee20000300800 */
[----:B----4-:R-:W-:-:S03]  /*84ea0*/  IMAD.MOV.U32 R51, RZ, RZ, R0 ;  /* 0x000000ffff337224 */ /* 0x010fc600078e0000 */
[----:B---3--:R-:W-:Y:S04]  /*84eb0*/  STL.64 [R1+0x6218], R58 ;  /* 0x0062183a01007387 */ /* 0x008fe80000100a00 */
[----:B--2---:R-:W-:Y:S04]  /*84ec0*/  STL.64 [R1+0x6210], R56 ;  /* 0x0062103801007387 */ /* 0x004fe80000100a00 */
[----:B------:R-:W2:Y:S04]  /*84ed0*/  LDL R50, [R1+0x98] ;  /* 0x0000980001327983 */ /* 0x000ea80000100800 */
[----:B------:R-:W3:Y:S04]  /*84ee0*/  LDL.LU R0, [R1+0x6264] ;  /* 0x0062640001007983 */ /* 0x000ee80000300800 */
[----:B0-----:R-:W4:Y:S04]  /*84ef0*/  LDL.LU R4, [R1+0x1af0] ;  /* 0x001af00001047983 */ /* 0x001f280000300800 */
[----:B------:R-:W4:Y:S04]  /*84f00*/  LDL.LU R5, [R1+0x1af4] ;  /* 0x001af40001057983 */ /* 0x000f280000300800 */
[----:B------:R-:W2:Y:S04]  /*84f10*/  LDL.LU R6, [R1+0x1af8] ;  /* 0x001af80001067983 */ /* 0x000ea80000300800 */
[----:B------:R-:W2:Y:S04]  /*84f20*/  LDL.LU R7, [R1+0x1afc] ;  /* 0x001afc0001077983 */ /* 0x000ea80000300800 */
[----:B--2---:R-:W-:Y:S04]  /*84f30*/  STL.64 [R1+0x6228], R6 ;  /* 0x0062280601007387 */ /* 0x004fe80000100a00 */
[----:B----4-:R0:W-:Y:S04]  /*84f40*/  STL.64 [R1+0x6220], R4 ;  /* 0x0062200401007387 */ /* 0x0101e80000100a00 */
[----:B-1----:R-:W2:Y:S04]  /*84f50*/  LDL.LU R16, [R1+0x1b00] ;  /* 0x001b000001107983 */ /* 0x002ea80000300800 */
[----:B------:R-:W2:Y:S04]  /*84f60*/  LDL.LU R17, [R1+0x1b04] ;  /* 0x001b040001117983 */ /* 0x000ea80000300800 */
[----:B------:R-:W4:Y:S04]  /*84f70*/  LDL.LU R18, [R1+0x1b08] ;  /* 0x001b080001127983 */ /* 0x000f280000300800 */
[----:B------:R-:W4:Y:S01]  /*84f80*/  LDL.LU R19, [R1+0x1b0c] ;  /* 0x001b0c0001137983 */ /* 0x000f220000300800 */
[----:B---3--:R-:W-:-:S03]  /*84f90*/  IMAD.MOV.U32 R39, RZ, RZ, R0 ;  /* 0x000000ffff277224 */ /* 0x008fc600078e0000 */
[----:B----4-:R1:W-:Y:S04]  /*84fa0*/  STL.64 [R1+0x6238], R18 ;  /* 0x0062381201007387 */ /* 0x0103e80000100a00 */
[----:B--2---:R2:W-:Y:S04]  /*84fb0*/  STL.64 [R1+0x6230], R16 ;  /* 0x0062301001007387 */ /* 0x0045e80000100a00 */
        /* <DEDUP_REMOVED lines=8> */
[----:B-1----:R-:W2:Y:S04]  /*85040*/  LDL R18, [R1+0xb8] ;  /* 0x0000b80001127983 */ /* 0x002ea80000100800 */
[----:B------:R-:W3:Y:S04]  /*85050*/  LDL.64 R16, [R1+0xc0] ;  /* 0x0000c00001107983 */ /* 0x000ee80000100a00 */
[----:B0-----:R-:W4:Y:S04]  /*85060*/  LDL.LU R4, [R1+0x1b30] ;  /* 0x001b300001047983 */ /* 0x001f280000300800 */
[----:B------:R-:W4:Y:S04]  /*85070*/  LDL.LU R5, [R1+0x1b34] ;  /* 0x001b340001057983 */ /* 0x000f280000300800 */
[----:B------:R-:W2:Y:S04]  /*85080*/  LDL.LU R6, [R1+0x1b38] ;  /* 0x001b380001067983 */ /* 0x000ea80000300800 */
[----:B------:R-:W2:Y:S04]  /*85090*/  LDL.LU R7, [R1+0x1b3c] ;  /* 0x001b3c0001077983 */ /* 0x000ea80000300800 */
[----:B--2---:R-:W-:Y:S04]  /*850a0*/  STL.64 [R1+0x6258], R6 ;  /* 0x0062580601007387 */ /* 0x004fe80000100a00 */
[----:B----4-:R0:W-:Y:S04]  /*850b0*/  STL.64 [R1+0x6250], R4 ;  /* 0x0062500401007387 */ /* 0x0101e80000100a00 */
[----:B0-----:R-:W3:Y:S04]  /*850c0*/  LDL.LU R4, [R1+0x1b40] ;  /* 0x001b400001047983 */ /* 0x001ee80000300800 */
[----:B------:R-:W3:Y:S04]  /*850d0*/  LDL.LU R5, [R1+0x1b44] ;  /* 0x001b440001057983 */ /* 0x000ee80000300800 */
[----:B------:R-:W3:Y:S04]  /*850e0*/  LDL.LU R6, [R1+0x1b48] ;  /* 0x001b480001067983 */ /* 0x000ee80000300800 */
[----:B------:R-:W3:Y:S04]  /*850f0*/  LDL.LU R7, [R1+0x1b4c] ;  /* 0x001b4c0001077983 */ /* 0x000ee80000300800 */
[----:B------:R-:W2:Y:S04]  /*85100*/  LDL.64 R36, [R1+0xb0] ;  /* 0x0000b00001247983 */ /* 0x000ea80000100a00 */
[----:B------:R-:W4:Y:S04]  /*85110*/  LDL.LU R56, [R1+0x1b10] ;  /* 0x001b100001387983 */ /* 0x000f280000300800 */
[----:B------:R-:W4:Y:S04]  /*85120*/  LDL.LU R57, [R1+0x1b14] ;  /* 0x001b140001397983 */ /* 0x000f280000300800 */
[----:B------:R-:W4:Y:S04]  /*85130*/  LDL.LU R58, [R1+0x1b18] ;  /* 0x001b1800013a7983 */ /* 0x000f280000300800 */
[----:B------:R-:W4:Y:S04]  /*85140*/  LDL.LU R59, [R1+0x1b1c] ;  /* 0x001b1c00013b7983 */ /* 0x000f280000300800 */
[----:B------:R-:W4:Y:S04]  /*85150*/  LDL.64 R48, [R1+0xa0] ;  /* 0x0000a00001307983 */ /* 0x000f280000100a00 */
        /* <DEDUP_REMOVED lines=23> */
[----:B---3--:R-:W-:-:S15]  /*852d0*/  HMMA.16816.F32 R4, R28, R16, R4 ;  /* 0x000000101c04723c */ /* 0x008fde0000001804 */
[----:B------:R-:W-:-:S08]  /*852e0*/  NOP ;  /* 0x0000000000007918 */ /* 0x000fd00000000000 */
[----:B------:R-:W-:Y:S04]  /*852f0*/  STL.64 [R1+0x1b40], R4 ;  /* 0x001b400401007387 */ /* 0x000fe80000100a00 */
[----:B------:R0:W-:Y:S04]  /*85300*/  STL.64 [R1+0x1b48], R6 ;  /* 0x001b480601007387 */ /* 0x0001e80000100a00 */
[----:B0-----:R-:W3:Y:S04]  /*85310*/  LDL.LU.64 R6, [R1+0x6258] ;  /* 0x0062580001067983 */ /* 0x001ee80000300a00 */
[----:B------:R-:W3:Y:S01]  /*85320*/  LDL.LU.64 R4, [R1+0x6250] ;  /* 0x0062500001047983 */ /* 0x000ee20000300a00 */
[----:B------:R-:W-:-:S02]  /*85330*/  IMAD.MOV.U32 R19, RZ, RZ, R0 ;  /* 0x000000ffff137224 */ /* 0x000fc400078e0000 */
[----:B------:R-:W-:-:S05]  /*85340*/  IMAD.MOV.U32 R0, RZ, RZ, R17 ;  /* 0x000000ffff007224 */ /* 0x000fca00078e0011 */
[----:B------:R-:W-:Y:S01]  /*85350*/  STL [R1+0x5f40], R0 ;  /* 0x005f400001007387 */ /* 0x000fe20000100800 */
[----:B---3--:R-:W-:Y:S03]  /*85360*/  HMMA.16816.F32 R16, R28, R18, R4 ;  /* 0x000000121c10723c */ /* 0x008fe60000001804 */
[----:B------:R-:W3:Y:S04]  /*85370*/  LDL.LU.64 R6, [R1+0x6248] ;  /* 0x0062480001067983 */ /* 0x000ee80000300a00 */
[----:B------:R-:W3:-:S15]  /*85380*/  LDL.LU.64 R4, [R1+0x6240] ;  /* 0x0062400001047983 */ /* 0x000ede0000300a00 */
[----:B------:R-:W-:-:S01]  /*85390*/  NOP ;  /* 0x0000000000007918 */ /* 0x000fc20000000000 */
[----:B------:R-:W-:Y:S04]  /*853a0*/  STL.64 [R1+0x1b30], R16 ;  /* 0x001b301001007387 */ /* 0x000fe80000100a00 */
[----:B------:R0:W-:Y:S04]  /*853b0*/  STL.64 [R1+0x1b38], R18 ;  /* 0x001b381201007387 */ /* 0x0001e80000100a00 */
[----:B0-----:R-:W4:Y:S04]  /*853c0*/  LDL.LU.64 R18, [R1+0x6238] ;  /* 0x0062380001127983 */ /* 0x001f280000300a00 */
[----:B------:R-:W4:Y:S01]  /*853d0*/  LDL.LU.64 R16, [R1+0x6230] ;  /* 0x0062300001107983 */ /* 0x000f220000300a00 */
[----:B--2---:R-:W-:Y:S01]  /*853e0*/  IMAD.MOV.U32 R0, RZ, RZ, R37 ;  /* 0x000000ffff007224 */ /* 0x004fe200078e0025 */
[----:B---3--:R-:W-:-:S15]  /*853f0*/  HMMA.16816.F32 R4, R28, R36, R4 ;  /* 0x000000241c04723c */ /* 0x008fde0000001804 */
[----:B------:R-:W-:-:S08]  /*85400*/  NOP ;  /* 0x0000000000007918 */ /* 0x000fd00000000000 */
[----:B------:R-:W-:Y:S04]  /*85410*/  STL.64 [R1+0x1b20], R4 ;  /* 0x001b200401007387 */ /* 0x000fe80000100a00 */
[----:B------:R0:W-:Y:S04]  /*85420*/  STL.64 [R1+0x1b28], R6 ;  /* 0x001b280601007387 */ /* 0x0001e80000100a00 */
[----:B0-----:R-:W2:Y:S04]  /*85430*/  LDL.LU.64 R6, [R1+0x6228] ;  /* 0x0062280001067983 */ /* 0x001ea80000300a00 */
[----:B------:R-:W2:Y:S04]  /*85440*/  LDL.LU.64 R4, [R1+0x6220] ;  /* 0x0062200001047983 */ /* 0x000ea80000300a00 */
[----:B------:R0:W-:Y:S01]  /*85450*/  STL [R1+0x5f44], R0 ;  /* 0x005f440001007387 */ /* 0x0001e20000100800 */
[C---:B----4-:R-:W-:Y:S03]  /*85460*/  HMMA.16816.F32 R36, R28.reuse, R38, R56 ;  /* 0x000000261c24723c */ /* 0x050fe60000001838 */
[----:B------:R-:W3:Y:S04]  /*85470*/  LDL.LU.64 R58, [R1+0x6218] ;  /* 0x00621800013a7983 */ /* 0x000ee80000300a00 */
[----:B------:R-:W3:Y:S01]  /*85480*/  LDL.LU.64 R56, [R1+0x6210] ;  /* 0x0062100001387983 */ /* 0x000ee20000300a00 */
[----:B------:R-:W-:Y:S06]  /*85490*/  HMMA.16816.F32 R16, R28, R48, R16 ;  /* 0x000000301c10723c */ /* 0x000fec0000001810 */
[----:B0-----:R-:W-:-:S09]  /*854a0*/  IMAD.MOV.U32 R0, RZ, RZ, R49 ;  /* 0x000000ffff007224 */ /* 0x001fd200078e0031 */
        /* <DEDUP_REMOVED lines=8> */
[----:B------:R-:W-:Y:S01]  /*85530*/  STL [R1+0x5f48], R0 ;  /* 0x005f480001007387 */ /* 0x000fe20000100800 */
[C---:B--2---:R-:W-:Y:S03]  /*85540*/  HMMA.16816.F32 R48, R28.reuse, R50, R4 ;  /* 0x000000321c30723c */ /* 0x044fe60000001804 */
[----:B------:R-:W2:Y:S04]  /*85550*/  LDL.LU.64 R6, [R1+0x61e8] ;  /* 0x0061e80001067983 */ /* 0x000ea80000300a00 */
[----:B------:R-:W2:Y:S01]  /*85560*/  LDL.LU.64 R4, [R1+0x61e0] ;  /* 0x0061e00001047983 */ /* 0x000ea20000300a00 */
[----:B---3--:R-:W-:-:S15]  /*85570*/  HMMA.16816.F32 R56, R28, R2, R56 ;  /* 0x000000021c38723c */ /* 0x008fde0000001838 */
        /* <DEDUP_REMOVED lines=8> */
[----:B------:R-:W-:Y:S01]  /*85600*/  HMMA.16816.F32 R24, R28, R34, R24 ;  /* 0x000000221c18723c */ /* 0x000fe20000001818 */
[----:B------:R-:W-:-:S02]  /*85610*/  IMAD.MOV.U32 R0, RZ, RZ, R3 ;  /* 0x000000ffff007224 */ /* 0x000fc400078e0003 */
[----:B------:R-:W3:Y:S04]  /*85620*/  LDL.LU.64 R2, [R1+0x61b8] ;  /* 0x0061b80001027983 */ /* 0x000ee80000300a00 */
[----:B------:R-:W-:Y:S01]  /*85630*/  STL [R1+0x5f4c], R0 ;  /* 0x005f4c0001007387 */ /* 0x000fe20000100800 */
[C---:B------:R-:W-:Y:S06]  /*85640*/  HMMA.16816.F32 R20, R28.reuse, R12, R20 ;  /* 0x0000000c1c14723c */ /* 0x040fec0000001814 */
[C---:B----4-:R-:W-:Y:S06]  /*85650*/  HMMA.16816.F32 R16, R28.reuse, R14, R16 ;  /* 0x0000000e1c10723c */ /* 0x050fec0000001810 */
[C---:B------:R-:W-:Y:S03]  /*85660*/  HMMA.16816.F32 R8, R28.reuse, R40, R8 ;  /* 0x000000281c08723c */ /* 0x040fe60000001808 */
[----:B------:R-:W-:Y:S04]  /*85670*/  STL.64 [R1+0x1ad0], R24 ;  /* 0x001ad01801007387 */ /* 0x000fe80000100a00 */
[----:B------:R0:W-:Y:S02]  /*85680*/  STL.64 [R1+0x1ad8], R26 ;  /* 0x001ad81a01007387 */ /* 0x0001e40000100a00 */
[----:B0-----:R-:W-:Y:S06]  /*85690*/  HMMA.16816.F32 R24, R28, R32, R36 ;  /* 0x000000201c18723c */ /* 0x001fec0000001824 */
[----:B------:R-:W-:-:S05]  /*856a0*/  IMAD.MOV.U32 R0, RZ, RZ, R33 ;  /* 0x000000ffff007224 */ /* 0x000fca00078e0021 */
[----:B------:R0:W-:Y:S02]  /*856b0*/  STL [R1+0x5f50], R0 ;  /* 0x005f500001007387 */ /* 0x0001e40000100800 */
[----:B0-----:R-:W-:-:S10]  /*856c0*/  IMAD.MOV.U32 R0, RZ, RZ, R15 ;  /* 0x000000ffff007224 */ /* 0x001fd400078e000f */
        /* <DEDUP_REMOVED lines=10> */
[----:B------:R0:W-:Y:S01]  /*85770*/  STL [R1+0x5f58], R0 ;  /* 0x005f580001007387 */ /* 0x0001e20000100800 */
[----:B-1----:R-:W-:Y:S01]  /*85780*/  HMMA.16816.F32 R8, R28, R52, R44 ;  /* 0x000000341c08723c */ /* 0x002fe2000000182c */
[----:B0-----:R-:W-:-:S05]  /*85790*/  IMAD.MOV.U32 R0, RZ, RZ, R55 ;  /* 0x000000ffff007224 */ /* 0x001fca00078e0037 */
[----:B--2---:R-:W-:-:S15]  /*857a0*/  HMMA.16816.F32 R4, R28, R42, R4 ;  /* 0x0000002a1c04723c */ /* 0x004fde0000001804 */
[----:B------:R-:W-:-:S08]  /*857b0*/  NOP ;  /* 0x0000000000007918 */ /* 0x000fd00000000000 */
[----:B------:R-:W-:Y:S04]  /*857c0*/  STL.64 [R1+0x1a80], R4 ;  /* 0x001a800401007387 */ /* 0x000fe80000100a00 */
[----:B------:R3:W-:Y:S02]  /*857d0*/  STL.64 [R1+0x1a88], R6 ;  /* 0x001a880601007387 */ /* 0x0007e40000100a00 */
[----:B---3--:R-:W-:Y:S02]  /*857e0*/  HMMA.16816.F32 R4, R28, R54, R48 ;  /* 0x000000361c04723c */ /* 0x008fe40000001830 */
[----:B------:R-:W-:Y:S04]  /*857f0*/  STL.64 [R1+0x1a70], R8 ;  /* 0x001a700801007387 */ /* 0x000fe80000100a00 */
[----:B------:R-:W-:Y:S04]  /*85800*/  STL.64 [R1+0x1a78], R10 ;  /* 0x001a780a01007387 */ /* 0x000fe80000100a00 */
[----:B------:R-:W-:-:S13]  /*85810*/  STL [R1+0x5f5c], R0 ;  /* 0x005f5c0001007387 */ /* 0x000fda0000100800 */
        /* <DEDUP_REMOVED lines=26> */
[----:B------:R-:W4:Y:S04]  /*859c0*/  LDL.LU R54, [R1+0x19a8] ;  /* 0x0019a80001367983 */ /* 0x000f280000300800 */
[----:B------:R-:W4:Y:S04]  /*859d0*/  LDL.LU R55, [R1+0x19ac] ;  /* 0x0019ac0001377983 */ /* 0x000f280000300800 */
[----:B----4-:R-:W-:Y:S04]  /*859e0*/  STL.64 [R1+0x6170], R54 ;  /* 0x0061703601007387 */ /* 0x010fe80000100a00 */
[----:B--2---:R-:W-:Y:S04]  /*859f0*/  STL.64 [R1+0x6168], R52 ;  /* 0x0061683401007387 */ /* 0x004fe80000100a00 */
[----:B------:R-:W2:Y:S04]  /*85a00*/  LDL R50, [R1] ;  /* 0x0000000001327983 */ /* 0x000ea80000100800 */
[----:B------:R-:W2:Y:S04]  /*85a10*/  LDL R51, [R1+0x4] ;  /* 0x0000040001337983 */ /* 0x000ea80000100800 */
[----:B------:R-:W4:Y:S04]  /*85a20*/  LDL.LU R44, [R1+0x19c0] ;  /* 0x0019c000012c7983 */ /* 0x000f280000300800 */
[----:B------:R-:W4:Y:S04]  /*85a30*/  LDL.LU R45, [R1+0x19c4] ;  /* 0x0019c400012d7983 */ /* 0x000f280000300800 */
[----:B------:R-:W3:Y:S04]  /*85a40*/  LDL.LU R46, [R1+0x19c8] ;  /* 0x0019c800012e7983 */ /* 0x000ee80000300800 */
[----:B------:R-:W3:Y:S04]  /*85a50*/  LDL.LU R47, [R1+0x19cc] ;  /* 0x0019cc00012f7983 */ /* 0x000ee80000300800 */
[----:B---3--:R-:W-:Y:S04]  /*85a60*/  STL.64 [R1+0x6180], R46 ;  /* 0x0061802e01007387 */ /* 0x008fe80000100a00 */
[----:B----4-:R3:W-:Y:S04]  /*85a70*/  STL.64 [R1+0x6178], R44 ;  /* 0x0061782c01007387 */ /* 0x0107e80000100a00 */
[----:B------:R-:W4:Y:S04]  /*85a80*/  LDL R48, [R1+0x8] ;  /* 0x0000080001307983 */ /* 0x000f280000100800 */
[----:B------:R-:W4:Y:S04]  /*85a90*/  LDL R49, [R1+0xc] ;  /* 0x00000c0001317983 */ /* 0x000f280000100800 */
[----:B--2---:R2:W-:Y:S04]  /*85aa0*/  STL.64 [R1+0x6190], R50 ;  /* 0x0061903201007387 */ /* 0x0045e80000100a00 */
[----:B----4-:R-:W-:Y:S04]  /*85ab0*/  STL.64 [R1+0x6188], R48 ;  /* 0x0061883001007387 */ /* 0x010fe80000100a00 */
[----:B0-----:R-:W4:Y:S04]  /*85ac0*/  LDL R6, [R1+0x10] ;  /* 0x0000100001067983 */ /* 0x001f280000100800 */
[----:B------:R-:W4:Y:S04]  /*85ad0*/  LDL R7, [R1+0x14] ;  /* 0x0000140001077983 */ /* 0x000f280000100800 */
[----:B------:R-:W3:Y:S04]  /*85ae0*/  LDL.LU R32, [R1+0x19e0] ;  /* 0x0019e00001207983 */ /* 0x000ee80000300800 */
[----:B------:R-:W3:Y:S04]  /*85af0*/  LDL.LU R33, [R1+0x19e4] ;  /* 0x0019e40001217983 */ /* 0x000ee80000300800 */
[----:B------:R-:W2:Y:S04]  /*85b00*/  LDL.LU R34, [R1+0x19e8] ;  /* 0x0019e80001227983 */ /* 0x000ea80000300800 */
[----:B------:R-:W2:Y:S04]  /*85b10*/  LDL.LU R35, [R1+0x19ec] ;  /* 0x0019ec0001237983 */ /* 0x000ea80000300800 */
[----:B--2---:R-:W-:Y:S04]  /*85b20*/  STL.64 [R1+0x61a0], R34 ;  /* 0x0061a02201007387 */ /* 0x004fe80000100a00 */
[----:B---3--:R0:W-:Y:S04]  /*85b30*/  STL.64 [R1+0x6198], R32 ;  /* 0x0061982001007387 */ /* 0x0081e80000100a00 */
[----:B------:R-:W2:Y:S04]  /*85b40*/  LDL R4, [R1+0x18] ;  /* 0x0000180001047983 */ /* 0x000ea80000100800 */
[----:B------:R-:W2:Y:S04]  /*85b50*/  LDL R5, [R1+0x1c] ;  /* 0x00001c0001057983 */ /* 0x000ea80000100800 */
[----:B----4-:R-:W-:Y:S04]  /*85b60*/  STL.64 [R1+0x61b0], R6 ;  /* 0x0061b00601007387 */ /* 0x010fe80000100a00 */
[----:B--2---:R2:W-:Y:S04]  /*85b70*/  STL.64 [R1+0x61a8], R4 ;  /* 0x0061a80401007387 */ /* 0x0045e80000100a00 */
[----:B-1----:R-:W3:Y:S04]  /*85b80*/  LDL.LU R20, [R1+0x1a00] ;  /* 0x001a000001147983 */ /* 0x002ee80000300800 */
[----:B------:R-:W3:Y:S04]  /*85b90*/  LDL.LU R21, [R1+0x1a04] ;  /* 0x001a040001157983 */ /* 0x000ee80000300800 */
[----:B------:R-:W3:Y:S04]  /*85ba0*/  LDL.LU R22, [R1+0x1a08] ;  /* 0x001a080001167983 */ /* 0x000ee80000300800 */
[----:B------:R-:W3:Y:S04]  /*85bb0*/  LDL.LU R23, [R1+0x1a0c] ;  /* 0x001a0c0001177983 */ /* 0x000ee80000300800 */
[----:B------:R-:W4:Y:S04]  /*85bc0*/  LDL R26, [R1+0x28] ;  /* 0x00002800011a7983 */ /* 0x000f280000100800 */
[----:B------:R-:W4:Y:S04]  /*85bd0*/  LDL R27, [R1+0x2c] ;  /* 0x00002c00011b7983 */ /* 0x000f280000100800 */
[----:B------:R-:W3:Y:S04]  /*85be0*/  LDL.LU R44, [R1+0x1a20] ;  /* 0x001a2000012c7983 */ /* 0x000ee80000300800 */
[----:B------:R-:W3:Y:S04]  /*85bf0*/  LDL.LU R45, [R1+0x1a24] ;  /* 0x001a2400012d7983 */ /* 0x000ee80000300800 */
[----:B------:R-:W3:Y:S04]  /*85c00*/  LDL.LU R46, [R1+0x1a28] ;  /* 0x001a2800012e7983 */ /* 0x000ee80000300800 */
[----:B------:R-:W3:Y:S04]  /*85c10*/  LDL.LU R47, [R1+0x1a2c] ;  /* 0x001a2c00012f7983 */ /* 0x000ee80000300800 */
[----:B------:R-:W4:Y:S04]  /*85c20*/  LDL R50, [R1+0x38] ;  /* 0x0000380001327983 */ /* 0x000f280000100800 */
[----:B------:R-:W4:Y:S04]  /*85c30*/  LDL R51, [R1+0x3c] ;  /* 0x00003c0001337983 */ /* 0x000f280000100800 */
[----:B0-----:R-:W4:Y:S04]  /*85c40*/  LDL.LU R32, [R1+0x1a30] ;  /* 0x001a300001207983 */ /* 0x001f280000300800 */
[----:B------:R-:W4:Y:S04]  /*85c50*/  LDL.LU R33, [R1+0x1a34] ;  /* 0x001a340001217983 */ /* 0x000f280000300800 */
[----:B------:R-:W4:Y:S04]  /*85c60*/  LDL.LU R34, [R1+0x1a38] ;  /* 0x001a380001227983 */ /* 0x000f280000300800 */
[----:B------:R-:W4:Y:S04]  /*85c70*/  LDL.LU R35, [R1+0x1a3c] ;  /* 0x001a3c0001237983 */ /* 0x000f280000300800 */
[----:B--2---:R-:W2:Y:S04]  /*85c80*/  LDL.LU R4, [R1+0x1a40] ;  /* 0x001a400001047983 */ /* 0x004ea80000300800 */
[----:B------:R-:W2:Y:S04]  /*85c90*/  LDL.LU R5, [R1+0x1a44] ;  /* 0x001a440001057983 */ /* 0x000ea80000300800 */
[----:B------:R-:W2:Y:S04]  /*85ca0*/  LDL.LU R6, [R1+0x1a48] ;  /* 0x001a480001067983 */ /* 0x000ea80000300800 */
[----:B------:R-:W2:Y:S04]  /*85cb0*/  LDL.LU R7, [R1+0x1a4c] ;  /* 0x001a4c0001077983 */ /* 0x000ea80000300800 */
[----:B------:R-:W2:Y:S04]  /*85cc0*/  LDL.64 R48, [R1+0x40] ;  /* 0x0000400001307983 */ /* 0x000ea80000100a00 */
[----:B------:R-:W3:Y:S04]  /*85cd0*/  LDL.64 R24, [R1+0x30] ;  /* 0x0000300001187983 */ /* 0x000ee80000100a00 */
        /* <DEDUP_REMOVED lines=29> */
[----:B--2---:R-:W-:Y:S06]  /*85eb0*/  HMMA.16816.F32 R4, R28, R48, R4 ;  /* 0x000000301c04723c */ /* 0x004fec0000001804 */
[----:B------:R-:W-:-:S02]  /*85ec0*/  IMAD.MOV.U32 R0, RZ, RZ, R49 ;  /* 0x000000ffff007224 */ /* 0x000fc400078e0031 */
[C---:B----4-:R-:W-:Y:S06]  /*85ed0*/  HMMA.16816.F32 R48, R28.reuse, R50, R32 ;  /* 0x000000321c30723c */ /* 0x050fec0000001820 */
[C---:B---3--:R-:W-:Y:S06]  /*85ee0*/  HMMA.16816.F32 R44, R28.reuse, R24, R44 ;  /* 0x000000181c2c723c */ /* 0x048fec000000182c */
[----:B------:R-:W-:Y:S03]  /*85ef0*/  HMMA.16816.F32 R20, R28, R60, R20 ;  /* 0x0000003c1c14723c */ /* 0x000fe60000001814 */
[----:B------:R-:W-:Y:S04]  /*85f00*/  STL.64 [R1+0x1a40], R4 ;  /* 0x001a400401007387 */ /* 0x000fe80000100a00 */
[----:B------:R0:W-:Y:S04]  /*85f10*/  STL.64 [R1+0x1a48], R6 ;  /* 0x001a480601007387 */ /* 0x0001e80000100a00 */
[----:B0-----:R-:W2:Y:S04]  /*85f20*/  LDL.LU.64 R6, [R1+0x61b0] ;  /* 0x0061b00001067983 */ /* 0x001ea80000300a00 */
[----:B------:R-:W3:Y:S04]  /*85f30*/  LDL.LU.64 R4, [R1+0x61a8] ;  /* 0x0061a80001047983 */ /* 0x000ee80000300a00 */
[----:B------:R0:W-:Y:S04]  /*85f40*/  STL [R1+0x5f60], R0 ;  /* 0x005f600001007387 */ /* 0x0001e80000100800 */
[----:B------:R-:W2:Y:S04]  /*85f50*/  LDL.LU.64 R34, [R1+0x61a0] ;  /* 0x0061a00001227983 */ /* 0x000ea80000300a00 */
[----:B------:R-:W2:Y:S01]  /*85f60*/  LDL.LU.64 R32, [R1+0x6198] ;  /* 0x0061980001207983 */ /* 0x000ea20000300a00 */
[----:B0-----:R-:W-:-:S02]  /*85f70*/  IMAD.MOV.U32 R0, RZ, RZ, R25 ;  /* 0x000000ffff007224 */ /* 0x001fc400078e0019 */
[----:B------:R-:W-:Y:S01]  /*85f80*/  HMMA.16816.F32 R24, R28, R26, R52 ;  /* 0x0000001a1c18723c */ /* 0x000fe20000001834 */
        /* <DEDUP_REMOVED lines=8> */
[----:B------:R0:W-:Y:S04]  /*86010*/  STL [R1+0x5f64], R0 ;  /* 0x005f640001007387 */ /* 0x0001e80000100800 */
[----:B------:R-:W4:Y:S04]  /*86020*/  LDL.LU.64 R54, [R1+0x6170] ;  /* 0x0061700001367983 */ /* 0x000f280000300a00 */
[----:B------:R-:W4:Y:S04]  /*86030*/  LDL.LU.64 R52, [R1+0x6168] ;  /* 0x0061680001347983 */ /* 0x000f280000300a00 */
[----:B------:R-:W-:Y:S04]  /*86040*/  STL.64 [R1+0x1a10], R24 ;  /* 0x001a101801007387 */ /* 0x000fe80000100a00 */
[----:B------:R1:W-:Y:S01]  /*86050*/  STL.64 [R1+0x1a18], R26 ;  /* 0x001a181a01007387 */ /* 0x0003e20000100a00 */
[----:B0-----:R-:W-:-:S03]  /*86060*/  IMAD.MOV.U32 R0, RZ, RZ, R61 ;  /* 0x000000ffff007224 */ /* 0x001fc600078e003d */
[----:B-1----:R-:W4:Y:S04]  /*86070*/  LDL.LU.64 R26, [R1+0x6160] ;  /* 0x00616000011a7983 */ /* 0x002f280000300a00 */
[----:B------:R-:W4:Y:S04]  /*86080*/  LDL.LU.64 R24, [R1+0x6158] ;  /* 0x0061580001187983 */ /* 0x000f280000300a00 */
[----:B------:R-:W-:Y:S04]  /*86090*/  STL.64 [R1+0x1a00], R20 ;  /* 0x001a001401007387 */ /* 0x000fe80000100a00 */
[----:B------:R0:W-:Y:S04]  /*860a0*/  STL.64 [R1+0x1a08], R22 ;  /* 0x001a081601007387 */ /* 0x0001e80000100a00 */
[----:B0-----:R-:W4:Y:S04]  /*860b0*/  LDL.LU.64 R22, [R1+0x6150] ;  /* 0x0061500001167983 */ /* 0x001f280000300a00 */
[----:B------:R-:W4:Y:S04]  /*860c0*/  LDL.LU.64 R20, [R1+0x6148] ;  /* 0x0061480001147983 */ /* 0x000f280000300a00 */
[----:B------:R-:W4:Y:S01]  /*860d0*/  LDL.LU.64 R60, [R1+0x6140] ;  /* 0x00614000013c7983 */ /* 0x000f220000300a00 */
[C---:B---3--:R-:W-:Y:S06]  /*860e0*/  HMMA.16816.F32 R12, R28.reuse, R4, R12 ;  /* 0x000000041c0c723c */ /* 0x048fec000000180c */
[C---:B--2---:R-:W-:Y:S06]  /*860f0*/  HMMA.16816.F32 R4, R28.reuse, R6, R32 ;  /* 0x000000061c04723c */ /* 0x044fec0000001820 */
[C---:B----4-:R-:W-:Y:S11]  /*86100*/  HMMA.16816.F32 R40, R28.reuse, R48, R40 ;  /* 0x000000301c28723c */ /* 0x050ff60000001828 */
[----:B------:R-:W-:Y:S04]  /*86110*/  STL.64 [R1+0x19f0], R12 ;  /* 0x0019f00c01007387 */ /* 0x000fe80000100a00 */
[----:B------:R0:W-:Y:S04]  /*86120*/  STL.64 [R1+0x19f8], R14 ;  /* 0x0019f80e01007387 */ /* 0x0001e80000100a00 */
[----:B0-----:R-:W2:Y:S01]  /*86130*/  LDL.LU.64 R14, [R1+0x6138] ;  /* 0x00613800010e7983 */ /* 0x001ea20000300a00 */
[C---:B------:R-:W-:Y:S03]  /*86140*/  HMMA.16816.F32 R48, R28.reuse, R50, R44 ;  /* 0x000000321c30723c */ /* 0x040fe6000000182c */
[----:B------:R-:W2:Y:S04]  /*86150*/  LDL.LU.64 R12, [R1+0x6130] ;  /* 0x00613000010c7983 */ /* 0x000ea80000300a00 */
[----:B------:R-:W3:Y:S04]  /*86160*/  LDL.LU.64 R34, [R1+0x6128] ;  /* 0x0061280001227983 */ /* 0x000ee80000300a00 */
        /* <DEDUP_REMOVED lines=8> */
[----:B0-----:R-:W3:Y:S04]  /*861f0*/  LDL.LU.64 R42, [R1+0x6120] ;  /* 0x00612000012a7983 */ /* 0x001ee80000300a00 */
[----:B------:R-:W3:Y:S01]  /*86200*/  LDL.LU.64 R40, [R1+0x6118] ;  /* 0x0061180001287983 */ /* 0x000ee20000300a00 */
[C---:B------:R-:W-:Y:S03]  /*86210*/  HMMA.16816.F32 R56, R28.reuse, R60, R56 ;  /* 0x0000003c1c38723c */ /* 0x040fe60000001838 */
        /* <DEDUP_REMOVED lines=9> */
[----:B------:R-:W2:Y:S01]  /*862b0*/  LDL.LU.64 R56, [R1+0x60e8] ;  /* 0x0060e80001387983 */ /* 0x000ea20000300a00 */
[----:B---3--:R-:W-:-:S15]  /*862c0*/  HMMA.16816.F32 R52, R28, R58, R52 ;  /* 0x0000003a1c34723c */ /* 0x008fde0000001834 */
[----:B------:R-:W-:-:S08]  /*862d0*/  NOP ;  /* 0x0000000000007918 */ /* 0x000fd00000000000 */
[----:B------:R-:W-:Y:S04]  /*862e0*/  STL.64 [R1+0x19a0], R52 ;  /* 0x0019a03401007387 */ /* 0x000fe80000100a00 */
[----:B------:R0:W-:Y:S04]  /*862f0*/  STL.64 [R1+0x19a8], R54 ;  /* 0x0019a83601007387 */ /* 0x0001e80000100a00 */
[----:B0-----:R-:W3:Y:S04]  /*86300*/  LDL.LU.64 R54, [R1+0x60e0] ;  /* 0x0060e00001367983 */ /* 0x001ee80000300a00 */
[----:B------:R-:W3:Y:S01]  /*86310*/  LDL.LU.64 R52, [R1+0x60d8] ;  /* 0x0060d80001347983 */ /* 0x000ee20000300a00 */
[C---:B--2---:R-:W-:Y:S03]  /*86320*/  HMMA.16816.F32 R24, R28.reuse, R56, R24 ;  /* 0x000000381c18723c */ /* 0x044fe60000001818 */
[----:B------:R-:W-:Y:S04]  /*86330*/  STL.64 [R1+0x5da8], R58 ;  /* 0x005da83a01007387 */ /* 0x000fe80000100a00 */
[----:B------:R-:W-:Y:S01]  /*86340*/  STL.64 [R1+0x5da0], R56 ;  /* 0x005da03801007387 */ /* 0x000fe20000100a00 */
[C---:B------:R-:W-:Y:S06]  /*86350*/  HMMA.16816.F32 R16, R28.reuse, R50, R16 ;  /* 0x000000321c10723c */ /* 0x040fec0000001810 */
[C---:B----4-:R-:W-:Y:S06]  /*86360*/  HMMA.16816.F32 R12, R28.reuse, R48, R12 ;  /* 0x000000301c0c723c */ /* 0x050fec000000180c */
[C---:B------:R-:W-:Y:S03]  /*86370*/  HMMA.16816.F32 R8, R28.reuse, R46, R8 ;  /* 0x0000002e1c08723c */ /* 0x040fe60000001808 */
[----:B------:R-:W-:Y:S04]  /*86380*/  STL.64 [R1+0x1990], R24 ;  /* 0x0019901801007387 */ /* 0x000fe80000100a00 */
[----:B------:R3:W-:Y:S02]  /*86390*/  STL.64 [R1+0x1998], R26 ;  /* 0x0019981a01007387 */ /* 0x0007e40000100a00 */
[C---:B---3--:R-:W-:Y:S06]  /*863a0*/  HMMA.16816.F32 R24, R28.reuse, R54, R36 ;  /* 0x000000361c18723c */ /* 0x048fec0000001824 */
[----:B------:R-:W-:Y:S01]  /*863b0*/  HMMA.16816.F32 R20, R28, R52, R20 ;  /* 0x000000341c14723c */ /* 0x000fe20000001814 */
[----:B------:R-:W-:-:S15]  /*863c0*/  STL.64 [R1+0x5d88], R54 ;  /* 0x005d883601007387 */ /* 0x000fde0000100a00 */
[----:B------:R-:W-:-:S01]  /*863d0*/  NOP ;  /* 0x0000000000007918 */ /* 0x000fc20000000000 */
        /* <DEDUP_REMOVED lines=9> */
[----:B------:R-:W-:Y:S04]  /*86470*/  STL.64 [R1+0x1950], R12 ;  /* 0x0019500c01007387 */ /* 0x000fe80000100a00 */
[----:B------:R-:W-:Y:S04]  /*86480*/  STL.64 [R1+0x1958], R14 ;  /* 0x0019580e01007387 */ /* 0x000fe80000100a00 */
[----:B0-----:R-:W2:Y:S04]  /*86490*/  LDL.LU R48, [R1+0x1860] ;  /* 0x0018600001307983 */ /* 0x001ea80000300800 */
[----:B------:R-:W-:Y:S04]  /*864a0*/  STL.64 [R1+0x1940], R8 ;  /* 0x0019400801007387 */ /* 0x000fe80000100a00 */
[----:B------:R-:W-:Y:S04]  /*864b0*/  STL.64 [R1+0x1948], R10 ;  /* 0x0019480a01007387 */ /* 0x000fe80000100a00 */
[----:B------:R-:W2:Y:S04]  /*864c0*/  LDL.LU R49, [R1+0x1864] ;  /* 0x0018640001317983 */ /* 0x000ea80000300800 */
[----:B------:R-:W3:Y:S04]  /*864d0*/  LDL.LU R50, [R1+0x1868] ;  /* 0x0018680001327983 */ /* 0x000ee80000300800 */
[----:B------:R-:W3:Y:S01]  /*864e0*/  LDL.LU R51, [R1+0x186c] ;  /* 0x00186c0001337983 */ /* 0x000ee20000300800 */
[C---:B------:R-:W-:Y:S03]  /*864f0*/  HMMA.16816.F32 R4, R28.reuse, R44, R4 ;  /* 0x0000002c1c04723c */ /* 0x040fe60000001804 */
[----:B---3--:R-:W-:Y:S04]  /*86500*/  STL.64 [R1+0x60d0], R50 ;  /* 0x0060d03201007387 */ /* 0x008fe80000100a00 */
[----:B--2---:R0:W-:Y:S04]  /*86510*/  STL.64 [R1+0x60c8], R48 ;  /* 0x0060c83001007387 */ /* 0x0041e80000100a00 */
[----:B------:R-:W2:Y:S04]  /*86520*/  LDL.LU R54, [R1+0x3cc0] ;  /* 0x003cc00001367983 */ /* 0x000ea80000300800 */
[----:B------:R-:W2:Y:S04]  /*86530*/  LDL.LU R32, [R1+0x3cbc] ;  /* 0x003cbc0001207983 */ /* 0x000ea80000300800 */
[----:B------:R-:W3:Y:S04]  /*86540*/  LDL.LU R55, [R1+0x3cc8] ;  /* 0x003cc80001377983 */ /* 0x000ee80000300800 */
[----:B------:R-:W3:Y:S04]  /*86550*/  LDL.LU R33, [R1+0x3cc4] ;  /* 0x003cc40001217983 */ /* 0x000ee80000300800 */
[----:B------:R-:W4:Y:S04]  /*86560*/  LDL.LU R56, [R1+0x1850] ;  /* 0x0018500001387983 */ /* 0x000f280000300800 */
[----:B------:R-:W4:Y:S04]  /*86570*/  LDL.LU R57, [R1+0x1854] ;  /* 0x0018540001397983 */ /* 0x000f280000300800 */
[----:B------:R-:W4:Y:S04]  /*86580*/  LDL.LU R58, [R1+0x1858] ;  /* 0x00185800013a7983 */ /* 0x000f280000300800 */
[----:B------:R-:W4:Y:S04]  /*86590*/  LDL.LU R59, [R1+0x185c] ;  /* 0x00185c00013b7983 */ /* 0x000f280000300800 */
[----:B------:R-:W2:Y:S04]  /*865a0*/  LDL.LU R36, [R1+0x1910] ;  /* 0x0019100001247983 */ /* 0x000ea80000300800 */
[----:B------:R1:W-:Y:S04]  /*865b0*/  STL.64 [R1+0x1930], R4 ;  /* 0x0019300401007387 */ /* 0x0003e80000100a00 */
[----:B------:R1:W-:Y:S04]  /*865c0*/  STL.64 [R1+0x1938], R6 ;  /* 0x0019380601007387 */ /* 0x0003e80000100a00 */
[----:B------:R-:W2:Y:S04]  /*865d0*/  LDL.LU R37, [R1+0x1914] ;  /* 0x0019140001257983 */ /* 0x000ea80000300800 */
[----:B------:R-:W2:Y:S04]  /*865e0*/  LDL.LU R38, [R1+0x1918] ;  /* 0x0019180001267983 */ /* 0x000ea80000300800 */
[----:B------:R-:W2:Y:S04]  /*865f0*/  LDL.LU R39, [R1+0x191c] ;  /* 0x00191c0001277983 */ /* 0x000ea80000300800 */
[----:B0-----:R-:W3:Y:S04]  /*86600*/  LDL.LU R48, [R1+0x1920] ;  /* 0x0019200001307983 */ /* 0x001ee80000300800 */
        /* <DEDUP_REMOVED lines=39> */
[----:B------:R-:W2:Y:S04]  /*86880*/  LDL.LU.64 R48, [R1+0x60c8] ;  /* 0x0060c80001307983 */ /* 0x000ea80000300a00 */
[----:B------:R-:W-:Y:S04]  /*86890*/  STL.64 [R1+0x1910], R36 ;  /* 0x0019102401007387 */ /* 0x000fe80000100a00 */
[----:B------:R0:W-:Y:S04]  /*868a0*/  STL.64 [R1+0x1918], R38 ;  /* 0x0019182601007387 */ /* 0x0001e80000100a00 */
[----:B0-----:R-:W3:Y:S04]  /*868b0*/  LDL.LU.64 R38, [R1+0x60c0] ;  /* 0x0060c00001267983 */ /* 0x001ee80000300a00 */
[----:B------:R-:W2:Y:S01]  /*868c0*/  LDL.LU.64 R36, [R1+0x60b8] ;  /* 0x0060b80001247983 */ /* 0x000ea20000300a00 */
[C---:B----4-:R-:W-:Y:S03]  /*868d0*/  HMMA.16816.F32 R4, R28.reuse, R2, R4 ;  /* 0x000000021c04723c */ /* 0x050fe60000001804 */
        /* <DEDUP_REMOVED lines=11> */
[----:B------:R-:W3:Y:S04]  /*86990*/  LDL.LU.64 R24, [R1+0x60a8] ;  /* 0x0060a80001187983 */ /* 0x000ee80000300a00 */
[----:B------:R-:W-:Y:S04]  /*869a0*/  STL.64 [R1+0x6000], R38 ;  /* 0x0060002601007387 */ /* 0x000fe80000100a00 */
[----:B--2---:R0:W-:Y:S04]  /*869b0*/  STL.64 [R1+0x5ff8], R36 ;  /* 0x005ff82401007387 */ /* 0x0041e80000100a00 */
[----:B0-----:R-:W2:Y:S04]  /*869c0*/  LDL.LU R36, [R1+0x1890] ;  /* 0x0018900001247983 */ /* 0x001ea80000300800 */
[----:B------:R-:W2:Y:S04]  /*869d0*/  LDL.LU R37, [R1+0x1894] ;  /* 0x0018940001257983 */ /* 0x000ea80000300800 */
[----:B------:R-:W2:Y:S04]  /*869e0*/  LDL.LU R38, [R1+0x1898] ;  /* 0x0018980001267983 */ /* 0x000ea80000300800 */
[----:B------:R-:W2:Y:S04]  /*869f0*/  LDL.LU R39, [R1+0x189c] ;  /* 0x00189c0001277983 */ /* 0x000ea80000300800 */
[----:B------:R-:W-:Y:S04]  /*86a00*/  STL.64 [R1+0x18f0], R4 ;  /* 0x0018f00401007387 */ /* 0x000fe80000100a00 */
[----:B------:R0:W-:Y:S04]  /*86a10*/  STL.64 [R1+0x18f8], R6 ;  /* 0x0018f80601007387 */ /* 0x0001e80000100a00 */
[----:B0-----:R-:W4:Y:S04]  /*86a20*/  LDL.LU.64 R6, [R1+0x60a0] ;  /* 0x0060a00001067983 */ /* 0x001f280000300a00 */
[----:B------:R-:W3:Y:S02]  /*86a30*/  LDL.LU.64 R4, [R1+0x6098] ;  /* 0x0060980001047983 */ /* 0x000ee40000300a00 */
        /* <DEDUP_REMOVED lines=29> */
[----:B------:R4:W-:Y:S01]  /*86c10*/  STL.64 [R1+0x5d40], R8 ;  /* 0x005d400801007387 */ /* 0x0009e20000100a00 */
[----:B------:R-:W-:-:S02]  /*86c20*/  IMAD R32, R32, 0x100, R54 ;  /* 0x0000010020207824 */ /* 0x000fc400078e0236 */
[----:B------:R-:W-:Y:S01]  /*86c30*/  IMAD R33, R33, 0x100, R55 ;  /* 0x0000010021217824 */ /* 0x000fe200078e0237 */
[C---:B----4-:R-:W-:Y:S06]  /*86c40*/  HMMA.16816.F32 R8, R28.reuse, R12, R4 ;  /* 0x0000000c1c08723c */ /* 0x050fec0000001804 */
[C---:B--2---:R-:W-:Y:S06]  /*86c50*/  HMMA.16816.F32 R4, R28.reuse, R14, R36 ;  /* 0x0000000e1c04723c */ /* 0x044fec0000001824 */
[----:B------:R-:W-:Y:S11]  /*86c60*/  STL.64 [R1+0x5d28], R14 ;  /* 0x005d280e01007387 */ /* 0x000ff60000100a00 */
[----:B------:R-:W-:Y:S04]  /*86c70*/  STL.64 [R1+0x18a0], R8 ;  /* 0x0018a00801007387 */ /* 0x000fe80000100a00 */
[----:B------:R3:W-:Y:S04]  /*86c80*/  STL.64 [R1+0x18a8], R10 ;  /* 0x0018a80a01007387 */ /* 0x0007e80000100a00 */
[----:B------:R-:W-:Y:S04]  /*86c90*/  STL.64 [R1+0x5d20], R12 ;  /* 0x005d200c01007387 */ /* 0x000fe80000100a00 */
[----:B------:R-:W-:Y:S04]  /*86ca0*/  STL.64 [R1+0x1890], R4 ;  /* 0x0018900401007387 */ /* 0x000fe80000100a00 */
[----:B------:R0:W-:Y:S01]  /*86cb0*/  STL.64 [R1+0x1898], R6 ;  /* 0x0018980601007387 */ /* 0x0001e20000100a00 */
[C---:B---3--:R-:W-:Y:S06]  /*86cc0*/  HMMA.16816.F32 R8, R28.reuse, R16, R40 ;  /* 0x000000101c08723c */ /* 0x048fec0000001828 */
[C---:B0-----:R-:W-:Y:S06]  /*86cd0*/  HMMA.16816.F32 R4, R28.reuse, R18, R44 ;  /* 0x000000121c04723c */ /* 0x041fec000000182c */
[----:B------:R-:W-:Y:S11]  /*86ce0*/  STL.64 [R1+0x5d08], R18 ;  /* 0x005d081201007387 */ /* 0x000ff60000100a00 */
[----:B------:R-:W-:Y:S04]  /*86cf0*/  STL.64 [R1+0x1880], R8 ;  /* 0x0018800801007387 */ /* 0x000fe80000100a00 */
[----:B------:R-:W-:Y:S04]  /*86d00*/  STL.64 [R1+0x1888], R10 ;  /* 0x0018880a01007387 */ /* 0x000fe80000100a00 */
[----:B------:R-:W-:Y:S04]  /*86d10*/  STL.64 [R1+0x5d00], R16 ;  /* 0x005d001001007387 */ /* 0x000fe80000100a00 */
[----:B------:R-:W-:Y:S04]  /*86d20*/  STL.64 [R1+0x1870], R4 ;  /* 0x0018700401007387 */ /* 0x000fe80000100a00 */
[----:B------:R0:W-:Y:S02]  /*86d30*/  STL.64 [R1+0x1878], R6 ;  /* 0x0018780601007387 */ /* 0x0001e40000100a00 */
[----:B0-----:R-:W-:-:S15]  /*86d40*/  HMMA.16816.F32 R4, R28, R20, R48 ;  /* 0x000000141c04723c */ /* 0x001fde0000001830 */
[----:B------:R-:W-:-:S08]  /*86d50*/  NOP ;  /* 0x0000000000007918 */ /* 0x000fd00000000000 */
[----:B------:R-:W-:Y:S04]  /*86d60*/  STL.64 [R1+0x1860], R4 ;  /* 0x0018600401007387 */ /* 0x000fe80000100a00 */
[----:B------:R0:W-:Y:S02]  /*86d70*/  STL.64 [R1+0x1868], R6 ;  /* 0x0018680601007387 */ /* 0x0001e40000100a00 */
[----:B0-----:R-:W-:Y:S07]  /*86d80*/  HMMA.16816.F32 R4, R28, R22, R56 ;  /* 0x000000161c04723c */ /* 0x001fee0000001838 */
[----:B------:R-:W-:-:S02]  /*86d90*/  IMAD.MOV.U32 R58, RZ, RZ, R26 ;  /* 0x000000ffff3a7224 */ /* 0x000fc400078e001a */
[----:B------:R-:W2:Y:S01]  /*86da0*/  LDL.LU R26, [R1+0x6054] ;  /* 0x00605400011a7983 */ /* 0x000ea20000300800 */
[----:B------:R-:W-:-:S13]  /*86db0*/  IMAD.MOV.U32 R59, RZ, RZ, R27 ;  /* 0x000000ffff3b7224 */ /* 0x000fda00078e001b */
[----:B------:R0:W-:Y:S04]  /*86dc0*/  STL.64 [R1+0x1850], R4 ;  /* 0x0018500401007387 */ /* 0x0001e80000100a00 */
[----:B------:R1:W-:Y:S04]  /*86dd0*/  STL.64 [R1+0x1858], R6 ;  /* 0x0018580601007387 */ /* 0x0003e80000100a00 */
[----:B------:R-:W3:Y:S04]  /*86de0*/  LDL.LU R27, [R1+0x6050] ;  /* 0x00605000011b7983 */ /* 0x000ee80000300800 */
[----:B------:R-:W4:Y:S04]  /*86df0*/  LDL.LU R52, [R1+0x1770] ;  /* 0x0017700001347983 */ /* 0x000f280000300800 */
[----:B------:R-:W4:Y:S04]  /*86e00*/  LDL.LU R53, [R1+0x1774] ;  /* 0x0017740001357983 */ /* 0x000f280000300800 */
[----:B------:R-:W2:Y:S04]  /*86e10*/  LDL.LU R54, [R1+0x1778] ;  /* 0x0017780001367983 */ /* 0x000ea80000300800 */
[----:B------:R-:W2:Y:S01]  /*86e20*/  LDL.LU R55, [R1+0x177c] ;  /* 0x00177c0001377983 */ /* 0x000ea20000300800 */
[----:B------:R-:W-:-:S02]  /*86e30*/  IMAD.MOV.U32 R56, RZ, RZ, R34 ;  /* 0x000000ffff387224 */ /* 0x000fc400078e0022 */
[----:B------:R-:W-:Y:S02]  /*86e40*/  IMAD.MOV.U32 R57, RZ, RZ, R35 ;  /* 0x000000ffff397224 */ /* 0x000fe400078e0023 */
[----:B------:R-:W-:Y:S02]  /*86e50*/  IMAD.MOV.U32 R46, RZ, RZ, R25 ;  /* 0x000000ffff2e7224 */ /* 0x000fe400078e0019 */
[----:B------:R-:W-:Y:S01]  /*86e60*/  IMAD.MOV.U32 R47, RZ, RZ, R24 ;  /* 0x000000ffff2f7224 */ /* 0x000fe200078e0018 */
[----:B--2---:R2:W-:Y:S04]  /*86e70*/  STL.64 [R1+0x5f70], R54 ;  /* 0x005f703601007387 */ /* 0x0045e80000100a00 */
[----:B----4-:R-:W-:Y:S04]  /*86e80*/  STL.64 [R1+0x5f68], R52 ;  /* 0x005f683401007387 */ /* 0x010fe80000100a00 */
[----:B------:R-:W4:Y:S04]  /*86e90*/  LDL.LU R34, [R1+0x604c] ;  /* 0x00604c0001227983 */ /* 0x000f280000300800 */
[----:B------:R-:W2:Y:S04]  /*86ea0*/  LDL.LU R35, [R1+0x6048] ;  /* 0x0060480001237983 */ /* 0x000ea80000300800 */
[----:B------:R-:W-:Y:S04]  /*86eb0*/  STL.64 [R1+0x5f80], R58 ;  /* 0x005f803a01007387 */ /* 0x000fe80000100a00 */
[----:B------:R1:W-:Y:S04]  /*86ec0*/  STL.64 [R1+0x5f78], R56 ;  /* 0x005f783801007387 */ /* 0x0003e80000100a00 */
[----:B------:R-:W4:Y:S04]  /*86ed0*/  LDL.LU R25, [R1+0x6044] ;  /* 0x0060440001197983 */ /* 0x000f280000300800 */
[----:B------:R-:W4:Y:S04]  /*86ee0*/  LDL.LU R24, [R1+0x6040] ;  /* 0x0060400001187983 */ /* 0x000f280000300800 */
[----:B------:R-:W2:Y:S04]  /*86ef0*/  LDL.LU R40, [R1+0x1790] ;  /* 0x0017900001287983 */ /* 0x000ea80000300800 */
[----:B------:R-:W2:Y:S04]  /*86f00*/  LDL.LU R41, [R1+0x1794] ;  /* 0x0017940001297983 */ /* 0x000ea80000300800 */
[----:B------:R-:W4:Y:S04]  /*86f10*/  LDL.LU R42, [R1+0x1798] ;  /* 0x00179800012a7983 */ /* 0x000f280000300800 */
[----:B------:R-:W4:Y:S01]  /*86f20*/  LDL.LU R43, [R1+0x179c] ;  /* 0x00179c00012b7983 */ /* 0x000f220000300800 */
[----:B---3--:R-:W-:-:S02]  /*86f30*/  IMAD.MOV.U32 R44, RZ, RZ, R27 ;  /* 0x000000ffff2c7224 */ /* 0x008fc400078e001b */
[----:B------:R-:W-:Y:S01]  /*86f40*/  IMAD.MOV.U32 R45, RZ, RZ, R26 ;  /* 0x000000ffff2d7224 */ /* 0x000fe200078e001a */
[----:B----4-:R-:W-:Y:S04]  /*86f50*/  STL.64 [R1+0x5f90], R42 ;  /* 0x005f902a01007387 */ /* 0x010fe80000100a00 */
[----:B--2---:R-:W-:Y:S04]  /*86f60*/  STL.64 [R1+0x5f88], R40 ;  /* 0x005f882801007387 */ /* 0x004fe80000100a00 */
[----:B------:R-:W2:Y:S04]  /*86f70*/  LDL.LU R27, [R1+0x603c] ;  /* 0x00603c00011b7983 */ /* 0x000ea80000300800 */
[----:B------:R-:W3:Y:S04]  /*86f80*/  LDL.LU R26, [R1+0x6038] ;  /* 0x00603800011a7983 */ /* 0x000ee80000300800 */
[----:B------:R4:W-:Y:S04]  /*86f90*/  STL.64 [R1+0x5fa0], R46 ;  /* 0x005fa02e01007387 */ /* 0x0009e80000100a00 */
[----:B------:R-:W-:Y:S04]  /*86fa0*/  STL.64 [R1+0x5f98], R44 ;  /* 0x005f982c01007387 */ /* 0x000fe80000100a00 */
[----:B------:R-:W4:Y:S04]  /*86fb0*/  LDL.LU R12, [R1+0x17b0] ;  /* 0x0017b000010c7983 */ /* 0x000f280000300800 */
[----:B------:R-:W4:Y:S04]  /*86fc0*/  LDL.LU R13, [R1+0x17b4] ;  /* 0x0017b400010d7983 */ /* 0x000f280000300800 */
[----:B------:R-:W2:Y:S04]  /*86fd0*/  LDL.LU R14, [R1+0x17b8] ;  /* 0x0017b800010e7983 */ /* 0x000ea80000300800 */
[----:B------:R-:W2:Y:S01]  /*86fe0*/  LDL.LU R15, [R1+0x17bc] ;  /* 0x0017bc00010f7983 */ /* 0x000ea20000300800 */
[----:B------:R-:W-:-:S02]  /*86ff0*/  IMAD.MOV.U32 R8, RZ, RZ, R35 ;  /* 0x000000ffff087224 */ /* 0x000fc400078e0023 */
[----:B------:R-:W-:Y:S01]  /*87000*/  IMAD.MOV.U32 R9, RZ, RZ, R34 ;  /* 0x000000ffff097224 */ /* 0x000fe200078e0022 */
[----:B--2---:R-:W-:Y:S04]  /*87010*/  STL.64 [R1+0x5fb0], R14 ;  /* 0x005fb00e01007387 */ /* 0x004fe80000100a00 */
[----:B----4-:R2:W-:Y:S04]  /*87020*/  STL.64 [R1+0x5fa8], R12 ;  /* 0x005fa80c01007387 */ /* 0x0105e80000100a00 */
[----:B------:R-:W4:Y:S04]  /*87030*/  LDL.LU R35, [R1+0x6034] ;  /* 0x0060340001237983 */ /* 0x000f280000300800 */
[----:B------:R-:W3:Y:S04]  /*87040*/  LDL.LU R34, [R1+0x6030] ;  /* 0x0060300001227983 */ /* 0x000ee80000300800 */
[----:B------:R-:W2:Y:S04]  /*87050*/  LDL.LU R16, [R1+0x17c0] ;  /* 0x0017c00001107983 */ /* 0x000ea80000300800 */
[----:B------:R-:W2:Y:S04]  /*87060*/  LDL.LU R17, [R1+0x17c4] ;  /* 0x0017c40001117983 */ /* 0x000ea80000300800 */
[----:B------:R-:W4:Y:S04]  /*87070*/  LDL.LU R18, [R1+0x17c8] ;  /* 0x0017c80001127983 */ /* 0x000f280000300800 */
[----:B------:R-:W4:Y:S04]  /*87080*/  LDL.LU R19, [R1+0x17cc] ;  /* 0x0017cc0001137983 */ /* 0x000f280000300800 */
[----:B----4-:R-:W-:Y:S04]  /*87090*/  STL.64 [R1+0x5fc0], R18 ;  /* 0x005fc01201007387 */ /* 0x010fe80000100a00 */
[----:B--2---:R-:W-:Y:S04]  /*870a0*/  STL.64 [R1+0x5fb8], R16 ;  /* 0x005fb81001007387 */ /* 0x004fe80000100a00 */
[----:B------:R-:W2:Y:S04]  /*870b0*/  LDL.64 R10, [R1+0xe8] ;  /* 0x0000e800010a7983 */ /* 0x000ea80000100a00 */
[----:B--2---:R-:W-:Y:S04]  /*870c0*/  STL.64 [R1+0x5fd0], R10 ;  /* 0x005fd00a01007387 */ /* 0x004fe80000100a00 */
[----:B------:R2:W-:Y:S04]  /*870d0*/  STL.64 [R1+0x5fc8], R8 ;  /* 0x005fc80801007387 */ /* 0x0005e80000100a00 */
[----:B0-----:R-:W4:Y:S04]  /*870e0*/  LDL.LU R4, [R1+0x17a0] ;  /* 0x0017a00001047983 */ /* 0x001f280000300800 */
[----:B------:R-:W4:Y:S04]  /*870f0*/  LDL.LU R5, [R1+0x17a4] ;  /* 0x0017a40001057983 */ /* 0x000f280000300800 */
[----:B-1----:R-:W3:Y:S04]  /*87100*/  LDL.LU R6, [R1+0x17a8] ;  /* 0x0017a80001067983 */ /* 0x002ee80000300800 */
[----:B------:R-:W3:Y:S04]  /*87110*/  LDL.LU R7, [R1+0x17ac] ;  /* 0x0017ac0001077983 */ /* 0x000ee80000300800 */
[----:B---3--:R-:W-:Y:S04]  /*87120*/  STL.64 [R1+0x5fe0], R6 ;  /* 0x005fe00601007387 */ /* 0x008fe80000100a00 */
[----:B----4-:R-:W-:Y:S04]  /*87130*/  STL.64 [R1+0x5fd8], R4 ;  /* 0x005fd80401007387 */ /* 0x010fe80000100a00 */
[----:B------:R-:W3:Y:S04]  /*87140*/  LDL.LU R48, [R1+0x1780] ;  /* 0x0017800001307983 */ /* 0x000ee80000300800 */
[----:B------:R-:W3:Y:S04]  /*87150*/  LDL.LU R49, [R1+0x1784] ;  /* 0x0017840001317983 */ /* 0x000ee80000300800 */
[----:B------:R-:W4:Y:S04]  /*87160*/  LDL.LU R50, [R1+0x1788] ;  /* 0x0017880001327983 */ /* 0x000f280000300800 */
[----:B------:R-:W4:Y:S04]  /*87170*/  LDL.LU R51, [R1+0x178c] ;  /* 0x00178c0001337983 */ /* 0x000f280000300800 */
[----:B----4-:R-:W-:Y:S04]  /*87180*/  STL.64 [R1+0x5ff0], R50 ;  /* 0x005ff03201007387 */ /* 0x010fe80000100a00 */
[----:B---3--:R-:W-:Y:S04]  /*87190*/  STL.64 [R1+0x5fe8], R48 ;  /* 0x005fe83001007387 */ /* 0x008fe80000100a00 */
[----:B------:R-:W3:Y:S04]  /*871a0*/  LDL R54, [R1+0x108] ;  /* 0x0001080001367983 */ /* 0x000ee80000100800 */
[----:B------:R-:W3:Y:S04]  /*871b0*/  LDL R55, [R1+0x10c] ;  /* 0x00010c0001377983 */ /* 0x000ee80000100800 */
        /* <DEDUP_REMOVED lines=8> */
[----:B------:R-:W2:Y:S04]  /*87240*/  LDL.LU R34, [R1+0x602c] ;  /* 0x00602c0001227983 */ /* 0x000ea80000300800 */
[----:B------:R-:W4:Y:S04]  /*87250*/  LDL.LU R35, [R1+0x6028] ;  /* 0x0060280001237983 */ /* 0x000f280000300800 */
[----:B------:R-:W3:Y:S04]  /*87260*/  LDL R46, [R1+0x118] ;  /* 0x00011800012e7983 */ /* 0x000ee80000100800 */
[----:B------:R-:W3:Y:S04]  /*87270*/  LDL R47, [R1+0x11c] ;  /* 0x00011c00012f7983 */ /* 0x000ee80000100800 */
[----:B------:R-:W3:Y:S04]  /*87280*/  LDL.LU R12, [R1+0x1810] ;  /* 0x00181000010c7983 */ /* 0x000ee80000300800 */
[----:B------:R-:W3:Y:S04]  /*87290*/  LDL.LU R13, [R1+0x1814] ;  /* 0x00181400010d7983 */ /* 0x000ee80000300800 */
[----:B------:R-:W3:Y:S04]  /*872a0*/  LDL.LU R14, [R1+0x1818] ;  /* 0x00181800010e7983 */ /* 0x000ee80000300800 */
[----:B------:R-:W3:Y:S04]  /*872b0*/  LDL.LU R15, [R1+0x181c] ;  /* 0x00181c00010f7983 */ /* 0x000ee80000300800 */
[----:B------:R-:W3:Y:S01]  /*872c0*/  LDL.LU R8, [R1+0x3cd0] ;  /* 0x003cd00001087983 */ /* 0x000ee20000300800 */
[----:B--2---:R-:W-:-:S02]  /*872d0*/  IMAD.MOV.U32 R45, RZ, RZ, R34 ;  /* 0x000000ffff2d7224 */ /* 0x004fc400078e0022 */
[----:B----4-:R-:W-:Y:S01]  /*872e0*/  IMAD.MOV.U32 R44, RZ, RZ, R35 ;  /* 0x000000ffff2c7224 */ /* 0x010fe200078e0023 */
[----:B------:R-:W3:Y:S04]  /*872f0*/  LDL.LU R34, [R1+0x3ccc] ;  /* 0x003ccc0001227983 */ /* 0x000ee80000300800 */
[----:B------:R-:W2:Y:S04]  /*87300*/  LDL.LU R9, [R1+0x3cd8] ;  /* 0x003cd80001097983 */ /* 0x000ea80000300800 */
[----:B------:R-:W2:Y:S04]  /*87310*/  LDL.LU R35, [R1+0x3cd4] ;  /* 0x003cd40001237983 */ /* 0x000ea80000300800 */
[----:B0-----:R-:W4:Y:S04]  /*87320*/  LDL.LU R56, [R1+0x2310] ;  /* 0x0023100001387983 */ /* 0x001f280000300800 */
[----:B------:R-:W4:Y:S04]  /*87330*/  LDL.LU R57, [R1+0x2314] ;  /* 0x0023140001397983 */ /* 0x000f280000300800 */
        /* <DEDUP_REMOVED lines=14> */
[----:B------:R-:W2:Y:S04]  /*87420*/  LDL R10, [R1+0x130] ;  /* 0x00013000010a7983 */ /* 0x000ea80000100800 */
[----:B------:R-:W2:Y:S04]  /*87430*/  LDL R11, [R1+0x134] ;  /* 0x00013400010b7983 */ /* 0x000ea80000100800 */
        /* <DEDUP_REMOVED lines=8> */
[----:B------:R0:W-:Y:S02]  /*874c0*/  STL.64 [R1+0x5d18], R22 ;  /* 0x005d181601007387 */ /* 0x0001e40000100a00 */
[----:B0-----:R-:W-:-:S02]  /*874d0*/  IMAD.MOV.U32 R22, RZ, RZ, R24 ;  /* 0x000000ffff167224 */ /* 0x001fc400078e0018 */
[----:B------:R-:W-:Y:S01]  /*874e0*/  IMAD.MOV.U32 R23, RZ, RZ, R25 ;  /* 0x000000ffff177224 */ /* 0x000fe200078e0019 */
[----:B------:R-:W4:Y:S04]  /*874f0*/  LDL.LU R24, [R1+0x6024] ;  /* 0x0060240001187983 */ /* 0x000f280000300800 */
[----:B------:R-:W4:Y:S04]  /*87500*/  LDL.LU R25, [R1+0x6020] ;  /* 0x0060200001197983 */ /* 0x000f280000300800 */
[----:B------:R0:W-:Y:S02]  /*87510*/  STL.64 [R1+0x5d10], R20 ;  /* 0x005d101401007387 */ /* 0x0001e40000100a00 */
[----:B0-----:R-:W-:-:S02]  /*87520*/  IMAD.MOV.U32 R20, RZ, RZ, R26 ;  /* 0x000000ffff147224 */ /* 0x001fc400078e001a */
[----:B------:R-:W-:Y:S01]  /*87530*/  IMAD.MOV.U32 R21, RZ, RZ, R27 ;  /* 0x000000ffff157224 */ /* 0x000fe200078e001b */
[----:B------:R-:W3:Y:S04]  /*87540*/  LDL.LU R26, [R1+0x601c] ;  /* 0x00601c00011a7983 */ /* 0x000ee80000300800 */
[----:B------:R-:W3:Y:S01]  /*87550*/  LDL.LU R27, [R1+0x6018] ;  /* 0x00601800011b7983 */ /* 0x000ee20000300800 */
        /* <DEDUP_REMOVED lines=10> */
[----:B------:R-:W3:Y:S01]  /*87600*/  LDL.LU.64 R36, [R1+0x5ff8] ;  /* 0x005ff80001247983 */ /* 0x000ee20000300a00 */
[----:B------:R-:W-:-:S02]  /*87610*/  IMAD R34, R34, 0x100, R8 ;  /* 0x0000010022227824 */ /* 0x000fc400078e0208 */
[----:B--2---:R-:W-:Y:S01]  /*87620*/  IMAD R35, R35, 0x100, R9 ;  /* 0x0000010023237824 */ /* 0x004fe200078e0209 */
[----:B------:R-:W-:Y:S02]  /*87630*/  F2FP.F16.E5M2.UNPACK_B R32, R32 ;  /* 0x00000020ff20723e */ /* 0x000fe400020004ff */
[----:B------:R-:W-:Y:S02]  /*87640*/  F2FP.F16.E5M2.UNPACK_B R33, R33 ;  /* 0x00000021ff21723e */ /* 0x000fe400020004ff */
[----:B------:R-:W-:Y:S02]  /*87650*/  F2FP.F16.E5M2.UNPACK_B R34, R34 ;  /* 0x00000022ff22723e */ /* 0x000fe400020004ff */
[----:B------:R-:W-:Y:S01]  /*87660*/  F2FP.F16.E5M2.UNPACK_B R35, R35 ;  /* 0x00000023ff23723e */ /* 0x000fe200020004ff */
[----:B------:R-:W-:Y:S06]  /*87670*/  STL.64 [R1+0x5d38], R26 ;  /* 0x005d381a01007387 */ /* 0x000fec0000100a00 */
[C---:B------:R-:W-:Y:S06]  /*87680*/  HMMA.16816.F32 R8, R32.reuse, R10, R4 ;  /* 0x0000000a2008723c */ /* 0x040fec0000001804 */
[C---:B------:R-:W-:Y:S01]  /*87690*/  HMMA.16816.F32 R16, R32.reuse, R44, R16 ;  /* 0x0000002c2010723c */ /* 0x040fe20000001810 */
[----:B------:R0:W-:Y:S05]  /*876a0*/  STL.64 [R1+0x5d30], R24 ;  /* 0x005d301801007387 */ /* 0x0001ea0000100a00 */
[C---:B------:R-:W-:Y:S01]  /*876b0*/  HMMA.16816.F32 R44, R32.reuse, R46, R12 ;  /* 0x0000002e202c723c */ /* 0x040fe2000000180c */
[----:B0-----:R-:W2:Y:S04]  /*876c0*/  LDL.LU R24, [R1+0x17d0] ;  /* 0x0017d00001187983 */ /* 0x001ea80000300800 */
[----:B------:R-:W2:Y:S04]  /*876d0*/  LDL.LU R25, [R1+0x17d4] ;  /* 0x0017d40001197983 */ /* 0x000ea80000300800 */
[----:B------:R-:W2:Y:S04]  /*876e0*/  LDL.LU R26, [R1+0x17d8] ;  /* 0x0017d800011a7983 */ /* 0x000ea80000300800 */
[----:B------:R-:W2:Y:S01]  /*876f0*/  LDL.LU R27, [R1+0x17dc] ;  /* 0x0017dc00011b7983 */ /* 0x000ea20000300800 */
[----:B------:R-:W-:Y:S06]  /*87700*/  HMMA.16816.F32 R40, R32, R52, R40 ;  /* 0x000000342028723c */ /* 0x000fec0000001828 */
[----:B---3--:R-:W-:Y:S01]  /*87710*/  HMMA.16816.F32 R28, R28, R36, R48 ;  /* 0x000000241c1c723c */ /* 0x008fe20000001830 */
[----:B------:R-:W3:Y:S04]  /*87720*/  LDL.LU.64 R50, [R1+0x5ff0] ;  /* 0x005ff00001327983 */ /* 0x000ee80000300a00 */
[----:B------:R-:W3:-:S15]  /*87730*/  LDL.LU.64 R48, [R1+0x5fe8] ;  /* 0x005fe80001307983 */ /* 0x000ede0000300a00 */
[----:B------:R-:W-:-:S03]  /*87740*/  NOP ;  /* 0x0000000000007918 */ /* 0x000fc60000000000 */
[----:B------:R0:W-:Y:S04]  /*87750*/  STL.64 [R1+0x1840], R28 ;  /* 0x0018401c01007387 */ /* 0x0001e80000100a00 */
[----:B------:R1:W-:Y:S04]  /*87760*/  STL.64 [R1+0x1848], R30 ;  /* 0x0018481e01007387 */ /* 0x0003e80000100a00 */
[----:B0-----:R-:W4:Y:S04]  /*87770*/  LDL.LU R28, [R1+0x17e0] ;  /* 0x0017e000011c7983 */ /* 0x001f280000300800 */
[----:B------:R-:W4:Y:S04]  /*87780*/  LDL.LU R29, [R1+0x17e4] ;  /* 0x0017e400011d7983 */ /* 0x000f280000300800 */
[----:B-1----:R-:W4:Y:S04]  /*87790*/  LDL.LU R30, [R1+0x17e8] ;  /* 0x0017e800011e7983 */ /* 0x002f280000300800 */
[----:B------:R-:W4:Y:S04]  /*877a0*/  LDL.LU R31, [R1+0x17ec] ;  /* 0x0017ec00011f7983 */ /* 0x000f280000300800 */
[----:B------:R-:W-:Y:S04]  /*877b0*/  STL [R1+0x5cfc], R36 ;  /* 0x005cfc2401007387 */ /* 0x000fe80000100800 */
[----:B------:R-:W-:Y:S04]  /*877c0*/  STL [R1+0x5cf8], R37 ;  /* 0x005cf82501007387 */ /* 0x000fe80000100800 */
[----:B------:R-:W3:Y:S04]  /*877d0*/  LDL.LU.64 R6, [R1+0x5fe0] ;  /* 0x005fe00001067983 */ /* 0x000ee80000300a00 */
[----:B------:R-:W3:Y:S04]  /*877e0*/  LDL.LU.64 R4, [R1+0x5fd8] ;  /* 0x005fd80001047983 */ /* 0x000ee80000300a00 */
[----:B------:R-:W-:Y:S04]  /*877f0*/  STL.64 [R1+0x1830], R8 ;  /* 0x0018300801007387 */ /* 0x000fe80000100a00 */
[----:B------:R0:W-:Y:S01]  /*87800*/  STL.64 [R1+0x1838], R10 ;  /* 0x0018380a01007387 */ /* 0x0001e20000100a00 */
[C---:B------:R-:W-:Y:S03]  /*87810*/  HMMA.16816.F32 R52, R32.reuse, R54, R56 ;  /* 0x000000362034723c */ /* 0x040fe60000001838 */
        /* <DEDUP_REMOVED lines=21> */
[----:B------:R-:W3:Y:S01]  /*87970*/  LDL.LU.64 R52, [R1+0x5f68] ;  /* 0x005f680001347983 */ /* 0x000ee20000300a00 */
[C---:B----4-:R-:W-:Y:S06]  /*87980*/  HMMA.16816.F32 R28, R32.reuse, R20, R28 ;  /* 0x00000014201c723c */ /* 0x050fec000000181c */
[C---:B--2---:R-:W-:Y:S06]  /*87990*/  HMMA.16816.F32 R20, R32.reuse, R22, R24 ;  /* 0x000000162014723c */ /* 0x044fec0000001818 */
[C---:B---3--:R-:W-:Y:S06]  /*879a0*/  HMMA.16816.F32 R16, R32.reuse, R8, R16 ;  /* 0x000000082010723c */ /* 0x048fec0000001810 */
[C---:B------:R-:W-:Y:S05]  /*879b0*/  HMMA.16816.F32 R12, R32.reuse, R10, R12 ;  /* 0x0000000a200c723c */ /* 0x040fea000000180c */
[----:B------:R-:W-:Y:S04]  /*879c0*/  STL.64 [R1+0x17e0], R28 ;  /* 0x0017e01c01007387 */ /* 0x000fe80000100a00 */
[----:B------:R-:W-:Y:S01]  /*879d0*/  STL.64 [R1+0x17e8], R30 ;  /* 0x0017e81e01007387 */ /* 0x000fe20000100a00 */
[----:B------:R-:W-:Y:S03]  /*879e0*/  HMMA.16816.F32 R4, R32, R44, R4 ;  /* 0x0000002c2004723c */ /* 0x000fe60000001804 */
[----:B------:R-:W-:Y:S04]  /*879f0*/  STL.64 [R1+0x17d0], R20 ;  /* 0x0017d01401007387 */ /* 0x000fe80000100a00 */
[----:B------:R-:W-:Y:S01]  /*87a00*/  STL.64 [R1+0x17d8], R22 ;  /* 0x0017d81601007387 */ /* 0x000fe20000100a00 */
[----:B------:R-:W-:-:S02]  /*87a10*/  IMAD.MOV.U32 R36, RZ, RZ, R10 ;  /* 0x000000ffff247224 */ /* 0x000fc400078e000a */
[----:B------:R-:W-:Y:S01]  /*87a20*/  IMAD.MOV.U32 R37, RZ, RZ, R11 ;  /* 0x000000ffff257224 */ /* 0x000fe200078e000b */
[----:B------:R-:W-:Y:S04]  /*87a30*/  STL.64 [R1+0x17c0], R16 ;  /* 0x0017c01001007387 */ /* 0x000fe80000100a00 */
[----:B------:R-:W-:Y:S04]  /*87a40*/  STL.64 [R1+0x17c8], R18 ;  /* 0x0017c81201007387 */ /* 0x000fe80000100a00 */
[----:B------:R-:W-:Y:S04]  /*87a50*/  STL.64 [R1+0x17b0], R12 ;  /* 0x0017b00c01007387 */ /* 0x000fe80000100a00 */
[----:B------:R0:W-:Y:S04]  /*87a60*/  STL.64 [R1+0x17b8], R14 ;  /* 0x0017b80e01007387 */ /* 0x0001e80000100a00 */
[----:B------:R-:W-:Y:S04]  /*87a70*/  STL.64 [R1+0x5db8], R38 ;  /* 0x005db82601007387 */ /* 0x000fe80000100a00 */
[----:B------:R-:W-:Y:S01]  /*87a80*/  STL.64 [R1+0x5db0], R36 ;  /* 0x005db02401007387 */ /* 0x000fe20000100a00 */
[C---:B------:R-:W-:Y:S06]  /*87a90*/  HMMA.16816.F32 R8, R32.reuse, R56, R48 ;  /* 0x000000382008723c */ /* 0x040fec0000001830 */
[C---:B0-----:R-:W-:Y:S01]  /*87aa0*/  HMMA.16816.F32 R12, R32.reuse, R46, R40 ;  /* 0x0000002e200c723c */ /* 0x041fe20000001828 */
[----:B------:R-:W-:Y:S04]  /*87ab0*/  STL.64 [R1+0x17a0], R4 ;  /* 0x0017a00401007387 */ /* 0x000fe80000100a00 */
[----:B------:R0:W-:Y:S02]  /*87ac0*/  STL.64 [R1+0x17a8], R6 ;  /* 0x0017a80601007387 */ /* 0x0001e40000100a00 */
[----:B0-----:R-:W-:-:S15]  /*87ad0*/  HMMA.16816.F32 R4, R32, R58, R52 ;  /* 0x0000003a2004723c */ /* 0x001fde0000001834 */
[----:B------:R-:W-:-:S01]  /*87ae0*/  NOP ;  /* 0x0000000000007918 */ /* 0x000fc20000000000 */
[----:B------:R-:W-:Y:S04]  /*87af0*/  STL.64 [R1+0x1790], R12 ;  /* 0x0017900c01007387 */ /* 0x000fe80000100a00 */
[----:B------:R-:W-:Y:S04]  /*87b00*/  STL.64 [R1+0x1798], R14 ;  /* 0x0017980e01007387 */ /* 0x000fe80000100a00 */
[----:B------:R-:W2:Y:S04]  /*87b10*/  LDL R58, [R1+0x20] ;  /* 0x00002000013a7983 */ /* 0x000ea80000100800 */
[----:B------:R-:W-:Y:S04]  /*87b20*/  STL.64 [R1+0x1780], R8 ;  /* 0x0017800801007387 */ /* 0x000fe80000100a00 */
[----:B------:R-:W-:Y:S01]  /*87b30*/  STL.64 [R1+0x1788], R10 ;  /* 0x0017880a01007387 */ /* 0x000fe20000100a00 */
[----:B------:R-:W-:-:S03]  /*87b40*/  IMAD.MOV.U32 R59, RZ, RZ, R0 ;  /* 0x000000ffff3b7224 */ /* 0x000fc600078e0000 */
        /* <DEDUP_REMOVED lines=44> */
[----:B------:R-:W1:Y:S04]  /*87e10*/  LDL.LU R0, [R1+0x5f54] ;  /* 0x005f540001007983 */ /* 0x000e680000300800 */
[----:B0-----:R-:W3:Y:S04]  /*87e20*/  LDL.LU R4, [R1+0x16b0] ;  /* 0x0016b00001047983 */ /* 0x001ee80000300800 */
[----:B------:R-:W3:Y:S04]  /*87e30*/  LDL.LU R5, [R1+0x16b4] ;  /* 0x0016b40001057983 */ /* 0x000ee80000300800 */
[----:B------:R-:W4:Y:S04]  /*87e40*/  LDL.LU R6, [R1+0x16b8] ;  /* 0x0016b80001067983 */ /* 0x000f280000300800 */
[----:B------:R-:W4:Y:S01]  /*87e50*/  LDL.LU R7, [R1+0x16bc] ;  /* 0x0016bc0001077983 */ /* 0x000f220000300800 */
[----:B-1----:R-:W-:-:S03]  /*87e60*/  IMAD.MOV.U32 R19, RZ, RZ, R0 ;  /* 0x000000ffff137224 */ /* 0x002fc600078e0000 */
[----:B----4-:R0:W-:Y:S04]  /*87e70*/  STL.64 [R1+0x5e68], R6 ;  /* 0x005e680601007387 */ /* 0x0101e80000100a00 */
[----:B---3--:R-:W-:Y:S04]  /*87e80*/  STL.64 [R1+0x5e60], R4 ;  /* 0x005e600401007387 */ /* 0x008fe80000100a00 */
[----:B------:R-:W3:Y:S04]  /*87e90*/  LDL R18, [R1+0x70] ;  /* 0x0000700001127983 */ /* 0x000ee80000100800 */
[----:B------:R-:W0:Y:S04]  /*87ea0*/  LDL.LU R0, [R1+0x5f50] ;  /* 0x005f500001007983 */ /* 0x000e280000300800 */
[----:B------:R-:W4:Y:S04]  /*87eb0*/  LDL.LU R24, [R1+0x16c0] ;  /* 0x0016c00001187983 */ /* 0x000f280000300800 */
[----:B------:R-:W4:Y:S04]  /*87ec0*/  LDL.LU R25, [R1+0x16c4] ;  /* 0x0016c40001197983 */ /* 0x000f280000300800 */
[----:B------:R-:W2:Y:S04]  /*87ed0*/  LDL.LU R26, [R1+0x16c8] ;  /* 0x0016c800011a7983 */ /* 0x000ea80000300800 */
[----:B------:R-:W2:Y:S04]  /*87ee0*/  LDL.LU R27, [R1+0x16cc] ;  /* 0x0016cc00011b7983 */ /* 0x000ea80000300800 */
[----:B--2---:R-:W-:Y:S04]  /*87ef0*/  STL.64 [R1+0x5e78], R26 ;  /* 0x005e781a01007387 */ /* 0x004fe80000100a00 */
[----:B----4-:R1:W-:Y:S04]  /*87f00*/  STL.64 [R1+0x5e70], R24 ;  /* 0x005e701801007387 */ /* 0x0103e80000100a00 */
[----:B------:R-:W2:Y:S04]  /*87f10*/  LDL R16, [R1+0x78] ;  /* 0x0000780001107983 */ /* 0x000ea80000100800 */
[----:B------:R-:W2:Y:S04]  /*87f20*/  LDL R17, [R1+0x7c] ;  /* 0x00007c0001117983 */ /* 0x000ea80000100800 */
[----:B---3--:R-:W-:Y:S01]  /*87f30*/  STL.64 [R1+0x5e88], R18 ;  /* 0x005e881201007387 */ /* 0x008fe20000100a00 */
[----:B0-----:R-:W-:-:S03]  /*87f40*/  IMAD.MOV.U32 R7, RZ, RZ, R0 ;  /* 0x000000ffff077224 */ /* 0x001fc600078e0000 */
[----:B--2---:R0:W-:Y:S04]  /*87f50*/  STL.64 [R1+0x5e80], R16 ;  /* 0x005e801001007387 */ /* 0x0041e80000100a00 */
[----:B------:R-:W2:Y:S04]  /*87f60*/  LDL R6, [R1+0x80] ;  /* 0x0000800001067983 */ /* 0x000ea80000100800 */
[----:B------:R-:W3:Y:S04]  /*87f70*/  LDL.LU R0, [R1+0x5f4c] ;  /* 0x005f4c0001007983 */ /* 0x000ee80000300800 */
[----:B-1----:R-:W4:Y:S04]  /*87f80*/  LDL.LU R24, [R1+0x16e0] ;  /* 0x0016e00001187983 */ /* 0x002f280000300800 */
        /* <DEDUP_REMOVED lines=9> */
[----:B0-----:R-:W2:Y:S04]  /*88020*/  LDL.LU R16, [R1+0x16f0] ;  /* 0x0016f00001107983 */ /* 0x001ea80000300800 */
        /* <DEDUP_REMOVED lines=18> */
[----:B0-----:R-:W2:Y:S01]  /*88150*/  LDL R6, [R1+0xa0] ;  /* 0x0000a00001067983 */ /* 0x001ea20000100800 */
[----:B---3--:R-:W-:-:S03]  /*88160*/  IMAD.MOV.U32 R7, RZ, RZ, R0 ;  /* 0x000000ffff077224 */ /* 0x008fc600078e0000 */
[----:B------:R-:W3:Y:S04]  /*88170*/  LDL.LU R0, [R1+0x5f44] ;  /* 0x005f440001007983 */ /* 0x000ee80000300800 */
[----:B--2---:R-:W-:Y:S04]  /*88180*/  STL.64 [R1+0x5ee0], R6 ;  /* 0x005ee00601007387 */ /* 0x004fe80000100a00 */
[----:B-1----:R-:W2:Y:S04]  /*88190*/  LDL.LU R24, [R1+0x1720] ;  /* 0x0017200001187983 */ /* 0x002ea80000300800 */
[----:B------:R-:W2:Y:S04]  /*881a0*/  LDL.LU R25, [R1+0x1724] ;  /* 0x0017240001197983 */ /* 0x000ea80000300800 */
[----:B------:R-:W4:Y:S04]  /*881b0*/  LDL.LU R26, [R1+0x1728] ;  /* 0x00172800011a7983 */ /* 0x000f280000300800 */
[----:B------:R-:W4:Y:S04]  /*881c0*/  LDL.LU R27, [R1+0x172c] ;  /* 0x00172c00011b7983 */ /* 0x000f280000300800 */
[----:B----4-:R-:W-:Y:S04]  /*881d0*/  STL.64 [R1+0x5ef0], R26 ;  /* 0x005ef01a01007387 */ /* 0x010fe80000100a00 */
[----:B--2---:R0:W-:Y:S04]  /*881e0*/  STL.64 [R1+0x5ee8], R24 ;  /* 0x005ee81801007387 */ /* 0x0041e80000100a00 */
[----:B------:R-:W2:Y:S04]  /*881f0*/  LDL R4, [R1+0xa8] ;  /* 0x0000a80001047983 */ /* 0x000ea80000100800 */
[----:B------:R-:W2:Y:S04]  /*88200*/  LDL R5, [R1+0xac] ;  /* 0x0000ac0001057983 */ /* 0x000ea80000100800 */
[----:B--2---:R-:W-:Y:S04]  /*88210*/  STL.64 [R1+0x5ef8], R4 ;  /* 0x005ef80401007387 */ /* 0x004fe80000100a00 */
[----:B0-----:R-:W2:Y:S04]  /*88220*/  LDL.LU R24, [R1+0x1730] ;  /* 0x0017300001187983 */ /* 0x001ea80000300800 */
        /* <DEDUP_REMOVED lines=8> */
[----:B--2---:R1:W-:Y:S04]  /*882b0*/  STL.64 [R1+0x5f10], R6 ;  /* 0x005f100601007387 */ /* 0x0043e80000100a00 */
[----:B0-----:R-:W2:Y:S04]  /*882c0*/  LDL.LU R24, [R1+0x1740] ;  /* 0x0017400001187983 */ /* 0x001ea80000300800 */
[----:B------:R-:W2:Y:S04]  /*882d0*/  LDL.LU R25, [R1+0x1744] ;  /* 0x0017440001197983 */ /* 0x000ea80000300800 */
[----:B------:R-:W4:Y:S04]  /*882e0*/  LDL.LU R26, [R1+0x1748] ;  /* 0x00174800011a7983 */ /* 0x000f280000300800 */
[----:B------:R-:W4:Y:S04]  /*882f0*/  LDL.LU R27, [R1+0x174c] ;  /* 0x00174c00011b7983 */ /* 0x000f280000300800 */
[----:B----4-:R-:W-:Y:S04]  /*88300*/  STL.64 [R1+0x5f20], R26 ;  /* 0x005f201a01007387 */ /* 0x010fe80000100a00 */
[----:B--2---:R0:W-:Y:S04]  /*88310*/  STL.64 [R1+0x5f18], R24 ;  /* 0x005f181801007387 */ /* 0x0041e80000100a00 */
[----:B------:R-:W2:Y:S04]  /*88320*/  LDL R4, [R1+0xb8] ;  /* 0x0000b80001047983 */ /* 0x000ea80000100800 */
[----:B------:R-:W2:Y:S04]  /*88330*/  LDL R5, [R1+0xbc] ;  /* 0x0000bc0001057983 */ /* 0x000ea80000100800 */
[----:B-1----:R-:W4:Y:S04]  /*88340*/  LDL R6, [R1+0xc0] ;  /* 0x0000c00001067983 */ /* 0x002f280000100800 */
        /* <DEDUP_REMOVED lines=8> */
[----:B0-----:R-:W2:Y:S04]  /*883d0*/  LDL.LU R24, [R1+0x1760] ;  /* 0x0017600001187983 */ /* 0x001ea80000300800 */
        /* <DEDUP_REMOVED lines=66> */
[----:B0-----:R-:W2:Y:S04]  /*88800*/  LDL.LU.64 R6, [R1+0x5ec8] ;  /* 0x005ec80001067983 */ /* 0x001ea80000300a00 */
[----:B------:R-:W2:Y:S01]  /*88810*/  LDL.LU.64 R4, [R1+0x5ec0] ;  /* 0x005ec00001047983 */ /* 0x000ea20000300a00 */
[----:B---3--:R-:W-:-:S15]  /*88820*/  HMMA.16816.F32 R16, R32, R24, R16 ;  /* 0x000000182010723c */ /* 0x008fde0000001810 */
[----:B------:R-:W-:-:S08]  /*88830*/  NOP ;  /* 0x0000000000007918 */ /* 0x000fd00000000000 */
[----:B------:R-:W-:Y:S04]  /*88840*/  STL.64 [R1+0x1710], R16 ;  /* 0x0017101001007387 */ /* 0x000fe80000100a00 */
[----:B------:R0:W-:Y:S01]  /*88850*/  STL.64 [R1+0x1718], R18 ;  /* 0x0017181201007387 */ /* 0x0001e20000100a00 */
[C---:B--2---:R-:W-:Y:S03]  /*88860*/  HMMA.16816.F32 R24, R32.reuse, R26, R4 ;  /* 0x0000001a2018723c */ /* 0x044fe60000001804 */
[----:B0-----:R-:W2:Y:S04]  /*88870*/  LDL.LU.64 R18, [R1+0x5eb8] ;  /* 0x005eb80001127983 */ /* 0x001ea80000300a00 */
[----:B------:R-:W2:Y:S04]  /*88880*/  LDL.LU.64 R16, [R1+0x5eb0] ;  /* 0x005eb00001107983 */ /* 0x000ea80000300a00 */
[----:B------:R-:W3:Y:S04]  /*88890*/  LDL.LU.64 R6, [R1+0x5ea8] ;  /* 0x005ea80001067983 */ /* 0x000ee80000300a00 */
[----:B------:R-:W2:Y:S08]  /*888a0*/  LDL.LU.64 R4, [R1+0x5ea0] ;  /* 0x005ea00001047983 */ /* 0x000eb00000300a00 */
[----:B------:R-:W-:Y:S04]  /*888b0*/  STL.64 [R1+0x1700], R24 ;  /* 0x0017001801007387 */ /* 0x000fe80000100a00 */
[----:B------:R0:W-:Y:S04]  /*888c0*/  STL.64 [R1+0x1708], R26 ;  /* 0x0017081a01007387 */ /* 0x0001e80000100a00 */
[----:B0-----:R-:W3:Y:S04]  /*888d0*/  LDL.LU.64 R26, [R1+0x5e98] ;  /* 0x005e9800011a7983 */ /* 0x001ee80000300a00 */
[----:B------:R-:W3:Y:S01]  /*888e0*/  LDL.LU.64 R24, [R1+0x5e90] ;  /* 0x005e900001187983 */ /* 0x000ee20000300a00 */
        /* <DEDUP_REMOVED lines=8> */
[----:B------:R-:W2:Y:S04]  /*88970*/  LDL.LU.64 R24, [R1+0x5e70] ;  /* 0x005e700001187983 */ /* 0x000ea80000300a00 */
[----:B------:R-:W-:Y:S04]  /*88980*/  STL.64 [R1+0x16e0], R4 ;  /* 0x0016e00401007387 */ /* 0x000fe80000100a00 */
[----:B------:R0:W-:Y:S04]  /*88990*/  STL.64 [R1+0x16e8], R6 ;  /* 0x0016e80601007387 */ /* 0x0001e80000100a00 */
[----:B0-----:R-:W2:Y:S04]  /*889a0*/  LDL.LU.64 R6, [R1+0x5e68] ;  /* 0x005e680001067983 */ /* 0x001ea80000300a00 */
[----:B------:R-:W2:Y:S01]  /*889b0*/  LDL.LU.64 R4, [R1+0x5e60] ;  /* 0x005e600001047983 */ /* 0x000ea20000300a00 */
[----:B----4-:R-:W-:Y:S01]  /*889c0*/  IMAD.MOV.U32 R0, RZ, RZ, R37 ;  /* 0x000000ffff007224 */ /* 0x010fe200078e0025 */
[C---:B---3--:R-:W-:Y:S06]  /*889d0*/  HMMA.16816.F32 R28, R32.reuse, R16, R28 ;  /* 0x00000010201c723c */ /* 0x048fec000000181c */
[C---:B--2---:R-:W-:Y:S06]  /*889e0*/  HMMA.16816.F32 R16, R32.reuse, R18, R24 ;  /* 0x000000122010723c */ /* 0x044fec0000001818 */
[C---:B------:R-:W-:Y:S11]  /*889f0*/  HMMA.16816.F32 R4, R32.reuse, R36, R4 ;  /* 0x000000242004723c */ /* 0x040ff60000001804 */
[----:B------:R-:W-:Y:S04]  /*88a00*/  STL.64 [R1+0x16d0], R28 ;  /* 0x0016d01c01007387 */ /* 0x000fe80000100a00 */
[----:B------:R0:W-:Y:S04]  /*88a10*/  STL.64 [R1+0x16d8], R30 ;  /* 0x0016d81e01007387 */ /* 0x0001e80000100a00 */
        /* <DEDUP_REMOVED lines=12> */
[----:B------:R0:W-:Y:S01]  /*88ae0*/  STL [R1+0x5c78], R0 ;  /* 0x005c780001007387 */ /* 0x0001e20000100800 */
[----:B------:R-:W-:Y:S03]  /*88af0*/  HMMA.16816.F32 R36, R32, R38, R48 ;  /* 0x000000262024723c */ /* 0x000fe60000001830 */
[----:B------:R-:W4:Y:S04]  /*88b00*/  LDL.LU.64 R50, [R1+0x5e18] ;  /* 0x005e180001327983 */ /* 0x000f280000300a00 */
[----:B------:R-:W4:Y:S01]  /*88b10*/  LDL.LU.64 R48, [R1+0x5e10] ;  /* 0x005e100001307983 */ /* 0x000f220000300a00 */
[----:B0-----:R-:W-:-:S15]  /*88b20*/  IMAD.MOV.U32 R0, RZ, RZ, R21 ;  /* 0x000000ffff007224 */ /* 0x001fde00078e0015 */
[----:B------:R-:W-:Y:S04]  /*88b30*/  STL.64 [R1+0x16a0], R36 ;  /* 0x0016a02401007387 */ /* 0x000fe80000100a00 */
[----:B------:R-:W-:Y:S04]  /*88b40*/  STL.64 [R1+0x16a8], R38 ;  /* 0x0016a82601007387 */ /* 0x000fe80000100a00 */
[----:B------:R0:W-:Y:S02]  /*88b50*/  STL [R1+0x5c7c], R0 ;  /* 0x005c7c0001007387 */ /* 0x0001e40000100800 */
[----:B0-----:R-:W-:Y:S01]  /*88b60*/  IMAD.MOV.U32 R0, RZ, RZ, R9 ;  /* 0x000000ffff007224 */ /* 0x001fe200078e0009 */
[C---:B--2---:R-:W-:Y:S06]  /*88b70*/  HMMA.16816.F32 R28, R32.reuse, R20, R28 ;  /* 0x00000014201c723c */ /* 0x044fec000000181c */
[C---:B---3--:R-:W-:Y:S06]  /*88b80*/  HMMA.16816.F32 R20, R32.reuse, R22, R24 ;  /* 0x000000162014723c */ /* 0x048fec0000001818 */
[C---:B----4-:R-:W-:Y:S06]  /*88b90*/  HMMA.16816.F32 R16, R32.reuse, R8, R16 ;  /* 0x000000082010723c */ /* 0x050fec0000001810 */
[C---:B------:R-:W-:Y:S06]  /*88ba0*/  HMMA.16816.F32 R8, R32.reuse, R10, R12 ;  /* 0x0000000a2008723c */ /* 0x040fec000000180c */
[----:B------:R-:W-:Y:S01]  /*88bb0*/  HMMA.16816.F32 R4, R32, R44, R4 ;  /* 0x0000002c2004723c */ /* 0x000fe20000001804 */
        /* <DEDUP_REMOVED lines=10> */
[----:B------:R-:W-:Y:S04]  /*88c60*/  STL [R1+0x5c84], R0 ;  /* 0x005c840001007387 */ /* 0x000fe80000100800 */
[----:B------:R-:W-:Y:S01]  /*88c70*/  STL.64 [R1+0x1650], R4 ;  /* 0x0016500401007387 */ /* 0x000fe20000100a00 */
[C---:B-1----:R-:W-:Y:S03]  /*88c80*/  HMMA.16816.F32 R8, R32.reuse, R46, R40 ;  /* 0x0000002e2008723c */ /* 0x042fe60000001828 */
[----:B------:R0:W-:Y:S03]  /*88c90*/  STL.64 [R1+0x1658], R6 ;  /* 0x0016580601007387 */ /* 0x0001e60000100a00 */
[----:B0-----:R-:W-:Y:S06]  /*88ca0*/  HMMA.16816.F32 R4, R32, R56, R48 ;  /* 0x000000382004723c */ /* 0x001fec0000001830 */
[----:B------:R-:W-:-:S11]  /*88cb0*/  IMAD.MOV.U32 R0, RZ, RZ, R57 ;  /* 0x000000ffff007224 */ /* 0x000fd600078e0039 */
        /* <DEDUP_REMOVED lines=9> */
[----:B------:R-:W-:Y:S04]  /*88d50*/  STL.64 [R1+0x1628], R6 ;  /* 0x0016280601007387 */ /* 0x000fe80000100a00 */
        /* <DEDUP_REMOVED lines=29> */
[----:B------:R-:W4:Y:S04]  /*88f30*/  LDL R38, [R1] ;  /* 0x0000000001267983 */ /* 0x000f280000100800 */
[----:B------:R-:W4:Y:S04]  /*88f40*/  LDL R39, [R1+0x4] ;  /* 0x0000040001277983 */ /* 0x000f280000100800 */
[----:B0-----:R-:W4:Y:S04]  /*88f50*/  LDL.LU R12, [R1+0x15e0] ;  /* 0x0015e000010c7983 */ /* 0x001f280000300800 */
[----:B------:R-:W4:Y:S04]  /*88f60*/  LDL.LU R13, [R1+0x15e4] ;  /* 0x0015e400010d7983 */ /* 0x000f280000300800 */
[----:B------:R-:W4:Y:S04]  /*88f70*/  LDL.LU R14, [R1+0x15e8] ;  /* 0x0015e800010e7983 */ /* 0x000f280000300800 */
[----:B------:R-:W4:Y:S04]  /*88f80*/  LDL.LU R15, [R1+0x15ec] ;  /* 0x0015ec00010f7983 */ /* 0x000f280000300800 */
[----:B------:R-:W4:Y:S04]  /*88f90*/  LDL R36, [R1+0x8] ;  /* 0x0000080001247983 */ /* 0x000f280000100800 */
[----:B------:R-:W4:Y:S04]  /*88fa0*/  LDL R37, [R1+0xc] ;  /* 0x00000c0001257983 */ /* 0x000f280000100800 */
[----:B-1----:R-:W4:Y:S04]  /*88fb0*/  LDL.LU R20, [R1+0x15f0] ;  /* 0x0015f00001147983 */ /* 0x002f280000300800 */
[----:B------:R-:W4:Y:S04]  /*88fc0*/  LDL.LU R21, [R1+0x15f4] ;  /* 0x0015f40001157983 */ /* 0x000f280000300800 */
[----:B------:R-:W4:Y:S04]  /*88fd0*/  LDL.LU R22, [R1+0x15f8] ;  /* 0x0015f80001167983 */ /* 0x000f280000300800 */
[----:B------:R-:W4:Y:S04]  /*88fe0*/  LDL.LU R23, [R1+0x15fc] ;  /* 0x0015fc0001177983 */ /* 0x000f280000300800 */
[----:B---3--:R-:W3:Y:S04]  /*88ff0*/  LDL R30, [R1+0x10] ;  /* 0x00001000011e7983 */ /* 0x008ee80000100800 */
[----:B------:R-:W3:Y:S04]  /*89000*/  LDL R31, [R1+0x14] ;  /* 0x00001400011f7983 */ /* 0x000ee80000100800 */
[----:B--2---:R-:W2:Y:S04]  /*89010*/  LDL.LU R56, [R1+0x1610] ;  /* 0x0016100001387983 */ /* 0x004ea80000300800 */
[----:B------:R-:W2:Y:S04]  /*89020*/  LDL.LU R57, [R1+0x1614] ;  /* 0x0016140001397983 */ /* 0x000ea80000300800 */
[----:B------:R-:W2:Y:S04]  /*89030*/  LDL.LU R58, [R1+0x1618] ;  /* 0x00161800013a7983 */ /* 0x000ea80000300800 */
[----:B------:R-:W2:Y:S04]  /*89040*/  LDL.LU R59, [R1+0x161c] ;  /* 0x00161c00013b7983 */ /* 0x000ea80000300800 */
[----:B------:R-:W2:Y:S04]  /*89050*/  LDL.64 R28, [R1+0x18] ;  /* 0x00001800011c7983 */ /* 0x000ea80000100a00 */
        /* <DEDUP_REMOVED lines=38> */
[----:B------:R-:W-:-:S02]  /*892c0*/  IMAD.MOV.U32 R0, RZ, RZ, R29 ;  /* 0x000000ffff007224 */ /* 0x000fc400078e001d */
[C---:B---3--:R-:W-:Y:S06]  /*892d0*/  HMMA.16816.F32 R28, R32.reuse, R30, R52 ;  /* 0x0000001e201c723c */ /* 0x048fec0000001834 */
[C---:B----4-:R-:W-:Y:S06]  /*892e0*/  HMMA.16816.F32 R20, R32.reuse, R36, R20 ;  /* 0x000000242014723c */ /* 0x050fec0000001814 */
[C---:B------:R-:W-:Y:S01]  /*892f0*/  HMMA.16816.F32 R36, R32.reuse, R38, R12 ;  /* 0x000000262024723c */ /* 0x040fe2000000180c */
[----:B------:R-:W3:Y:S04]  /*89300*/  LDL.LU.64 R54, [R1+0x5df8] ;  /* 0x005df80001367983 */ /* 0x000ee80000300a00 */
[----:B------:R-:W3:Y:S06]  /*89310*/  LDL.LU.64 R52, [R1+0x5df0] ;  /* 0x005df00001347983 */ /* 0x000eec0000300a00 */
        /* <DEDUP_REMOVED lines=14> */
[----:B--2---:R-:W-:-:S15]  /*89400*/  HMMA.16816.F32 R56, R32, R60, R56 ;  /* 0x0000003c2038723c */ /* 0x004fde0000001838 */
[----:B------:R-:W-:-:S08]  /*89410*/  NOP ;  /* 0x0000000000007918 */ /* 0x000fd00000000000 */
[----:B------:R-:W-:Y:S04]  /*89420*/  STL.64 [R1+0x15d0], R56 ;  /* 0x0015d03801007387 */ /* 0x000fe80000100a00 */
[----:B------:R0:W-:Y:S04]  /*89430*/  STL.64 [R1+0x15d8], R58 ;  /* 0x0015d83a01007387 */ /* 0x0001e80000100a00 */
[----:B0-----:R-:W2:Y:S04]  /*89440*/  LDL.LU.64 R58, [R1+0x5da8] ;  /* 0x005da800013a7983 */ /* 0x001ea80000300a00 */
[----:B------:R-:W3:Y:S04]  /*89450*/  LDL.LU.64 R56, [R1+0x5da0] ;  /* 0x005da00001387983 */ /* 0x000ee80000300a00 */
[----:B------:R-:W-:Y:S01]  /*89460*/  STL.64 [R1+0x5bc0], R60 ;  /* 0x005bc03c01007387 */ /* 0x000fe20000100a00 */
        /* <DEDUP_REMOVED lines=13> */
[----:B0-----:R-:W3:Y:S04]  /*89540*/  LDL.LU R56, [R1+0x1560] ;  /* 0x0015600001387983 */ /* 0x001ee80000300800 */
[----:B------:R-:W3:Y:S04]  /*89550*/  LDL.LU R57, [R1+0x1564] ;  /* 0x0015640001397983 */ /* 0x000ee80000300800 */
[----:B------:R-:W3:Y:S04]  /*89560*/  LDL.LU R58, [R1+0x1568] ;  /* 0x00156800013a7983 */ /* 0x000ee80000300800 */
[----:B------:R-:W3:Y:S01]  /*89570*/  LDL.LU R59, [R1+0x156c] ;  /* 0x00156c00013b7983 */ /* 0x000ee20000300800 */
        /* <DEDUP_REMOVED lines=13> */
[----:B0-----:R-:W2:Y:S04]  /*89650*/  LDL.LU R52, [R1+0x1570] ;  /* 0x0015700001347983 */ /* 0x001ea80000300800 */
        /* <DEDUP_REMOVED lines=11> */
[----:B------:R3:W-:Y:S01]  /*89710*/  STL.64 [R1+0x5b70], R48 ;  /* 0x005b703001007387 */ /* 0x0007e20000100a00 */
[C---:B------:R-:W-:Y:S06]  /*89720*/  HMMA.16816.F32 R24, R32.reuse, R42, R24 ;  /* 0x0000002a2018723c */ /* 0x040fec0000001818 */
[C---:B----4-:R-:W-:Y:S06]  /*89730*/  HMMA.16816.F32 R20, R32.reuse, R40, R20 ;  /* 0x000000282014723c */ /* 0x050fec0000001814 */
[C---:B------:R-:W-:Y:S06]  /*89740*/  HMMA.16816.F32 R16, R32.reuse, R38, R16 ;  /* 0x000000262010723c */ /* 0x040fec0000001810 */
[C---:B------:R-:W-:Y:S06]  /*89750*/  HMMA.16816.F32 R12, R32.reuse, R2, R12 ;  /* 0x00000002200c723c */ /* 0x040fec000000180c */
[C---:B------:R-:W-:Y:S01]  /*89760*/  HMMA.16816.F32 R8, R32.reuse, R4, R8 ;  /* 0x000000042008723c */ /* 0x040fe20000001808 */
[----:B------:R-:W-:Y:S04]  /*89770*/  STL.64 [R1+0x1570], R52 ;  /* 0x0015703401007387 */ /* 0x000fe80000100a00 */
[----:B------:R-:W-:Y:S01]  /*89780*/  STL.64 [R1+0x1578], R54 ;  /* 0x0015783601007387 */ /* 0x000fe20000100a00 */
        /* <DEDUP_REMOVED lines=15> */
[----:B------:R-:W-:Y:S04]  /*89880*/  STL.64 [R1+0x5c08], R2 ;  /* 0x005c080201007387 */ /* 0x000fe80000100a00 */
[----:B------:R1:W-:Y:S04]  /*89890*/  STL.64 [R1+0x1520], R16 ;  /* 0x0015201001007387 */ /* 0x0003e80000100a00 */
[----:B------:R2:W-:Y:S04]  /*898a0*/  STL.64 [R1+0x1528], R18 ;  /* 0x0015281201007387 */ /* 0x0005e80000100a00 */
[----:B------:R-:W-:Y:S04]  /*898b0*/  STL.64 [R1+0x1510], R12 ;  /* 0x0015100c01007387 */ /* 0x000fe80000100a00 */
[----:B------:R-:W-:Y:S04]  /*898c0*/  STL.64 [R1+0x1518], R14 ;  /* 0x0015180e01007387 */ /* 0x000fe80000100a00 */
[----:B0-----:R-:W3:Y:S04]  /*898d0*/  LDL.LU R40, [R1+0x1480] ;  /* 0x0014800001287983 */ /* 0x001ee80000300800 */
[----:B------:R0:W-:Y:S04]  /*898e0*/  STL.64 [R1+0x1500], R8 ;  /* 0x0015000801007387 */ /* 0x0001e80000100a00 */
[----:B------:R4:W-:Y:S04]  /*898f0*/  STL.64 [R1+0x1508], R10 ;  /* 0x0015080a01007387 */ /* 0x0009e80000100a00 */
[----:B------:R-:W3:Y:S04]  /*89900*/  LDL.LU R41, [R1+0x1484] ;  /* 0x0014840001297983 */ /* 0x000ee80000300800 */
[----:B------:R-:W3:Y:S04]  /*89910*/  LDL.LU R42, [R1+0x1488] ;  /* 0x00148800012a7983 */ /* 0x000ee80000300800 */
[----:B------:R-:W3:Y:S04]  /*89920*/  LDL.LU R43, [R1+0x148c] ;  /* 0x00148c00012b7983 */ /* 0x000ee80000300800 */
[----:B-1----:R-:W3:Y:S04]  /*89930*/  LDL.LU R16, [R1+0x14b0] ;  /* 0x0014b00001107983 */ /* 0x002ee80000300800 */
[----:B------:R-:W3:Y:S04]  /*89940*/  LDL.LU R17, [R1+0x14b4] ;  /* 0x0014b40001117983 */ /* 0x000ee80000300800 */
[----:B--2---:R-:W3:Y:S04]  /*89950*/  LDL.LU R18, [R1+0x14b8] ;  /* 0x0014b80001127983 */ /* 0x004ee80000300800 */
[----:B------:R-:W3:Y:S04]  /*89960*/  LDL.LU R19, [R1+0x14bc] ;  /* 0x0014bc0001137983 */ /* 0x000ee80000300800 */
[----:B0-----:R-:W2:Y:S04]  /*89970*/  LDL.LU R8, [R1+0x14f0] ;  /* 0x0014f00001087983 */ /* 0x001ea80000300800 */
[----:B------:R-:W2:Y:S04]  /*89980*/  LDL.LU R9, [R1+0x14f4] ;  /* 0x0014f40001097983 */ /* 0x000ea80000300800 */
[----:B----4-:R-:W2:Y:S04]  /*89990*/  LDL.LU R10, [R1+0x14f8] ;  /* 0x0014f800010a7983 */ /* 0x010ea80000300800 */
        /* <DEDUP_REMOVED lines=37> */
[----:B0-----:R-:W4:Y:S04]  /*89bf0*/  LDL.LU.64 R10, [R1+0x5d48] ;  /* 0x005d4800010a7983 */ /* 0x001f280000300a00 */
[----:B------:R-:W3:Y:S04]  /*89c00*/  LDL.LU.64 R8, [R1+0x5d40] ;  /* 0x005d400001087983 */ /* 0x000ee80000300a00 */
        /* <DEDUP_REMOVED lines=37> */
[----:B------:R-:W-:-:S03]  /*89e60*/  IMAD R31, R31, 0x100, R61 ;  /* 0x000001001f1f7824 */ /* 0x000fc600078e023d */
[----:B------:R-:W-:Y:S02]  /*89e70*/  F2FP.F16.E5M2.UNPACK_B R30, R30 ;  /* 0x0000001eff1e723e */ /* 0x000fe400020004ff */
[----:B------:R-:W-:Y:S01]  /*89e80*/  F2FP.F16.E5M2.UNPACK_B R31, R31 ;  /* 0x0000001fff1f723e */ /* 0x000fe200020004ff */
[----:B------:R-:W-:Y:S02]  /*89e90*/  IMAD R28, R28, 0x100, R46 ;  /* 0x000001001c1c7824 */ /* 0x000fe400078e022e */
[----:B------:R-:W-:-:S03]  /*89ea0*/  IMAD R29, R29, 0x100, R47 ;  /* 0x000001001d1d7824 */ /* 0x000fc600078e022f */
[----:B------:R-:W-:Y:S02]  /*89eb0*/  F2FP.F16.E5M2.UNPACK_B R28, R28 ;  /* 0x0000001cff1c723e */ /* 0x000fe400020004ff */
[----:B------:R-:W-:Y:S01]  /*89ec0*/  F2FP.F16.E5M2.UNPACK_B R29, R29 ;  /* 0x0000001dff1d723e */ /* 0x000fe200020004ff */
[C---:B----4-:R-:W-:Y:S06]  /*89ed0*/  HMMA.16816.F32 R8, R32.reuse, R16, R8 ;  /* 0x000000102008723c */ /* 0x050fec0000001808 */
[C---:B--2---:R-:W-:Y:S06]  /*89ee0*/  HMMA.16816.F32 R4, R32.reuse, R18, R4 ;  /* 0x000000122004723c */ /* 0x044fec0000001804 */
[----:B------:R-:W-:Y:S11]  /*89ef0*/  STL.64 [R1+0x5b18], R18 ;  /* 0x005b181201007387 */ /* 0x000ff60000100a00 */
[----:B------:R-:W-:Y:S04]  /*89f00*/  STL.64 [R1+0x14a0], R8 ;  /* 0x0014a00801007387 */ /* 0x000fe80000100a00 */
[----:B------:R-:W-:Y:S04]  /*89f10*/  STL.64 [R1+0x14a8], R10 ;  /* 0x0014a80a01007387 */ /* 0x000fe80000100a00 */
[----:B------:R-:W-:Y:S04]  /*89f20*/  STL.64 [R1+0x5b10], R16 ;  /* 0x005b101001007387 */ /* 0x000fe80000100a00 */
[----:B------:R-:W-:Y:S04]  /*89f30*/  STL.64 [R1+0x1490], R4 ;  /* 0x0014900401007387 */ /* 0x000fe80000100a00 */
[----:B------:R3:W-:Y:S02]  /*89f40*/  STL.64 [R1+0x1498], R6 ;  /* 0x0014980601007387 */ /* 0x0007e40000100a00 */
[----:B---3--:R-:W-:-:S15]  /*89f50*/  HMMA.16816.F32 R4, R32, R20, R40 ;  /* 0x000000142004723c */ /* 0x008fde0000001828 */
[----:B------:R-:W-:-:S08]  /*89f60*/  NOP ;  /* 0x0000000000007918 */ /* 0x000fd00000000000 */
[----:B------:R-:W-:Y:S04]  /*89f70*/  STL.64 [R1+0x1480], R4 ;  /* 0x0014800401007387 */ /* 0x000fe80000100a00 */
[----:B------:R0:W-:Y:S02]  /*89f80*/  STL.64 [R1+0x1488], R6 ;  /* 0x0014880601007387 */ /* 0x0001e40000100a00 */
[----:B0-----:R-:W-:Y:S06]  /*89f90*/  HMMA.16816.F32 R4, R32, R22, R48 ;  /* 0x000000162004723c */ /* 0x001fec0000001830 */
[----:B------:R-:W-:Y:S04]  /*89fa0*/  STL.64 [R1+0x5b28], R22 ;  /* 0x005b281601007387 */ /* 0x000fe80000100a00 */
[----:B------:R-:W-:-:S13]  /*89fb0*/  STL.64 [R1+0x5b20], R20 ;  /* 0x005b201401007387 */ /* 0x000fda0000100a00 */
[----:B------:R-:W-:Y:S04]  /*89fc0*/  STL.64 [R1+0x1470], R4 ;  /* 0x0014700401007387 */ /* 0x000fe80000100a00 */
[----:B------:R0:W-:Y:S02]  /*89fd0*/  STL.64 [R1+0x1478], R6 ;  /* 0x0014780601007387 */ /* 0x0001e40000100a00 */
[----:B0-----:R-:W-:Y:S02]  /*89fe0*/  HMMA.16816.F32 R4, R32, R24, R52 ;  /* 0x000000182004723c */ /* 0x001fe40000001834 */
[----:B------:R-:W-:-:S15]  /*89ff0*/  STL.64 [R1+0x5cf0], R30 ;  /* 0x005cf01e01007387 */ /* 0x000fde0000100a00 */
[----:B------:R-:W-:-:S06]  /*8a000*/  NOP ;  /* 0x0000000000007918 */ /* 0x000fcc0000000000 */
[----:B------:R-:W-:Y:S04]  /*8a010*/  STL.64 [R1+0x22f0], R4 ;  /* 0x0022f00401007387 */ /* 0x000fe80000100a00 */
[----:B------:R0:W-:Y:S02]  /*8a020*/  STL.64 [R1+0x22f8], R6 ;  /* 0x0022f80601007387 */ /* 0x0001e40000100a00 */
[----:B0-----:R-:W-:Y:S02]  /*8a030*/  HMMA.16816.F32 R4, R32, R26, R56 ;  /* 0x0000001a2004723c */ /* 0x001fe40000001838 */
[----:B------:R-:W-:Y:S04]  /*8a040*/  STL.64 [R1+0x5ce8], R28 ;  /* 0x005ce81c01007387 */ /* 0x000fe80000100a00 */
[----:B------:R-:W2:-:S15]  /*8a050*/  LDL.LU R48, [R1+0x13e0] ;  /* 0x0013e00001307983 */ /* 0x000e9e0000300800 */
[----:B------:R-:W-:-:S02]  /*8a060*/  NOP ;  /* 0x0000000000007918 */ /* 0x000fc40000000000 */
[----:B------:R0:W-:Y:S04]  /*8a070*/  STL.64 [R1+0x22e0], R4 ;  /* 0x0022e00401007387 */ /* 0x0001e80000100a00 */
[----:B------:R1:W-:Y:S04]  /*8a080*/  STL.64 [R1+0x22e8], R6 ;  /* 0x0022e80601007387 */ /* 0x0003e80000100a00 */
[----:B------:R-:W2:Y:S04]  /*8a090*/  LDL.LU R49, [R1+0x13e4] ;  /* 0x0013e40001317983 */ /* 0x000ea80000300800 */
[----:B------:R-:W3:Y:S04]  /*8a0a0*/  LDL.LU R50, [R1+0x13e8] ;  /* 0x0013e80001327983 */ /* 0x000ee80000300800 */
[----:B------:R-:W3:Y:S01]  /*8a0b0*/  LDL.LU R51, [R1+0x13ec] ;  /* 0x0013ec0001337983 */ /* 0x000ee20000300800 */
[----:B------:R-:W-:-:S02]  /*8a0c0*/  IMAD.MOV.U32 R60, RZ, RZ, R36 ;  /* 0x000000ffff3c7224 */ /* 0x000fc400078e0024 */
[----:B------:R-:W-:Y:S01]  /*8a0d0*/  IMAD.MOV.U32 R61, RZ, RZ, R37 ;  /* 0x000000ffff3d7224 */ /* 0x000fe200078e0025 */
[----:B---3--:R-:W-:Y:S04]  /*8a0e0*/  STL.64 [R1+0x5ce0], R50 ;  /* 0x005ce03201007387 */ /* 0x008fe80000100a00 */
[----:B--2---:R2:W-:Y:S04]  /*8a0f0*/  STL.64 [R1+0x5cd8], R48 ;  /* 0x005cd83001007387 */ /* 0x0045e80000100a00 */
[----:B0-----:R-:W3:Y:S04]  /*8a100*/  LDL.LU R4, [R1+0x1400] ;  /* 0x0014000001047983 */ /* 0x001ee80000300800 */
[----:B------:R-:W3:Y:S04]  /*8a110*/  LDL.LU R5, [R1+0x1404] ;  /* 0x0014040001057983 */ /* 0x000ee80000300800 */
[----:B-1----:R-:W3:Y:S04]  /*8a120*/  LDL.LU R6, [R1+0x1408] ;  /* 0x0014080001067983 */ /* 0x002ee80000300800 */
[----:B------:R-:W3:Y:S04]  /*8a130*/  LDL.LU R7, [R1+0x140c] ;  /* 0x00140c0001077983 */ /* 0x000ee80000300800 */
[----:B------:R-:W4:Y:S04]  /*8a140*/  LDL R40, [R1+0x108] ;  /* 0x0001080001287983 */ /* 0x000f280000100800 */
[----:B------:R-:W4:Y:S04]  /*8a150*/  LDL R41, [R1+0x10c] ;  /* 0x00010c0001297983 */ /* 0x000f280000100800 */
[----:B------:R-:W3:Y:S04]  /*8a160*/  LDL.LU R12, [R1+0x1420] ;  /* 0x00142000010c7983 */ /* 0x000ee80000300800 */
[----:B------:R-:W3:Y:S04]  /*8a170*/  LDL.LU R13, [R1+0x1424] ;  /* 0x00142400010d7983 */ /* 0x000ee80000300800 */
[----:B------:R-:W3:Y:S04]  /*8a180*/  LDL.LU R14, [R1+0x1428] ;  /* 0x00142800010e7983 */ /* 0x000ee80000300800 */
[----:B------:R-:W3:Y:S04]  /*8a190*/  LDL.LU R15, [R1+0x142c] ;  /* 0x00142c00010f7983 */ /* 0x000ee80000300800 */
[----:B------:R-:W4:Y:S04]  /*8a1a0*/  LDL.64 R16, [R1+0x120] ;  /* 0x0001200001107983 */ /* 0x000f280000100a00 */
[----:B------:R-:W3:Y:S04]  /*8a1b0*/  LDL R18, [R1+0x118] ;  /* 0x0001180001127983 */ /* 0x000ee80000100800 */
[----:B------:R-:W3:Y:S04]  /*8a1c0*/  LDL R19, [R1+0x11c] ;  /* 0x00011c0001137983 */ /* 0x000ee80000100800 */
        /* <DEDUP_REMOVED lines=8> */
[----:B--2---:R-:W2:Y:S04]  /*8a250*/  LDL.LU R48, [R1+0x1450] ;  /* 0x0014500001307983 */ /* 0x004ea80000300800 */
[----:B------:R-:W2:Y:S04]  /*8a260*/  LDL.LU R49, [R1+0x1454] ;  /* 0x0014540001317983 */ /* 0x000ea80000300800 */
[----:B------:R-:W2:Y:S04]  /*8a270*/  LDL.LU R50, [R1+0x1458] ;  /* 0x0014580001327983 */ /* 0x000ea80000300800 */
[----:B------:R-:W2:Y:S04]  /*8a280*/  LDL.LU R51, [R1+0x145c] ;  /* 0x00145c0001337983 */ /* 0x000ea80000300800 */
        /* <DEDUP_REMOVED lines=13> */
[----:B------:R-:W4:Y:S04]  /*8a360*/  LDL.LU R36, [R1+0x5cfc] ;  /* 0x005cfc0001247983 */ /* 0x000f280000300800 */
[----:B------:R-:W4:Y:S04]  /*8a370*/  LDL.LU R37, [R1+0x5cf8] ;  /* 0x005cf80001257983 */ /* 0x000f280000300800 */
        /* <DEDUP_REMOVED lines=10> */
[----:B----4-:R-:W-:Y:S03]  /*8a420*/  HMMA.16816.F32 R32, R32, R36, R28 ;  /* 0x000000242020723c */ /* 0x010fe6000000181c */
[----:B------:R-:W2:Y:S04]  /*8a430*/  LDL.LU.64 R30, [R1+0x5cf0] ;  /* 0x005cf000011e7983 */ /* 0x000ea80000300a00 */
[----:B------:R-:W2:-:S15]  /*8a440*/  LDL.LU.64 R28, [R1+0x5ce8] ;  /* 0x005ce800011c7983 */ /* 0x000e9e0000300a00 */
[----:B------:R-:W-:-:S01]  /*8a450*/  NOP ;  /* 0x0000000000007918 */ /* 0x000fc20000000000 */
[----:B------:R-:W-:Y:S04]  /*8a460*/  STL.64 [R1+0x1460], R32 ;  /* 0x0014602001007387 */ /* 0x000fe80000100a00 */
[----:B------:R0:W-:Y:S04]  /*8a470*/  STL.64 [R1+0x1468], R34 ;  /* 0x0014682201007387 */ /* 0x0001e80000100a00 */
[----:B0-----:R-:W2:Y:S04]  /*8a480*/  LDL R34, [R1+0x130] ;  /* 0x0001300001227983 */ /* 0x001ea80000100800 */
[----:B------:R-:W2:Y:S04]  /*8a490*/  LDL R35, [R1+0x134] ;  /* 0x0001340001237983 */ /* 0x000ea80000100800 */
[----:B------:R0:W-:Y:S04]  /*8a4a0*/  STL [R1+0x5abc], R36 ;  /* 0x005abc2401007387 */ /* 0x0001e80000100800 */
[----:B------:R1:W-:Y:S01]  /*8a4b0*/  STL [R1+0x5ab8], R37 ;  /* 0x005ab82501007387 */ /* 0x0003e20000100800 */
[----:B0-----:R-:W-:-:S02]  /*8a4c0*/  IMAD.MOV.U32 R36, RZ, RZ, R16 ;  /* 0x000000ffff247224 */ /* 0x001fc400078e0010 */
[----:B-1----:R-:W-:Y:S01]  /*8a4d0*/  IMAD.MOV.U32 R37, RZ, RZ, R17 ;  /* 0x000000ffff257224 */ /* 0x002fe200078e0011 */
[C---:B--2---:R-:W-:Y:S01]  /*8a4e0*/  HMMA.16816.F32 R32, R28.reuse, R34, R48 ;  /* 0x000000221c20723c */ /* 0x044fe20000001830 */
[----:B------:R-:W2:Y:S04]  /*8a4f0*/  LDL.LU.64 R50, [R1+0x5ce0] ;  /* 0x005ce00001327983 */ /* 0x000ea80000300a00 */
[----:B------:R-:W2:Y:S01]  /*8a500*/  LDL.LU.64 R48, [R1+0x5cd8] ;  /* 0x005cd80001307983 */ /* 0x000ea20000300a00 */
[C---:B---3--:R-:W-:Y:S06]  /*8a510*/  HMMA.16816.F32 R24, R28.reuse, R16, R24 ;  /* 0x000000101c18723c */ /* 0x048fec0000001818 */
[C---:B------:R-:W-:Y:S06]  /*8a520*/  HMMA.16816.F32 R16, R28.reuse, R18, R20 ;  /* 0x000000121c10723c */ /* 0x040fec0000001814 */
[C---:B------:R-:W-:Y:S06]  /*8a530*/  HMMA.16816.F32 R12, R28.reuse, R2, R12 ;  /* 0x000000021c0c723c */ /* 0x040fec000000180c */
[C---:B------:R-:W-:Y:S06]  /*8a540*/  HMMA.16816.F32 R8, R28.reuse, R40, R8 ;  /* 0x000000281c08723c */ /* 0x040fec0000001808 */
[----:B------:R-:W-:Y:S01]  /*8a550*/  HMMA.16816.F32 R4, R28, R42, R4 ;  /* 0x0000002a1c04723c */ /* 0x000fe20000001804 */
[----:B------:R-:W-:Y:S04]  /*8a560*/  STL.64 [R1+0x1450], R32 ;  /* 0x0014502001007387 */ /* 0x000fe80000100a00 */
[----:B------:R-:W-:Y:S04]  /*8a570*/  STL.64 [R1+0x1458], R34 ;  /* 0x0014582201007387 */ /* 0x000fe80000100a00 */
[----:B------:R-:W-:Y:S04]  /*8a580*/  STL.64 [R1+0x1440], R24 ;  /* 0x0014401801007387 */ /* 0x000fe80000100a00 */
[----:B------:R-:W-:Y:S04]  /*8a590*/  STL.64 [R1+0x1448], R26 ;  /* 0x0014481a01007387 */ /* 0x000fe80000100a00 */
[----:B------:R0:W-:Y:S04]  /*8a5a0*/  STL [R1+0x5ac4], R37 ;  /* 0x005ac42501007387 */ /* 0x0001e80000100800 */
[----:B------:R1:W-:Y:S04]  /*8a5b0*/  STL [R1+0x5ac0], R36 ;  /* 0x005ac02401007387 */ /* 0x0003e80000100800 */
[----:B------:R-:W-:Y:S04]  /*8a5c0*/  STL.64 [R1+0x1430], R16 ;  /* 0x0014301001007387 */ /* 0x000fe80000100a00 */
[----:B------:R-:W-:Y:S04]  /*8a5d0*/  STL.64 [R1+0x1438], R18 ;  /* 0x0014381201007387 */ /* 0x000fe80000100a00 */
[----:B------:R-:W-:Y:S04]  /*8a5e0*/  STL.64 [R1+0x1420], R12 ;  /* 0x0014200c01007387 */ /* 0x000fe80000100a00 */
[----:B------:R-:W-:Y:S01]  /*8a5f0*/  STL.64 [R1+0x1428], R14 ;  /* 0x0014280e01007387 */ /* 0x000fe20000100a00 */
[----:B0-----:R-:W-:-:S02]  /*8a600*/  IMAD.MOV.U32 R37, RZ, RZ, R2 ;  /* 0x000000ffff257224 */ /* 0x001fc400078e0002 */
[----:B-1----:R-:W-:-:S05]  /*8a610*/  IMAD.MOV.U32 R36, RZ, RZ, R3 ;  /* 0x000000ffff247224 */ /* 0x002fca00078e0003 */
[----:B------:R-:W-:Y:S04]  /*8a620*/  STL [R1+0x5acc], R36 ;  /* 0x005acc2401007387 */ /* 0x000fe80000100800 */
[----:B------:R-:W-:Y:S04]  /*8a630*/  STL [R1+0x5ac8], R37 ;  /* 0x005ac82501007387 */ /* 0x000fe80000100800 */
[----:B------:R-:W-:Y:S04]  /*8a640*/  STL.64 [R1+0x1410], R8 ;  /* 0x0014100801007387 */ /* 0x000fe80000100a00 */
[----:B------:R0:W-:Y:S04]  /*8a650*/  STL.64 [R1+0x1418], R10 ;  /* 0x0014180a01007387 */ /* 0x0001e80000100a00 */
[----:B------:R-:W-:Y:S04]  /*8a660*/  STL.64 [R1+0x1400], R4 ;  /* 0x0014000401007387 */ /* 0x000fe80000100a00 */
[----:B------:R-:W-:Y:S01]  /*8a670*/  STL.64 [R1+0x1408], R6 ;  /* 0x0014080601007387 */ /* 0x000fe20000100a00 */
[----:B0-----:R-:W-:Y:S01]  /*8a680*/  HMMA.16816.F32 R8, R28, R52, R44 ;  /* 0x000000341c08723c */ /* 0x001fe2000000182c */
[----:B------:R-:W-:-:S02]  /*8a690*/  IMAD.MOV.U32 R37, RZ, RZ, R43 ;  /* 0x000000ffff257224 */ /* 0x000fc400078e002b */
[----:B------:R-:W-:-:S03]  /*8a6a0*/  IMAD.MOV.U32 R36, RZ, RZ, R42 ;  /* 0x000000ffff247224 */ /* 0x000fc600078e002a */
[----:B------:R-:W-:Y:S04]  /*8a6b0*/  STL [R1+0x5ad4], R37 ;  /* 0x005ad42501007387 */ /* 0x000fe80000100800 */
[----:B------:R0:W-:-:S13]  /*8a6c0*/  STL [R1+0x5ad0], R36 ;  /* 0x005ad02401007387 */ /* 0x0001da0000100800 */
[----:B------:R-:W-:Y:S04]  /*8a6d0*/  STL.64 [R1+0x13f0], R8 ;  /* 0x0013f00801007387 */ /* 0x000fe80000100a00 */
[----:B------:R-:W-:Y:S01]  /*8a6e0*/  STL.64 [R1+0x13f8], R10 ;  /* 0x0013f80a01007387 */ /* 0x000fe20000100a00 */
[----:B0-----:R-:W-:Y:S02]  /*8a6f0*/  IMAD.MOV.U32 R36, RZ, RZ, R55 ;  /* 0x000000ffff247224 */ /* 0x001fe400078e0037 */
[----:B------:R-:W-:Y:S01]  /*8a700*/  IMAD.MOV.U32 R37, RZ, RZ, R54 ;  /* 0x000000ffff257224 */ /* 0x000fe200078e0036 */
[----:B--2---:R-:W-:-:S15]  /*8a710*/  HMMA.16816.F32 R4, R28, R54, R48 ;  /* 0x000000361c04723c */ /* 0x004fde0000001830 */
[----:B------:R-:W-:-:S08]  /*8a720*/  NOP ;  /* 0x0000000000007918 */ /* 0x000fd00000000000 */
[----:B------:R-:W-:Y:S04]  /*8a730*/  STL.64 [R1+0x13e0], R4 ;  /* 0x0013e00401007387 */ /* 0x000fe80000100a00 */
[----:B------:R0:W-:Y:S02]  /*8a740*/  STL.64 [R1+0x13e8], R6 ;  /* 0x0013e80601007387 */ /* 0x0001e40000100a00 */
[C---:B0-----:R-:W-:Y:S02]  /*8a750*/  HMMA.16816.F32 R4, R28.reuse, R60, R56 ;  /* 0x0000003c1c04723c */ /* 0x041fe40000001838 */
[----:B------:R-:W-:Y:S04]  /*8a760*/  STL [R1+0x5adc], R36 ;  /* 0x005adc2401007387 */ /* 0x000fe80000100800 */
[----:B------:R-:W-:Y:S04]  /*8a770*/  STL [R1+0x5ad8], R37 ;  /* 0x005ad82501007387 */ /* 0x000fe80000100800 */
[----:B------:R-:W-:Y:S04]  /*8a780*/  STL.64 [R1+0x5cd0], R38 ;  /* 0x005cd02601007387 */ /* 0x000fe80000100a00 */
[----:B------:R-:W2:Y:S09]  /*8a790*/  LDL R60, [R1+0x88] ;  /* 0x00008800013c7983 */ /* 0x000eb20000100800 */
[----:B------:R0:W-:Y:S04]  /*8a7a0*/  STL.64 [R1+0x13d0], R4 ;  /* 0x0013d00401007387 */ /* 0x0001e80000100a00 */
[----:B------:R1:W-:Y:S04]  /*8a7b0*/  STL.64 [R1+0x13d8], R6 ;  /* 0x0013d80601007387 */ /* 0x0003e80000100a00 */
[----:B------:R-:W2:Y:S04]  /*8a7c0*/  LDL R61, [R1+0x8c] ;  /* 0x00008c00013d7983 */ /* 0x000ea80000100800 */
[----:B------:R-:W3:Y:S04]  /*8a7d0*/  LDL.LU R48, [R1+0x1320] ;  /* 0x0013200001307983 */ /* 0x000ee80000300800 */
[----:B------:R-:W3:Y:S04]  /*8a7e0*/  LDL.LU R49, [R1+0x1324] ;  /* 0x0013240001317983 */ /* 0x000ee80000300800 */
[----:B------:R-:W4:Y:S04]  /*8a7f0*/  LDL.LU R50, [R1+0x1328] ;  /* 0x0013280001327983 */ /* 0x000f280000300800 */
[----:B------:R-:W4:Y:S04]  /*8a800*/  LDL.LU R51, [R1+0x132c] ;  /* 0x00132c0001337983 */ /* 0x000f280000300800 */
[----:B----4-:R-:W-:Y:S04]  /*8a810*/  STL.64 [R1+0x5c98], R50 ;  /* 0x005c983201007387 */ /* 0x010fe80000100a00 */
[----:B---3--:R-:W-:Y:S04]  /*8a820*/  STL.64 [R1+0x5c90], R48 ;  /* 0x005c903001007387 */ /* 0x008fe80000100a00 */
[----:B0-----:R-:W3:Y:S04]  /*8a830*/  LDL.LU R4, [R1+0x1340] ;  /* 0x0013400001047983 */ /* 0x001ee80000300800 */
[----:B------:R-:W3:Y:S04]  /*8a840*/  LDL.LU R5, [R1+0x1344] ;  /* 0x0013440001057983 */ /* 0x000ee80000300800 */
[----:B-1----:R-:W4:Y:S04]  /*8a850*/  LDL.LU R6, [R1+0x1348] ;  /* 0x0013480001067983 */ /* 0x002f280000300800 */
[----:B------:R-:W4:Y:S04]  /*8a860*/  LDL.LU R7, [R1+0x134c] ;  /* 0x00134c0001077983 */ /* 0x000f280000300800 */
[----:B----4-:R-:W-:Y:S04]  /*8a870*/  STL.64 [R1+0x5ca8], R6 ;  /* 0x005ca80601007387 */ /* 0x010fe80000100a00 */
[----:B---3--:R0:W-:Y:S04]  /*8a880*/  STL.64 [R1+0x5ca0], R4 ;  /* 0x005ca00401007387 */ /* 0x0081e80000100a00 */
[----:B------:R-:W3:Y:S04]  /*8a890*/  LDL R40, [R1+0xa8] ;  /* 0x0000a80001287983 */ /* 0x000ee80000100800 */
[----:B------:R-:W3:Y:S04]  /*8a8a0*/  LDL R41, [R1+0xac] ;  /* 0x0000ac0001297983 */ /* 0x000ee80000100800 */
[----:B------:R-:W4:Y:S04]  /*8a8b0*/  LDL.LU R8, [R1+0x1350] ;  /* 0x0013500001087983 */ /* 0x000f280000300800 */
[----:B------:R-:W4:Y:S04]  /*8a8c0*/  LDL.LU R9, [R1+0x1354] ;  /* 0x0013540001097983 */ /* 0x000f280000300800 */
[----:B------:R-:W2:Y:S04]  /*8a8d0*/  LDL.LU R10, [R1+0x1358] ;  /* 0x00135800010a7983 */ /* 0x000ea80000300800 */
[----:B------:R-:W2:Y:S04]  /*8a8e0*/  LDL.LU R11, [R1+0x135c] ;  /* 0x00135c00010b7983 */ /* 0x000ea80000300800 */
[----:B--2---:R1:W-:Y:S04]  /*8a8f0*/  STL.64 [R1+0x5cb8], R10 ;  /* 0x005cb80a01007387 */ /* 0x0043e80000100a00 */
[----:B----4-:R2:W-:Y:S04]  /*8a900*/  STL.64 [R1+0x5cb0], R8 ;  /* 0x005cb00801007387 */ /* 0x0105e80000100a00 */
        /* <DEDUP_REMOVED lines=16> */
[----:B-1----:R-:W4:Y:S04]  /*8aa10*/  LDL R10, [R1+0xd8] ;  /* 0x0000d800010a7983 */ /* 0x002f280000100800 */
[----:B------:R-:W4:Y:S04]  /*8aa20*/  LDL R11, [R1+0xdc] ;  /* 0x0000dc00010b7983 */ /* 0x000f280000100800 */
[----:B------:R-:W4:Y:S04]  /*8aa30*/  LDL.LU R36, [R1+0x13c0] ;  /* 0x0013c00001247983 */ /* 0x000f280000300800 */
[----:B------:R-:W4:Y:S04]  /*8aa40*/  LDL.LU R37, [R1+0x13c4] ;  /* 0x0013c40001257983 */ /* 0x000f280000300800 */
[----:B------:R-:W4:Y:S04]  /*8aa50*/  LDL.LU R38, [R1+0x13c8] ;  /* 0x0013c80001267983 */ /* 0x000f280000300800 */
[----:B------:R-:W4:Y:S04]  /*8aa60*/  LDL.LU R39, [R1+0x13cc] ;  /* 0x0013cc0001277983 */ /* 0x000f280000300800 */
[----:B--2---:R-:W4:Y:S04]  /*8aa70*/  LDL.64 R8, [R1+0xe0] ;  /* 0x0000e00001087983 */ /* 0x004f280000100a00 */
[----:B---3--:R-:W2:Y:S04]  /*8aa80*/  LDL.LU R20, [R1+0x13b0] ;  /* 0x0013b00001147983 */ /* 0x008ea80000300800 */
[----:B------:R-:W2:Y:S04]  /*8aa90*/  LDL.LU R21, [R1+0x13b4] ;  /* 0x0013b40001157983 */ /* 0x000ea80000300800 */
[----:B------:R-:W2:Y:S04]  /*8aaa0*/  LDL.LU R22, [R1+0x13b8] ;  /* 0x0013b80001167983 */ /* 0x000ea80000300800 */
[----:B------:R-:W2:Y:S04]  /*8aab0*/  LDL.LU R23, [R1+0x13bc] ;  /* 0x0013bc0001177983 */ /* 0x000ea80000300800 */
[----:B------:R-:W3:Y:S04]  /*8aac0*/  LDL.64 R32, [R1+0xd0] ;  /* 0x0000d00001207983 */ /* 0x000ee80000100a00 */
[----:B------:R-:W2:Y:S04]  /*8aad0*/  LDL R34, [R1+0xc8] ;  /* 0x0000c80001227983 */ /* 0x000ea80000100800 */
[----:B------:R-:W2:Y:S04]  /*8aae0*/  LDL R35, [R1+0xcc] ;  /* 0x0000cc0001237983 */ /* 0x000ea80000100800 */
[----:B------:R-:W2:Y:S04]  /*8aaf0*/  LDL.LU R48, [R1+0x1390] ;  /* 0x0013900001307983 */ /* 0x000ea80000300800 */
[----:B------:R-:W2:Y:S04]  /*8ab00*/  LDL.LU R49, [R1+0x1394] ;  /* 0x0013940001317983 */ /* 0x000ea80000300800 */
[----:B------:R-:W2:Y:S04]  /*8ab10*/  LDL.LU R50, [R1+0x1398] ;  /* 0x0013980001327983 */ /* 0x000ea80000300800 */
[----:B------:R-:W2:Y:S04]  /*8ab20*/  LDL.LU R51, [R1+0x139c] ;  /* 0x00139c0001337983 */ /* 0x000ea80000300800 */
[----:B------:R-:W2:Y:S04]  /*8ab30*/  LDL.64 R18, [R1+0xb8] ;  /* 0x0000b80001127983 */ /* 0x000ea80000100a00 */
        /* <DEDUP_REMOVED lines=17> */
[----:B------:R-:W2:Y:S01]  /*8ac50*/  LDL.LU R59, [R1+0x131c] ;  /* 0x00131c00013b7983 */ /* 0x000ea20000300800 */
[C---:B----4-:R-:W-:Y:S06]  /*8ac60*/  HMMA.16816.F32 R36, R28.reuse, R8, R36 ;  /* 0x000000081c24723c */ /* 0x050fec0000001824 */
[----:B---3--:R-:W-:-:S15]  /*8ac70*/  HMMA.16816.F32 R4, R28, R32, R4 ;  /* 0x000000201c04723c */ /* 0x008fde0000001804 */
[----:B------:R-:W-:-:S02]  /*8ac80*/  NOP ;  /* 0x0000000000007918 */ /* 0x000fc40000000000 */
[----:B------:R0:W-:Y:S02]  /*8ac90*/  STL.64 [R1+0x13c0], R36 ;  /* 0x0013c02401007387 */ /* 0x0001e40000100a00 */
[----:B0-----:R-:W-:Y:S02]  /*8aca0*/  IMAD.MOV.U32 R36, RZ, RZ, R8 ;  /* 0x000000ffff247224 */ /* 0x001fe400078e0008 */
[----:B------:R-:W-:Y:S02]  /*8acb0*/  IMAD.MOV.U32 R37, RZ, RZ, R9 ;  /* 0x000000ffff257224 */ /* 0x000fe400078e0009 */
[----:B--2---:R-:W-:Y:S01]  /*8acc0*/  HMMA.16816.F32 R8, R28, R10, R20 ;  /* 0x0000000a1c08723c */ /* 0x004fe20000001814 */
[----:B------:R0:W-:Y:S04]  /*8acd0*/  STL.64 [R1+0x13c8], R38 ;  /* 0x0013c82601007387 */ /* 0x0001e80000100a00 */
[----:B0-----:R-:W2:Y:S04]  /*8ace0*/  LDL.LU.64 R38, [R1+0x5cd0] ;  /* 0x005cd00001267983 */ /* 0x001ea80000300a00 */
[----:B------:R-:W-:Y:S04]  /*8acf0*/  STL [R1+0x5ae4], R37 ;  /* 0x005ae42501007387 */ /* 0x000fe80000100800 */
        /* <DEDUP_REMOVED lines=9> */
[----:B0-----:R-:W2:Y:S04]  /*8ad90*/  LDL.LU.64 R6, [R1+0x5ca8] ;  /* 0x005ca80001067983 */ /* 0x001ea80000300a00 */
[----:B------:R-:W2:Y:S01]  /*8ada0*/  LDL.LU.64 R4, [R1+0x5ca0] ;  /* 0x005ca00001047983 */ /* 0x000ea20000300a00 */
[----:B------:R-:W-:-:S02]  /*8adb0*/  IMAD.MOV.U32 R36, RZ, RZ, R33 ;  /* 0x000000ffff247224 */ /* 0x000fc400078e0021 */
[----:B------:R-:W-:Y:S02]  /*8adc0*/  IMAD.MOV.U32 R37, RZ, RZ, R32 ;  /* 0x000000ffff257224 */ /* 0x000fe400078e0020 */
[C---:B------:R-:W-:Y:S01]  /*8add0*/  HMMA.16816.F32 R32, R28.reuse, R34, R48 ;  /* 0x000000221c20723c */ /* 0x040fe20000001830 */
[----:B------:R0:W-:Y:S04]  /*8ade0*/  STL [R1+0x5aec], R36 ;  /* 0x005aec2401007387 */ /* 0x0001e80000100800 */
[----:B------:R1:W-:Y:S04]  /*8adf0*/  STL [R1+0x5ae8], R37 ;  /* 0x005ae82501007387 */ /* 0x0003e80000100800 */
[----:B------:R-:W2:Y:S04]  /*8ae00*/  LDL.LU.64 R50, [R1+0x5c98] ;  /* 0x005c980001327983 */ /* 0x000ea80000300a00 */
[----:B------:R-:W2:Y:S01]  /*8ae10*/  LDL.LU.64 R48, [R1+0x5c90] ;  /* 0x005c900001307983 */ /* 0x000ea20000300a00 */
[C---:B------:R-:W-:Y:S06]  /*8ae20*/  HMMA.16816.F32 R24, R28.reuse, R16, R24 ;  /* 0x000000101c18723c */ /* 0x040fec0000001818 */
[----:B------:R-:W-:Y:S01]  /*8ae30*/  HMMA.16816.F32 R12, R28, R2, R12 ;  /* 0x000000021c0c723c */ /* 0x000fe2000000180c */
[----:B0-----:R-:W-:-:S02]  /*8ae40*/  IMAD.MOV.U32 R36, RZ, RZ, R18 ;  /* 0x000000ffff247224 */ /* 0x001fc400078e0012 */
[----:B-1----:R-:W-:Y:S01]  /*8ae50*/  IMAD.MOV.U32 R37, RZ, RZ, R19 ;  /* 0x000000ffff257224 */ /* 0x002fe200078e0013 */
[----:B------:R-:W-:Y:S04]  /*8ae60*/  STL.64 [R1+0x1390], R32 ;  /* 0x0013902001007387 */ /* 0x000fe80000100a00 */
[----:B------:R-:W-:Y:S09]  /*8ae70*/  STL.64 [R1+0x1398], R34 ;  /* 0x0013982201007387 */ /* 0x000ff20000100a00 */
[----:B------:R-:W-:Y:S04]  /*8ae80*/  STL.64 [R1+0x1380], R24 ;  /* 0x0013801801007387 */ /* 0x000fe80000100a00 */
[----:B------:R-:W-:Y:S01]  /*8ae90*/  STL.64 [R1+0x1388], R26 ;  /* 0x0013881a01007387 */ /* 0x000fe20000100a00 */
[C---:B---3--:R-:W-:Y:S06]  /*8aea0*/  HMMA.16816.F32 R20, R28.reuse, R18, R20 ;  /* 0x000000121c14723c */ /* 0x048fec0000001814 */
[C---:B----4-:R-:W-:Y:S06]  /*8aeb0*/  HMMA.16816.F32 R8, R28.reuse, R40, R8 ;  /* 0x000000281c08723c */ /* 0x050fec0000001808 */
[C---:B--2---:R-:W-:Y:S11]  /*8aec0*/  HMMA.16816.F32 R4, R28.reuse, R42, R4 ;  /* 0x0000002a1c04723c */ /* 0x044ff60000001804 */
[----:B------:R-:W-:Y:S04]  /*8aed0*/  STL.64 [R1+0x1370], R20 ;  /* 0x0013701401007387 */ /* 0x000fe80000100a00 */
[----:B------:R-:W-:Y:S04]  /*8aee0*/  STL.64 [R1+0x1378], R22 ;  /* 0x0013781601007387 */ /* 0x000fe80000100a00 */
[----:B------:R-:W-:Y:S04]  /*8aef0*/  STL [R1+0x5af4], R37 ;  /* 0x005af42501007387 */ /* 0x000fe80000100800 */
[----:B------:R-:W-:Y:S04]  /*8af00*/  STL [R1+0x5af0], R36 ;  /* 0x005af02401007387 */ /* 0x000fe80000100800 */
[----:B------:R-:W-:Y:S04]  /*8af10*/  STL.64 [R1+0x1360], R12 ;  /* 0x0013600c01007387 */ /* 0x000fe80000100a00 */
[----:B------:R-:W-:Y:S04]  /*8af20*/  STL.64 [R1+0x1368], R14 ;  /* 0x0013680e01007387 */ /* 0x000fe80000100a00 */
[----:B------:R-:W-:Y:S04]  /*8af30*/  STL.64 [R1+0x1350], R8 ;  /* 0x0013500801007387 */ /* 0x000fe80000100a00 */
[----:B------:R0:W-:Y:S02]  /*8af40*/  STL.64 [R1+0x1358], R10 ;  /* 0x0013580a01007387 */ /* 0x0001e40000100a00 */
[C---:B0-----:R-:W-:Y:S02]  /*8af50*/  HMMA.16816.F32 R8, R28.reuse, R52, R44 ;  /* 0x000000341c08723c */ /* 0x041fe4000000182c */
[----:B------:R-:W-:Y:S04]  /*8af60*/  STL.64 [R1+0x1340], R4 ;  /* 0x0013400401007387 */ /* 0x000fe80000100a00 */
[----:B------:R0:W-:Y:S02]  /*8af70*/  STL.64 [R1+0x1348], R6 ;  /* 0x0013480601007387 */ /* 0x0001e40000100a00 */
[----:B0-----:R-:W-:Y:S01]  /*8af80*/  HMMA.16816.F32 R4, R28, R54, R48 ;  /* 0x000000361c04723c */ /* 0x001fe20000001830 */
[----:B------:R-:W-:-:S02]  /*8af90*/  IMAD.MOV.U32 R36, RZ, RZ, R43 ;  /* 0x000000ffff247224 */ /* 0x000fc400078e002b */
[----:B------:R-:W-:-:S03]  /*8afa0*/  IMAD.MOV.U32 R37, RZ, RZ, R42 ;  /* 0x000000ffff257224 */ /* 0x000fc600078e002a */
[----:B------:R-:W-:Y:S04]  /*8afb0*/  STL [R1+0x5afc], R36 ;  /* 0x005afc2401007387 */ /* 0x000fe80000100800 */
[----:B------:R-:W-:Y:S05]  /*8afc0*/  STL [R1+0x5af8], R37 ;  /* 0x005af82501007387 */ /* 0x000fea0000100800 */
        /* <DEDUP_REMOVED lines=8> */
[----:B------:R-:W-:Y:S04]  /*8b050*/  STL [R1+0x5b00], R36 ;  /* 0x005b002401007387 */ /* 0x000fe80000100800 */
[----:B------:R-:W-:Y:S04]  /*8b060*/  STL.64 [R1+0x5c70], R38 ;  /* 0x005c702601007387 */ /* 0x000fe80000100a00 */
[----:B------:R-:W2:Y:S01]  /*8b070*/  LDL R60, [R1+0x18] ;  /* 0x00001800013c7983 */ /* 0x000ea20000100800 */
[----:B------:R-:W-:-:S04]  /*8b080*/  IMAD.MOV.U32 R61, RZ, RZ, R0 ;  /* 0x000000ffff3d7224 */ /* 0x000fc800078e0000 */
        /* <DEDUP_REMOVED lines=52> */
[----:B------:R-:W2:Y:S04]  /*8b3d0*/  LDL R35, [R1+0x7c] ;  /* 0x00007c0001237983 */ /* 0x000ea80000100800 */
[----:B------:R-:W3:Y:S04]  /*8b3e0*/  LDL.LU R36, [R1+0x1300] ;  /* 0x0013000001247983 */ /* 0x000ee80000300800 */
[----:B------:R-:W3:Y:S04]  /*8b3f0*/  LDL.LU R37, [R1+0x1304] ;  /* 0x0013040001257983 */ /* 0x000ee80000300800 */
[----:B------:R-:W3:Y:S04]  /*8b400*/  LDL.LU R38, [R1+0x1308] ;  /* 0x0013080001267983 */ /* 0x000ee80000300800 */
[----:B------:R-:W3:Y:S04]  /*8b410*/  LDL.LU R39, [R1+0x130c] ;  /* 0x00130c0001277983 */ /* 0x000ee80000300800 */
[----:B------:R-:W3:Y:S04]  /*8b420*/  LDL.64 R32, [R1+0x80] ;  /* 0x0000800001207983 */ /* 0x000ee80000100a00 */
[----:B0-----:R-:W2:Y:S04]  /*8b430*/  LDL.LU R16, [R1+0x12f0] ;  /* 0x0012f00001107983 */ /* 0x001ea80000300800 */
[----:B------:R-:W2:Y:S04]  /*8b440*/  LDL.LU R17, [R1+0x12f4] ;  /* 0x0012f40001117983 */ /* 0x000ea80000300800 */
[----:B------:R-:W2:Y:S04]  /*8b450*/  LDL.LU R18, [R1+0x12f8] ;  /* 0x0012f80001127983 */ /* 0x000ea80000300800 */
[----:B------:R-:W2:Y:S04]  /*8b460*/  LDL.LU R19, [R1+0x12fc] ;  /* 0x0012fc0001137983 */ /* 0x000ea80000300800 */
[----:B------:R-:W4:Y:S04]  /*8b470*/  LDL.64 R4, [R1+0x70] ;  /* 0x0000700001047983 */ /* 0x000f280000100a00 */
[----:B------:R-:W4:Y:S04]  /*8b480*/  LDL.LU R48, [R1+0x12c0] ;  /* 0x0012c00001307983 */ /* 0x000f280000300800 */
[----:B------:R-:W4:Y:S04]  /*8b490*/  LDL.LU R49, [R1+0x12c4] ;  /* 0x0012c40001317983 */ /* 0x000f280000300800 */
[----:B------:R-:W4:Y:S04]  /*8b4a0*/  LDL.LU R50, [R1+0x12c8] ;  /* 0x0012c80001327983 */ /* 0x000f280000300800 */
[----:B------:R-:W4:Y:S04]  /*8b4b0*/  LDL.LU R51, [R1+0x12cc] ;  /* 0x0012cc0001337983 */ /* 0x000f280000300800 */
[----:B------:R-:W4:Y:S04]  /*8b4c0*/  LDL R6, [R1+0x68] ;  /* 0x0000680001067983 */ /* 0x000f280000100800 */
        /* <DEDUP_REMOVED lines=21> */
[----:B---3--:R-:W-:-:S15]  /*8b620*/  HMMA.16816.F32 R36, R28, R32, R36 ;  /* 0x000000201c24723c */ /* 0x008fde0000001824 */
[----:B------:R-:W-:-:S08]  /*8b630*/  NOP ;  /* 0x0000000000007918 */ /* 0x000fd00000000000 */
[----:B------:R0:W-:Y:S04]  /*8b640*/  STL.64 [R1+0x1300], R36 ;  /* 0x0013002401007387 */ /* 0x0001e80000100a00 */
[----:B------:R1:W-:Y:S01]  /*8b650*/  STL.64 [R1+0x1308], R38 ;  /* 0x0013082601007387 */ /* 0x0003e20000100a00 */
[----:B0-----:R-:W-:Y:S02]  /*8b660*/  IMAD.MOV.U32 R36, RZ, RZ, R33 ;  /* 0x000000ffff247224 */ /* 0x001fe400078e0021 */
[----:B------:R-:W-:Y:S01]  /*8b670*/  IMAD.MOV.U32 R37, RZ, RZ, R32 ;  /* 0x000000ffff257224 */ /* 0x000fe200078e0020 */
[----:B-1----:R-:W3:Y:S04]  /*8b680*/  LDL.LU.64 R38, [R1+0x5c70] ;  /* 0x005c700001267983 */ /* 0x002ee80000300a00 */
[----:B------:R0:W-:Y:S01]  /*8b690*/  STL [R1+0x5b0c], R36 ;  /* 0x005b0c2401007387 */ /* 0x0001e20000100800 */
[----:B--2---:R-:W-:Y:S03]  /*8b6a0*/  HMMA.16816.F32 R32, R28, R34, R16 ;  /* 0x000000221c20723c */ /* 0x004fe60000001810 */
[----:B------:R1:W-:Y:S04]  /*8b6b0*/  STL [R1+0x5b08], R37 ;  /* 0x005b082501007387 */ /* 0x0003e80000100800 */
[----:B------:R-:W2:Y:S04]  /*8b6c0*/  LDL.LU.64 R18, [R1+0x5c68] ;  /* 0x005c680001127983 */ /* 0x000ea80000300a00 */
[----:B------:R-:W2:Y:S01]  /*8b6d0*/  LDL.LU.64 R16, [R1+0x5c60] ;  /* 0x005c600001107983 */ /* 0x000ea20000300a00 */
[----:B----4-:R-:W-:-:S02]  /*8b6e0*/  IMAD.MOV.U32 R7, RZ, RZ, R0 ;  /* 0x000000ffff077224 */ /* 0x010fc400078e0000 */
[----:B0-----:R-:W-:Y:S02]  /*8b6f0*/  IMAD.MOV.U32 R36, RZ, RZ, R4 ;  /* 0x000000ffff247224 */ /* 0x001fe400078e0004 */
[----:B-1----:R-:W-:-:S07]  /*8b700*/  IMAD.MOV.U32 R37, RZ, RZ, R5 ;  /* 0x000000ffff257224 */ /* 0x002fce00078e0005 */
[----:B------:R-:W-:Y:S04]  /*8b710*/  STL.64 [R1+0x12f0], R32 ;  /* 0x0012f02001007387 */ /* 0x000fe80000100a00 */
[----:B------:R0:W-:Y:S04]  /*8b720*/  STL.64 [R1+0x12f8], R34 ;  /* 0x0012f82201007387 */ /* 0x0001e80000100a00 */
[----:B0-----:R-:W4:Y:S04]  /*8b730*/  LDL.LU.64 R34, [R1+0x5c58] ;  /* 0x005c580001227983 */ /* 0x001f280000300a00 */
[----:B------:R-:W4:Y:S01]  /*8b740*/  LDL.LU.64 R32, [R1+0x5c50] ;  /* 0x005c500001207983 */ /* 0x000f220000300a00 */
[C---:B------:R-:W-:Y:S06]  /*8b750*/  HMMA.16816.F32 R48, R28.reuse, R2, R48 ;  /* 0x000000021c30723c */ /* 0x040fec0000001830 */
[C---:B--2---:R-:W-:Y:S06]  /*8b760*/  HMMA.16816.F32 R16, R28.reuse, R4, R16 ;  /* 0x000000041c10723c */ /* 0x044fec0000001810 */
[----:B------:R-:W-:-:S15]  /*8b770*/  HMMA.16816.F32 R4, R28, R6, R8 ;  /* 0x000000061c04723c */ /* 0x000fde0000001808 */
[----:B------:R-:W-:-:S02]  /*8b780*/  NOP ;  /* 0x0000000000007918 */ /* 0x000fc40000000000 */
[----:B------:R-:W-:Y:S04]  /*8b790*/  STL.64 [R1+0x12e0], R16 ;  /* 0x0012e01001007387 */ /* 0x000fe80000100a00 */
[----:B------:R0:W-:Y:S04]  /*8b7a0*/  STL.64 [R1+0x12e8], R18 ;  /* 0x0012e81201007387 */ /* 0x0001e80000100a00 */
[----:B0-----:R-:W2:Y:S04]  /*8b7b0*/  LDL.LU.64 R18, [R1+0x5c48] ;  /* 0x005c480001127983 */ /* 0x001ea80000300a00 */
[----:B------:R-:W2:Y:S04]  /*8b7c0*/  LDL.LU.64 R16, [R1+0x5c40] ;  /* 0x005c400001107983 */ /* 0x000ea80000300a00 */
[----:B---3--:R-:W-:Y:S04]  /*8b7d0*/  STL.64 [R1+0x5bd0], R38 ;  /* 0x005bd02601007387 */ /* 0x008fe80000100a00 */
[----:B------:R0:W-:Y:S04]  /*8b7e0*/  STL.64 [R1+0x5bc8], R36 ;  /* 0x005bc82401007387 */ /* 0x0001e80000100a00 */
[----:B0-----:R-:W3:Y:S04]  /*8b7f0*/  LDL.LU R36, [R1+0x12b0] ;  /* 0x0012b00001247983 */ /* 0x001ee80000300800 */
[----:B------:R-:W3:Y:S04]  /*8b800*/  LDL.LU R37, [R1+0x12b4] ;  /* 0x0012b40001257983 */ /* 0x000ee80000300800 */
[----:B------:R-:W3:Y:S04]  /*8b810*/  LDL.LU R38, [R1+0x12b8] ;  /* 0x0012b80001267983 */ /* 0x000ee80000300800 */
[----:B------:R-:W3:Y:S04]  /*8b820*/  LDL.LU R39, [R1+0x12bc] ;  /* 0x0012bc0001277983 */ /* 0x000ee80000300800 */
        /* <DEDUP_REMOVED lines=11> */
[----:B------:R-:W-:Y:S01]  /*8b8e0*/  HMMA.16816.F32 R20, R28, R12, R20 ;  /* 0x0000000c1c14723c */ /* 0x000fe20000001814 */
[----:B------:R-:W-:-:S02]  /*8b8f0*/  IMAD.MOV.U32 R0, RZ, RZ, R3 ;  /* 0x000000ffff007224 */ /* 0x000fc400078e0003 */
[----:B------:R-:W4:Y:S04]  /*8b900*/  LDL.LU.64 R2, [R1+0x5c08] ;  /* 0x005c080001027983 */ /* 0x000f280000300a00 */
[----:B------:R0:W-:Y:S02]  /*8b910*/  STL [R1+0x58f8], R0 ;  /* 0x0058f80001007387 */ /* 0x0001e40000100800 */
[----:B0-----:R-:W-:Y:S01]  /*8b920*/  IMAD.MOV.U32 R0, RZ, RZ, R27 ;  /* 0x000000ffff007224 */ /* 0x001fe200078e001b */
[C---:B--2---:R-:W-:Y:S06]  /*8b930*/  HMMA.16816.F32 R16, R28.reuse, R14, R16 ;  /* 0x0000000e1c10723c */ /* 0x044fec0000001810 */
[C---:B---3--:R-:W-:Y:S06]  /*8b940*/  HMMA.16816.F32 R36, R28.reuse, R24, R36 ;  /* 0x000000181c24723c */ /* 0x048fec0000001824 */
[C---:B------:R-:W-:Y:S06]  /*8b950*/  HMMA.16816.F32 R8, R28.reuse, R40, R8 ;  /* 0x000000281c08723c */ /* 0x040fec0000001808 */
[----:B------:R-:W-:Y:S11]  /*8b960*/  HMMA.16816.F32 R4, R28, R42, R4 ;  /* 0x0000002a1c04723c */ /* 0x000ff60000001804 */
[----:B------:R-:W-:Y:S04]  /*8b970*/  STL.64 [R1+0x12b0], R36 ;  /* 0x0012b02401007387 */ /* 0x000fe80000100a00 */
[----:B------:R-:W-:Y:S04]  /*8b980*/  STL.64 [R1+0x12b8], R38 ;  /* 0x0012b82601007387 */ /* 0x000fe80000100a00 */
[----:B------:R0:W-:Y:S04]  /*8b990*/  STL [R1+0x58fc], R0 ;  /* 0x0058fc0001007387 */ /* 0x0001e80000100800 */
[----:B------:R-:W-:Y:S04]  /*8b9a0*/  STL.64 [R1+0x12a0], R32 ;  /* 0x0012a02001007387 */ /* 0x000fe80000100a00 */
[----:B------:R-:W-:Y:S04]  /*8b9b0*/  STL.64 [R1+0x12a8], R34 ;  /* 0x0012a82201007387 */ /* 0x000fe80000100a00 */
[----:B------:R-:W-:Y:S04]  /*8b9c0*/  STL.64 [R1+0x1290], R20 ;  /* 0x0012901401007387 */ /* 0x000fe80000100a00 */
[----:B------:R-:W-:Y:S01]  /*8b9d0*/  STL.64 [R1+0x1298], R22 ;  /* 0x0012981601007387 */ /* 0x000fe20000100a00 */
[----:B0-----:R-:W-:-:S05]  /*8b9e0*/  IMAD.MOV.U32 R0, RZ, RZ, R15 ;  /* 0x000000ffff007224 */ /* 0x001fca00078e000f */
        /* <DEDUP_REMOVED lines=39> */
[----:B------:R-:W4:Y:S04]  /*8bc60*/  LDL.LU R52, [R1+0x11d0] ;  /* 0x0011d00001347983 */ /* 0x000f280000300800 */
[----:B------:R-:W4:Y:S04]  /*8bc70*/  LDL.LU R53, [R1+0x11d4] ;  /* 0x0011d40001357983 */ /* 0x000f280000300800 */
[----:B------:R-:W4:Y:S04]  /*8bc80*/  LDL.LU R54, [R1+0x11d8] ;  /* 0x0011d80001367983 */ /* 0x000f280000300800 */
[----:B------:R-:W4:Y:S04]  /*8bc90*/  LDL.LU R55, [R1+0x11dc] ;  /* 0x0011dc0001377983 */ /* 0x000f280000300800 */
[----:B0-----:R-:W4:Y:S04]  /*8bca0*/  LDL.LU R4, [R1+0x11e0] ;  /* 0x0011e00001047983 */ /* 0x001f280000300800 */
[----:B------:R-:W4:Y:S04]  /*8bcb0*/  LDL.LU R5, [R1+0x11e4] ;  /* 0x0011e40001057983 */ /* 0x000f280000300800 */
[----:B-1----:R-:W4:Y:S04]  /*8bcc0*/  LDL.LU R6, [R1+0x11e8] ;  /* 0x0011e80001067983 */ /* 0x002f280000300800 */
[----:B------:R-:W4:Y:S04]  /*8bcd0*/  LDL.LU R7, [R1+0x11ec] ;  /* 0x0011ec0001077983 */ /* 0x000f280000300800 */
[----:B------:R-:W4:Y:S04]  /*8bce0*/  LDL.LU R36, [R1+0x1200] ;  /* 0x0012000001247983 */ /* 0x000f280000300800 */
        /* <DEDUP_REMOVED lines=14> */
[----:B------:R-:W4:Y:S04]  /*8bdd0*/  LDL.64 R60, [R1] ;  /* 0x00000000013c7983 */ /* 0x000f280000100a00 */
        /* <DEDUP_REMOVED lines=28> */
[----:B--2---:R-:W-:Y:S06]  /*8bfa0*/  HMMA.16816.F32 R32, R28, R12, R32 ;  /* 0x0000000c1c20723c */ /* 0x004fec0000001820 */
[----:B------:R-:W-:-:S02]  /*8bfb0*/  IMAD.MOV.U32 R0, RZ, RZ, R13 ;  /* 0x000000ffff007224 */ /* 0x000fc400078e000d */
[C---:B---3--:R-:W-:Y:S06]  /*8bfc0*/  HMMA.16816.F32 R12, R28.reuse, R14, R20 ;  /* 0x0000000e1c0c723c */ /* 0x048fec0000001814 */
[----:B----4-:R-:W-:Y:S09]  /*8bfd0*/  HMMA.16816.F32 R36, R28, R60, R36 ;  /* 0x0000003c1c24723c */ /* 0x010ff20000001824 */
[----:B------:R-:W-:Y:S04]  /*8bfe0*/  STL.64 [R1+0x1220], R32 ;  /* 0x0012202001007387 */ /* 0x000fe80000100a00 */
[----:B------:R0:W-:Y:S04]  /*8bff0*/  STL.64 [R1+0x1228], R34 ;  /* 0x0012282201007387 */ /* 0x0001e80000100a00 */
[----:B0-----:R-:W2:Y:S04]  /*8c000*/  LDL.LU.64 R34, [R1+0x5c00] ;  /* 0x005c000001227983 */ /* 0x001ea80000300a00 */
[----:B------:R-:W2:Y:S04]  /*8c010*/  LDL.LU.64 R32, [R1+0x5bf8] ;  /* 0x005bf80001207983 */ /* 0x000ea80000300a00 */
[----:B------:R0:W-:Y:S04]  /*8c020*/  STL [R1+0x590c], R0 ;  /* 0x00590c0001007387 */ /* 0x0001e80000100800 */
[----:B------:R-:W3:Y:S04]  /*8c030*/  LDL.LU.64 R22, [R1+0x5bf0] ;  /* 0x005bf00001167983 */ /* 0x000ee80000300a00 */
[----:B------:R-:W3:Y:S04]  /*8c040*/  LDL.LU.64 R20, [R1+0x5be8] ;  /* 0x005be80001147983 */ /* 0x000ee80000300a00 */
[----:B------:R-:W-:Y:S04]  /*8c050*/  STL.64 [R1+0x1210], R12 ;  /* 0x0012100c01007387 */ /* 0x000fe80000100a00 */
[----:B------:R1:W-:Y:S01]  /*8c060*/  STL.64 [R1+0x1218], R14 ;  /* 0x0012180e01007387 */ /* 0x0003e20000100a00 */
[----:B0-----:R-:W-:-:S03]  /*8c070*/  IMAD.MOV.U32 R0, RZ, RZ, R61 ;  /* 0x000000ffff007224 */ /* 0x001fc600078e003d */
[----:B-1----:R-:W4:Y:S04]  /*8c080*/  LDL.LU.64 R14, [R1+0x5be0] ;  /* 0x005be000010e7983 */ /* 0x002f280000300a00 */
[----:B------:R-:W4:Y:S04]  /*8c090*/  LDL.LU.64 R12, [R1+0x5bd8] ;  /* 0x005bd800010c7983 */ /* 0x000f280000300a00 */
[----:B------:R-:W-:Y:S04]  /*8c0a0*/  STL.64 [R1+0x1200], R36 ;  /* 0x0012002401007387 */ /* 0x000fe80000100a00 */
[----:B------:R0:W-:Y:S04]  /*8c0b0*/  STL.64 [R1+0x1208], R38 ;  /* 0x0012082601007387 */ /* 0x0001e80000100a00 */
[----:B0-----:R-:W2:Y:S04]  /*8c0c0*/  LDL.LU.64 R38, [R1+0x5bd0] ;  /* 0x005bd00001267983 */ /* 0x001ea80000300a00 */
[----:B------:R-:W4:Y:S04]  /*8c0d0*/  LDL.LU.64 R36, [R1+0x5bc8] ;  /* 0x005bc80001247983 */ /* 0x000f280000300a00 */
[----:B------:R-:W3:Y:S02]  /*8c0e0*/  LDL.LU.64 R60, [R1+0x5bc0] ;  /* 0x005bc000013c7983 */ /* 0x000ee40000300a00 */
[----:B---3--:R-:W-:-:S15]  /*8c0f0*/  HMMA.16816.F32 R56, R28, R60, R56 ;  /* 0x0000003c1c38723c */ /* 0x008fde0000001838 */
[----:B------:R-:W-:-:S08]  /*8c100*/  NOP ;  /* 0x0000000000007918 */ /* 0x000fd00000000000 */
[----:B------:R-:W-:Y:S04]  /*8c110*/  STL.64 [R1+0x11f0], R56 ;  /* 0x0011f03801007387 */ /* 0x000fe80000100a00 */
[----:B------:R0:W-:Y:S04]  /*8c120*/  STL.64 [R1+0x11f8], R58 ;  /* 0x0011f83a01007387 */ /* 0x0001e80000100a00 */
[----:B0-----:R-:W3:Y:S04]  /*8c130*/  LDL.LU.64 R58, [R1+0x5bb8] ;  /* 0x005bb800013a7983 */ /* 0x001ee80000300a00 */
[----:B------:R-:W2:Y:S04]  /*8c140*/  LDL.LU.64 R56, [R1+0x5bb0] ;  /* 0x005bb00001387983 */ /* 0x000ea80000300a00 */
[----:B------:R-:W-:Y:S01]  /*8c150*/  STL.64 [R1+0x5950], R60 ;  /* 0x0059503c01007387 */ /* 0x000fe20000100a00 */
        /* <DEDUP_REMOVED lines=65> */
[----:B------:R1:W-:Y:S04]  /*8c570*/  STL.64 [R1+0x1140], R16 ;  /* 0x0011401001007387 */ /* 0x0003e80000100a00 */
[----:B------:R2:W-:Y:S04]  /*8c580*/  STL.64 [R1+0x1148], R18 ;  /* 0x0011481201007387 */ /* 0x0005e80000100a00 */
[----:B0-----:R-:W3:Y:S04]  /*8c590*/  LDL.LU R40, [R1+0x10a0] ;  /* 0x0010a00001287983 */ /* 0x001ee80000300800 */
[----:B------:R-:W-:Y:S04]  /*8c5a0*/  STL.64 [R1+0x1130], R12 ;  /* 0x0011300c01007387 */ /* 0x000fe80000100a00 */
[----:B------:R-:W-:Y:S04]  /*8c5b0*/  STL.64 [R1+0x1138], R14 ;  /* 0x0011380e01007387 */ /* 0x000fe80000100a00 */
        /* <DEDUP_REMOVED lines=119> */
[----:B------:R-:W2:-:S15]  /*8cd30*/  LDL R58, [R1+0x68] ;  /* 0x00006800013a7983 */ /* 0x000e9e0000100800 */
[----:B------:R-:W-:-:S02]  /*8cd40*/  NOP ;  /* 0x0000000000007918 */ /* 0x000fc40000000000 */
[----:B------:R0:W-:Y:S04]  /*8cd50*/  STL.64 [R1+0x22c0], R4 ;  /* 0x0022c00401007387 */ /* 0x0001e80000100a00 */
[----:B------:R1:W-:Y:S04]  /*8cd60*/  STL.64 [R1+0x22c8], R6 ;  /* 0x0022c80601007387 */ /* 0x0003e80000100a00 */
[----:B------:R-:W2:Y:S04]  /*8cd70*/  LDL R59, [R1+0x6c] ;  /* 0x00006c00013b7983 */ /* 0x000ea80000100800 */
[----:B------:R-:W3:Y:S04]  /*8cd80*/  LDL.LU R52, [R1+0xef0] ;  /* 0x000ef00001347983 */ /* 0x000ee80000300800 */
[----:B------:R-:W3:Y:S04]  /*8cd90*/  LDL.LU R53, [R1+0xef4] ;  /* 0x000ef40001357983 */ /* 0x000ee80000300800 */
[----:B------:R-:W4:Y:S04]  /*8cda0*/  LDL.LU R54, [R1+0xef8] ;  /* 0x000ef80001367983 */ /* 0x000f280000300800 */
[----:B------:R-:W4:Y:S01]  /*8cdb0*/  LDL.LU R55, [R1+0xefc] ;  /* 0x000efc0001377983 */ /* 0x000f220000300800 */
[----:B------:R-:W-:-:S02]  /*8cdc0*/  IMAD.MOV.U32 R56, RZ, RZ, R36 ;  /* 0x000000ffff387224 */ /* 0x000fc400078e0024 */
[----:B------:R-:W-:Y:S01]  /*8cdd0*/  IMAD.MOV.U32 R57, RZ, RZ, R37 ;  /* 0x000000ffff397224 */ /* 0x000fe200078e0025 */
[----:B----4-:R-:W-:Y:S04]  /*8cde0*/  STL.64 [R1+0x5918], R54 ;  /* 0x0059183601007387 */ /* 0x010fe80000100a00 */
[----:B---3--:R3:W-:Y:S04]  /*8cdf0*/  STL.64 [R1+0x5910], R52 ;  /* 0x0059103401007387 */ /* 0x0087e80000100a00 */
[----:B------:R-:W4:Y:S04]  /*8ce00*/  LDL.LU R36, [R1+0x5b0c] ;  /* 0x005b0c0001247983 */ /* 0x000f280000300800 */
[----:B------:R-:W3:Y:S04]  /*8ce10*/  LDL.LU R37, [R1+0x5b08] ;  /* 0x005b080001257983 */ /* 0x000ee80000300800 */
[----:B--2---:R2:W-:Y:S04]  /*8ce20*/  STL.64 [R1+0x5928], R58 ;  /* 0x0059283a01007387 */ /* 0x0045e80000100a00 */
[----:B------:R-:W-:Y:S04]  /*8ce30*/  STL.64 [R1+0x5920], R56 ;  /* 0x0059203801007387 */ /* 0x000fe80000100a00 */
[----:B------:R-:W2:Y:S04]  /*8ce40*/  LDL.LU R48, [R1+0xf00] ;  /* 0x000f000001307983 */ /* 0x000ea80000300800 */
[----:B------:R-:W2:Y:S04]  /*8ce50*/  LDL.LU R49, [R1+0xf04] ;  /* 0x000f040001317983 */ /* 0x000ea80000300800 */
[----:B------:R-:W4:Y:S04]  /*8ce60*/  LDL.LU R50, [R1+0xf08] ;  /* 0x000f080001327983 */ /* 0x000f280000300800 */
[----:B------:R-:W4:Y:S04]  /*8ce70*/  LDL.LU R51, [R1+0xf0c] ;  /* 0x000f0c0001337983 */ /* 0x000f280000300800 */
[----:B----4-:R-:W-:Y:S04]  /*8ce80*/  STL.64 [R1+0x5938], R50 ;  /* 0x0059383201007387 */ /* 0x010fe80000100a00 */
[----:B--2---:R2:W-:Y:S04]  /*8ce90*/  STL.64 [R1+0x5930], R48 ;  /* 0x0059303001007387 */ /* 0x0045e80000100a00 */
[----:B------:R-:W4:Y:S04]  /*8cea0*/  LDL R46, [R1+0x78] ;  /* 0x00007800012e7983 */ /* 0x000f280000100800 */
[----:B------:R-:W4:Y:S01]  /*8ceb0*/  LDL R47, [R1+0x7c] ;  /* 0x00007c00012f7983 */ /* 0x000f220000100800 */
[----:B---3--:R-:W-:-:S02]  /*8cec0*/  IMAD.MOV.U32 R44, RZ, RZ, R37 ;  /* 0x000000ffff2c7224 */ /* 0x008fc400078e0025 */
[----:B------:R-:W-:Y:S01]  /*8ced0*/  IMAD.MOV.U32 R45, RZ, RZ, R36 ;  /* 0x000000ffff2d7224 */ /* 0x000fe200078e0024 */
[----:B------:R-:W3:Y:S04]  /*8cee0*/  LDL.LU R37, [R1+0x5b04] ;  /* 0x005b040001257983 */ /* 0x000ee80000300800 */
[----:B------:R-:W2:Y:S04]  /*8cef0*/  LDL.LU R36, [R1+0x5b00] ;  /* 0x005b000001247983 */ /* 0x000ea80000300800 */
[----:B----4-:R-:W-:Y:S04]  /*8cf00*/  STL.64 [R1+0x5948], R46 ;  /* 0x0059482e01007387 */ /* 0x010fe80000100a00 */
[----:B------:R-:W-:Y:S04]  /*8cf10*/  STL.64 [R1+0x5940], R44 ;  /* 0x0059402c01007387 */ /* 0x000fe80000100a00 */
[----:B0-----:R-:W4:Y:S04]  /*8cf20*/  LDL.LU R4, [R1+0xf20] ;  /* 0x000f200001047983 */ /* 0x001f280000300800 */
[----:B------:R-:W4:Y:S04]  /*8cf30*/  LDL.LU R5, [R1+0xf24] ;  /* 0x000f240001057983 */ /* 0x000f280000300800 */
[----:B-1----:R-:W3:Y:S04]  /*8cf40*/  LDL.LU R6, [R1+0xf28] ;  /* 0x000f280001067983 */ /* 0x002ee80000300800 */
[----:B------:R-:W3:Y:S04]  /*8cf50*/  LDL.LU R7, [R1+0xf2c] ;  /* 0x000f2c0001077983 */ /* 0x000ee80000300800 */
[----:B---3--:R-:W-:Y:S04]  /*8cf60*/  STL.64 [R1+0x5960], R6 ;  /* 0x0059600601007387 */ /* 0x008fe80000100a00 */
[----:B----4-:R0:W-:Y:S04]  /*8cf70*/  STL.64 [R1+0x5958], R4 ;  /* 0x0059580401007387 */ /* 0x0101e80000100a00 */
[----:B------:R-:W3:Y:S04]  /*8cf80*/  LDL R10, [R1+0x88] ;  /* 0x00008800010a7983 */ /* 0x000ee80000100800 */
[----:B------:R-:W3:Y:S04]  /*8cf90*/  LDL R11, [R1+0x8c] ;  /* 0x00008c00010b7983 */ /* 0x000ee80000100800 */
[----:B------:R-:W4:Y:S04]  /*8cfa0*/  LDL.LU R12, [R1+0xf30] ;  /* 0x000f3000010c7983 */ /* 0x000f280000300800 */
[----:B------:R-:W4:Y:S04]  /*8cfb0*/  LDL.LU R13, [R1+0xf34] ;  /* 0x000f3400010d7983 */ /* 0x000f280000300800 */
[----:B------:R-:W3:Y:S04]  /*8cfc0*/  LDL.LU R14, [R1+0xf38] ;  /* 0x000f3800010e7983 */ /* 0x000ee80000300800 */
[----:B------:R-:W3:Y:S01]  /*8cfd0*/  LDL.LU R15, [R1+0xf3c] ;  /* 0x000f3c00010f7983 */ /* 0x000ee20000300800 */
[----:B--2---:R-:W-:-:S02]  /*8cfe0*/  IMAD.MOV.U32 R8, RZ, RZ, R36 ;  /* 0x000000ffff087224 */ /* 0x004fc400078e0024 */
[----:B------:R-:W-:Y:S01]  /*8cff0*/  IMAD.MOV.U32 R9, RZ, RZ, R37 ;  /* 0x000000ffff097224 */ /* 0x000fe200078e0025 */
[----:B---3--:R1:W-:Y:S04]  /*8d000*/  STL.64 [R1+0x5970], R14 ;  /* 0x0059700e01007387 */ /* 0x0083e80000100a00 */
[----:B----4-:R-:W-:Y:S04]  /*8d010*/  STL.64 [R1+0x5968], R12 ;  /* 0x0059680c01007387 */ /* 0x010fe80000100a00 */
[----:B------:R-:W2:Y:S04]  /*8d020*/  LDL.LU R36, [R1+0x5afc] ;  /* 0x005afc0001247983 */ /* 0x000ea80000300800 */
[----:B------:R-:W3:Y:S04]  /*8d030*/  LDL.LU R37, [R1+0x5af8] ;  /* 0x005af80001257983 */ /* 0x000ee80000300800 */
[----:B------:R-:W-:Y:S04]  /*8d040*/  STL.64 [R1+0x5980], R10 ;  /* 0x0059800a01007387 */ /* 0x000fe80000100a00 */
[----:B------:R4:W-:Y:S04]  /*8d050*/  STL.64 [R1+0x5978], R8 ;  /* 0x0059780801007387 */ /* 0x0009e80000100a00 */
[----:B------:R-:W4:Y:S04]  /*8d060*/  LDL.LU R16, [R1+0xf40] ;  /* 0x000f400001107983 */ /* 0x000f280000300800 */
[----:B------:R-:W4:Y:S04]  /*8d070*/  LDL.LU R17, [R1+0xf44] ;  /* 0x000f440001117983 */ /* 0x000f280000300800 */
[----:B------:R-:W2:Y:S04]  /*8d080*/  LDL.LU R18, [R1+0xf48] ;  /* 0x000f480001127983 */ /* 0x000ea80000300800 */
[----:B------:R-:W2:Y:S04]  /*8d090*/  LDL.LU R19, [R1+0xf4c] ;  /* 0x000f4c0001137983 */ /* 0x000ea80000300800 */
[----:B--2---:R-:W-:Y:S04]  /*8d0a0*/  STL.64 [R1+0x5990], R18 ;  /* 0x0059901201007387 */ /* 0x004fe80000100a00 */
[----:B----4-:R2:W-:Y:S04]  /*8d0b0*/  STL.64 [R1+0x5988], R16 ;  /* 0x0059881001007387 */ /* 0x0105e80000100a00 */
[----:B------:R-:W4:Y:S04]  /*8d0c0*/  LDL R22, [R1+0x98] ;  /* 0x0000980001167983 */ /* 0x000f280000100800 */
[----:B------:R-:W4:Y:S01]  /*8d0d0*/  LDL R23, [R1+0x9c] ;  /* 0x00009c0001177983 */ /* 0x000f220000100800 */
[----:B---3--:R-:W-:-:S02]  /*8d0e0*/  IMAD.MOV.U32 R20, RZ, RZ, R37 ;  /* 0x000000ffff147224 */ /* 0x008fc400078e0025 */
[----:B------:R-:W-:Y:S01]  /*8d0f0*/  IMAD.MOV.U32 R21, RZ, RZ, R36 ;  /* 0x000000ffff157224 */ /* 0x000fe200078e0024 */
[----:B------:R-:W3:Y:S04]  /*8d100*/  LDL.LU R37, [R1+0x5af4] ;  /* 0x005af40001257983 */ /* 0x000ee80000300800 */
[----:B------:R-:W2:Y:S04]  /*8d110*/  LDL.LU R36, [R1+0x5af0] ;  /* 0x005af00001247983 */ /* 0x000ea80000300800 */
[----:B----4-:R4:W-:Y:S04]  /*8d120*/  STL.64 [R1+0x59a0], R22 ;  /* 0x0059a01601007387 */ /* 0x0109e80000100a00 */
[----:B------:R4:W-:Y:S04]  /*8d130*/  STL.64 [R1+0x5998], R20 ;  /* 0x0059981401007387 */ /* 0x0009e80000100a00 */
[----:B------:R-:W3:Y:S04]  /*8d140*/  LDL.LU R40, [R1+0xf10] ;  /* 0x000f100001287983 */ /* 0x000ee80000300800 */
[----:B------:R-:W3:Y:S04]  /*8d150*/  LDL.LU R41, [R1+0xf14] ;  /* 0x000f140001297983 */ /* 0x000ee80000300800 */
[----:B------:R-:W2:Y:S04]  /*8d160*/  LDL.LU R42, [R1+0xf18] ;  /* 0x000f1800012a7983 */ /* 0x000ea80000300800 */
[----:B------:R-:W2:Y:S04]  /*8d170*/  LDL.LU R43, [R1+0xf1c] ;  /* 0x000f1c00012b7983 */ /* 0x000ea80000300800 */
[----:B--2---:R-:W-:Y:S04]  /*8d180*/  STL.64 [R1+0x59b0], R42 ;  /* 0x0059b02a01007387 */ /* 0x004fe80000100a00 */
[----:B---3--:R-:W-:Y:S04]  /*8d190*/  STL.64 [R1+0x59a8], R40 ;  /* 0x0059a82801007387 */ /* 0x008fe80000100a00 */
        /* <DEDUP_REMOVED lines=14> */
[----:B--2---:R2:W-:Y:S04]  /*8d280*/  STL.64 [R1+0x59d0], R50 ;  /* 0x0059d03201007387 */ /* 0x0045e80000100a00 */
[----:B----4-:R-:W-:Y:S04]  /*8d290*/  STL.64 [R1+0x59c8], R48 ;  /* 0x0059c83001007387 */ /* 0x010fe80000100a00 */
[----:B------:R-:W4:Y:S04]  /*8d2a0*/  LDL.LU R36, [R1+0x5aec] ;  /* 0x005aec0001247983 */ /* 0x000f280000300800 */
[----:B------:R-:W2:Y:S04]  /*8d2b0*/  LDL.LU R37, [R1+0x5ae8] ;  /* 0x005ae80001257983 */ /* 0x000ea80000300800 */
[----:B---3--:R-:W-:Y:S04]  /*8d2c0*/  STL.64 [R1+0x59e0], R58 ;  /* 0x0059e03a01007387 */ /* 0x008fe80000100a00 */
[----:B------:R3:W-:Y:S04]  /*8d2d0*/  STL.64 [R1+0x59d8], R56 ;  /* 0x0059d83801007387 */ /* 0x0007e80000100a00 */
[----:B0-----:R-:W3:Y:S04]  /*8d2e0*/  LDL.LU R4, [R1+0xfa0] ;  /* 0x000fa00001047983 */ /* 0x001ee80000300800 */
[----:B------:R-:W3:Y:S04]  /*8d2f0*/  LDL.LU R5, [R1+0xfa4] ;  /* 0x000fa40001057983 */ /* 0x000ee80000300800 */
[----:B------:R-:W4:Y:S04]  /*8d300*/  LDL.LU R6, [R1+0xfa8] ;  /* 0x000fa80001067983 */ /* 0x000f280000300800 */
[----:B------:R-:W4:Y:S04]  /*8d310*/  LDL.LU R7, [R1+0xfac] ;  /* 0x000fac0001077983 */ /* 0x000f280000300800 */
[----:B----4-:R-:W-:Y:S04]  /*8d320*/  STL.64 [R1+0x59f0], R6 ;  /* 0x0059f00601007387 */ /* 0x010fe80000100a00 */
[----:B---3--:R0:W-:Y:S04]  /*8d330*/  STL.64 [R1+0x59e8], R4 ;  /* 0x0059e80401007387 */ /* 0x0081e80000100a00 */
[----:B-1----:R-:W3:Y:S04]  /*8d340*/  LDL R14, [R1+0xc8] ;  /* 0x0000c800010e7983 */ /* 0x002ee80000100800 */
        /* <DEDUP_REMOVED lines=8> */
[----:B----4-:R2:W-:Y:S04]  /*8d3d0*/  STL.64 [R1+0x59f8], R8 ;  /* 0x0059f80801007387 */ /* 0x0105e80000100a00 */
[----:B------:R-:W3:Y:S04]  /*8d3e0*/  LDL.LU R37, [R1+0x5ae4] ;  /* 0x005ae40001257983 */ /* 0x000ee80000300800 */
[----:B------:R-:W4:Y:S04]  /*8d3f0*/  LDL.LU R36, [R1+0x5ae0] ;  /* 0x005ae00001247983 */ /* 0x000f280000300800 */
[----:B------:R-:W-:Y:S04]  /*8d400*/  STL.64 [R1+0x5a10], R14 ;  /* 0x005a100e01007387 */ /* 0x000fe80000100a00 */
[----:B------:R-:W-:Y:S04]  /*8d410*/  STL.64 [R1+0x5a08], R12 ;  /* 0x005a080c01007387 */ /* 0x000fe80000100a00 */
[----:B------:R-:W2:Y:S04]  /*8d420*/  LDL.LU R16, [R1+0xfc0] ;  /* 0x000fc00001107983 */ /* 0x000ea80000300800 */
[----:B------:R-:W2:Y:S04]  /*8d430*/  LDL.LU R17, [R1+0xfc4] ;  /* 0x000fc40001117983 */ /* 0x000ea80000300800 */
[----:B------:R-:W3:Y:S04]  /*8d440*/  LDL.LU R18, [R1+0xfc8] ;  /* 0x000fc80001127983 */ /* 0x000ee80000300800 */
[----:B------:R-:W3:Y:S04]  /*8d450*/  LDL.LU R19, [R1+0xfcc] ;  /* 0x000fcc0001137983 */ /* 0x000ee80000300800 */
[----:B---3--:R-:W-:Y:S04]  /*8d460*/  STL.64 [R1+0x5a20], R18 ;  /* 0x005a201201007387 */ /* 0x008fe80000100a00 */
[----:B--2---:R2:W-:Y:S04]  /*8d470*/  STL.64 [R1+0x5a18], R16 ;  /* 0x005a181001007387 */ /* 0x0045e80000100a00 */
[----:B------:R-:W3:Y:S04]  /*8d480*/  LDL R22, [R1+0xd8] ;  /* 0x0000d80001167983 */ /* 0x000ee80000100800 */
[----:B------:R-:W3:Y:S01]  /*8d490*/  LDL R23, [R1+0xdc] ;  /* 0x0000dc0001177983 */ /* 0x000ee20000100800 */
[----:B----4-:R-:W-:-:S02]  /*8d4a0*/  IMAD.MOV.U32 R20, RZ, RZ, R36 ;  /* 0x000000ffff147224 */ /* 0x010fc400078e0024 */
[----:B------:R-:W-:Y:S01]  /*8d4b0*/  IMAD.MOV.U32 R21, RZ, RZ, R37 ;  /* 0x000000ffff157224 */ /* 0x000fe200078e0025 */
[----:B------:R-:W4:Y:S04]  /*8d4c0*/  LDL.LU R36, [R1+0x5adc] ;  /* 0x005adc0001247983 */ /* 0x000f280000300800 */
[----:B------:R-:W2:Y:S04]  /*8d4d0*/  LDL.LU R37, [R1+0x5ad8] ;  /* 0x005ad80001257983 */ /* 0x000ea80000300800 */
[----:B---3--:R3:W-:Y:S04]  /*8d4e0*/  STL.64 [R1+0x5a30], R22 ;  /* 0x005a301601007387 */ /* 0x0087e80000100a00 */
[----:B------:R-:W-:Y:S04]  /*8d4f0*/  STL.64 [R1+0x5a28], R20 ;  /* 0x005a281401007387 */ /* 0x000fe80000100a00 */
[----:B------:R-:W4:Y:S04]  /*8d500*/  LDL.LU R52, [R1+0xfe0] ;  /* 0x000fe00001347983 */ /* 0x000f280000300800 */
[----:B------:R-:W4:Y:S04]  /*8d510*/  LDL.LU R53, [R1+0xfe4] ;  /* 0x000fe40001357983 */ /* 0x000f280000300800 */
[----:B------:R-:W2:Y:S04]  /*8d520*/  LDL.LU R54, [R1+0xfe8] ;  /* 0x000fe80001367983 */ /* 0x000ea80000300800 */
[----:B------:R-:W2:Y:S04]  /*8d530*/  LDL.LU R55, [R1+0xfec] ;  /* 0x000fec0001377983 */ /* 0x000ea80000300800 */
[----:B--2---:R-:W-:Y:S04]  /*8d540*/  STL.64 [R1+0x5a40], R54 ;  /* 0x005a403601007387 */ /* 0x004fe80000100a00 */
[----:B----4-:R2:W-:Y:S04]  /*8d550*/  STL.64 [R1+0x5a38], R52 ;  /* 0x005a383401007387 */ /* 0x0105e80000100a00 */
[----:B------:R-:W4:Y:S04]  /*8d560*/  LDL R50, [R1+0xe8] ;  /* 0x0000e80001327983 */ /* 0x000f280000100800 */
[----:B------:R-:W4:Y:S04]  /*8d570*/  LDL R51, [R1+0xec] ;  /* 0x0000ec0001337983 */ /* 0x000f280000100800 */
[----:B------:R-:W3:Y:S04]  /*8d580*/  LDL.LU R56, [R1+0xff0] ;  /* 0x000ff00001387983 */ /* 0x000ee80000300800 */
[----:B------:R-:W3:Y:S04]  /*8d590*/  LDL.LU R57, [R1+0xff4] ;  /* 0x000ff40001397983 */ /* 0x000ee80000300800 */
[----:B------:R-:W2:Y:S04]  /*8d5a0*/  LDL.LU R58, [R1+0xff8] ;  /* 0x000ff800013a7983 */ /* 0x000ea80000300800 */
[----:B------:R-:W2:Y:S01]  /*8d5b0*/  LDL.LU R59, [R1+0xffc] ;  /* 0x000ffc00013b7983 */ /* 0x000ea20000300800 */
[----:B------:R-:W-:-:S02]  /*8d5c0*/  IMAD.MOV.U32 R48, RZ, RZ, R37 ;  /* 0x000000ffff307224 */ /* 0x000fc400078e0025 */
[----:B------:R-:W-:Y:S01]  /*8d5d0*/  IMAD.MOV.U32 R49, RZ, RZ, R36 ;  /* 0x000000ffff317224 */ /* 0x000fe200078e0024 */
[----:B--2---:R-:W-:Y:S04]  /*8d5e0*/  STL.64 [R1+0x5a50], R58 ;  /* 0x005a503a01007387 */ /* 0x004fe80000100a00 */
[----:B---3--:R2:W-:Y:S04]  /*8d5f0*/  STL.64 [R1+0x5a48], R56 ;  /* 0x005a483801007387 */ /* 0x0085e80000100a00 */
[----:B------:R-:W3:Y:S04]  /*8d600*/  LDL.LU R37, [R1+0x5ad4] ;  /* 0x005ad40001257983 */ /* 0x000ee80000300800 */
[----:B------:R-:W2:Y:S04]  /*8d610*/  LDL.LU R36, [R1+0x5ad0] ;  /* 0x005ad00001247983 */ /* 0x000ea80000300800 */
[----:B----4-:R4:W-:Y:S04]  /*8d620*/  STL.64 [R1+0x5a60], R50 ;  /* 0x005a603201007387 */ /* 0x0109e80000100a00 */
[----:B------:R4:W-:Y:S04]  /*8d630*/  STL.64 [R1+0x5a58], R48 ;  /* 0x005a583001007387 */ /* 0x0009e80000100a00 */
[----:B0-----:R-:W4:Y:S04]  /*8d640*/  LDL.LU R4, [R1+0x1000] ;  /* 0x0010000001047983 */ /* 0x001f280000300800 */
[----:B------:R-:W4:Y:S04]  /*8d650*/  LDL.LU R5, [R1+0x1004] ;  /* 0x0010040001057983 */ /* 0x000f280000300800 */
[----:B------:R-:W3:Y:S04]  /*8d660*/  LDL.LU R6, [R1+0x1008] ;  /* 0x0010080001067983 */ /* 0x000ee80000300800 */
[----:B------:R-:W3:Y:S04]  /*8d670*/  LDL.LU R7, [R1+0x100c] ;  /* 0x00100c0001077983 */ /* 0x000ee80000300800 */
[----:B---3--:R-:W-:Y:S04]  /*8d680*/  STL.64 [R1+0x5a70], R6 ;  /* 0x005a700601007387 */ /* 0x008fe80000100a00 */
[----:B----4-:R-:W-:Y:S04]  /*8d690*/  STL.64 [R1+0x5a68], R4 ;  /* 0x005a680401007387 */ /* 0x010fe80000100a00 */
[----:B-1----:R-:W3:Y:S04]  /*8d6a0*/  LDL R10, [R1+0xf8] ;  /* 0x0000f800010a7983 */ /* 0x002ee80000100800 */
[----:B------:R-:W3:Y:S01]  /*8d6b0*/  LDL R11, [R1+0xfc] ;  /* 0x0000fc00010b7983 */ /* 0x000ee20000100800 */
[----:B--2---:R-:W-:-:S02]  /*8d6c0*/  IMAD.MOV.U32 R8, RZ, RZ, R36 ;  /* 0x000000ffff087224 */ /* 0x004fc400078e0024 */
[----:B------:R-:W-:Y:S01]  /*8d6d0*/  IMAD.MOV.U32 R9, RZ, RZ, R37 ;  /* 0x000000ffff097224 */ /* 0x000fe200078e0025 */
[----:B------:R-:W2:Y:S04]  /*8d6e0*/  LDL.LU R36, [R1+0x5acc] ;  /* 0x005acc0001247983 */ /* 0x000ea80000300800 */
[----:B------:R-:W4:Y:S04]  /*8d6f0*/  LDL.LU R37, [R1+0x5ac8] ;  /* 0x005ac80001257983 */ /* 0x000f280000300800 */
[----:B---3--:R-:W-:Y:S04]  /*8d700*/  STL.64 [R1+0x5a80], R10 ;  /* 0x005a800a01007387 */ /* 0x008fe80000100a00 */
[----:B------:R0:W-:Y:S04]  /*8d710*/  STL.64 [R1+0x5a78], R8 ;  /* 0x005a780801007387 */ /* 0x0001e80000100a00 */
[----:B------:R-:W3:Y:S04]  /*8d720*/  LDL.LU R16, [R1+0x1020] ;  /* 0x0010200001107983 */ /* 0x000ee80000300800 */
[----:B------:R-:W3:Y:S04]  /*8d730*/  LDL.LU R17, [R1+0x1024] ;  /* 0x0010240001117983 */ /* 0x000ee80000300800 */
[----:B------:R-:W2:Y:S04]  /*8d740*/  LDL.LU R18, [R1+0x1028] ;  /* 0x0010280001127983 */ /* 0x000ea80000300800 */
[----:B------:R-:W2:Y:S04]  /*8d750*/  LDL.LU R19, [R1+0x102c] ;  /* 0x00102c0001137983 */ /* 0x000ea80000300800 */
[----:B--2---:R1:W-:Y:S04]  /*8d760*/  STL.64 [R1+0x5a90], R18 ;  /* 0x005a901201007387 */ /* 0x0043e80000100a00 */
[----:B---3--:R-:W-:Y:S04]  /*8d770*/  STL.64 [R1+0x5a88], R16 ;  /* 0x005a881001007387 */ /* 0x008fe80000100a00 */
[----:B------:R-:W2:Y:S04]  /*8d780*/  LDL R22, [R1+0x108] ;  /* 0x0001080001167983 */ /* 0x000ea80000100800 */
[----:B------:R-:W2:Y:S04]  /*8d790*/  LDL R23, [R1+0x10c] ;  /* 0x00010c0001177983 */ /* 0x000ea80000100800 */
[----:B------:R-:W3:Y:S04]  /*8d7a0*/  LDL.LU R52, [R1+0x1030] ;  /* 0x0010300001347983 */ /* 0x000ee80000300800 */
[----:B------:R-:W3:Y:S04]  /*8d7b0*/  LDL.LU R53, [R1+0x1034] ;  /* 0x0010340001357983 */ /* 0x000ee80000300800 */
[----:B------:R-:W2:Y:S04]  /*8d7c0*/  LDL.LU R54, [R1+0x1038] ;  /* 0x0010380001367983 */ /* 0x000ea80000300800 */
[----:B------:R-:W2:Y:S01]  /*8d7d0*/  LDL.LU R55, [R1+0x103c] ;  /* 0x00103c0001377983 */ /* 0x000ea20000300800 */
[----:B----4-:R-:W-:-:S02]  /*8d7e0*/  IMAD.MOV.U32 R20, RZ, RZ, R37 ;  /* 0x000000ffff147224 */ /* 0x010fc400078e0025 */
[----:B------:R-:W-:Y:S01]  /*8d7f0*/  IMAD.MOV.U32 R21, RZ, RZ, R36 ;  /* 0x000000ffff157224 */ /* 0x000fe200078e0024 */
[----:B--2---:R-:W-:Y:S04]  /*8d800*/  STL.64 [R1+0x5aa0], R54 ;  /* 0x005aa03601007387 */ /* 0x004fe80000100a00 */
[----:B---3--:R2:W-:Y:S04]  /*8d810*/  STL.64 [R1+0x5a98], R52 ;  /* 0x005a983401007387 */ /* 0x0085e80000100a00 */
[----:B------:R-:W3:Y:S04]  /*8d820*/  LDL.LU R37, [R1+0x5ac4] ;  /* 0x005ac40001257983 */ /* 0x000ee80000300800 */
[----:B------:R-:W4:Y:S04]  /*8d830*/  LDL.LU R36, [R1+0x5ac0] ;  /* 0x005ac00001247983 */ /* 0x000f280000300800 */
[----:B------:R-:W2:Y:S04]  /*8d840*/  LDL.LU R56, [R1+0x1040] ;  /* 0x0010400001387983 */ /* 0x000ea80000300800 */
[----:B------:R-:W2:Y:S04]  /*8d850*/  LDL.LU R57, [R1+0x1044] ;  /* 0x0010440001397983 */ /* 0x000ea80000300800 */
[----:B------:R-:W2:Y:S04]  /*8d860*/  LDL.LU R58, [R1+0x1048] ;  /* 0x00104800013a7983 */ /* 0x000ea80000300800 */
[----:B------:R-:W2:Y:S04]  /*8d870*/  LDL.LU R59, [R1+0x104c] ;  /* 0x00104c00013b7983 */ /* 0x000ea80000300800 */
[----:B------:R-:W2:Y:S04]  /*8d880*/  LDL R50, [R1+0x118] ;  /* 0x0001180001327983 */ /* 0x000ea80000100800 */
[----:B------:R-:W2:Y:S01]  /*8d890*/  LDL R51, [R1+0x11c] ;  /* 0x00011c0001337983 */ /* 0x000ea20000100800 */
[----:B---3--:R-:W-:-:S02]  /*8d8a0*/  IMAD.MOV.U32 R49, RZ, RZ, R37 ;  /* 0x000000ffff317224 */ /* 0x008fc400078e0025 */
[----:B----4-:R-:W-:Y:S02]  /*8d8b0*/  IMAD.MOV.U32 R48, RZ, RZ, R36 ;  /* 0x000000ffff307224 */ /* 0x010fe400078e0024 */
[----:B------:R-:W3:Y:S04]  /*8d8c0*/  LDL.LU R36, [R1+0x5abc] ;  /* 0x005abc0001247983 */ /* 0x000ee80000300800 */
[----:B------:R-:W3:Y:S04]  /*8d8d0*/  LDL.LU R37, [R1+0x5ab8] ;  /* 0x005ab80001257983 */ /* 0x000ee80000300800 */
        /* <DEDUP_REMOVED lines=8> */
[----:B-1----:R-:W4:Y:S04]  /*8d960*/  LDL R18, [R1+0x130] ;  /* 0x0001300001127983 */ /* 0x002f280000100800 */
[----:B------:R-:W4:Y:S04]  /*8d970*/  LDL R19, [R1+0x134] ;  /* 0x0001340001137983 */ /* 0x000f280000100800 */
[----:B--2---:R-:W4:Y:S04]  /*8d980*/  LDL.LU R52, [R1+0x1070] ;  /* 0x0010700001347983 */ /* 0x004f280000300800 */
[----:B------:R-:W4:Y:S04]  /*8d990*/  LDL.LU R53, [R1+0x1074] ;  /* 0x0010740001357983 */ /* 0x000f280000300800 */
[----:B------:R-:W4:Y:S04]  /*8d9a0*/  LDL.LU R54, [R1+0x1078] ;  /* 0x0010780001367983 */ /* 0x000f280000300800 */
        /* <DEDUP_REMOVED lines=18> */
[----:B------:R-:W-:Y:S04]  /*8dad0*/  STL.64 [R1+0x56e0], R26 ;  /* 0x0056e01a01007387 */ /* 0x000fe80000100a00 */
[----:B------:R0:W-:Y:S04]  /*8dae0*/  STL.64 [R1+0x56d8], R24 ;  /* 0x0056d81801007387 */ /* 0x0001e80000100a00 */
[----:B0-----:R-:W2:Y:S04]  /*8daf0*/  LDL.LU R24, [R1+0xf50] ;  /* 0x000f500001187983 */ /* 0x001ea80000300800 */
[----:B------:R-:W2:Y:S04]  /*8db00*/  LDL.LU R25, [R1+0xf54] ;  /* 0x000f540001197983 */ /* 0x000ea80000300800 */
[----:B------:R-:W2:Y:S04]  /*8db10*/  LDL.LU R26, [R1+0xf58] ;  /* 0x000f5800011a7983 */ /* 0x000ea80000300800 */
[----:B------:R-:W2:Y:S01]  /*8db20*/  LDL.LU R27, [R1+0xf5c] ;  /* 0x000f5c00011b7983 */ /* 0x000ea20000300800 */
[----:B---3--:R-:W-:Y:S03]  /*8db30*/  HMMA.16816.F32 R28, R28, R36, R32 ;  /* 0x000000241c1c723c */ /* 0x008fe60000001820 */
[----:B------:R-:W4:Y:S04]  /*8db40*/  LDL.LU.64 R34, [R1+0x5ab0] ;  /* 0x005ab00001227983 */ /* 0x000f280000300a00 */
[----:B------:R-:W4:-:S15]  /*8db50*/  LDL.LU.64 R32, [R1+0x5aa8] ;  /* 0x005aa80001207983 */ /* 0x000f1e0000300a00 */
[----:B------:R-:W-:-:S01]  /*8db60*/  NOP ;  /* 0x0000000000007918 */ /* 0x000fc20000000000 */
[----:B------:R0:W-:Y:S04]  /*8db70*/  STL.64 [R1+0x1080], R28 ;  /* 0x0010801c01007387 */ /* 0x0001e80000100a00 */
[----:B------:R-:W-:Y:S04]  /*8db80*/  STL.64 [R1+0x1088], R30 ;  /* 0x0010881e01007387 */ /* 0x000fe80000100a00 */
[----:B0-----:R-:W3:Y:S04]  /*8db90*/  LDL R28, [R1+0xa8] ;  /* 0x0000a800011c7983 */ /* 0x001ee80000100800 */
[----:B------:R-:W3:Y:S04]  /*8dba0*/  LDL R29, [R1+0xac] ;  /* 0x0000ac00011d7983 */ /* 0x000ee80000100800 */
[----:B------:R-:W-:Y:S04]  /*8dbb0*/  STL.64 [R1+0x5708], R38 ;  /* 0x0057082601007387 */ /* 0x000fe80000100a00 */
[----:B------:R0:W-:Y:S04]  /*8dbc0*/  STL.64 [R1+0x5700], R36 ;  /* 0x0057002401007387 */ /* 0x0001e80000100a00 */
[----:B0-----:R-:W3:Y:S04]  /*8dbd0*/  LDL.LU R36, [R1+0xf60] ;  /* 0x000f600001247983 */ /* 0x001ee80000300800 */
[----:B------:R-:W3:Y:S04]  /*8dbe0*/  LDL.LU R37, [R1+0xf64] ;  /* 0x000f640001257983 */ /* 0x000ee80000300800 */
[----:B------:R-:W3:Y:S04]  /*8dbf0*/  LDL.LU R38, [R1+0xf68] ;  /* 0x000f680001267983 */ /* 0x000ee80000300800 */
[----:B------:R-:W3:Y:S01]  /*8dc00*/  LDL.LU R39, [R1+0xf6c] ;  /* 0x000f6c0001277983 */ /* 0x000ee20000300800 */
[C---:B----4-:R-:W-:Y:S03]  /*8dc10*/  HMMA.16816.F32 R16, R32.reuse, R18, R52 ;  /* 0x000000122010723c */ /* 0x050fe60000001834 */
[----:B------:R-:W4:Y:S04]  /*8dc20*/  LDL.LU.64 R54, [R1+0x5aa0] ;  /* 0x005aa00001367983 */ /* 0x000f280000300a00 */
[----:B------:R-:W4:Y:S01]  /*8dc30*/  LDL.LU.64 R52, [R1+0x5a98] ;  /* 0x005a980001347983 */ /* 0x000f220000300a00 */
[C---:B------:R-:W-:Y:S06]  /*8dc40*/  HMMA.16816.F32 R8, R32.reuse, R48, R8 ;  /* 0x000000302008723c */ /* 0x040fec0000001808 */
[C---:B--2---:R-:W-:Y:S09]  /*8dc50*/  HMMA.16816.F32 R48, R32.reuse, R50, R4 ;  /* 0x000000322030723c */ /* 0x044ff20000001804 */
[----:B------:R-:W-:Y:S04]  /*8dc60*/  STL.64 [R1+0x1070], R16 ;  /* 0x0010701001007387 */ /* 0x000fe80000100a00 */
[----:B------:R0:W-:Y:S04]  /*8dc70*/  STL.64 [R1+0x1078], R18 ;  /* 0x0010781201007387 */ /* 0x0001e80000100a00 */
[----:B0-----:R-:W2:Y:S04]  /*8dc80*/  LDL.LU.64 R18, [R1+0x5a90] ;  /* 0x005a900001127983 */ /* 0x001ea80000300a00 */
[----:B------:R-:W2:Y:S04]  /*8dc90*/  LDL.LU.64 R16, [R1+0x5a88] ;  /* 0x005a880001107983 */ /* 0x000ea80000300a00 */
[----:B------:R-:W-:Y:S04]  /*8dca0*/  STL.64 [R1+0x1060], R8 ;  /* 0x0010600801007387 */ /* 0x000fe80000100a00 */
[----:B------:R0:W-:Y:S04]  /*8dcb0*/  STL.64 [R1+0x1068], R10 ;  /* 0x0010680a01007387 */ /* 0x0001e80000100a00 */
[----:B0-----:R-:W3:Y:S04]  /*8dcc0*/  LDL.LU.64 R10, [R1+0x5a80] ;  /* 0x005a8000010a7983 */ /* 0x001ee80000300a00 */
[----:B------:R-:W2:Y:S04]  /*8dcd0*/  LDL.LU.64 R8, [R1+0x5a78] ;  /* 0x005a780001087983 */ /* 0x000ea80000300a00 */
[----:B------:R-:W3:Y:S04]  /*8dce0*/  LDL.LU.64 R6, [R1+0x5a70] ;  /* 0x005a700001067983 */ /* 0x000ee80000300a00 */
[----:B------:R-:W3:Y:S04]  /*8dcf0*/  LDL.LU.64 R4, [R1+0x5a68] ;  /* 0x005a680001047983 */ /* 0x000ee80000300a00 */
[----:B------:R-:W-:Y:S04]  /*8dd00*/  STL.64 [R1+0x1050], R48 ;  /* 0x0010503001007387 */ /* 0x000fe80000100a00 */
[----:B------:R0:W-:Y:S01]  /*8dd10*/  STL.64 [R1+0x1058], R50 ;  /* 0x0010583201007387 */ /* 0x0001e20000100a00 */
[----:B------:R-:W-:Y:S03]  /*8dd20*/  HMMA.16816.F32 R56, R32, R20, R56 ;  /* 0x000000142038723c */ /* 0x000fe60000001838 */
[----:B0-----:R-:W3:Y:S04]  /*8dd30*/  LDL.LU.64 R50, [R1+0x5a60] ;  /* 0x005a600001327983 */ /* 0x001ee80000300a00 */
[----:B------:R-:W3:-:S15]  /*8dd40*/  LDL.LU.64 R48, [R1+0x5a58] ;  /* 0x005a580001307983 */ /* 0x000ede0000300a00 */
[----:B------:R-:W-:-:S01]  /*8dd50*/  NOP ;  /* 0x0000000000007918 */ /* 0x000fc20000000000 */
[----:B------:R-:W-:Y:S04]  /*8dd60*/  STL.64 [R1+0x1040], R56 ;  /* 0x0010403801007387 */ /* 0x000fe80000100a00 */
[----:B------:R0:W-:Y:S04]  /*8dd70*/  STL.64 [R1+0x1048], R58 ;  /* 0x0010483a01007387 */ /* 0x0001e80000100a00 */
[----:B0-----:R-:W3:Y:S04]  /*8dd80*/  LDL.LU.64 R58, [R1+0x5a50] ;  /* 0x005a5000013a7983 */ /* 0x001ee80000300a00 */
[----:B------:R-:W3:Y:S01]  /*8dd90*/  LDL.LU.64 R56, [R1+0x5a48] ;  /* 0x005a480001387983 */ /* 0x000ee20000300a00 */
[----:B----4-:R-:W-:Y:S03]  /*8dda0*/  HMMA.16816.F32 R20, R32, R22, R52 ;  /* 0x000000162014723c */ /* 0x010fe60000001834 */
[----:B------:R-:W4:Y:S04]  /*8ddb0*/  LDL.LU.64 R54, [R1+0x5a40] ;  /* 0x005a400001367983 */ /* 0x000f280000300a00 */
[----:B------:R-:W4:-:S15]  /*8ddc0*/  LDL.LU.64 R52, [R1+0x5a38] ;  /* 0x005a380001347983 */ /* 0x000f1e0000300a00 */
[----:B------:R-:W-:-:S01]  /*8ddd0*/  NOP ;  /* 0x0000000000007918 */ /* 0x000fc20000000000 */
[----:B------:R-:W-:Y:S04]  /*8dde0*/  STL.64 [R1+0x1030], R20 ;  /* 0x0010301401007387 */ /* 0x000fe80000100a00 */
[----:B------:R0:W-:Y:S04]  /*8ddf0*/  STL.64 [R1+0x1038], R22 ;  /* 0x0010381601007387 */ /* 0x0001e80000100a00 */
[----:B0-----:R-:W4:Y:S04]  /*8de00*/  LDL.LU.64 R22, [R1+0x5a30] ;  /* 0x005a300001167983 */ /* 0x001f280000300a00 */
[----:B------:R-:W4:Y:S01]  /*8de10*/  LDL.LU.64 R20, [R1+0x5a28] ;  /* 0x005a280001147983 */ /* 0x000f220000300a00 */
[C---:B--2---:R-:W-:Y:S06]  /*8de20*/  HMMA.16816.F32 R16, R32.reuse, R8, R16 ;  /* 0x000000082010723c */ /* 0x044fec0000001810 */
[C---:B---3--:R-:W-:Y:S06]  /*8de30*/  HMMA.16816.F32 R8, R32.reuse, R10, R12 ;  /* 0x0000000a2008723c */ /* 0x048fec000000180c */
[C---:B------:R-:W-:Y:S11]  /*8de40*/  HMMA.16816.F32 R4, R32.reuse, R48, R4 ;  /* 0x000000302004723c */ /* 0x040ff60000001804 */
[----:B------:R-:W-:Y:S04]  /*8de50*/  STL.64 [R1+0x1020], R16 ;  /* 0x0010201001007387 */ /* 0x000fe80000100a00 */
[----:B------:R0:W-:Y:S04]  /*8de60*/  STL.64 [R1+0x1028], R18 ;  /* 0x0010281201007387 */ /* 0x0001e80000100a00 */
[----:B0-----:R-:W2:Y:S04]  /*8de70*/  LDL.LU.64 R18, [R1+0x5a20] ;  /* 0x005a200001127983 */ /* 0x001ea80000300a00 */
[----:B------:R-:W2:Y:S04]  /*8de80*/  LDL.LU.64 R16, [R1+0x5a18] ;  /* 0x005a180001107983 */ /* 0x000ea80000300a00 */
[----:B------:R-:W3:Y:S04]  /*8de90*/  LDL.LU.64 R14, [R1+0x5a10] ;  /* 0x005a1000010e7983 */ /* 0x000ee80000300a00 */
[----:B------:R-:W2:Y:S04]  /*8dea0*/  LDL.LU.64 R12, [R1+0x5a08] ;  /* 0x005a0800010c7983 */ /* 0x000ea80000300a00 */
        /* <DEDUP_REMOVED lines=21> */
[C---:B------:R-:W-:Y:S03]  /*8e000*/  HMMA.16816.F32 R20, R32.reuse, R22, R40 ;  /* 0x000000162014723c */ /* 0x040fe60000001828 */
[----:B------:R-:W4:Y:S04]  /*8e010*/  LDL.LU.64 R42, [R1+0x59b0] ;  /* 0x0059b000012a7983 */ /* 0x000f280000300a00 */
[----:B------:R-:W4:Y:S01]  /*8e020*/  LDL.LU.64 R40, [R1+0x59a8] ;  /* 0x0059a80001287983 */ /* 0x000f220000300a00 */
[C---:B--2---:R-:W-:Y:S06]  /*8e030*/  HMMA.16816.F32 R16, R32.reuse, R12, R16 ;  /* 0x0000000c2010723c */ /* 0x044fec0000001810 */
[C---:B---3--:R-:W-:Y:S09]  /*8e040*/  HMMA.16816.F32 R12, R32.reuse, R14, R8 ;  /* 0x0000000e200c723c */ /* 0x048ff20000001808 */
[----:B------:R-:W-:Y:S04]  /*8e050*/  STL.64 [R1+0xfd0], R20 ;  /* 0x000fd01401007387 */ /* 0x000fe80000100a00 */
[----:B------:R0:W-:Y:S04]  /*8e060*/  STL.64 [R1+0xfd8], R22 ;  /* 0x000fd81601007387 */ /* 0x0001e80000100a00 */
[----:B0-----:R-:W2:Y:S01]  /*8e070*/  LDL.LU.64 R22, [R1+0x59a0] ;  /* 0x0059a00001167983 */ /* 0x001ea20000300a00 */
[C---:B------:R-:W-:Y:S06]  /*8e080*/  HMMA.16816.F32 R4, R32.reuse, R60, R4 ;  /* 0x0000003c2004723c */ /* 0x040fec0000001804 */
[----:B------:R-:W-:Y:S01]  /*8e090*/  HMMA.16816.F32 R44, R32, R56, R44 ;  /* 0x00000038202c723c */ /* 0x000fe2000000182c */
[----:B------:R-:W3:Y:S04]  /*8e0a0*/  LDL.LU.64 R20, [R1+0x5998] ;  /* 0x0059980001147983 */ /* 0x000ee80000300a00 */
[----:B------:R-:W-:Y:S04]  /*8e0b0*/  STL.64 [R1+0xfc0], R16 ;  /* 0x000fc01001007387 */ /* 0x000fe80000100a00 */
[----:B------:R0:W-:Y:S01]  /*8e0c0*/  STL.64 [R1+0xfc8], R18 ;  /* 0x000fc81201007387 */ /* 0x0001e20000100a00 */
[----:B------:R-:W-:-:S02]  /*8e0d0*/  IMAD.MOV.U32 R31, RZ, RZ, R60 ;  /* 0x000000ffff1f7224 */ /* 0x000fc400078e003c */
[----:B------:R-:W-:Y:S01]  /*8e0e0*/  IMAD.MOV.U32 R30, RZ, RZ, R61 ;  /* 0x000000ffff1e7224 */ /* 0x000fe200078e003d */
[----:B0-----:R-:W2:Y:S04]  /*8e0f0*/  LDL.LU.64 R18, [R1+0x5990] ;  /* 0x0059900001127983 */ /* 0x001ea80000300a00 */
[----:B------:R-:W2:Y:S04]  /*8e100*/  LDL.LU.64 R16, [R1+0x5988] ;  /* 0x0059880001107983 */ /* 0x000ea80000300a00 */
[----:B------:R-:W2:Y:S04]  /*8e110*/  LDL.LU.64 R10, [R1+0x5980] ;  /* 0x00598000010a7983 */ /* 0x000ea80000300a00 */
[----:B------:R-:W2:Y:S04]  /*8e120*/  LDL.LU.64 R8, [R1+0x5978] ;  /* 0x0059780001087983 */ /* 0x000ea80000300a00 */
[----:B------:R-:W-:Y:S04]  /*8e130*/  STL.64 [R1+0xfb0], R12 ;  /* 0x000fb00c01007387 */ /* 0x000fe80000100a00 */
[----:B------:R0:W-:Y:S01]  /*8e140*/  STL.64 [R1+0xfb8], R14 ;  /* 0x000fb80e01007387 */ /* 0x0001e20000100a00 */
[C---:B------:R-:W-:Y:S03]  /*8e150*/  HMMA.16816.F32 R56, R32.reuse, R58, R48 ;  /* 0x0000003a2038723c */ /* 0x040fe60000001830 */
[----:B0-----:R-:W2:Y:S04]  /*8e160*/  LDL.LU.64 R14, [R1+0x5970] ;  /* 0x00597000010e7983 */ /* 0x001ea80000300a00 */
[----:B------:R-:W2:Y:S04]  /*8e170*/  LDL.LU.64 R12, [R1+0x5968] ;  /* 0x00596800010c7983 */ /* 0x000ea80000300a00 */
[----:B------:R-:W-:Y:S04]  /*8e180*/  STL.64 [R1+0xfa0], R4 ;  /* 0x000fa00401007387 */ /* 0x000fe80000100a00 */
[----:B------:R0:W-:Y:S04]  /*8e190*/  STL.64 [R1+0xfa8], R6 ;  /* 0x000fa80601007387 */ /* 0x0001e80000100a00 */
[----:B0-----:R-:W2:Y:S04]  /*8e1a0*/  LDL.LU.64 R6, [R1+0x5960] ;  /* 0x0059600001067983 */ /* 0x001ea80000300a00 */
[----:B------:R-:W2:Y:S04]  /*8e1b0*/  LDL.LU.64 R4, [R1+0x5958] ;  /* 0x0059580001047983 */ /* 0x000ea80000300a00 */
[----:B------:R-:W2:Y:S04]  /*8e1c0*/  LDL.LU.64 R60, [R1+0x5950] ;  /* 0x00595000013c7983 */ /* 0x000ea80000300a00 */
[----:B------:R-:W-:Y:S04]  /*8e1d0*/  STL.64 [R1+0x56f8], R30 ;  /* 0x0056f81e01007387 */ /* 0x000fe80000100a00 */
        /* <DEDUP_REMOVED lines=10> */
[----:B----4-:R-:W-:Y:S03]  /*8e280*/  HMMA.16816.F32 R28, R32, R28, R52 ;  /* 0x0000001c201c723c */ /* 0x010fe60000001834 */
[----:B------:R-:W4:Y:S04]  /*8e290*/  LDL.LU.64 R54, [R1+0x5918] ;  /* 0x0059180001367983 */ /* 0x000f280000300a00 */
[----:B------:R-:W4:-:S15]  /*8e2a0*/  LDL.LU.64 R52, [R1+0x5910] ;  /* 0x0059100001347983 */ /* 0x000f1e0000300a00 */
[----:B------:R-:W-:-:S01]  /*8e2b0*/  NOP ;  /* 0x0000000000007918 */ /* 0x000fc20000000000 */
[----:B------:R-:W-:Y:S04]  /*8e2c0*/  STL.64 [R1+0xf70], R28 ;  /* 0x000f701c01007387 */ /* 0x000fe80000100a00 */
[----:B------:R3:W-:Y:S02]  /*8e2d0*/  STL.64 [R1+0xf78], R30 ;  /* 0x000f781e01007387 */ /* 0x0007e40000100a00 */
[C---:B---3--:R-:W-:Y:S06]  /*8e2e0*/  HMMA.16816.F32 R28, R32.reuse, R20, R36 ;  /* 0x00000014201c723c */ /* 0x048fec0000001824 */
[C---:B--2---:R-:W-:Y:S06]  /*8e2f0*/  HMMA.16816.F32 R20, R32.reuse, R22, R24 ;  /* 0x000000162014723c */ /* 0x044fec0000001818 */
        /* <DEDUP_REMOVED lines=8> */
[C---:B------:R-:W-:Y:S06]  /*8e380*/  HMMA.16816.F32 R4, R32.reuse, R44, R4 ;  /* 0x0000002c2004723c */ /* 0x040fec0000001804 */
[C---:B------:R-:W-:Y:S01]  /*8e390*/  HMMA.16816.F32 R12, R32.reuse, R46, R40 ;  /* 0x0000002e200c723c */ /* 0x040fe20000001828 */
[----:B------:R-:W-:Y:S04]  /*8e3a0*/  STL.64 [R1+0xf30], R8 ;  /* 0x000f300801007387 */ /* 0x000fe80000100a00 */
[----:B------:R0:W-:Y:S02]  /*8e3b0*/  STL.64 [R1+0xf38], R10 ;  /* 0x000f380a01007387 */ /* 0x0001e40000100a00 */
[C---:B0-----:R-:W-:Y:S10]  /*8e3c0*/  HMMA.16816.F32 R8, R32.reuse, R56, R48 ;  /* 0x000000382008723c */ /* 0x041ff40000001830 */
[----:B------:R-:W-:Y:S04]  /*8e3d0*/  STL.64 [R1+0xf20], R4 ;  /* 0x000f200401007387 */ /* 0x000fe80000100a00 */
[----:B------:R-:W-:Y:S04]  /*8e3e0*/  STL.64 [R1+0xf28], R6 ;  /* 0x000f280601007387 */ /* 0x000fe80000100a00 */
[----:B------:R0:W-:Y:S04]  /*8e3f0*/  STL.64 [R1+0xf10], R12 ;  /* 0x000f100c01007387 */ /* 0x0001e80000100a00 */
[----:B------:R1:W-:Y:S04]  /*8e400*/  STL.64 [R1+0xf18], R14 ;  /* 0x000f180e01007387 */ /* 0x0003e80000100a00 */
[----:B0-----:R-:W2:Y:S04]  /*8e410*/  LDL.LU R12, [R1+0xd10] ;  /* 0x000d1000010c7983 */ /* 0x001ea80000300800 */
[----:B------:R0:W-:Y:S04]  /*8e420*/  STL.64 [R1+0xf00], R8 ;  /* 0x000f000801007387 */ /* 0x0001e80000100a00 */
[----:B------:R3:W-:Y:S01]  /*8e430*/  STL.64 [R1+0xf08], R10 ;  /* 0x000f080a01007387 */ /* 0x0007e20000100a00 */
[----:B----4-:R-:W-:-:S15]  /*8e440*/  HMMA.16816.F32 R4, R32, R58, R52 ;  /* 0x0000003a2004723c */ /* 0x010fde0000001834 */
[----:B------:R-:W-:-:S08]  /*8e450*/  NOP ;  /* 0x0000000000007918 */ /* 0x000fd00000000000 */
[----:B------:R4:W-:Y:S04]  /*8e460*/  STL.64 [R1+0xef0], R4 ;  /* 0x000ef00401007387 */ /* 0x0009e80000100a00 */
[----:B------:R4:W-:Y:S04]  /*8e470*/  STL.64 [R1+0xef8], R6 ;  /* 0x000ef80601007387 */ /* 0x0009e80000100a00 */
[----:B------:R-:W2:Y:S04]  /*8e480*/  LDL.LU R13, [R1+0xd14] ;  /* 0x000d1400010d7983 */ /* 0x000ea80000300800 */
[----:B-1----:R-:W3:Y:S04]  /*8e490*/  LDL.LU R14, [R1+0xd18] ;  /* 0x000d1800010e7983 */ /* 0x002ee80000300800 */
        /* <DEDUP_REMOVED lines=13> */
[----:B---3--:R-:W-:Y:S04]  /*8e570*/  STL.64 [R1+0x5758], R10 ;  /* 0x0057580a01007387 */ /* 0x008fe80000100a00 */
[----:B--2---:R-:W-:Y:S04]  /*8e580*/  STL.64 [R1+0x5750], R8 ;  /* 0x0057500801007387 */ /* 0x004fe80000100a00 */
[----:B----4-:R-:W2:Y:S04]  /*8e590*/  LDL.LU R4, [R1+0xd50] ;  /* 0x000d500001047983 */ /* 0x010ea80000300800 */
        /* <DEDUP_REMOVED lines=22> */
[----:B--2---:R2:W-:Y:S04]  /*8e700*/  STL.64 [R1+0x57c0], R40 ;  /* 0x0057c02801007387 */ /* 0x0045e80000100a00 */
[----:B-1----:R-:W4:Y:S04]  /*8e710*/  LDL.LU R20, [R1+0xda0] ;  /* 0x000da00001147983 */ /* 0x002f280000300800 */
[----:B------:R-:W4:Y:S04]  /*8e720*/  LDL.LU R21, [R1+0xda4] ;  /* 0x000da40001157983 */ /* 0x000f280000300800 */
[----:B------:R-:W3:Y:S04]  /*8e730*/  LDL.LU R22, [R1+0xda8] ;  /* 0x000da80001167983 */ /* 0x000ee80000300800 */
[----:B------:R-:W3:Y:S04]  /*8e740*/  LDL.LU R23, [R1+0xdac] ;  /* 0x000dac0001177983 */ /* 0x000ee80000300800 */
[----:B---3--:R-:W-:Y:S04]  /*8e750*/  STL.64 [R1+0x57d8], R22 ;  /* 0x0057d81601007387 */ /* 0x008fe80000100a00 */
[----:B----4-:R1:W-:Y:S04]  /*8e760*/  STL.64 [R1+0x57d0], R20 ;  /* 0x0057d01401007387 */ /* 0x0103e80000100a00 */
[----:B------:R-:W3:Y:S04]  /*8e770*/  LDL.LU R44, [R1+0xdb0] ;  /* 0x000db000012c7983 */ /* 0x000ee80000300800 */
[----:B------:R-:W3:Y:S04]  /*8e780*/  LDL.LU R45, [R1+0xdb4] ;  /* 0x000db400012d7983 */ /* 0x000ee80000300800 */
[----:B------:R-:W4:Y:S04]  /*8e790*/  LDL.LU R46, [R1+0xdb8] ;  /* 0x000db800012e7983 */ /* 0x000f280000300800 */
[----:B------:R-:W4:Y:S04]  /*8e7a0*/  LDL.LU R47, [R1+0xdbc] ;  /* 0x000dbc00012f7983 */ /* 0x000f280000300800 */
[----:B----4-:R4:W-:Y:S04]  /*8e7b0*/  STL.64 [R1+0x57e8], R46 ;  /* 0x0057e82e01007387 */ /* 0x0109e80000100a00 */
[----:B---3--:R3:W-:Y:S04]  /*8e7c0*/  STL.64 [R1+0x57e0], R44 ;  /* 0x0057e02c01007387 */ /* 0x0087e80000100a00 */
[----:B------:R-:W2:Y:S04]  /*8e7d0*/  LDL.LU R48, [R1+0xdd0] ;  /* 0x000dd00001307983 */ /* 0x000ea80000300800 */
[----:B------:R-:W2:Y:S04]  /*8e7e0*/  LDL.LU R49, [R1+0xdd4] ;  /* 0x000dd40001317983 */ /* 0x000ea80000300800 */
[----:B------:R-:W4:Y:S04]  /*8e7f0*/  LDL.LU R50, [R1+0xdd8] ;  /* 0x000dd80001327983 */ /* 0x000f280000300800 */
[----:B------:R-:W4:Y:S04]  /*8e800*/  LDL.LU R51, [R1+0xddc] ;  /* 0x000ddc0001337983 */ /* 0x000f280000300800 */
[----:B----4-:R-:W-:Y:S04]  /*8e810*/  STL.64 [R1+0x57f8], R50 ;  /* 0x0057f83201007387 */ /* 0x010fe80000100a00 */
[----:B--2---:R-:W-:Y:S04]  /*8e820*/  STL.64 [R1+0x57f0], R48 ;  /* 0x0057f03001007387 */ /* 0x004fe80000100a00 */
[----:B0-----:R-:W2:Y:S04]  /*8e830*/  LDL.LU R4, [R1+0xde0] ;  /* 0x000de00001047983 */ /* 0x001ea80000300800 */
[----:B------:R-:W2:Y:S04]  /*8e840*/  LDL.LU R5, [R1+0xde4] ;  /* 0x000de40001057983 */ /* 0x000ea80000300800 */
[----:B------:R-:W4:Y:S04]  /*8e850*/  LDL.LU R6, [R1+0xde8] ;  /* 0x000de80001067983 */ /* 0x000f280000300800 */
[----:B------:R-:W4:Y:S04]  /*8e860*/  LDL.LU R7, [R1+0xdec] ;  /* 0x000dec0001077983 */ /* 0x000f280000300800 */
[----:B----4-:R-:W-:Y:S04]  /*8e870*/  STL.64 [R1+0x5808], R6 ;  /* 0x0058080601007387 */ /* 0x010fe80000100a00 */
[----:B--2---:R0:W-:Y:S04]  /*8e880*/  STL.64 [R1+0x5800], R4 ;  /* 0x0058000401007387 */ /* 0x0041e80000100a00 */
[----:B------:R-:W2:Y:S04]  /*8e890*/  LDL.LU R52, [R1+0xdf0] ;  /* 0x000df00001347983 */ /* 0x000ea80000300800 */
[----:B------:R-:W2:Y:S04]  /*8e8a0*/  LDL.LU R53, [R1+0xdf4] ;  /* 0x000df40001357983 */ /* 0x000ea80000300800 */
[----:B------:R-:W4:Y:S04]  /*8e8b0*/  LDL.LU R54, [R1+0xdf8] ;  /* 0x000df80001367983 */ /* 0x000f280000300800 */
[----:B------:R-:W4:Y:S04]  /*8e8c0*/  LDL.LU R55, [R1+0xdfc] ;  /* 0x000dfc0001377983 */ /* 0x000f280000300800 */
[----:B----4-:R4:W-:Y:S04]  /*8e8d0*/  STL.64 [R1+0x5818], R54 ;  /* 0x0058183601007387 */ /* 0x0109e80000100a00 */
[----:B--2---:R-:W-:Y:S04]  /*8e8e0*/  STL.64 [R1+0x5810], R52 ;  /* 0x0058103401007387 */ /* 0x004fe80000100a00 */
[----:B------:R-:W2:Y:S04]  /*8e8f0*/  LDL.LU R56, [R1+0xe10] ;  /* 0x000e100001387983 */ /* 0x000ea80000300800 */
[----:B------:R-:W2:Y:S04]  /*8e900*/  LDL.LU R57, [R1+0xe14] ;  /* 0x000e140001397983 */ /* 0x000ea80000300800 */
[----:B------:R-:W3:Y:S04]  /*8e910*/  LDL.LU R58, [R1+0xe18] ;  /* 0x000e1800013a7983 */ /* 0x000ee80000300800 */
[----:B------:R-:W3:Y:S01]  /*8e920*/  LDL.LU R59, [R1+0xe1c] ;  /* 0x000e1c00013b7983 */ /* 0x000ee20000300800 */
[----:B------:R-:W-:-:S03]  /*8e930*/  IMAD.MOV.U32 R39, RZ, RZ, R0 ;  /* 0x000000ffff277224 */ /* 0x000fc600078e0000 */
[----:B---3--:R-:W-:Y:S04]  /*8e940*/  STL.64 [R1+0x5828], R58 ;  /* 0x0058283a01007387 */ /* 0x008fe80000100a00 */
[----:B--2---:R2:W-:Y:S04]  /*8e950*/  STL.64 [R1+0x5820], R56 ;  /* 0x0058203801007387 */ /* 0x0045e80000100a00 */
[----:B------:R-:W3:Y:S04]  /*8e960*/  LDL R38, [R1] ;  /* 0x0000000001267983 */ /* 0x000ee80000100800 */
[----:B------:R-:W4:Y:S04]  /*8e970*/  LDL.LU R0, [R1+0x590c] ;  /* 0x00590c0001007983 */ /* 0x000f280000300800 */
        /* <DEDUP_REMOVED lines=8> */
[----:B------:R2:W-:Y:S04]  /*8ea00*/  STL.64 [R1+0x5848], R38 ;  /* 0x0058482601007387 */ /* 0x0005e80000100a00 */
[----:B---3--:R3:W-:Y:S04]  /*8ea10*/  STL.64 [R1+0x5840], R36 ;  /* 0x0058402401007387 */ /* 0x0087e80000100a00 */
[----:B-1----:R-:W2:Y:S04]  /*8ea20*/  LDL.LU R20, [R1+0xe30] ;  /* 0x000e300001147983 */ /* 0x002ea80000300800 */
        /* <DEDUP_REMOVED lines=8> */
[----:B------:R-:W4:Y:S04]  /*8eab0*/  LDL R44, [R1+0x18] ;  /* 0x00001800012c7983 */ /* 0x000f280000100800 */
[----:B------:R-:W4:Y:S04]  /*8eac0*/  LDL R45, [R1+0x1c] ;  /* 0x00001c00012d7983 */ /* 0x000f280000100800 */
[----:B--2---:R-:W-:Y:S04]  /*8ead0*/  STL.64 [R1+0x5868], R46 ;  /* 0x0058682e01007387 */ /* 0x004fe80000100a00 */
[----:B----4-:R1:W-:Y:S04]  /*8eae0*/  STL.64 [R1+0x5860], R44 ;  /* 0x0058602c01007387 */ /* 0x0103e80000100a00 */
[----:B0-----:R-:W2:Y:S04]  /*8eaf0*/  LDL.LU R4, [R1+0xe50] ;  /* 0x000e500001047983 */ /* 0x001ea80000300800 */
[----:B------:R-:W2:Y:S04]  /*8eb00*/  LDL.LU R5, [R1+0xe54] ;  /* 0x000e540001057983 */ /* 0x000ea80000300800 */
[----:B------:R-:W4:Y:S04]  /*8eb10*/  LDL.LU R6, [R1+0xe58] ;  /* 0x000e580001067983 */ /* 0x000f280000300800 */
[----:B------:R-:W4:Y:S01]  /*8eb20*/  LDL.LU R7, [R1+0xe5c] ;  /* 0x000e5c0001077983 */ /* 0x000f220000300800 */
[----:B---3--:R-:W-:-:S03]  /*8eb30*/  IMAD.MOV.U32 R55, RZ, RZ, R0 ;  /* 0x000000ffff377224 */ /* 0x008fc600078e0000 */
[----:B----4-:R0:W-:Y:S04]  /*8eb40*/  STL.64 [R1+0x5878], R6 ;  /* 0x0058780601007387 */ /* 0x0101e80000100a00 */
        /* <DEDUP_REMOVED lines=11> */
[----:B------:R-:W-:Y:S04]  /*8ec00*/  STL.64 [R1+0x5898], R54 ;  /* 0x0058983601007387 */ /* 0x000fe80000100a00 */
[----:B----4-:R-:W-:Y:S04]  /*8ec10*/  STL.64 [R1+0x5890], R52 ;  /* 0x0058903401007387 */ /* 0x010fe80000100a00 */
[----:B------:R-:W4:Y:S04]  /*8ec20*/  LDL.LU R40, [R1+0xe70] ;  /* 0x000e700001287983 */ /* 0x000f280000300800 */
[----:B------:R-:W4:Y:S04]  /*8ec30*/  LDL.LU R41, [R1+0xe74] ;  /* 0x000e740001297983 */ /* 0x000f280000300800 */
[----:B------:R-:W2:Y:S04]  /*8ec40*/  LDL.LU R42, [R1+0xe78] ;  /* 0x000e7800012a7983 */ /* 0x000ea80000300800 */
[----:B------:R-:W2:Y:S01]  /*8ec50*/  LDL.LU R43, [R1+0xe7c] ;  /* 0x000e7c00012b7983 */ /* 0x000ea20000300800 */
[----:B---3--:R-:W-:-:S03]  /*8ec60*/  IMAD.MOV.U32 R39, RZ, RZ, R0 ;  /* 0x000000ffff277224 */ /* 0x008fc600078e0000 */
[----:B--2---:R2:W-:Y:S04]  /*8ec70*/  STL.64 [R1+0x58a8], R42 ;  /* 0x0058a82a01007387 */ /* 0x0045e80000100a00 */
[----:B----4-:R3:W-:Y:S04]  /*8ec80*/  STL.64 [R1+0x58a0], R40 ;  /* 0x0058a02801007387 */ /* 0x0107e80000100a00 */
[----:B------:R-:W4:Y:S04]  /*8ec90*/  LDL R38, [R1+0x30] ;  /* 0x0000300001267983 */ /* 0x000f280000100800 */
[----:B------:R-:W0:Y:S04]  /*8eca0*/  LDL.LU R0, [R1+0x5900] ;  /* 0x0059000001007983 */ /* 0x000e280000300800 */
[----:B------:R-:W2:Y:S04]  /*8ecb0*/  LDL R36, [R1+0x38] ;  /* 0x0000380001247983 */ /* 0x000ea80000100800 */
[----:B------:R-:W2:Y:S04]  /*8ecc0*/  LDL R37, [R1+0x3c] ;  /* 0x00003c0001257983 */ /* 0x000ea80000100800 */
[----:B----4-:R-:W-:Y:S04]  /*8ecd0*/  STL.64 [R1+0x58b8], R38 ;  /* 0x0058b82601007387 */ /* 0x010fe80000100a00 */
[----:B--2---:R-:W-:Y:S04]  /*8ece0*/  STL.64 [R1+0x58b0], R36 ;  /* 0x0058b02401007387 */ /* 0x004fe80000100a00 */
[----:B-1----:R-:W2:Y:S04]  /*8ecf0*/  LDL.LU R44, [R1+0xe90] ;  /* 0x000e9000012c7983 */ /* 0x002ea80000300800 */
[----:B------:R-:W2:Y:S04]  /*8ed00*/  LDL.LU R45, [R1+0xe94] ;  /* 0x000e9400012d7983 */ /* 0x000ea80000300800 */
[----:B------:R-:W4:Y:S04]  /*8ed10*/  LDL.LU R46, [R1+0xe98] ;  /* 0x000e9800012e7983 */ /* 0x000f280000300800 */
[----:B------:R-:W4:Y:S01]  /*8ed20*/  LDL.LU R47, [R1+0xe9c] ;  /* 0x000e9c00012f7983 */ /* 0x000f220000300800 */
[----:B0-----:R-:W-:-:S03]  /*8ed30*/  IMAD.MOV.U32 R7, RZ, RZ, R0 ;  /* 0x000000ffff077224 */ /* 0x001fc600078e0000 */
[----:B----4-:R-:W-:Y:S04]  /*8ed40*/  STL.64 [R1+0x58c8], R46 ;  /* 0x0058c82e01007387 */ /* 0x010fe80000100a00 */
[----:B--2---:R0:W-:Y:S04]  /*8ed50*/  STL.64 [R1+0x58c0], R44 ;  /* 0x0058c02c01007387 */ /* 0x0041e80000100a00 */
[----:B------:R-:W2:Y:S04]  /*8ed60*/  LDL R6, [R1+0x40] ;  /* 0x0000400001067983 */ /* 0x000ea80000100800 */
[----:B------:R-:W4:Y:S04]  /*8ed70*/  LDL.LU R0, [R1+0x58fc] ;  /* 0x0058fc0001007983 */ /* 0x000f280000300800 */
        /* <DEDUP_REMOVED lines=8> */
[----:B------:R-:W-:Y:S01]  /*8ee00*/  STL.64 [R1+0x58e8], R6 ;  /* 0x0058e80601007387 */ /* 0x000fe20000100a00 */
[----:B----4-:R-:W-:-:S03]  /*8ee10*/  IMAD.MOV.U32 R43, RZ, RZ, R0 ;  /* 0x000000ffff2b7224 */ /* 0x010fc600078e0000 */
[----:B--2---:R2:W-:Y:S04]  /*8ee20*/  STL.64 [R1+0x58e0], R4 ;  /* 0x0058e00401007387 */ /* 0x0045e80000100a00 */
[----:B------:R-:W3:Y:S04]  /*8ee30*/  LDL.LU R52, [R1+0xeb0] ;  /* 0x000eb00001347983 */ /* 0x000ee80000300800 */
[----:B------:R-:W3:Y:S04]  /*8ee40*/  LDL.LU R53, [R1+0xeb4] ;  /* 0x000eb40001357983 */ /* 0x000ee80000300800 */
[----:B------:R-:W3:Y:S04]  /*8ee50*/  LDL.LU R54, [R1+0xeb8] ;  /* 0x000eb80001367983 */ /* 0x000ee80000300800 */
[----:B------:R-:W3:Y:S04]  /*8ee60*/  LDL.LU R55, [R1+0xebc] ;  /* 0x000ebc0001377983 */ /* 0x000ee80000300800 */
[----:B------:R-:W4:Y:S04]  /*8ee70*/  LDL R42, [R1+0x50] ;  /* 0x00005000012a7983 */ /* 0x000f280000100800 */
[----:B------:R-:W2:Y:S04]  /*8ee80*/  LDL.LU R0, [R1+0x58f8] ;  /* 0x0058f80001007983 */ /* 0x000ea80000300800 */
[----:B------:R-:W3:Y:S04]  /*8ee90*/  LDL R40, [R1+0x58] ;  /* 0x0000580001287983 */ /* 0x000ee80000100800 */
[----:B------:R-:W3:Y:S04]  /*8eea0*/  LDL R41, [R1+0x5c] ;  /* 0x00005c0001297983 */ /* 0x000ee80000100800 */
[----:B0-----:R-:W3:Y:S04]  /*8eeb0*/  LDL.LU R44, [R1+0xed0] ;  /* 0x000ed000012c7983 */ /* 0x001ee80000300800 */
[----:B------:R-:W3:Y:S04]  /*8eec0*/  LDL.LU R45, [R1+0xed4] ;  /* 0x000ed400012d7983 */ /* 0x000ee80000300800 */
[----:B------:R-:W3:Y:S04]  /*8eed0*/  LDL.LU R46, [R1+0xed8] ;  /* 0x000ed800012e7983 */ /* 0x000ee80000300800 */
[----:B------:R-:W3:Y:S04]  /*8eee0*/  LDL.LU R47, [R1+0xedc] ;  /* 0x000edc00012f7983 */ /* 0x000ee80000300800 */
[----:B-1----:R-:W4:Y:S01]  /*8eef0*/  LDL R58, [R1+0x60] ;  /* 0x00006000013a7983 */ /* 0x002f220000100800 */
[----:B--2---:R-:W-:-:S03]  /*8ef00*/  IMAD.MOV.U32 R59, RZ, RZ, R0 ;  /* 0x000000ffff3b7224 */ /* 0x004fc600078e0000 */
        /* <DEDUP_REMOVED lines=36> */
[----:B--2---:R-:W-:-:S03]  /*8f150*/  IMAD.MOV.U32 R19, RZ, RZ, R0 ;  /* 0x000000ffff137224 */ /* 0x004fc600078e0000 */
[----:B------:R1:W5:Y:S01]  /*8f160*/  LDL.LU R0, [R1+0x58f0] ;  /* 0x0058f00001007983 */ /* 0x0003620000300800 */
[----:B----4-:R-:W-:Y:S03]  /*8f170*/  HMMA.16816.F32 R56, R32, R58, R4 ;  /* 0x0000003a2038723c */ /* 0x010fe60000001804 */
[----:B------:R-:W2:Y:S04]  /*8f180*/  LDL.LU.64 R6, [R1+0x58e8] ;  /* 0x0058e80001067983 */ /* 0x000ea80000300a00 */
[----:B------:R-:W4:-:S15]  /*8f190*/  LDL.LU.64 R4, [R1+0x58e0] ;  /* 0x0058e00001047983 */ /* 0x000f1e0000300a00 */
[----:B------:R-:W-:-:S01]  /*8f1a0*/  NOP ;  /* 0x0000000000007918 */ /* 0x000fc20000000000 */
[----:B------:R-:W-:Y:S04]  /*8f1b0*/  STL.64 [R1+0xee0], R56 ;  /* 0x000ee03801007387 */ /* 0x000fe80000100a00 */
[----:B------:R0:W-:Y:S04]  /*8f1c0*/  STL.64 [R1+0xee8], R58 ;  /* 0x000ee83a01007387 */ /* 0x0001e80000100a00 */
[----:B0-----:R-:W2:Y:S04]  /*8f1d0*/  LDL.LU.64 R58, [R1+0x58d8] ;  /* 0x0058d800013a7983 */ /* 0x001ea80000300a00 */
[----:B------:R-:W2:Y:S01]  /*8f1e0*/  LDL.LU.64 R56, [R1+0x58d0] ;  /* 0x0058d00001387983 */ /* 0x000ea20000300a00 */
[C---:B---3--:R-:W-:Y:S06]  /*8f1f0*/  HMMA.16816.F32 R44, R32.reuse, R40, R44 ;  /* 0x00000028202c723c */ /* 0x048fec000000182c */
[----:B------:R-:W-:-:S15]  /*8f200*/  HMMA.16816.F32 R40, R32, R42, R36 ;  /* 0x0000002a2028723c */ /* 0x000fde0000001824 */
[----:B------:R-:W-:-:S02]  /*8f210*/  NOP ;  /* 0x0000000000007918 */ /* 0x000fc40000000000 */
        /* <DEDUP_REMOVED lines=16> */
[C---:B--2---:R-:W-:Y:S03]  /*8f320*/  HMMA.16816.F32 R4, R32.reuse, R6, R56 ;  /* 0x000000062004723c */ /* 0x044fe60000001838 */
[----:B------:R-:W2:Y:S04]  /*8f330*/  LDL.LU.64 R58, [R1+0x5888] ;  /* 0x00588800013a7983 */ /* 0x000ea80000300a00 */
[----:B------:R-:W2:Y:S01]  /*8f340*/  LDL.LU.64 R56, [R1+0x5880] ;  /* 0x0058800001387983 */ /* 0x000ea20000300a00 */
[C---:B---3--:R-:W-:Y:S06]  /*8f350*/  HMMA.16816.F32 R44, R32.reuse, R36, R44 ;  /* 0x00000024202c723c */ /* 0x048fec000000182c */
[C---:B------:R-:W-:Y:S09]  /*8f360*/  HMMA.16816.F32 R36, R32.reuse, R38, R20 ;  /* 0x000000262024723c */ /* 0x040ff20000001814 */
        /* <DEDUP_REMOVED lines=20> */
[----:B------:R-:W2:Y:S04]  /*8f4b0*/  LDL.LU.64 R40, [R1+0x5830] ;  /* 0x0058300001287983 */ /* 0x000ea80000300a00 */
[----:B------:R-:W4:Y:S04]  /*8f4c0*/  LDL.LU.64 R58, [R1+0x5828] ;  /* 0x00582800013a7983 */ /* 0x000f280000300a00 */
[----:B------:R-:W4:Y:S04]  /*8f4d0*/  LDL.LU.64 R56, [R1+0x5820] ;  /* 0x0058200001387983 */ /* 0x000f280000300a00 */
[----:B------:R-:W-:Y:S04]  /*8f4e0*/  STL.64 [R1+0xe60], R52 ;  /* 0x000e603401007387 */ /* 0x000fe80000100a00 */
[----:B------:R0:W-:Y:S04]  /*8f4f0*/  STL.64 [R1+0xe68], R54 ;  /* 0x000e683601007387 */ /* 0x0001e80000100a00 */
[----:B0-----:R-:W4:Y:S04]  /*8f500*/  LDL.LU.64 R54, [R1+0x5818] ;  /* 0x0058180001367983 */ /* 0x001f280000300a00 */
[----:B------:R-:W4:Y:S01]  /*8f510*/  LDL.LU.64 R52, [R1+0x5810] ;  /* 0x0058100001347983 */ /* 0x000f220000300a00 */
[C---:B---3--:R-:W-:Y:S06]  /*8f520*/  HMMA.16816.F32 R4, R32.reuse, R44, R4 ;  /* 0x0000002c2004723c */ /* 0x048fec0000001804 */
[C---:B------:R-:W-:Y:S06]  /*8f530*/  HMMA.16816.F32 R44, R32.reuse, R46, R48 ;  /* 0x0000002e202c723c */ /* 0x040fec0000001830 */
[C---:B------:R-:W-:Y:S11]  /*8f540*/  HMMA.16816.F32 R20, R32.reuse, R36, R20 ;  /* 0x000000242014723c */ /* 0x040ff60000001814 */
        /* <DEDUP_REMOVED lines=14> */
[C---:B--2---:R-:W-:Y:S06]  /*8f630*/  HMMA.16816.F32 R36, R32.reuse, R38, R40 ;  /* 0x000000262024723c */ /* 0x044fec0000001828 */
[----:B----4-:R-:W-:Y:S01]  /*8f640*/  HMMA.16816.F32 R56, R32, R60, R56 ;  /* 0x0000003c2038723c */ /* 0x010fe20000001838 */
[----:B------:R-:W2:Y:S04]  /*8f650*/  LDL.LU.64 R42, [R1+0x57c8] ;  /* 0x0057c800012a7983 */ /* 0x000ea80000300a00 */
[----:B------:R-:W2:-:S12]  /*8f660*/  LDL.LU.64 R40, [R1+0x57c0] ;  /* 0x0057c00001287983 */ /* 0x000e980000300a00 */
[----:B------:R-:W-:Y:S04]  /*8f670*/  STL.64 [R1+0xe20], R36 ;  /* 0x000e202401007387 */ /* 0x000fe80000100a00 */
[----:B------:R0:W-:Y:S04]  /*8f680*/  STL.64 [R1+0xe28], R38 ;  /* 0x000e282601007387 */ /* 0x0001e80000100a00 */
[----:B0-----:R-:W4:Y:S04]  /*8f690*/  LDL.LU.64 R38, [R1+0x57b8] ;  /* 0x0057b80001267983 */ /* 0x001f280000300a00 */
[----:B------:R-:W4:Y:S04]  /*8f6a0*/  LDL.LU.64 R36, [R1+0x57b0] ;  /* 0x0057b00001247983 */ /* 0x000f280000300a00 */
[----:B------:R-:W-:Y:S04]  /*8f6b0*/  STL.64 [R1+0xe10], R56 ;  /* 0x000e103801007387 */ /* 0x000fe80000100a00 */
[----:B------:R0:W-:Y:S04]  /*8f6c0*/  STL.64 [R1+0xe18], R58 ;  /* 0x000e183a01007387 */ /* 0x0001e80000100a00 */
[----:B0-----:R-:W3:Y:S04]  /*8f6d0*/  LDL.LU.64 R58, [R1+0x57a8] ;  /* 0x0057a800013a7983 */ /* 0x001ee80000300a00 */
[----:B------:R-:W2:Y:S01]  /*8f6e0*/  LDL.LU.64 R56, [R1+0x57a0] ;  /* 0x0057a00001387983 */ /* 0x000ea20000300a00 */
[C---:B---3--:R-:W-:Y:S06]  /*8f6f0*/  HMMA.16816.F32 R28, R32.reuse, R58, R28 ;  /* 0x0000003a201c723c */ /* 0x048fec000000181c */
[----:B--2---:R-:W-:-:S15]  /*8f700*/  HMMA.16816.F32 R52, R32, R56, R52 ;  /* 0x000000382034723c */ /* 0x004fde0000001834 */
[----:B------:R-:W-:-:S02]  /*8f710*/  NOP ;  /* 0x0000000000007918 */ /* 0x000fc40000000000 */
        /* <DEDUP_REMOVED lines=8> */
[C---:B---3--:R-:W-:Y:S06]  /*8f7a0*/  HMMA.16816.F32 R4, R32.reuse, R54, R4 ;  /* 0x000000362004723c */ /* 0x048fec0000001804 */
[----:B----4-:R-:W-:-:S15]  /*8f7b0*/  HMMA.16816.F32 R48, R32, R52, R48 ;  /* 0x000000342030723c */ /* 0x010fde0000001830 */
        /* <DEDUP_REMOVED lines=18> */
[----:B0-----:R-:W4:Y:S04]  /*8f8e0*/  LDL.LU.64 R46, [R1+0x5748] ;  /* 0x00574800012e7983 */ /* 0x001f280000300a00 */
[----:B------:R-:W3:Y:S01]  /*8f8f0*/  LDL.LU.64 R44, [R1+0x5740] ;  /* 0x00574000012c7983 */ /* 0x000ee20000300a00 */
        /* <DEDUP_REMOVED lines=20> */
[----:B0-----:R-:W4:Y:S01]  /*8fa40*/  LDL.LU.64 R38, [R1+0x5708] ;  /* 0x0057080001267983 */ /* 0x001f220000300a00 */
[C---:B------:R-:W-:Y:S03]  /*8fa50*/  HMMA.16816.F32 R4, R32.reuse, R2, R4 ;  /* 0x000000022004723c */ /* 0x040fe60000001804 */
[----:B------:R-:W2:Y:S03]  /*8fa60*/  LDL.LU.64 R36, [R1+0x5700] ;  /* 0x0057000001247983 */ /* 0x000ea60000300a00 */
[----:B----4-:R-:W-:-:S15]  /*8fa70*/  HMMA.16816.F32 R28, R32, R38, R28 ;  /* 0x00000026201c723c */ /* 0x010fde000000181c */
[----:B------:R-:W-:-:S08]  /*8fa80*/  NOP ;  /* 0x0000000000007918 */ /* 0x000fd00000000000 */
[----:B------:R-:W-:Y:S04]  /*8fa90*/  STL.64 [R1+0xd60], R28 ;  /* 0x000d601c01007387 */ /* 0x000fe80000100a00 */
[----:B------:R0:W-:Y:S04]  /*8faa0*/  STL.64 [R1+0xd68], R30 ;  /* 0x000d681e01007387 */ /* 0x0001e80000100a00 */
[----:B0-----:R-:W4:Y:S04]  /*8fab0*/  LDL.LU.64 R30, [R1+0x56f8] ;  /* 0x0056f800011e7983 */ /* 0x001f280000300a00 */
        /* <DEDUP_REMOVED lines=14> */
[----:B------:R-:W2:Y:S02]  /*8fba0*/  LDL.LU.64 R8, [R1+0x56c8] ;  /* 0x0056c80001087983 */ /* 0x000ea40000300a00 */
        /* <DEDUP_REMOVED lines=16> */
[----:B------:R-:W4:Y:S04]  /*8fcb0*/  LDL.LU.64 R16, [R1+0x5698] ;  /* 0x0056980001107983 */ /* 0x000f280000300a00 */
[----:B------:R-:W2:Y:S04]  /*8fcc0*/  LDL.LU R28, [R1+0x3d1c] ;  /* 0x003d1c00011c7983 */ /* 0x000ea80000300800 */
        /* <DEDUP_REMOVED lines=8> */
[----:B0-----:R-:W2:Y:S04]  /*8fd50*/  LDL.LU R58, [R1+0x3d20] ;  /* 0x003d2000013a7983 */ /* 0x001ea80000300800 */
[----:B------:R-:W4:Y:S04]  /*8fd60*/  LDL.LU R59, [R1+0x3d28] ;  /* 0x003d2800013b7983 */ /* 0x000f280000300800 */
[----:B------:R-:W-:Y:S04]  /*8fd70*/  STL.64 [R1+0x5788], R56 ;  /* 0x0057883801007387 */ /* 0x000fe80000100a00 */
        /* <DEDUP_REMOVED lines=25> */
[----:B------:R-:W-:Y:S04]  /*8ff10*/  STL.64 [R1+0x56f8], R4 ;  /* 0x0056f80401007387 */ /* 0x000fe80000100a00 */
[----:B------:R-:W-:Y:S04]  /*8ff20*/  STL.64 [R1+0x56e0], R10 ;  /* 0x0056e00a01007387 */ /* 0x000fe80000100a00 */
[----:B------:R0:W-:Y:S04]  /*8ff30*/  STL.64 [R1+0x56d8], R8 ;  /* 0x0056d80801007387 */ /* 0x0001e80000100a00 */
[----:B---3--:R-:W-:Y:S04]  /*8ff40*/  STL.64 [R1+0x56c0], R14 ;  /* 0x0056c00e01007387 */ /* 0x008fe80000100a00 */
[----:B------:R-:W-:Y:S01]  /*8ff50*/  STL.64 [R1+0x56b8], R12 ;  /* 0x0056b80c01007387 */ /* 0x000fe20000100a00 */
[----:B--2---:R-:W-:-:S02]  /*8ff60*/  IMAD R28, R28, 0x100, R58 ;  /* 0x000001001c1c7824 */ /* 0x004fc400078e023a */
[----:B----4-:R-:W-:Y:S01]  /*8ff70*/  IMAD R29, R29, 0x100, R59 ;  /* 0x000001001d1d7824 */ /* 0x010fe200078e023b */
[C---:B0-----:R-:W-:Y:S06]  /*8ff80*/  HMMA.16816.F32 R8, R32.reuse, R16, R44 ;  /* 0x000000102008723c */ /* 0x041fec000000182c */
[----:B------:R-:W-:-:S15]  /*8ff90*/  HMMA.16816.F32 R4, R32, R14, R40 ;  /* 0x0000000e2004723c */ /* 0x000fde0000001828 */
[----:B------:R-:W-:-:S08]  /*8ffa0*/  NOP ;  /* 0x0000000000007918 */ /* 0x000fd00000000000 */
[----:B------:R-:W-:Y:S04]  /*8ffb0*/  STL.64 [R1+0xcf0], R4 ;  /* 0x000cf00401007387 */ /* 0x000fe80000100a00 */
[----:B------:R0:W-:Y:S04]  /*8ffc0*/  STL.64 [R1+0xcf8], R6 ;  /* 0x000cf80601007387 */ /* 0x0001e80000100a00 */
[----:B------:R-:W-:Y:S04]  /*8ffd0*/  STL.64 [R1+0x56a0], R18 ;  /* 0x0056a01201007387 */ /* 0x000fe80000100a00 */
[----:B------:R-:W-:Y:S01]  /*8ffe0*/  STL.64 [R1+0xce0], R8 ;  /* 0x000ce00801007387 */ /* 0x000fe20000100a00 */
[----:B0-----:R-:W-:Y:S03]  /*8fff0*/  HMMA.16816.F32 R4, R32, R18, R48 ;  /* 0x000000122004723c */ /* 0x001fe60000001830 */
[----:B------:R-:W-:Y:S04]  /*90000*/  STL.64 [R1+0xce8], R10 ;  /* 0x000ce80a01007387 */ /* 0x000fe80000100a00 */
[----:B------:R-:W-:-:S15]  /*90010*/  STL.64 [R1+0x5698], R16 ;  /* 0x0056981001007387 */ /* 0x000fde0000100a00 */
[----:B------:R-:W-:-:S01]  /*90020*/  NOP ;  /* 0x0000000000007918 */ /* 0x000fc20000000000 */
[----:B------:R-:W-:Y:S04]  /*90030*/  STL.64 [R1+0xcd0], R4 ;  /* 0x000cd00401007387 */ /* 0x000fe80000100a00 */
[----:B------:R0:W-:Y:S02]  /*90040*/  STL.64 [R1+0xcd8], R6 ;  /* 0x000cd80601007387 */ /* 0x0001e40000100a00 */
[----:B0-----:R-:W-:-:S15]  /*90050*/  HMMA.16816.F32 R4, R32, R20, R52 ;  /* 0x000000142004723c */ /* 0x001fde0000001834 */
[----:B------:R-:W-:-:S08]  /*90060*/  NOP ;  /* 0x0000000000007918 */ /* 0x000fd00000000000 */
        /* <DEDUP_REMOVED lines=8> */
[----:B------:R-:W4:Y:S04]  /*900f0*/  LDL.LU R52, [R1+0xa10] ;  /* 0x000a100001347983 */ /* 0x000f280000300800 */
[----:B------:R-:W4:Y:S04]  /*90100*/  LDL.LU R53, [R1+0xa14] ;  /* 0x000a140001357983 */ /* 0x000f280000300800 */
[----:B------:R-:W3:Y:S04]  /*90110*/  LDL.LU R54, [R1+0xa18] ;  /* 0x000a180001367983 */ /* 0x000ee80000300800 */
[----:B------:R-:W3:Y:S04]  /*90120*/  LDL.LU R55, [R1+0xa1c] ;  /* 0x000a1c0001377983 */ /* 0x000ee80000300800 */
[----:B---3--:R-:W-:Y:S04]  /*90130*/  STL.64 [R1+0x5910], R54 ;  /* 0x0059103601007387 */ /* 0x008fe80000100a00 */
[----:B----4-:R-:W-:Y:S04]  /*90140*/  STL.64 [R1+0x5908], R52 ;  /* 0x0059083401007387 */ /* 0x010fe80000100a00 */
[----:B------:R-:W3:Y:S04]  /*90150*/  LDL.LU R56, [R1+0xa8] ;  /* 0x0000a80001387983 */ /* 0x000ee80000300800 */
[----:B------:R-:W3:Y:S04]  /*90160*/  LDL.LU R57, [R1+0xac] ;  /* 0x0000ac0001397983 */ /* 0x000ee80000300800 */
[----:B--2---:R-:W-:Y:S04]  /*90170*/  STL.64 [R1+0x5920], R58 ;  /* 0x0059203a01007387 */ /* 0x004fe80000100a00 */
[----:B---3--:R-:W-:Y:S04]  /*90180*/  STL.64 [R1+0x5918], R56 ;  /* 0x0059183801007387 */ /* 0x008fe80000100a00 */
        /* <DEDUP_REMOVED lines=10> */
[----:B--2---:R-:W-:Y:S04]  /*90230*/  STL.64 [R1+0x5940], R46 ;  /* 0x0059402e01007387 */ /* 0x004fe80000100a00 */
[----:B---3--:R-:W-:Y:S04]  /*90240*/  STL.64 [R1+0x5938], R44 ;  /* 0x0059382c01007387 */ /* 0x008fe80000100a00 */
[----:B0-----:R-:W2:Y:S04]  /*90250*/  LDL.LU R4, [R1+0xbb0] ;  /* 0x000bb00001047983 */ /* 0x001ea80000300800 */
[----:B------:R-:W2:Y:S04]  /*90260*/  LDL.LU R5, [R1+0xbb4] ;  /* 0x000bb40001057983 */ /* 0x000ea80000300800 */
[----:B------:R-:W3:Y:S04]  /*90270*/  LDL.LU R6, [R1+0xbb8] ;  /* 0x000bb80001067983 */ /* 0x000ee80000300800 */
[----:B------:R-:W3:Y:S01]  /*90280*/  LDL.LU R7, [R1+0xbbc] ;  /* 0x000bbc0001077983 */ /* 0x000ee20000300800 */
[----:B------:R-:W-:-:S02]  /*90290*/  IMAD.MOV.U32 R11, RZ, RZ, R30 ;  /* 0x000000ffff0b7224 */ /* 0x000fc400078e001e */
[----:B------:R-:W-:Y:S01]  /*902a0*/  IMAD.MOV.U32 R10, RZ, RZ, R31 ;  /* 0x000000ffff0a7224 */ /* 0x000fe200078e001f */
[----:B---3--:R-:W-:Y:S04]  /*902b0*/  STL.64 [R1+0x5950], R6 ;  /* 0x0059500601007387 */ /* 0x008fe80000100a00 */
[----:B--2---:R-:W-:Y:S04]  /*902c0*/  STL.64 [R1+0x5948], R4 ;  /* 0x0059480401007387 */ /* 0x004fe80000100a00 */
[----:B------:R-:W2:Y:S04]  /*902d0*/  LDL.LU R38, [R1+0x3d30] ;  /* 0x003d300001267983 */ /* 0x000ea80000300800 */
[----:B------:R-:W2:Y:S04]  /*902e0*/  LDL.LU R30, [R1+0x3d2c] ;  /* 0x003d2c00011e7983 */ /* 0x000ea80000300800 */
[----:B------:R-:W3:Y:S04]  /*902f0*/  LDL.LU R39, [R1+0x3d38] ;  /* 0x003d380001277983 */ /* 0x000ee80000300800 */
        /* <DEDUP_REMOVED lines=9> */
[----:B------:R-:W-:Y:S04]  /*90390*/  STL.64 [R1+0x5970], R10 ;  /* 0x0059700a01007387 */ /* 0x000fe80000100a00 */
        /* <DEDUP_REMOVED lines=12> */
[----:B--2---:R-:W-:Y:S04]  /*90460*/  STL.64 [R1+0x5988], R40 ;  /* 0x0059882801007387 */ /* 0x004fe80000100a00 */
[----:B------:R0:W-:Y:S04]  /*90470*/  STL.64 [R1+0x56b0], R22 ;  /* 0x0056b01601007387 */ /* 0x0001e80000100a00 */
[----:B0-----:R-:W2:Y:S04]  /*90480*/  LDL.LU R22, [R1+0xd0] ;  /* 0x0000d00001167983 */ /* 0x001ea80000300800 */
[----:B------:R-:W2:Y:S04]  /*90490*/  LDL.LU R23, [R1+0xd4] ;  /* 0x0000d40001177983 */ /* 0x000ea80000300800 */
[----:B------:R0:W-:Y:S04]  /*904a0*/  STL.64 [R1+0x56a8], R20 ;  /* 0x0056a81401007387 */ /* 0x0001e80000100a00 */
[----:B0-----:R-:W4:Y:S04]  /*904b0*/  LDL.LU R20, [R1+0xd8] ;  /* 0x0000d80001147983 */ /* 0x001f280000300800 */
[----:B------:R-:W4:Y:S04]  /*904c0*/  LDL.LU R21, [R1+0xdc] ;  /* 0x0000dc0001157983 */ /* 0x000f280000300800 */
[----:B--2---:R-:W-:Y:S04]  /*904d0*/  STL.64 [R1+0x59a0], R22 ;  /* 0x0059a01601007387 */ /* 0x004fe80000100a00 */
[----:B----4-:R0:W-:Y:S04]  /*904e0*/  STL.64 [R1+0x5998], R20 ;  /* 0x0059981401007387 */ /* 0x0101e80000100a00 */
[----:B------:R-:W2:Y:S04]  /*904f0*/  LDL.LU R58, [R1+0xe8] ;  /* 0x0000e800013a7983 */ /* 0x000ea80000300800 */
[----:B------:R-:W2:Y:S04]  /*90500*/  LDL.LU R59, [R1+0xec] ;  /* 0x0000ec00013b7983 */ /* 0x000ea80000300800 */
[----:B------:R-:W4:Y:S04]  /*90510*/  LDL.LU R48, [R1+0xc10] ;  /* 0x000c100001307983 */ /* 0x000f280000300800 */
[----:B------:R-:W4:Y:S04]  /*90520*/  LDL.LU R49, [R1+0xc14] ;  /* 0x000c140001317983 */ /* 0x000f280000300800 */
[----:B------:R-:W3:Y:S04]  /*90530*/  LDL.LU R50, [R1+0xc18] ;  /* 0x000c180001327983 */ /* 0x000ee80000300800 */
[----:B------:R-:W3:Y:S04]  /*90540*/  LDL.LU R51, [R1+0xc1c] ;  /* 0x000c1c0001337983 */ /* 0x000ee80000300800 */
[----:B---3--:R3:W-:Y:S04]  /*90550*/  STL.64 [R1+0x59b0], R50 ;  /* 0x0059b03201007387 */ /* 0x0087e80000100a00 */
[----:B----4-:R-:W-:Y:S04]  /*90560*/  STL.64 [R1+0x59a8], R48 ;  /* 0x0059a83001007387 */ /* 0x010fe80000100a00 */
[----:B------:R-:W4:Y:S04]  /*90570*/  LDL.LU R56, [R1+0xf0] ;  /* 0x0000f00001387983 */ /* 0x000f280000300800 */
[----:B------:R-:W4:Y:S04]  /*90580*/  LDL.LU R57, [R1+0xf4] ;  /* 0x0000f40001397983 */ /* 0x000f280000300800 */
[----:B--2---:R-:W-:Y:S04]  /*90590*/  STL.64 [R1+0x59c0], R58 ;  /* 0x0059c03a01007387 */ /* 0x004fe80000100a00 */
[----:B----4-:R-:W-:Y:S04]  /*905a0*/  STL.64 [R1+0x59b8], R56 ;  /* 0x0059b83801007387 */ /* 0x010fe80000100a00 */
        /* <DEDUP_REMOVED lines=22> */
[----:B------:R-:W4:Y:S04]  /*90710*/  LDL.LU R42, [R1+0xc58] ;  /* 0x000c5800012a7983 */ /* 0x000f280000300800 */
[----:B------:R-:W4:Y:S04]  /*90720*/  LDL.LU R43, [R1+0xc5c] ;  /* 0x000c5c00012b7983 */ /* 0x000f280000300800 */
[----:B----4-:R-:W-:Y:S04]  /*90730*/  STL.64 [R1+0x5a00], R42 ;  /* 0x005a002a01007387 */ /* 0x010fe80000100a00 */
[----:B---3--:R-:W-:Y:S04]  /*90740*/  STL.64 [R1+0x59f8], R40 ;  /* 0x0059f82801007387 */ /* 0x008fe80000100a00 */
[----:B------:R-:W3:Y:S04]  /*90750*/  LDL.LU R16, [R1+0x110] ;  /* 0x0001100001107983 */ /* 0x000ee80000300800 */
[----:B------:R-:W3:Y:S04]  /*90760*/  LDL.LU R17, [R1+0x114] ;  /* 0x0001140001117983 */ /* 0x000ee80000300800 */
[----:B--2---:R-:W-:Y:S01]  /*90770*/  STL.64 [R1+0x5a20], R18 ;  /* 0x005a201201007387 */ /* 0x004fe20000100a00 */
[----:B------:R-:W-:-:S02]  /*90780*/  IMAD R30, R30, 0x100, R38 ;  /* 0x000001001e1e7824 */ /* 0x000fc400078e0226 */
[----:B------:R-:W-:Y:S01]  /*90790*/  IMAD R31, R31, 0x100, R39 ;  /* 0x000001001f1f7824 */ /* 0x000fe200078e0227 */
[----:B---3--:R2:W-:Y:S04]  /*907a0*/  STL.64 [R1+0x5a18], R16 ;  /* 0x005a181001007387 */ /* 0x0085e80000100a00 */
[----:B0-----:R-:W3:Y:S04]  /*907b0*/  LDL.LU R20, [R1+0xc60] ;  /* 0x000c600001147983 */ /* 0x001ee80000300800 */
[----:B------:R-:W3:Y:S04]  /*907c0*/  LDL.LU R21, [R1+0xc64] ;  /* 0x000c640001157983 */ /* 0x000ee80000300800 */
[----:B------:R-:W3:Y:S04]  /*907d0*/  LDL.LU R22, [R1+0xc68] ;  /* 0x000c680001167983 */ /* 0x000ee80000300800 */
[----:B------:R-:W3:Y:S04]  /*907e0*/  LDL.LU R23, [R1+0xc6c] ;  /* 0x000c6c0001177983 */ /* 0x000ee80000300800 */
        /* <DEDUP_REMOVED lines=39> */
[----:B--2---:R-:W-:-:S15]  /*90a60*/  HMMA.16816.F32 R16, R32, R24, R16 ;  /* 0x000000182010723c */ /* 0x004fde0000001810 */
        /* <DEDUP_REMOVED lines=8> */
[----:B------:R-:W3:Y:S01]  /*90af0*/  LDL.LU.64 R36, [R1+0x5a08] ;  /* 0x005a080001247983 */ /* 0x000ee20000300a00 */
[----:B------:R-:W-:-:S02]  /*90b00*/  F2FP.F16.E5M2.UNPACK_B R28, R28 ;  /* 0x0000001cff1c723e */ /* 0x000fc400020004ff */
[----:B------:R-:W-:Y:S02]  /*90b10*/  F2FP.F16.E5M2.UNPACK_B R29, R29 ;  /* 0x0000001dff1d723e */ /* 0x000fe400020004ff */
[----:B------:R-:W-:Y:S02]  /*90b20*/  F2FP.F16.E5M2.UNPACK_B R30, R30 ;  /* 0x0000001eff1e723e */ /* 0x000fe400020004ff */
[----:B------:R-:W-:Y:S01]  /*90b30*/  F2FP.F16.E5M2.UNPACK_B R31, R31 ;  /* 0x0000001fff1f723e */ /* 0x000fe200020004ff */
[----:B------:R-:W-:Y:S06]  /*90b40*/  STL.64 [R1+0x56d0], R26 ;  /* 0x0056d01a01007387 */ /* 0x000fec0000100a00 */
[C---:B----4-:R-:W-:Y:S01]  /*90b50*/  HMMA.16816.F32 R12, R28.reuse, R14, R4 ;  /* 0x0000000e1c0c723c */ /* 0x050fe20000001804 */
[----:B------:R0:W-:Y:S05]  /*90b60*/  STL.64 [R1+0x56c8], R24 ;  /* 0x0056c81801007387 */ /* 0x0001ea0000100a00 */
[C---:B------:R-:W-:Y:S01]  /*90b70*/  HMMA.16816.F32 R44, R28.reuse, R48, R44 ;  /* 0x000000301c2c723c */ /* 0x040fe2000000182c */
[----:B0-----:R-:W4:Y:S04]  /*90b80*/  LDL.LU R24, [R1+0xbe0] ;  /* 0x000be00001187983 */ /* 0x001f280000300800 */
[----:B------:R-:W4:Y:S04]  /*90b90*/  LDL.LU R25, [R1+0xbe4] ;  /* 0x000be40001197983 */ /* 0x000f280000300800 */
[----:B------:R-:W4:Y:S04]  /*90ba0*/  LDL.LU R26, [R1+0xbe8] ;  /* 0x000be800011a7983 */ /* 0x000f280000300800 */
[----:B------:R-:W4:Y:S01]  /*90bb0*/  LDL.LU R27, [R1+0xbec] ;  /* 0x000bec00011b7983 */ /* 0x000f220000300800 */
        /* <DEDUP_REMOVED lines=11> */
[----:B--2---:R0:W-:Y:S04]  /*90c70*/  STL.64 [R1+0x5720], R38 ;  /* 0x0057202601007387 */ /* 0x0041e80000100a00 */
[----:B0-----:R-:W2:Y:S04]  /*90c80*/  LDL.LU R38, [R1+0xe0] ;  /* 0x0000e00001267983 */ /* 0x001ea80000300800 */
[----:B------:R-:W2:Y:S04]  /*90c90*/  LDL.LU R39, [R1+0xe4] ;  /* 0x0000e40001277983 */ /* 0x000ea80000300800 */
[----:B------:R-:W-:Y:S04]  /*90ca0*/  STL.64 [R1+0x5718], R36 ;  /* 0x0057182401007387 */ /* 0x000fe80000100a00 */
[----:B------:R-:W4:Y:S04]  /*90cb0*/  LDL.LU.64 R6, [R1+0x59f0] ;  /* 0x0059f00001067983 */ /* 0x000f280000300a00 */
[----:B------:R-:W2:Y:S04]  /*90cc0*/  LDL.LU.64 R4, [R1+0x59e8] ;  /* 0x0059e80001047983 */ /* 0x000ea80000300a00 */
        /* <DEDUP_REMOVED lines=14> */
[----:B------:R-:W-:-:S15]  /*90db0*/  HMMA.16816.F32 R20, R28, R16, R20 ;  /* 0x000000101c14723c */ /* 0x000fde0000001814 */
[----:B------:R-:W-:-:S08]  /*90dc0*/  NOP ;  /* 0x0000000000007918 */ /* 0x000fd00000000000 */
[----:B------:R-:W-:Y:S04]  /*90dd0*/  STL.64 [R1+0xc60], R20 ;  /* 0x000c601401007387 */ /* 0x000fe80000100a00 */
[----:B------:R0:W-:Y:S04]  /*90de0*/  STL.64 [R1+0xc68], R22 ;  /* 0x000c681601007387 */ /* 0x0001e80000100a00 */
[----:B0-----:R-:W4:Y:S04]  /*90df0*/  LDL.LU.64 R22, [R1+0x59a0] ;  /* 0x0059a00001167983 */ /* 0x001f280000300a00 */
        /* <DEDUP_REMOVED lines=15> */
[----:B------:R-:W3:Y:S04]  /*90ef0*/  LDL.LU.64 R8, [R1+0x5968] ;  /* 0x0059680001087983 */ /* 0x000ee80000300a00 */
[----:B------:R-:W2:Y:S04]  /*90f00*/  LDL.LU.64 R14, [R1+0x5960] ;  /* 0x00596000010e7983 */ /* 0x000ea80000300a00 */
[----:B------:R-:W2:Y:S01]  /*90f10*/  LDL.LU.64 R12, [R1+0x5958] ;  /* 0x00595800010c7983 */ /* 0x000ea20000300a00 */
[C---:B------:R-:W-:Y:S03]  /*90f20*/  HMMA.16816.F32 R44, R28.reuse, R56, R44 ;  /* 0x000000381c2c723c */ /* 0x040fe6000000182c */
[----:B------:R-:W-:Y:S04]  /*90f30*/  STL.64 [R1+0xc30], R4 ;  /* 0x000c300401007387 */ /* 0x000fe80000100a00 */
[----:B------:R0:W-:Y:S04]  /*90f40*/  STL.64 [R1+0xc38], R6 ;  /* 0x000c380601007387 */ /* 0x0001e80000100a00 */
[----:B0-----:R-:W4:Y:S04]  /*90f50*/  LDL.LU.64 R6, [R1+0x5950] ;  /* 0x0059500001067983 */ /* 0x001f280000300a00 */
[----:B------:R-:W4:Y:S01]  /*90f60*/  LDL.LU.64 R4, [R1+0x5948] ;  /* 0x0059480001047983 */ /* 0x000f220000300a00 */
[C---:B------:R-:W-:Y:S07]  /*90f70*/  HMMA.16816.F32 R56, R28.reuse, R58, R48 ;  /* 0x0000003a1c38723c */ /* 0x040fee0000001830 */
[----:B------:R-:W-:Y:S04]  /*90f80*/  STL.64 [R1+0xc20], R44 ;  /* 0x000c202c01007387 */ /* 0x000fe80000100a00 */
[----:B------:R0:W-:Y:S04]  /*90f90*/  STL.64 [R1+0xc28], R46 ;  /* 0x000c282e01007387 */ /* 0x0001e80000100a00 */
[----:B0-----:R-:W4:Y:S04]  /*90fa0*/  LDL.LU.64 R46, [R1+0x5940] ;  /* 0x00594000012e7983 */ /* 0x001f280000300a00 */
[----:B------:R-:W4:Y:S04]  /*90fb0*/  LDL.LU.64 R44, [R1+0x5938] ;  /* 0x00593800012c7983 */ /* 0x000f280000300a00 */
[----:B------:R-:W4:Y:S04]  /*90fc0*/  LDL.LU.64 R50, [R1+0x5930] ;  /* 0x0059300001327983 */ /* 0x000f280000300a00 */
[----:B------:R-:W4:Y:S01]  /*90fd0*/  LDL.LU.64 R48, [R1+0x5928] ;  /* 0x0059280001307983 */ /* 0x000f220000300a00 */
[C---:B------:R-:W-:Y:S03]  /*90fe0*/  HMMA.16816.F32 R36, R28.reuse, R38, R52 ;  /* 0x000000261c24723c */ /* 0x040fe60000001834 */
[----:B------:R-:W-:Y:S04]  /*90ff0*/  STL.64 [R1+0xc10], R56 ;  /* 0x000c103801007387 */ /* 0x000fe80000100a00 */
[----:B------:R0:W-:Y:S04]  /*91000*/  STL.64 [R1+0xc18], R58 ;  /* 0x000c183a01007387 */ /* 0x0001e80000100a00 */
[----:B0-----:R-:W4:Y:S04]  /*91010*/  LDL.LU.64 R58, [R1+0x5920] ;  /* 0x00592000013a7983 */ /* 0x001f280000300a00 */
[----:B------:R-:W4:Y:S04]  /*91020*/  LDL.LU.64 R56, [R1+0x5918] ;  /* 0x0059180001387983 */ /* 0x000f280000300a00 */
[----:B------:R-:W4:Y:S04]  /*91030*/  LDL.LU.64 R54, [R1+0x5910] ;  /* 0x0059100001367983 */ /* 0x000f280000300a00 */
[----:B------:R-:W4:Y:S01]  /*91040*/  LDL.LU.64 R52, [R1+0x5908] ;  /* 0x0059080001347983 */ /* 0x000f220000300a00 */
[C---:B------:R-:W-:Y:S06]  /*91050*/  HMMA.16816.F32 R32, R28.reuse, R20, R32 ;  /* 0x000000141c20723c */ /* 0x040fec0000001820 */
[----:B------:R-:W-:Y:S01]  /*91060*/  HMMA.16816.F32 R20, R28, R22, R24 ;  /* 0x000000161c14723c */ /* 0x000fe20000001818 */
[----:B------:R-:W-:Y:S04]  /*91070*/  STL.64 [R1+0xc00], R36 ;  /* 0x000c002401007387 */ /* 0x000fe80000100a00 */
[----:B------:R-:W-:-:S12]  /*91080*/  STL.64 [R1+0xc08], R38 ;  /* 0x000c082601007387 */ /* 0x000fd80000100a00 */
[----:B------:R-:W-:Y:S04]  /*91090*/  STL.64 [R1+0xbf0], R32 ;  /* 0x000bf02001007387 */ /* 0x000fe80000100a00 */
[----:B------:R-:W-:Y:S04]  /*910a0*/  STL.64 [R1+0xbf8], R34 ;  /* 0x000bf82201007387 */ /* 0x000fe80000100a00 */
[----:B------:R-:W-:Y:S04]  /*910b0*/  STL.64 [R1+0xbe0], R20 ;  /* 0x000be01401007387 */ /* 0x000fe80000100a00 */
[----:B------:R-:W-:Y:S01]  /*910c0*/  STL.64 [R1+0xbe8], R22 ;  /* 0x000be81601007387 */ /* 0x000fe20000100a00 */
[C---:B---3--:R-:W-:Y:S06]  /*910d0*/  HMMA.16816.F32 R16, R28.reuse, R8, R16 ;  /* 0x000000081c10723c */ /* 0x048fec0000001810 */
[----:B--2---:R-:W-:-:S15]  /*910e0*/  HMMA.16816.F32 R12, R28, R10, R12 ;  /* 0x0000000a1c0c723c */ /* 0x004fde000000180c */
[----:B------:R-:W-:-:S02]  /*910f0*/  NOP ;  /* 0x0000000000007918 */ /* 0x000fc40000000000 */
[----:B------:R-:W-:Y:S04]  /*91100*/  STL.64 [R1+0xbd0], R16 ;  /* 0x000bd01001007387 */ /* 0x000fe80000100a00 */
[----:B------:R-:W-:Y:S04]  /*91110*/  STL.64 [R1+0xbd8], R18 ;  /* 0x000bd81201007387 */ /* 0x000fe80000100a00 */
[----:B------:R-:W-:Y:S01]  /*91120*/  STL.64 [R1+0xbc0], R12 ;  /* 0x000bc00c01007387 */ /* 0x000fe20000100a00 */
[C---:B----4-:R-:W-:Y:S03]  /*91130*/  HMMA.16816.F32 R4, R28.reuse, R44, R4 ;  /* 0x0000002c1c04723c */ /* 0x050fe60000001804 */
[----:B------:R0:W-:Y:S03]  /*91140*/  STL.64 [R1+0xbc8], R14 ;  /* 0x000bc80e01007387 */ /* 0x0001e60000100a00 */
[----:B------:R-:W-:-:S15]  /*91150*/  HMMA.16816.F32 R8, R28, R46, R40 ;  /* 0x0000002e1c08723c */ /* 0x000fde0000001828 */
[----:B------:R-:W-:-:S02]  /*91160*/  NOP ;  /* 0x0000000000007918 */ /* 0x000fc40000000000 */
[----:B------:R-:W-:Y:S04]  /*91170*/  STL.64 [R1+0xbb0], R4 ;  /* 0x000bb00401007387 */ /* 0x000fe80000100a00 */
[----:B------:R1:W-:Y:S01]  /*91180*/  STL.64 [R1+0xbb8], R6 ;  /* 0x000bb80601007387 */ /* 0x0003e20000100a00 */
[C---:B0-----:R-:W-:Y:S06]  /*91190*/  HMMA.16816.F32 R12, R28.reuse, R56, R48 ;  /* 0x000000381c0c723c */ /* 0x041fec0000001830 */
[C---:B-1----:R-:W-:Y:S01]  /*911a0*/  HMMA.16816.F32 R4, R28.reuse, R58, R52 ;  /* 0x0000003a1c04723c */ /* 0x042fe20000001834 */
[----:B------:R0:W-:Y:S04]  /*911b0*/  STL.64 [R1+0xa60], R8 ;  /* 0x000a600801007387 */ /* 0x0001e80000100a00 */
[----:B------:R1:W-:Y:S04]  /*911c0*/  STL.64 [R1+0xa68], R10 ;  /* 0x000a680a01007387 */ /* 0x0003e80000100a00 */
[----:B0-----:R-:W2:Y:S08]  /*911d0*/  LDL.LU R8, [R1+0x6e0] ;  /* 0x0006e00001087983 */ /* 0x001eb00000300800 */
[----:B------:R0:W-:Y:S04]  /*911e0*/  STL.64 [R1+0xa30], R12 ;  /* 0x000a300c01007387 */ /* 0x0001e80000100a00 */
[----:B------:R3:W-:Y:S04]  /*911f0*/  STL.64 [R1+0xa38], R14 ;  /* 0x000a380e01007387 */ /* 0x0007e80000100a00 */
[----:B------:R-:W-:Y:S04]  /*91200*/  STL.64 [R1+0xa10], R4 ;  /* 0x000a100401007387 */ /* 0x000fe80000100a00 */
[----:B------:R-:W-:Y:S04]  /*91210*/  STL.64 [R1+0xa18], R6 ;  /* 0x000a180601007387 */ /* 0x000fe80000100a00 */
[----:B------:R-:W2:Y:S04]  /*91220*/  LDL.LU R9, [R1+0x6e4] ;  /* 0x0006e40001097983 */ /* 0x000ea80000300800 */
[----:B-1----:R-:W4:Y:S04]  /*91230*/  LDL.LU R10, [R1+0x6e8] ;  /* 0x0006e800010a7983 */ /* 0x002f280000300800 */
[----:B------:R-:W4:Y:S04]  /*91240*/  LDL.LU R11, [R1+0x6ec] ;  /* 0x0006ec00010b7983 */ /* 0x000f280000300800 */
[----:B----4-:R-:W-:Y:S04]  /*91250*/  STL.64 [R1+0x57a0], R10 ;  /* 0x0057a00a01007387 */ /* 0x010fe80000100a00 */
[----:B--2---:R-:W-:Y:S04]  /*91260*/  STL.64 [R1+0x5798], R8 ;  /* 0x0057980801007387 */ /* 0x004fe80000100a00 */
[----:B0-----:R-:W2:Y:S04]  /*91270*/  LDL.LU R12, [R1+0x700] ;  /* 0x00070000010c7983 */ /* 0x001ea80000300800 */
[----:B------:R-:W2:Y:S04]  /*91280*/  LDL.LU R13, [R1+0x704] ;  /* 0x00070400010d7983 */ /* 0x000ea80000300800 */
[----:B---3--:R-:W3:Y:S04]  /*91290*/  LDL.LU R14, [R1+0x708] ;  /* 0x00070800010e7983 */ /* 0x008ee80000300800 */
        /* <DEDUP_REMOVED lines=15> */
[----:B------:R-:W2:Y:S04]  /*91390*/  LDL.LU R34, [R1] ;  /* 0x0000000001227983 */ /* 0x000ea80000300800 */
[----:B------:R-:W2:Y:S04]  /*913a0*/  LDL.LU R35, [R1+0x4] ;  /* 0x0000040001237983 */ /* 0x000ea80000300800 */
[----:B------:R-:W3:Y:S04]  /*913b0*/  LDL.LU R36, [R1+0x780] ;  /* 0x0007800001247983 */ /* 0x000ee80000300800 */
[----:B------:R-:W3:Y:S04]  /*913c0*/  LDL.LU R37, [R1+0x784] ;  /* 0x0007840001257983 */ /* 0x000ee80000300800 */
[----:B------:R-:W4:Y:S04]  /*913d0*/  LDL.LU R38, [R1+0x788] ;  /* 0x0007880001267983 */ /* 0x000f280000300800 */
[----:B------:R-:W4:Y:S04]  /*913e0*/  LDL.LU R39, [R1+0x78c] ;  /* 0x00078c0001277983 */ /* 0x000f280000300800 */
[----:B----4-:R-:W-:Y:S04]  /*913f0*/  STL.64 [R1+0x57e0], R38 ;  /* 0x0057e02601007387 */ /* 0x010fe80000100a00 */
[----:B---3--:R3:W-:Y:S04]  /*91400*/  STL.64 [R1+0x57d8], R36 ;  /* 0x0057d82401007387 */ /* 0x0087e80000100a00 */
[----:B------:R-:W4:Y:S04]  /*91410*/  LDL.LU R46, [R1+0x8] ;  /* 0x00000800012e7983 */ /* 0x000f280000300800 */
[----:B------:R-:W4:Y:S04]  /*91420*/  LDL.LU R47, [R1+0xc] ;  /* 0x00000c00012f7983 */ /* 0x000f280000300800 */
[----:B------:R-:W2:Y:S04]  /*91430*/  LDL.LU R54, [R1+0x10] ;  /* 0x0000100001367983 */ /* 0x000ea80000300800 */
[----:B------:R-:W2:Y:S04]  /*91440*/  LDL.LU R55, [R1+0x14] ;  /* 0x0000140001377983 */ /* 0x000ea80000300800 */
[----:B------:R-:W3:Y:S04]  /*91450*/  LDL.LU R56, [R1+0x7c0] ;  /* 0x0007c00001387983 */ /* 0x000ee80000300800 */
[----:B------:R-:W3:Y:S04]  /*91460*/  LDL.LU R57, [R1+0x7c4] ;  /* 0x0007c40001397983 */ /* 0x000ee80000300800 */
[----:B------:R-:W4:Y:S04]  /*91470*/  LDL.LU R58, [R1+0x7c8] ;  /* 0x0007c800013a7983 */ /* 0x000f280000300800 */
[----:B------:R-:W4:Y:S04]  /*91480*/  LDL.LU R59, [R1+0x7cc] ;  /* 0x0007cc00013b7983 */ /* 0x000f280000300800 */
[----:B----4-:R4:W-:Y:S04]  /*91490*/  STL.64 [R1+0x57f0], R58 ;  /* 0x0057f03a01007387 */ /* 0x0109e80000100a00 */
[----:B---3--:R-:W-:Y:S04]  /*914a0*/  STL.64 [R1+0x57e8], R56 ;  /* 0x0057e83801007387 */ /* 0x008fe80000100a00 */
[----:B------:R-:W3:Y:S04]  /*914b0*/  LDL.LU R52, [R1+0x18] ;  /* 0x0000180001347983 */ /* 0x000ee80000300800 */
[----:B------:R-:W3:Y:S04]  /*914c0*/  LDL.LU R53, [R1+0x1c] ;  /* 0x00001c0001357983 */ /* 0x000ee80000300800 */
[----:B--2---:R-:W-:Y:S04]  /*914d0*/  STL.64 [R1+0x5800], R54 ;  /* 0x0058003601007387 */ /* 0x004fe80000100a00 */
[----:B---3--:R2:W-:Y:S04]  /*914e0*/  STL.64 [R1+0x57f8], R52 ;  /* 0x0057f83401007387 */ /* 0x0085e80000100a00 */
[----:B------:R-:W3:Y:S04]  /*914f0*/  LDL.LU R44, [R1+0x20] ;  /* 0x00002000012c7983 */ /* 0x000ee80000300800 */
[----:B------:R-:W3:Y:S04]  /*91500*/  LDL.LU R45, [R1+0x24] ;  /* 0x00002400012d7983 */ /* 0x000ee80000300800 */
[----:B------:R-:W-:Y:S04]  /*91510*/  STL.64 [R1+0x5810], R46 ;  /* 0x0058102e01007387 */ /* 0x000fe80000100a00 */
[----:B---3--:R-:W-:Y:S04]  /*91520*/  STL.64 [R1+0x5808], R44 ;  /* 0x0058082c01007387 */ /* 0x008fe80000100a00 */
        /* <DEDUP_REMOVED lines=8> */
[----:B------:R-:W-:Y:S04]  /*915b0*/  STL.64 [R1+0x5830], R34 ;  /* 0x0058302201007387 */ /* 0x000fe80000100a00 */
[----:B---3--:R3:W-:Y:S04]  /*915c0*/  STL.64 [R1+0x5828], R32 ;  /* 0x0058282001007387 */ /* 0x0087e80000100a00 */
[----:B0-----:R-:W2:Y:S04]  /*915d0*/  LDL.LU R22, [R1+0x30] ;  /* 0x0000300001167983 */ /* 0x001ea80000300800 */
[----:B------:R-:W2:Y:S04]  /*915e0*/  LDL.LU R23, [R1+0x34] ;  /* 0x0000340001177983 */ /* 0x000ea80000300800 */
        /* <DEDUP_REMOVED lines=8> */
[----:B--2---:R1:W-:Y:S04]  /*91670*/  STL.64 [R1+0x5850], R22 ;  /* 0x0058501601007387 */ /* 0x0043e80000100a00 */
[----:B---3--:R-:W-:Y:S04]  /*91680*/  STL.64 [R1+0x5848], R20 ;  /* 0x0058481401007387 */ /* 0x008fe80000100a00 */
        /* <DEDUP_REMOVED lines=16> */
[----:B---3--:R3:W-:Y:S04]  /*91790*/  STL.64 [R1+0x5880], R58 ;  /* 0x0058803a01007387 */ /* 0x0087e80000100a00 */
        /* <DEDUP_REMOVED lines=8> */
[----:B----4-:R3:W-:Y:S04]  /*91820*/  STL.64 [R1+0x5888], R32 ;  /* 0x0058882001007387 */ /* 0x0107e80000100a00 */
[----:B------:R-:W4:Y:S04]  /*91830*/  LDL.LU R40, [R1+0x58] ;  /* 0x0000580001287983 */ /* 0x000f280000300800 */
[----:B------:R-:W4:Y:S04]  /*91840*/  LDL.LU R41, [R1+0x5c] ;  /* 0x00005c0001297983 */ /* 0x000f280000300800 */
[----:B--2---:R-:W-:Y:S04]  /*91850*/  STL.64 [R1+0x58a0], R42 ;  /* 0x0058a02a01007387 */ /* 0x004fe80000100a00 */
[----:B----4-:R2:W-:Y:S04]  /*91860*/  STL.64 [R1+0x5898], R40 ;  /* 0x0058982801007387 */ /* 0x0105e80000100a00 */
[----:B0-----:R-:W4:Y:S04]  /*91870*/  LDL.LU R24, [R1+0x8e0] ;  /* 0x0008e00001187983 */ /* 0x001f280000300800 */
[----:B------:R-:W4:Y:S04]  /*91880*/  LDL.LU R25, [R1+0x8e4] ;  /* 0x0008e40001197983 */ /* 0x000f280000300800 */
[----:B------:R-:W3:Y:S04]  /*91890*/  LDL.LU R26, [R1+0x8e8] ;  /* 0x0008e800011a7983 */ /* 0x000ee80000300800 */
[----:B------:R-:W3:Y:S04]  /*918a0*/  LDL.LU R27, [R1+0x8ec] ;  /* 0x0008ec00011b7983 */ /* 0x000ee80000300800 */
[----:B---3--:R0:W-:Y:S04]  /*918b0*/  STL.64 [R1+0x58b0], R26 ;  /* 0x0058b01a01007387 */ /* 0x0081e80000100a00 */
[----:B----4-:R-:W-:Y:S04]  /*918c0*/  STL.64 [R1+0x58a8], R24 ;  /* 0x0058a81801007387 */ /* 0x010fe80000100a00 */
[----:B-1----:R-:W3:Y:S04]  /*918d0*/  LDL.LU R22, [R1+0x60] ;  /* 0x0000600001167983 */ /* 0x002ee80000300800 */
        /* <DEDUP_REMOVED lines=39> */
[----:B--2---:R-:W4:Y:S04]  /*91b50*/  LDL.LU R56, [R1+0x9d0] ;  /* 0x0009d00001387983 */ /* 0x004f280000300800 */
[----:B------:R-:W4:Y:S04]  /*91b60*/  LDL.LU R57, [R1+0x9d4] ;  /* 0x0009d40001397983 */ /* 0x000f280000300800 */
[----:B------:R-:W4:Y:S04]  /*91b70*/  LDL.LU R58, [R1+0x9d8] ;  /* 0x0009d800013a7983 */ /* 0x000f280000300800 */
[----:B------:R-:W4:Y:S04]  /*91b80*/  LDL.LU R59, [R1+0x9dc] ;  /* 0x0009dc00013b7983 */ /* 0x000f280000300800 */
[----:B------:R-:W2:Y:S04]  /*91b90*/  LDL.LU R32, [R1+0x98] ;  /* 0x0000980001207983 */ /* 0x000ea80000300800 */
[----:B------:R-:W2:Y:S04]  /*91ba0*/  LDL.LU R33, [R1+0x9c] ;  /* 0x00009c0001217983 */ /* 0x000ea80000300800 */
[----:B---3--:R-:W2:Y:S04]  /*91bb0*/  LDL.LU R40, [R1+0x9f0] ;  /* 0x0009f00001287983 */ /* 0x008ea80000300800 */
[----:B------:R-:W2:Y:S04]  /*91bc0*/  LDL.LU R41, [R1+0x9f4] ;  /* 0x0009f40001297983 */ /* 0x000ea80000300800 */
[----:B------:R-:W2:Y:S04]  /*91bd0*/  LDL.LU R42, [R1+0x9f8] ;  /* 0x0009f800012a7983 */ /* 0x000ea80000300800 */
        /* <DEDUP_REMOVED lines=33> */
[C---:B--2---:R-:W-:Y:S06]  /*91df0*/  HMMA.16816.F32 R40, R28.reuse, R32, R40 ;  /* 0x000000201c28723c */ /* 0x044fec0000001828 */
[C---:B----4-:R-:W-:Y:S06]  /*91e00*/  HMMA.16816.F32 R32, R28.reuse, R34, R56 ;  /* 0x000000221c20723c */ /* 0x050fec0000001838 */
[C---:B---3--:R-:W-:Y:S11]  /*91e10*/  HMMA.16816.F32 R20, R28.reuse, R24, R20 ;  /* 0x000000181c14723c */ /* 0x048ff60000001814 */
[----:B------:R-:W-:Y:S04]  /*91e20*/  STL.64 [R1+0x9f0], R40 ;  /* 0x0009f02801007387 */ /* 0x000fe80000100a00 */
[----:B------:R0:W-:Y:S04]  /*91e30*/  STL.64 [R1+0x9f8], R42 ;  /* 0x0009f82a01007387 */ /* 0x0001e80000100a00 */
        /* <DEDUP_REMOVED lines=12> */
[----:B------:R-:W-:Y:S03]  /*91f00*/  HMMA.16816.F32 R24, R28, R26, R36 ;  /* 0x0000001a1c18723c */ /* 0x000fe60000001824 */
        /* <DEDUP_REMOVED lines=13> */
[----:B------:R-:W3:Y:S01]  /*91fe0*/  LDL.LU.64 R40, [R1+0x5898] ;  /* 0x0058980001287983 */ /* 0x000ee20000300a00 */
[C---:B----4-:R-:W-:Y:S03]  /*91ff0*/  HMMA.16816.F32 R52, R28.reuse, R20, R52 ;  /* 0x000000141c34723c */ /* 0x050fe60000001834 */
[----:B------:R-:W2:Y:S04]  /*92000*/  LDL.LU.64 R34, [R1+0x5890] ;  /* 0x0058900001227983 */ /* 0x000ea80000300a00 */
        /* <DEDUP_REMOVED lines=17> */
[C---:B---3--:R-:W-:Y:S06]  /*92120*/  HMMA.16816.F32 R24, R28.reuse, R40, R24 ;  /* 0x000000281c18723c */ /* 0x048fec0000001818 */
[C---:B--2---:R-:W-:Y:S06]  /*92130*/  HMMA.16816.F32 R40, R28.reuse, R42, R32 ;  /* 0x0000002a1c28723c */ /* 0x044fec0000001820 */
[C---:B----4-:R-:W-:Y:S11]  /*92140*/  HMMA.16816.F32 R44, R28.reuse, R56, R44 ;  /* 0x000000381c2c723c */ /* 0x050ff6000000182c */
[----:B------:R-:W-:Y:S04]  /*92150*/  STL.64 [R1+0x8e0], R24 ;  /* 0x0008e01801007387 */ /* 0x000fe80000100a00 */
[----:B------:R0:W-:Y:S04]  /*92160*/  STL.64 [R1+0x8e8], R26 ;  /* 0x0008e81a01007387 */ /* 0x0001e80000100a00 */
[----:B0-----:R-:W2:Y:S04]  /*92170*/  LDL.LU.64 R26, [R1+0x5840] ;  /* 0x00584000011a7983 */ /* 0x001ea80000300a00 */
[----:B------:R-:W2:Y:S01]  /*92180*/  LDL.LU.64 R24, [R1+0x5838] ;  /* 0x0058380001187983 */ /* 0x000ea20000300a00 */
[C---:B------:R-:W-:Y:S03]  /*92190*/  HMMA.16816.F32 R56, R28.reuse, R58, R52 ;  /* 0x0000003a1c38723c */ /* 0x040fe60000001834 */
[----:B------:R-:W3:Y:S04]  /*921a0*/  LDL.LU.64 R34, [R1+0x5830] ;  /* 0x0058300001227983 */ /* 0x000ee80000300a00 */
[----:B------:R-:W4:Y:S04]  /*921b0*/  LDL.LU.64 R32, [R1+0x5828] ;  /* 0x0058280001207983 */ /* 0x000f280000300a00 */
        /* <DEDUP_REMOVED lines=14> */
[----:B------:R-:W-:-:S15]  /*922a0*/  HMMA.16816.F32 R36, R28, R20, R36 ;  /* 0x000000141c24723c */ /* 0x000fde0000001824 */
        /* <DEDUP_REMOVED lines=8> */
[----:B----4-:R-:W-:-:S15]  /*92330*/  HMMA.16816.F32 R12, R28, R32, R12 ;  /* 0x000000201c0c723c */ /* 0x010fde000000180c */
[----:B------:R-:W-:Y:S04]  /*92340*/  STL.64 [R1+0x840], R20 ;  /* 0x0008401401007387 */ /* 0x000fe80000100a00 */
[----:B------:R0:W-:Y:S04]  /*92350*/  STL.64 [R1+0x848], R22 ;  /* 0x0008481601007387 */ /* 0x0001e80000100a00 */
[----:B0-----:R-:W4:Y:S04]  /*92360*/  LDL.LU.64 R22, [R1+0x57c0] ;  /* 0x0057c00001167983 */ /* 0x001f280000300a00 */
[----:B------:R-:W4:Y:S01]  /*92370*/  LDL.LU.64 R20, [R1+0x57b8] ;  /* 0x0057b80001147983 */ /* 0x000f220000300a00 */
[C---:B---3--:R-:W-:Y:S06]  /*92380*/  HMMA.16816.F32 R40, R28.reuse, R44, R40 ;  /* 0x0000002c1c28723c */ /* 0x048fec0000001828 */
[C---:B------:R-:W-:Y:S01]  /*92390*/  HMMA.16816.F32 R8, R28.reuse, R52, R8 ;  /* 0x000000341c08723c */ /* 0x040fe20000001808 */
[----:B------:R-:W-:Y:S04]  /*923a0*/  STL.64 [R1+0x820], R12 ;  /* 0x0008200c01007387 */ /* 0x000fe80000100a00 */
[----:B------:R0:W-:Y:S04]  /*923b0*/  STL.64 [R1+0x828], R14 ;  /* 0x0008280e01007387 */ /* 0x0001e80000100a00 */
[----:B0-----:R-:W3:Y:S04]  /*923c0*/  LDL.LU.64 R14, [R1+0x57b0] ;  /* 0x0057b000010e7983 */ /* 0x001ee80000300a00 */
[----:B------:R-:W3:Y:S01]  /*923d0*/  LDL.LU.64 R12, [R1+0x57a8] ;  /* 0x0057a800010c7983 */ /* 0x000ee20000300a00 */
[C---:B------:R-:W-:Y:S03]  /*923e0*/  HMMA.16816.F32 R52, R28.reuse, R54, R56 ;  /* 0x000000361c34723c */ /* 0x040fe60000001838 */
[----:B------:R0:W-:Y:S04]  /*923f0*/  STL.64 [R1+0x800], R40 ;  /* 0x0008002801007387 */ /* 0x0001e80000100a00 */
[----:B------:R1:W-:Y:S04]  /*92400*/  STL.64 [R1+0x808], R42 ;  /* 0x0008082a01007387 */ /* 0x0003e80000100a00 */
[----:B0-----:R-:W3:Y:S04]  /*92410*/  LDL.LU R40, [R1+0x6a0] ;  /* 0x0006a00001287983 */ /* 0x001ee80000300800 */
[----:B------:R-:W3:Y:S04]  /*92420*/  LDL.LU R41, [R1+0x6a4] ;  /* 0x0006a40001297983 */ /* 0x000ee80000300800 */
[----:B-1----:R-:W3:Y:S04]  /*92430*/  LDL.LU R42, [R1+0x6a8] ;  /* 0x0006a800012a7983 */ /* 0x002ee80000300800 */
[----:B------:R-:W3:Y:S04]  /*92440*/  LDL.LU R43, [R1+0x6ac] ;  /* 0x0006ac00012b7983 */ /* 0x000ee80000300800 */
[----:B------:R-:W-:Y:S04]  /*92450*/  STL.64 [R1+0x7e0], R8 ;  /* 0x0007e00801007387 */ /* 0x000fe80000100a00 */
[----:B------:R0:W-:Y:S01]  /*92460*/  STL.64 [R1+0x7e8], R10 ;  /* 0x0007e80a01007387 */ /* 0x0001e20000100a00 */
[C---:B------:R-:W-:Y:S03]  /*92470*/  HMMA.16816.F32 R44, R28.reuse, R46, R48 ;  /* 0x0000002e1c2c723c */ /* 0x040fe60000001830 */
[----:B0-----:R-:W3:Y:S04]  /*92480*/  LDL.LU.64 R10, [R1+0x57a0] ;  /* 0x0057a000010a7983 */ /* 0x001ee80000300a00 */
[----:B------:R-:W3:Y:S04]  /*92490*/  LDL.LU.64 R8, [R1+0x5798] ;  /* 0x0057980001087983 */ /* 0x000ee80000300a00 */
[----:B------:R-:W4:Y:S04]  /*924a0*/  LDL.LU.64 R58, [R1+0x5790] ;  /* 0x00579000013a7983 */ /* 0x000f280000300a00 */
[----:B------:R-:W3:Y:S04]  /*924b0*/  LDL.LU.64 R56, [R1+0x5788] ;  /* 0x0057880001387983 */ /* 0x000ee80000300a00 */
[----:B------:R-:W-:Y:S04]  /*924c0*/  STL.64 [R1+0x7c0], R52 ;  /* 0x0007c03401007387 */ /* 0x000fe80000100a00 */
[----:B------:R0:W-:Y:S04]  /*924d0*/  STL.64 [R1+0x7c8], R54 ;  /* 0x0007c83601007387 */ /* 0x0001e80000100a00 */
[----:B0-----:R-:W3:Y:S04]  /*924e0*/  LDL.LU.64 R54, [R1+0x5780] ;  /* 0x0057800001367983 */ /* 0x001ee80000300a00 */
[----:B------:R-:W3:Y:S04]  /*924f0*/  LDL.LU.64 R52, [R1+0x5778] ;  /* 0x0057780001347983 */ /* 0x000ee80000300a00 */
[----:B------:R-:W3:Y:S01]  /*92500*/  LDL.LU.64 R50, [R1+0x5770] ;  /* 0x0057700001327983 */ /* 0x000ee20000300a00 */
[C---:B------:R-:W-:Y:S03]  /*92510*/  HMMA.16816.F32 R32, R28.reuse, R34, R36 ;  /* 0x000000221c20723c */ /* 0x040fe60000001824 */
[----:B------:R-:W3:Y:S04]  /*92520*/  LDL.LU.64 R48, [R1+0x5768] ;  /* 0x0057680001307983 */ /* 0x000ee80000300a00 */
[----:B------:R-:W-:Y:S04]  /*92530*/  STL.64 [R1+0x7a0], R44 ;  /* 0x0007a02c01007387 */ /* 0x000fe80000100a00 */
[----:B------:R0:W-:Y:S04]  /*92540*/  STL.64 [R1+0x7a8], R46 ;  /* 0x0007a82e01007387 */ /* 0x0001e80000100a00 */
[----:B0-----:R-:W3:Y:S04]  /*92550*/  LDL.LU.64 R46, [R1+0x5760] ;  /* 0x00576000012e7983 */ /* 0x001ee80000300a00 */
[----:B------:R-:W3:Y:S04]  /*92560*/  LDL.LU.64 R44, [R1+0x5758] ;  /* 0x00575800012c7983 */ /* 0x000ee80000300a00 */
[----:B------:R-:W-:Y:S04]  /*92570*/  STL.64 [R1+0x780], R32 ;  /* 0x0007802001007387 */ /* 0x000fe80000100a00 */
[----:B------:R-:W-:Y:S01]  /*92580*/  STL.64 [R1+0x788], R34 ;  /* 0x0007882201007387 */ /* 0x000fe20000100a00 */
[----:B--2---:R-:W-:-:S15]  /*92590*/  HMMA.16816.F32 R24, R28, R60, R24 ;  /* 0x0000003c1c18723c */ /* 0x004fde0000001818 */
[----:B------:R-:W-:-:S08]  /*925a0*/  NOP ;  /* 0x0000000000007918 */ /* 0x000fd00000000000 */
[----:B------:R-:W-:Y:S04]  /*925b0*/  STL.64 [R1+0x760], R24 ;  /* 0x0007601801007387 */ /* 0x000fe80000100a00 */
[----:B------:R-:W-:Y:S01]  /*925c0*/  STL.64 [R1+0x768], R26 ;  /* 0x0007681a01007387 */ /* 0x000fe20000100a00 */
[C---:B----4-:R-:W-:Y:S06]  /*925d0*/  HMMA.16816.F32 R20, R28.reuse, R58, R20 ;  /* 0x0000003a1c14723c */ /* 0x050fec0000001814 */
[C---:B---3--:R-:W-:Y:S06]  /*925e0*/  HMMA.16816.F32 R16, R28.reuse, R56, R16 ;  /* 0x000000381c10723c */ /* 0x048fec0000001810 */
[C---:B------:R-:W-:Y:S06]  /*925f0*/  HMMA.16816.F32 R12, R28.reuse, R54, R12 ;  /* 0x000000361c0c723c */ /* 0x040fec000000180c */
[C---:B------:R-:W-:Y:S06]  /*92600*/  HMMA.16816.F32 R8, R28.reuse, R52, R8 ;  /* 0x000000341c08723c */ /* 0x040fec0000001808 */
[C---:B------:R-:W-:Y:S01]  /*92610*/  HMMA.16816.F32 R4, R28.reuse, R50, R4 ;  /* 0x000000321c04723c */ /* 0x040fe20000001804 */
[----:B------:R-:W-:Y:S04]  /*92620*/  STL.64 [R1+0x740], R20 ;  /* 0x0007401401007387 */ /* 0x000fe80000100a00 */
[----:B------:R-:W-:Y:S04]  /*92630*/  STL.64 [R1+0x748], R22 ;  /* 0x0007481601007387 */ /* 0x000fe80000100a00 */
[----:B------:R-:W2:Y:S04]  /*92640*/  LDL.LU R56, [R1+0x2790] ;  /* 0x0027900001387983 */ /* 0x000ea80000300800 */
[----:B------:R-:W-:Y:S04]  /*92650*/  STL.64 [R1+0x720], R16 ;  /* 0x0007201001007387 */ /* 0x000fe80000100a00 */
[----:B------:R-:W-:Y:S04]  /*92660*/  STL.64 [R1+0x728], R18 ;  /* 0x0007281201007387 */ /* 0x000fe80000100a00 */
[----:B------:R-:W-:Y:S04]  /*92670*/  STL.64 [R1+0x700], R12 ;  /* 0x0007000c01007387 */ /* 0x000fe80000100a00 */
[----:B------:R-:W-:Y:S04]  /*92680*/  STL.64 [R1+0x708], R14 ;  /* 0x0007080e01007387 */ /* 0x000fe80000100a00 */
[----:B------:R-:W3:Y:S04]  /*92690*/  LDL.LU R52, [R1+0x2a0] ;  /* 0x0002a00001347983 */ /* 0x000ee80000300800 */
[----:B------:R-:W-:Y:S04]  /*926a0*/  STL.64 [R1+0x6e0], R8 ;  /* 0x0006e00801007387 */ /* 0x000fe80000100a00 */
[----:B------:R-:W-:Y:S04]  /*926b0*/  STL.64 [R1+0x6e8], R10 ;  /* 0x0006e80a01007387 */ /* 0x000fe80000100a00 */
[----:B------:R-:W-:Y:S04]  /*926c0*/  STL.64 [R1+0x6c0], R4 ;  /* 0x0006c00401007387 */ /* 0x000fe80000100a00 */
[----:B------:R0:W-:Y:S04]  /*926d0*/  STL.64 [R1+0x6c8], R6 ;  /* 0x0006c80601007387 */ /* 0x0001e80000100a00 */
[----:B------:R-:W3:Y:S04]  /*926e0*/  LDL.LU R53, [R1+0x2a4] ;  /* 0x0002a40001357983 */ /* 0x000ee80000300800 */
[----:B------:R-:W4:Y:S04]  /*926f0*/  LDL.LU R54, [R1+0x2a8] ;  /* 0x0002a80001367983 */ /* 0x000f280000300800 */
[----:B------:R-:W4:Y:S04]  /*92700*/  LDL.LU R55, [R1+0x2ac] ;  /* 0x0002ac0001377983 */ /* 0x000f280000300800 */
[----:B----4-:R-:W-:Y:S04]  /*92710*/  STL.64 [R1+0x56f0], R54 ;  /* 0x0056f03601007387 */ /* 0x010fe80000100a00 */
[----:B---3--:R-:W-:Y:S04]  /*92720*/  STL.64 [R1+0x56e8], R52 ;  /* 0x0056e83401007387 */ /* 0x008fe80000100a00 */
[----:B------:R-:W2:Y:S04]  /*92730*/  LDL.LU R57, [R1+0x2754] ;  /* 0x0027540001397983 */ /* 0x000ea80000300800 */
[----:B------:R-:W3:Y:S04]  /*92740*/  LDL.LU R58, [R1+0x274c] ;  /* 0x00274c00013a7983 */ /* 0x000ee80000300800 */
[----:B------:R-:W3:Y:S01]  /*92750*/  LDL.LU R59, [R1+0x2744] ;  /* 0x00274400013b7983 */ /* 0x000ee20000300800 */
[C---:B0-----:R-:W-:Y:S03]  /*92760*/  HMMA.16816.F32 R4, R28.reuse, R48, R40 ;  /* 0x000000301c04723c */ /* 0x041fe60000001828 */
[----:B---3--:R-:W-:Y:S04]  /*92770*/  STL.64 [R1+0x5710], R58 ;  /* 0x0057103a01007387 */ /* 0x008fe80000100a00 */
[----:B--2---:R-:W-:Y:S04]  /*92780*/  STL.64 [R1+0x5708], R56 ;  /* 0x0057083801007387 */ /* 0x004fe80000100a00 */
[----:B------:R-:W2:Y:S04]  /*92790*/  LDL.LU R60, [R1+0x273c] ;  /* 0x00273c00013c7983 */ /* 0x000ea80000300800 */
        /* <DEDUP_REMOVED lines=8> */
[----:B------:R0:W-:Y:S04]  /*92820*/  STL.64 [R1+0x6a0], R4 ;  /* 0x0006a00401007387 */ /* 0x0001e80000100a00 */
[----:B------:R1:W-:Y:S04]  /*92830*/  STL.64 [R1+0x6a8], R6 ;  /* 0x0006a80601007387 */ /* 0x0003e80000100a00 */
        /* <DEDUP_REMOVED lines=54> */
[----:B----4-:R-:W-:-:S15]  /*92ba0*/  HMMA.16816.F32 R44, R28, R44, R40 ;  /* 0x0000002c1c2c723c */ /* 0x010fde0000001828 */
[----:B------:R-:W-:-:S02]  /*92bb0*/  NOP ;  /* 0x0000000000007918 */ /* 0x000fc40000000000 */
[----:B------:R-:W-:Y:S04]  /*92bc0*/  STL.64 [R1+0x680], R12 ;  /* 0x0006800c01007387 */ /* 0x000fe80000100a00 */
[----:B------:R0:W-:Y:S04]  /*92bd0*/  STL.64 [R1+0x688], R14 ;  /* 0x0006880e01007387 */ /* 0x0001e80000100a00 */
[----:B0-----:R-:W2:Y:S04]  /*92be0*/  LDL.LU.64 R14, [R1+0x5750] ;  /* 0x00575000010e7983 */ /* 0x001ea80000300a00 */
[----:B------:R-:W2:Y:S04]  /*92bf0*/  LDL.LU.64 R12, [R1+0x5748] ;  /* 0x00574800010c7983 */ /* 0x000ea80000300a00 */
[----:B------:R-:W3:Y:S04]  /*92c00*/  LDL.LU.64 R42, [R1+0x5740] ;  /* 0x00574000012a7983 */ /* 0x000ee80000300a00 */
[----:B------:R-:W4:Y:S04]  /*92c10*/  LDL.LU.64 R40, [R1+0x5738] ;  /* 0x0057380001287983 */ /* 0x000f280000300a00 */
[----:B------:R0:W-:Y:S04]  /*92c20*/  STL.64 [R1+0x660], R44 ;  /* 0x0006602c01007387 */ /* 0x0001e80000100a00 */
[----:B------:R1:W-:Y:S04]  /*92c30*/  STL.64 [R1+0x668], R46 ;  /* 0x0006682e01007387 */ /* 0x0003e80000100a00 */
[----:B0-----:R-:W2:Y:S04]  /*92c40*/  LDL.LU R44, [R1+0x2b0] ;  /* 0x0002b000012c7983 */ /* 0x001ea80000300800 */
[----:B------:R-:W2:Y:S04]  /*92c50*/  LDL.LU R45, [R1+0x2b4] ;  /* 0x0002b400012d7983 */ /* 0x000ea80000300800 */
[----:B-1----:R-:W2:Y:S04]  /*92c60*/  LDL.LU R46, [R1+0x2b8] ;  /* 0x0002b800012e7983 */ /* 0x002ea80000300800 */
        /* <DEDUP_REMOVED lines=8> */
[----:B------:R-:W2:Y:S01]  /*92cf0*/  LDL.LU.64 R38, [R1+0x5720] ;  /* 0x0057200001267983 */ /* 0x000ea20000300a00 */
[C---:B------:R-:W-:Y:S03]  /*92d00*/  HMMA.16816.F32 R4, R28.reuse, R2, R4 ;  /* 0x000000021c04723c */ /* 0x040fe60000001804 */
[----:B------:R-:W3:Y:S04]  /*92d10*/  LDL.LU.64 R36, [R1+0x5718] ;  /* 0x0057180001247983 */ /* 0x000ee80000300a00 */
[----:B------:R0:W-:Y:S04]  /*92d20*/  STL.64 [R1+0x620], R40 ;  /* 0x0006202801007387 */ /* 0x0001e80000100a00 */
[----:B------:R1:W-:Y:S04]  /*92d30*/  STL.64 [R1+0x628], R42 ;  /* 0x0006282a01007387 */ /* 0x0003e80000100a00 */
[----:B0-----:R-:W3:Y:S04]  /*92d40*/  LDL.LU R40, [R1+0x2d0] ;  /* 0x0002d00001287983 */ /* 0x001ee80000300800 */
[----:B------:R-:W3:Y:S04]  /*92d50*/  LDL.LU R41, [R1+0x2d4] ;  /* 0x0002d40001297983 */ /* 0x000ee80000300800 */
[----:B-1----:R-:W3:Y:S04]  /*92d60*/  LDL.LU R42, [R1+0x2d8] ;  /* 0x0002d800012a7983 */ /* 0x002ee80000300800 */
[----:B------:R-:W3:Y:S01]  /*92d70*/  LDL.LU R43, [R1+0x2dc] ;  /* 0x0002dc00012b7983 */ /* 0x000ee20000300800 */
[----:B--2---:R-:W-:-:S15]  /*92d80*/  HMMA.16816.F32 R56, R28, R38, R56 ;  /* 0x000000261c38723c */ /* 0x004fde0000001838 */
[----:B------:R-:W-:-:S08]  /*92d90*/  NOP ;  /* 0x0000000000007918 */ /* 0x000fd00000000000 */
        /* <DEDUP_REMOVED lines=23> */
[C---:B----4-:R-:W-:Y:S06]  /*92f10*/  HMMA.16816.F32 R24, R28.reuse, R8, R24 ;  /* 0x000000081c18723c */ /* 0x050fec0000001818 */
[----:B---3--:R-:W-:-:S15]  /*92f20*/  HMMA.16816.F32 R8, R28, R10, R12 ;  /* 0x0000000a1c08723c */ /* 0x008fde000000180c */
[----:B------:R-:W-:-:S02]  /*92f30*/  NOP ;  /* 0x0000000000007918 */ /* 0x000fc40000000000 */
[----:B------:R-:W-:Y:S04]  /*92f40*/  STL.64 [R1+0x580], R24 ;  /* 0x0005801801007387 */ /* 0x000fe80000100a00 */
[----:B------:R0:W-:Y:S04]  /*92f50*/  STL.64 [R1+0x588], R26 ;  /* 0x0005881a01007387 */ /* 0x0001e80000100a00 */
[----:B0-----:R-:W3:Y:S04]  /*92f60*/  LDL.LU.64 R26, [R1+0x56d0] ;  /* 0x0056d000011a7983 */ /* 0x001ee80000300a00 */
[----:B------:R-:W4:Y:S04]  /*92f70*/  LDL.LU.64 R24, [R1+0x56c8] ;  /* 0x0056c80001187983 */ /* 0x000f280000300a00 */
[----:B------:R-:W2:Y:S04]  /*92f80*/  LDL.LU.64 R14, [R1+0x56c0] ;  /* 0x0056c000010e7983 */ /* 0x000ea80000300a00 */
[----:B------:R-:W3:Y:S04]  /*92f90*/  LDL.LU.64 R12, [R1+0x56b8] ;  /* 0x0056b800010c7983 */ /* 0x000ee80000300a00 */
[----:B------:R0:W-:Y:S04]  /*92fa0*/  STL.64 [R1+0x560], R8 ;  /* 0x0005600801007387 */ /* 0x0001e80000100a00 */
[----:B------:R1:W-:Y:S04]  /*92fb0*/  STL.64 [R1+0x568], R10 ;  /* 0x0005680a01007387 */ /* 0x0003e80000100a00 */
[----:B0-----:R-:W4:Y:S04]  /*92fc0*/  LDL.LU R8, [R1+0x460] ;  /* 0x0004600001087983 */ /* 0x001f280000300800 */
[----:B------:R-:W4:Y:S04]  /*92fd0*/  LDL.LU R9, [R1+0x464] ;  /* 0x0004640001097983 */ /* 0x000f280000300800 */
[----:B-1----:R-:W4:Y:S04]  /*92fe0*/  LDL.LU R10, [R1+0x468] ;  /* 0x00046800010a7983 */ /* 0x002f280000300800 */
        /* <DEDUP_REMOVED lines=8> */
[----:B------:R-:W4:Y:S04]  /*93070*/  LDL.LU.64 R18, [R1+0x56a0] ;  /* 0x0056a00001127983 */ /* 0x000f280000300a00 */
[----:B------:R-:W2:Y:S04]  /*93080*/  LDL.LU.64 R16, [R1+0x5698] ;  /* 0x0056980001107983 */ /* 0x000ea80000300a00 */
[----:B------:R0:W-:Y:S04]  /*93090*/  STL.64 [R1+0x4a0], R12 ;  /* 0x0004a00c01007387 */ /* 0x0001e80000100a00 */
[----:B------:R1:W-:Y:S04]  /*930a0*/  STL.64 [R1+0x4a8], R14 ;  /* 0x0004a80e01007387 */ /* 0x0003e80000100a00 */
[----:B0-----:R-:W2:Y:S04]  /*930b0*/  LDL.LU R12, [R1+0x480] ;  /* 0x00048000010c7983 */ /* 0x001ea80000300800 */
[----:B------:R-:W2:Y:S04]  /*930c0*/  LDL.LU R13, [R1+0x484] ;  /* 0x00048400010d7983 */ /* 0x000ea80000300800 */
[----:B-1----:R-:W2:Y:S04]  /*930d0*/  LDL.LU R14, [R1+0x488] ;  /* 0x00048800010e7983 */ /* 0x002ea80000300800 */
[----:B------:R-:W2:Y:S01]  /*930e0*/  LDL.LU R15, [R1+0x48c] ;  /* 0x00048c00010f7983 */ /* 0x000ea20000300800 */
[----:B------:R-:W-:Y:S01]  /*930f0*/  VIADD R56, R56, 0x1 ;  /* 0x0000000138387836 */ /* 0x000fe20000000000 */
[----:B------:R-:W-:-:S02]  /*93100*/  IADD3 R57, P2, R57, UR32, RZ ;  /* 0x0000002039397c10 */ /* 0x000fc4000ff5e0ff */
[----:B------:R-:W-:Y:S02]  /*93110*/  IADD3 R58, P3, R58, UR32, RZ ;  /* 0x000000203a3a7c10 */ /* 0x000fe4000ff7e0ff */
[----:B------:R-:W-:Y:S02]  /*93120*/  IADD3 R59, P4, R59, UR32, RZ ;  /* 0x000000203b3b7c10 */ /* 0x000fe4000ff9e0ff */
[----:B------:R-:W-:Y:S02]  /*93130*/  IADD3 R60, P5, R60, UR32, RZ ;  /* 0x000000203c3c7c10 */ /* 0x000fe4000ffbe0ff */
[----:B------:R-:W-:Y:S02]  /*93140*/  IADD3 R61, P6, R61, UR32, RZ ;  /* 0x000000203d3d7c10 */ /* 0x000fe4000ffde0ff */
[----:B------:R-:W-:Y:S02]  /*93150*/  IADD3 R32, P1, R32, UR32, RZ ;  /* 0x0000002020207c10 */ /* 0x000fe4000ff3e0ff */
[----:B------:R-:W-:-:S02]  /*93160*/  IADD3.X R33, R33, UR30, RZ, P2, !PT ;  /* 0x0000001e21217c10 */ /* 0x000fc400097fe4ff */
[----:B------:R-:W-:Y:S02]  /*93170*/  IADD3 R34, P2, R34, UR32, RZ ;  /* 0x0000002022227c10 */ /* 0x000fe4000ff5e0ff */
[----:B------:R-:W-:Y:S01]  /*93180*/  IADD3.X R35, R35, UR30, RZ, P3, !PT ;  /* 0x0000001e23237c10 */ /* 0x000fe20009ffe4ff */
[----:B--2---:R-:W-:-:S15]  /*93190*/  HMMA.16816.F32 R12, R28, R16, R12 ;  /* 0x000000101c0c723c */ /* 0x004fde000000180c */
[----:B------:R-:W-:-:S08]  /*931a0*/  NOP ;  /* 0x0000000000007918 */ /* 0x000fd00000000000 */
[----:B------:R-:W-:Y:S04]  /*931b0*/  STL.64 [R1+0x480], R12 ;  /* 0x0004800c01007387 */ /* 0x000fe80000100a00 */
[----:B------:R4:W-:Y:S02]  /*931c0*/  STL.64 [R1+0x488], R14 ;  /* 0x0004880e01007387 */ /* 0x0009e40000100a00 */
[C---:B----4-:R-:W-:Y:S06]  /*931d0*/  HMMA.16816.F32 R12, R28.reuse, R18, R8 ;  /* 0x000000121c0c723c */ /* 0x050fec0000001808 */
[----:B---3--:R-:W-:Y:S01]  /*931e0*/  HMMA.16816.F32 R8, R28, R20, R48 ;  /* 0x000000141c08723c */ /* 0x008fe20000001830 */
[----:B------:R-:W0:-:S15]  /*931f0*/  LDC R51, c[0x0][0x230] ;  /* 0x00008c00ff337b82 */ /* 0x000e1e0000000800 */
[----:B------:R-:W-:-:S01]  /*93200*/  NOP ;  /* 0x0000000000007918 */ /* 0x000fc20000000000 */
[----:B------:R-:W-:Y:S04]  /*93210*/  STL.64 [R1+0x460], R12 ;  /* 0x0004600c01007387 */ /* 0x000fe80000100a00 */
[----:B------:R1:W-:Y:S04]  /*93220*/  STL.64 [R1+0x468], R14 ;  /* 0x0004680e01007387 */ /* 0x0003e80000100a00 */
[----:B------:R-:W-:Y:S04]  /*93230*/  STL.64 [R1+0x440], R8 ;  /* 0x0004400801007387 */ /* 0x000fe80000100a00 */
[----:B------:R2:W-:Y:S01]  /*93240*/  STL.64 [R1+0x448], R10 ;  /* 0x0004480a01007387 */ /* 0x0005e20000100a00 */
[C---:B-1----:R-:W-:Y:S06]  /*93250*/  HMMA.16816.F32 R12, R28.reuse, R22, R4 ;  /* 0x000000161c0c723c */ /* 0x042fec0000001804 */
[C---:B------:R-:W-:Y:S06]  /*93260*/  HMMA.16816.F32 R4, R28.reuse, R26, R44 ;  /* 0x0000001a1c04723c */ /* 0x040fec000000182c */
[C---:B--2---:R-:W-:Y:S11]  /*93270*/  HMMA.16816.F32 R8, R28.reuse, R24, R40 ;  /* 0x000000181c08723c */ /* 0x044ff60000001828 */
[----:B------:R-:W-:Y:S04]  /*93280*/  STL.64 [R1+0x300], R12 ;  /* 0x0003000c01007387 */ /* 0x000fe80000100a00 */
[----:B------:R-:W-:Y:S08]  /*93290*/  STL.64 [R1+0x308], R14 ;  /* 0x0003080e01007387 */ /* 0x000ff00000100a00 */
[----:B------:R-:W-:Y:S04]  /*932a0*/  STL.64 [R1+0x2d0], R8 ;  /* 0x0002d00801007387 */ /* 0x000fe80000100a00 */
[----:B------:R-:W-:Y:S04]  /*932b0*/  STL.64 [R1+0x2d8], R10 ;  /* 0x0002d80a01007387 */ /* 0x000fe80000100a00 */
[----:B------:R-:W-:Y:S04]  /*932c0*/  STL.64 [R1+0x2b0], R4 ;  /* 0x0002b00401007387 */ /* 0x000fe80000100a00 */
[----:B------:R1:W-:Y:S02]  /*932d0*/  STL.64 [R1+0x2b8], R6 ;  /* 0x0002b80601007387 */ /* 0x0003e40000100a00 */
[----:B-1----:R-:W-:Y:S01]  /*932e0*/  HMMA.16816.F32 R4, R28, R36, R52 ;  /* 0x000000241c04723c */ /* 0x002fe20000001834 */
[----:B0-----:R-:W-:Y:S01]  /*932f0*/  VIADD R51, R51, 0x1f ;  /* 0x0000001f33337836 */ /* 0x001fe20000000000 */
[----:B------:R-:W-:Y:S04]  /*93300*/  STL [R1+0x2790], R56 ;  /* 0x0027903801007387 */ /* 0x000fe80000100800 */
[----:B------:R-:W-:-:S04]  /*93310*/  SHF.R.S32.HI R40, RZ, 0x1f, R51 ;  /* 0x0000001fff287819 */ /* 0x000fc80000011433 */
[----:B------:R-:W-:-:S13]  /*93320*/  LEA.HI R40, R40, R51, RZ, 0x5 ;  /* 0x0000003328287211 */ /* 0x000fda00078f28ff */
[----:B------:R0:W-:Y:S04]  /*93330*/  STL.64 [R1+0x2a0], R4 ;  /* 0x0002a00401007387 */ /* 0x0001e80000100a00 */
[----:B------:R-:W-:Y:S04]  /*93340*/  STL.64 [R1+0x2a8], R6 ;  /* 0x0002a80601007387 */ /* 0x000fe80000100a00 */
[----:B------:R1:W-:Y:S04]  /*93350*/  STL [R1+0x2754], R57 ;  /* 0x0027543901007387 */ /* 0x0003e80000100800 */
[----:B------:R2:W-:Y:S04]  /*93360*/  STL [R1+0x274c], R58 ;  /* 0x00274c3a01007387 */ /* 0x0005e80000100800 */
[----:B------:R3:W-:Y:S04]  /*93370*/  STL [R1+0x2744], R59 ;  /* 0x0027443b01007387 */ /* 0x0007e80000100800 */
[----:B------:R4:W-:Y:S04]  /*93380*/  STL [R1+0x273c], R60 ;  /* 0x00273c3c01007387 */ /* 0x0009e80000100800 */
[----:B------:R4:W-:Y:S01]  /*93390*/  STL [R1+0x2bbc], R61 ;  /* 0x002bbc3d01007387 */ /* 0x0009e20000100800 */
[----:B------:R-:W-:-:S03]  /*933a0*/  SHF.R.S32.HI R40, RZ, 0x5, R40 ;  /* 0x00000005ff287819 */ /* 0x000fc60000011428 */
[----:B------:R4:W-:Y:S04]  /*933b0*/  STL [R1+0x2bb4], R32 ;  /* 0x002bb42001007387 */ /* 0x0009e80000100800 */
[----:B0-----:R-:W4:Y:S04]  /*933c0*/  LDL.LU R5, [R1+0x2ba4] ;  /* 0x002ba40001057983 */ /* 0x001f280000300800 */
[----:B------:R0:W-:Y:S04]  /*933d0*/  STL [R1+0x2750], R33 ;  /* 0x0027502101007387 */ /* 0x0001e80000100800 */
[----:B------:R-:W4:Y:S04]  /*933e0*/  LDL.LU R2, [R1+0x2740] ;  /* 0x0027400001027983 */ /* 0x000f280000300800 */
[----:B------:R0:W-:Y:S01]  /*933f0*/  STL [R1+0x2bac], R34 ;  /* 0x002bac2201007387 */ /* 0x0001e20000100800 */
[----:B------:R-:W-:-:S03]  /*93400*/  ISETP.NE.U32.AND P0, PT, R56, R40, PT ;  /* 0x000000283800720c */ /* 0x000fc60003f05070 */
        /* <DEDUP_REMOVED lines=22> */
[----:B--2---:R-:W2:Y:S04]  /*93570*/  LDL.LU R58, [R1+0x2b70] ;  /* 0x002b7000013a7983 */ /* 0x004ea80000300800 */
[----:B---3--:R-:W3:Y:S04]  /*93580*/  LDL.LU R59, [R1+0x2b44] ;  /* 0x002b4400013b7983 */ /* 0x008ee80000300800 */
[----:B----4-:R-:W4:Y:S04]  /*93590*/  LDL.LU R60, [R1+0x2b68] ;  /* 0x002b6800013c7983 */ /* 0x010f280000300800 */
[----:B------:R-:W4:Y:S04]  /*935a0*/  LDL.LU R61, [R1+0x2b3c] ;  /* 0x002b3c00013d7983 */ /* 0x000f280000300800 */
[----:B------:R-:W4:Y:S04]  /*935b0*/  LDL.LU R32, [R1+0x2b60] ;  /* 0x002b600001207983 */ /* 0x000f280000300800 */
[----:B0-----:R-:W4:Y:S04]  /*935c0*/  LDL.LU R33, [R1+0x2b34] ;  /* 0x002b340001217983 */ /* 0x001f280000300800 */
[----:B------:R-:W4:Y:S04]  /*935d0*/  LDL.LU R34, [R1+0x2b58] ;  /* 0x002b580001227983 */ /* 0x000f280000300800 */
[----:B------:R-:W4:Y:S01]  /*935e0*/  LDL.LU R35, [R1+0x2b2c] ;  /* 0x002b2c0001237983 */ /* 0x000f220000300800 */
[----:B------:R-:W-:-:S02]  /*935f0*/  IADD3 R5, P3, R5, UR32, RZ ;  /* 0x0000002005057c10 */ /* 0x000fc4000ff7e0ff */
[----:B------:R-:W-:-:S03]  /*93600*/  IADD3.X R2, R2, UR30, RZ, P4, !PT ;  /* 0x0000001e02027c10 */ /* 0x000fc6000a7fe4ff */
[----:B------:R0:W-:Y:S01]  /*93610*/  STL [R1+0x2ba4], R5 ;  /* 0x002ba40501007387 */ /* 0x0001e20000100800 */
[----:B------:R-:W-:-:S03]  /*93620*/  IADD3 R3, P4, R3, UR32, RZ ;  /* 0x0000002003037c10 */ /* 0x000fc6000ff9e0ff */
[----:B------:R1:W-:Y:S01]  /*93630*/  STL [R1+0x2740], R2 ;  /* 0x0027400201007387 */ /* 0x0003e20000100800 */
        /* <DEDUP_REMOVED lines=40> */
[----:B--2---:R-:W-:-:S03]  /*938c0*/  IADD3.X R58, R58, UR30, RZ, P3, !PT ;  /* 0x0000001e3a3a7c10 */ /* 0x004fc60009ffe4ff */
[----:B------:R2:W-:Y:S01]  /*938d0*/  STL [R1+0x2b4c], R57 ;  /* 0x002b4c3901007387 */ /* 0x0005e20000100800 */
[----:B---3--:R-:W-:-:S03]  /*938e0*/  IADD3 R59, P3, R59, UR32, RZ ;  /* 0x000000203b3b7c10 */ /* 0x008fc6000ff7e0ff */
[----:B------:R3:W-:Y:S01]  /*938f0*/  STL [R1+0x2b70], R58 ;  /* 0x002b703a01007387 */ /* 0x0007e20000100800 */
[----:B----4-:R-:W-:-:S03]  /*93900*/  IADD3.X R60, R60, UR30, RZ, P4, !PT ;  /* 0x0000001e3c3c7c10 */ /* 0x010fc6000a7fe4ff */
        /* <DEDUP_REMOVED lines=8> */
[----:B0-----:R-:W4:Y:S01]  /*93990*/  LDL.LU R5, [R1+0x2b50] ;  /* 0x002b500001057983 */ /* 0x001f220000300800 */
[----:B------:R-:W-:-:S03]  /*939a0*/  IADD3 R35, P6, R35, UR32, RZ ;  /* 0x0000002023237c10 */ /* 0x000fc6000ffde0ff */
[----:B------:R0:W-:Y:S04]  /*939b0*/  STL [R1+0x2b34], R33 ;  /* 0x002b342101007387 */ /* 0x0001e80000100800 */
[----:B-1----:R-:W4:Y:S04]  /*939c0*/  LDL.LU R2, [R1+0x2b24] ;  /* 0x002b240001027983 */ /* 0x002f280000300800 */
        /* <DEDUP_REMOVED lines=22> */
[----:B--2---:R-:W2:Y:S04]  /*93b30*/  LDL.LU R57, [R1+0x2af8] ;  /* 0x002af80001397983 */ /* 0x004ea80000300800 */
[----:B---3--:R-:W3:Y:S04]  /*93b40*/  LDL.LU R58, [R1+0x2acc] ;  /* 0x002acc00013a7983 */ /* 0x008ee80000300800 */
[----:B----4-:R-:W4:Y:S04]  /*93b50*/  LDL.LU R59, [R1+0x2af0] ;  /* 0x002af000013b7983 */ /* 0x010f280000300800 */
[----:B------:R-:W4:Y:S04]  /*93b60*/  LDL.LU R60, [R1+0x2ac4] ;  /* 0x002ac400013c7983 */ /* 0x000f280000300800 */
[----:B------:R-:W4:Y:S04]  /*93b70*/  LDL.LU R61, [R1+0x2ae8] ;  /* 0x002ae800013d7983 */ /* 0x000f280000300800 */
[----:B------:R-:W4:Y:S04]  /*93b80*/  LDL.LU R32, [R1+0x2abc] ;  /* 0x002abc0001207983 */ /* 0x000f280000300800 */
[----:B0-----:R-:W4:Y:S04]  /*93b90*/  LDL.LU R33, [R1+0x2ae0] ;  /* 0x002ae00001217983 */ /* 0x001f280000300800 */
[----:B-1----:R-:W4:Y:S04]  /*93ba0*/  LDL.LU R34, [R1+0x2ab4] ;  /* 0x002ab40001227983 */ /* 0x002f280000300800 */
[----:B------:R-:W4:Y:S01]  /*93bb0*/  LDL.LU R35, [R1+0x2ad8] ;  /* 0x002ad80001237983 */ /* 0x000f220000300800 */
[----:B------:R-:W-:-:S02]  /*93bc0*/  IADD3.X R5, R5, UR30, RZ, P1, !PT ;  /* 0x0000001e05057c10 */ /* 0x000fc40008ffe4ff */
        /* <DEDUP_REMOVED lines=57> */
[----:B0-----:R-:W4:Y:S01]  /*93f60*/  LDL.LU R5, [R1+0x2aac] ;  /* 0x002aac0001057983 */ /* 0x001f220000300800 */
[----:B------:R-:W-:-:S03]  /*93f70*/  IADD3.X R35, R35, UR30, RZ, P4, !PT ;  /* 0x0000001e23237c10 */ /* 0x000fc6000a7fe4ff */
        /* <DEDUP_REMOVED lines=29> */
[----:B------:R-:W4:Y:S04]  /*94150*/  LDL.LU R32, [R1+0x2a68] ;  /* 0x002a680001207983 */ /* 0x000f280000300800 */
[----:B0-----:R-:W4:Y:S04]  /*94160*/  LDL.LU R33, [R1+0x2a3c] ;  /* 0x002a3c0001217983 */ /* 0x001f280000300800 */
[----:B-1----:R-:W4:Y:S04]  /*94170*/  LDL.LU R34, [R1+0x2a60] ;  /* 0x002a600001227983 */ /* 0x002f280000300800 */
        /* <DEDUP_REMOVED lines=1738> */
[----:B--2---:R-:W2:Y:S04]  /*9ae20*/  LDL.LU R3, [R1+0x33d0] ;  /* 0x0033d00001037983 */ /* 0x004ea80000300800 */
[----:B------:R1:W-:Y:S04]  /*9ae30*/  STL [R1+0x33b4], R35 ;  /* 0x0033b42301007387 */ /* 0x0003e80000100800 */
        /* <DEDUP_REMOVED lines=124> */
[----:B--2---:R-:W-:-:S03]  /*9b600*/  IADD3 R3, P3, R3, UR7, RZ ;  /* 0x0000000703037c10 */ /* 0x004fc6000ff7e0ff */
[----:B------:R1:W-:Y:S01]  /*9b610*/  STL [R1+0x3358], R2 ;  /* 0x0033580201007387 */ /* 0x0003e20000100800 */
[----:B---3--:R-:W-:-:S03]  /*9b620*/  IADD3.X R38, R38, UR58, RZ, P4, !PT ;  /* 0x0000003a26267c10 */ /* 0x008fc6000a7fe4ff */
[----:B------:R2:W-:Y:S01]  /*9b630*/  STL [R1+0x332c], R3 ;  /* 0x00332c0301007387 */ /* 0x0005e20000100800 */
[----:B----4-:R-:W-:-:S03]  /*9b640*/  IADD3 R39, P4, R39, UR7, RZ ;  /* 0x0000000727277c10 */ /* 0x010fc6000ff9e0ff */
        /* <DEDUP_REMOVED lines=1717> */
[----:B------:R-:W-:-:S03]  /*a21a0*/  IADD3.X R61, R61, UR58, RZ, P1, !PT ;  /* 0x0000003a3d3d7c10 */ /* 0x000fc60008ffe4ff */
[----:B------:R1:W-:Y:S01]  /*a21b0*/  STL [R1+0x3b70], R60 ;  /* 0x003b703c01007387 */ /* 0x0003e20000100800 */
[----:B------:R-:W-:-:S03]  /*a21c0*/  IADD3.X R32, R32, UR58, RZ, P2, !PT ;  /* 0x0000003a20207c10 */ /* 0x000fc600097fe4ff */
[----:B------:R1:W-:Y:S01]  /*a21d0*/  STL [R1+0x3b78], R61 ;  /* 0x003b783d01007387 */ /* 0x0003e20000100800 */
[----:B------:R-:W-:-:S03]  /*a21e0*/  IADD3.X R33, R33, UR58, RZ, P3, !PT ;  /* 0x0000003a21217c10 */ /* 0x000fc60009ffe4ff */
[----:B------:R1:W-:Y:S01]  /*a21f0*/  STL [R1+0x3b80], R32 ;  /* 0x003b802001007387 */ /* 0x0003e20000100800 */
[----:B------:R-:W-:Y:S02]  /*a2200*/  IADD3.X R34, R34, UR58, RZ, P4, !PT ;  /* 0x0000003a22227c10 */ /* 0x000fe4000a7fe4ff */
[----:B------:R-:W-:-:S05]  /*a2210*/  IADD3.X R35, R35, UR58, RZ, P5, !PT ;  /* 0x0000003a23237c10 */ /* 0x000fca000affe4ff */
[----:B------:R1:W-:Y:S04]  /*a2220*/  STL [R1+0x3b98], R35 ;  /* 0x003b982301007387 */ /* 0x0003e80000100800 */
[----:B------:R1:W-:Y:S04]  /*a2230*/  STL [R1+0x3b88], R33 ;  /* 0x003b882101007387 */ /* 0x0003e80000100800 */
[----:B------:R1:W-:Y:S01]  /*a2240*/  STL [R1+0x3b90], R34 ;  /* 0x003b902201007387 */ /* 0x0003e20000100800 */
[----:B------:R-:W-:Y:S05]  /*a2250*/  @P0 BRA `(.L_x_1) ;  /* 0xfffffa9400e40947 */ /* 0x000fea000383ffff */
.L_x_0:
[----:B------:R-:W2:Y:S01]  /*a2260*/  LDL R4, [R1+0x138] ;  /* 0x0001380001047983 */ /* 0x000ea20000100800 */
[----:B------:R-:W-:Y:S01]  /*a2270*/  ULDC UR6, c[0x0][0x248] ;  /* 0x0000920000067ab9 */ /* 0x000fe20000000800 */
[----:B------:R-:W-:Y:S01]  /*a2280*/  ULDC.64 UR8, c[0x0][0x228] ;  /* 0x00008a0000087ab9 */ /* 0x000fe20000000a00 */
[----:B-1----:R-:W-:Y:S01]  /*a2290*/  LOP3.LUT R2, R2, 0xffbfffff, RZ, 0xc0, !PT ;  /* 0xffbfffff02027812 */ /* 0x002fe200078ec0ff */
[----:B------:R1:W-:Y:S01]  /*a22a0*/  STL [R1+0x569c], R3 ;  /* 0x00569c0301007387 */ /* 0x0003e20000100800 */
[----:B------:R-:W-:Y:S01]  /*a22b0*/  ULDC.64 UR10, c[0x0][0x228] ;  /* 0x00008a00000a7ab9 */ /* 0x000fe20000000a00 */
[----:B------:R-:W-:Y:S01]  /*a22c0*/  ULDC UR7, c[0x0][0x248] ;  /* 0x0000920000077ab9 */ /* 0x000fe20000000800 */
[----:B------:R-:W-:Y:S01]  /*a22d0*/  ULDC UR12, c[0x0][0x248] ;  /* 0x00009200000c7ab9 */ /* 0x000fe20000000800 */
[----:B------:R-:W-:Y:S01]  /*a22e0*/  STL [R1+0x5698], R32 ;  /* 0x0056982001007387 */ /* 0x000fe20000100800 */
[----:B------:R-:W-:Y:S01]  /*a22f0*/  ULDC UR13, c[0x0][0x248] ;  /* 0x00009200000d7ab9 */ /* 0x000fe20000000800 */
[----:B------:R-:W-:Y:S01]  /*a2300*/  ULDC UR14, c[0x0][0x248] ;  /* 0x00009200000e7ab9 */ /* 0x000fe20000000800 */
[----:B------:R-:W-:Y:S01]  /*a2310*/  ULDC UR17, c[0x0][0x248] ;  /* 0x0000920000117ab9 */ /* 0x000fe20000000800 */
[----:B-----5:R3:W-:Y:S01]  /*a2320*/  STL [R1+0x5694], R0 ;  /* 0x0056940001007387 */ /* 0x0207e20000100800 */
[----:B------:R-:W-:Y:S01]  /*a2330*/  ULDC UR20, c[0x0][0x248] ;  /* 0x0000920000147ab9 */ /* 0x000fe20000000800 */
[----:B-1----:R-:W-:Y:S01]  /*a2340*/  MOV R3, UR4 ;  /* 0x0000000400037c02 */ /* 0x002fe20008000f00 */
[----:B------:R-:W-:Y:S01]  /*a2350*/  ULDC UR23, c[0x0][0x248] ;  /* 0x0000920000177ab9 */ /* 0x000fe20000000800 */
[----:B------:R-:W-:Y:S01]  /*a2360*/  ULDC UR26, c[0x0][0x248] ;  /* 0x00009200001a7ab9 */ /* 0x000fe20000000800 */
[----:B------:R-:W-:Y:S01]  /*a2370*/  ULDC UR29, c[0x0][0x248] ;  /* 0x00009200001d7ab9 */ /* 0x000fe20000000800 */
[----:B------:R-:W-:Y:S01]  /*a2380*/  ULDC UR32, c[0x0][0x248] ;  /* 0x0000920000207ab9 */ /* 0x000fe20000000800 */
[----:B------:R-:W-:Y:S01]  /*a2390*/  ULDC UR35, c[0x0][0x248] ;  /* 0x0000920000237ab9 */ /* 0x000fe20000000800 */
[----:B------:R-:W-:Y:S01]  /*a23a0*/  ULDC UR38, c[0x0][0x248] ;  /* 0x0000920000267ab9 */ /* 0x000fe20000000800 */
[----:B------:R-:W-:Y:S01]  /*a23b0*/  ULDC UR41, c[0x0][0x248] ;  /* 0x0000920000297ab9 */ /* 0x000fe20000000800 */
[----:B---3--:R-:W-:Y:S01]  /*a23c0*/  MOV R0, UR5 ;  /* 0x0000000500007c02 */ /* 0x008fe20008000f00 */
[----:B------:R-:W-:Y:S01]  /*a23d0*/  ULDC UR44, c[0x0][0x248] ;  /* 0x00009200002c7ab9 */ /* 0x000fe20000000800 */
[----:B------:R-:W-:Y:S01]  /*a23e0*/  ULDC UR47, c[0x0][0x248] ;  /* 0x00009200002f7ab9 */ /* 0x000fe20000000800 */
[----:B------:R-:W-:Y:S01]  /*a23f0*/  ULDC UR50, c[0x0][0x248] ;  /* 0x0000920000327ab9 */ /* 0x000fe20000000800 */
[----:B------:R-:W-:Y:S01]  /*a2400*/  ULDC UR53, c[0x0][0x248] ;  /* 0x0000920000357ab9 */ /* 0x000fe20000000800 */
[----:B------:R2:W-:Y:S01]  /*a2410*/  STL [R1+0x3c10], R0 ;  /* 0x003c100001007387 */ /* 0x0005e20000100800 */
[----:B------:R-:W-:Y:S01]  /*a2420*/  ULDC UR56, c[0x0][0x248] ;  /* 0x0000920000387ab9 */ /* 0x000fe20000000800 */
[----:B------:R-:W-:Y:S01]  /*a2430*/  ULDC UR15, c[0x0][0x248] ;  /* 0x00009200000f7ab9 */ /* 0x000fe20000000800 */
[----:B------:R-:W-:Y:S01]  /*a2440*/  ULDC UR16, c[0x0][0x248] ;  /* 0x0000920000107ab9 */ /* 0x000fe20000000800 */
[----:B------:R-:W-:Y:S01]  /*a2450*/  STL [R1+0x3c14], R3 ;  /* 0x003c140301007387 */ /* 0x000fe20000100800 */
[----:B------:R-:W-:Y:S01]  /*a2460*/  ULDC UR18, c[0x0][0x248] ;  /* 0x0000920000127ab9 */ /* 0x000fe20000000800 */
        /* <DEDUP_REMOVED lines=25> */
[----:B------:R-:W-:Y:S01]  /*a2600*/  ULDC.64 UR60, c[0x0][0x228] ;  /* 0x00008a00003c7ab9 */ /* 0x000fe20000000a00 */
[----:B--2---:R-:W-:Y:S01]  /*a2610*/  IMAD R0, R4, UR6, RZ ;  /* 0x0000000604007c24 */ /* 0x004fe2000f8e02ff */
[----:B------:R-:W-:-:S03]  /*a2620*/  ULDC UR6, c[0x0][0x248] ;  /* 0x0000920000067ab9 */ /* 0x000fc60000000800 */
[----:B------:R-:W-:Y:S01]  /*a2630*/  VIADD R32, R0, UR6 ;  /* 0x0000000600207c36 */ /* 0x000fe20008000000 */
[----:B------:R-:W-:Y:S01]  /*a2640*/  ULDC UR6, c[0x0][0x248] ;  /* 0x0000920000067ab9 */ /* 0x000fe20000000800 */
[----:B------:R1:W-:Y:S04]  /*a2650*/  STL [R1+0x3b30], R0 ;  /* 0x003b300001007387 */ /* 0x0003e80000100800 */
[----:B------:R-:W-:Y:S01]  /*a2660*/  STL [R1+0x56a0], R32 ;  /* 0x0056a02001007387 */ /* 0x000fe20000100800 */
[----:B-1----:R-:W-:Y:S01]  /*a2670*/  VIADD R0, R32, UR6 ;  /* 0x0000000620007c36 */ /* 0x002fe20008000000 */
[----:B------:R-:W-:-:S04]  /*a2680*/  ULDC UR6, c[0x0][0x248] ;  /* 0x0000920000067ab9 */ /* 0x000fc80000000800 */
[----:B------:R1:W-:Y:S02]  /*a2690*/  STL [R1+0x2418], R0 ;  /* 0x0024180001007387 */ /* 0x0003e40000100800 */
        /* <DEDUP_REMOVED lines=22> */
[----:B------:R-:W-:-:S03]  /*a2800*/  ULDC UR6, c[0x0][0x248] ;  /* 0x0000920000067ab9 */ /* 0x000fc60000000800 */
[----:B------:R-:W-:Y:S01]  /*a2810*/  VIADD R3, R0, UR6 ;  /* 0x0000000600037c36 */ /* 0x000fe20008000000 */
[----:B------:R-:W-:Y:S01]  /*a2820*/  ULDC UR6, c[0x0][0x248] ;  /* 0x0000920000067ab9 */ /* 0x000fe20000000800 */
[----:B------:R1:W-:Y:S02]  /*a2830*/  STL [R1+0x56a8], R0 ;  /* 0x0056a80001007387 */ /* 0x0003e40000100800 */
[----:B------:R-:W-:Y:S01]  /*a2840*/  VIADD R4, R3, UR6 ;  /* 0x0000000603047c36 */ /* 0x000fe20008000000 */
[----:B------:R-:W-:Y:S01]  /*a2850*/  ULDC UR6, c[0x0][0x248] ;  /* 0x0000920000067ab9 */ /* 0x000fe20000000800 */
[----:B------:R-:W-:Y:S04]  /*a2860*/  STL [R1+0x56ac], R3 ;  /* 0x0056ac0301007387 */ /* 0x000fe80000100800 */
        /* <DEDUP_REMOVED lines=16> */
[----:B------:R-:W-:Y:S01]  /*a2970*/  STL [R1+0x56b0], R0 ;  /* 0x0056b00001007387 */ /* 0x000fe20000100800 */
[----:B------:R-:W-:-:S03]  /*a2980*/  ULDC UR6, c[0x0][0x248] ;  /* 0x0000920000067ab9 */ /* 0x000fc60000000800 */
        /* <DEDUP_REMOVED lines=42> */
[----:B------:R2:W-:Y:S01]  /*a2c30*/  STL [R1+0x23a0], R3 ;  /* 0x0023a00301007387 */ /* 0x0005e20000100800 */
[----:B-1----:R-:W-:Y:S01]  /*a2c40*/  VIADD R0, R3, UR6 ;  /* 0x0000000603007c36 */ /* 0x002fe20008000000 */
[----:B------:R-:W-:-:S04]  /*a2c50*/  ULDC UR6, c[0x0][0x248] ;  /* 0x0000920000067ab9 */ /* 0x000fc80000000800 */
[----:B------:R-:W-:Y:S01]  /*a2c60*/  STL [R1+0x56e0], R0 ;  /* 0x0056e00001007387 */ /* 0x000fe20000100800 */
[----:B--2---:R-:W-:Y:S01]  /*a2c70*/  VIADD R3, R0, UR6 ;  /* 0x0000000600037c36 */ /* 0x004fe20008000000 */
        /* <DEDUP_REMOVED lines=15> */
[----:B------:R-:W-:-:S03]  /*a2d70*/  ULDC UR6, c[0x0][0x248] ;  /* 0x0000920000067ab9 */ /* 0x000fc60000000800 */
[----:B------:R-:W-:Y:S01]  /*a2d80*/  VIADD R3, R0, UR6 ;  /* 0x0000000600037c36 */ /* 0x000fe20008000000 */
[----:B------:R-:W-:Y:S01]  /*a2d90*/  ULDC UR6, c[0x0][0x248] ;  /* 0x0000920000067ab9 */ /* 0x000fe20000000800 */
[----:B------:R1:W-:Y:S02]  /*a2da0*/  STL [R1+0x56e8], R0 ;  /* 0x0056e80001007387 */ /* 0x0003e40000100800 */
[----:B------:R-:W-:Y:S01]  /*a2db0*/  VIADD R6, R3, UR6 ;  /* 0x0000000603067c36 */ /* 0x000fe20008000000 */
[----:B------:R-:W-:Y:S01]  /*a2dc0*/  ULDC UR6, c[0x0][0x248] ;  /* 0x0000920000067ab9 */ /* 0x000fe20000000800 */
[----:B------:R-:W-:Y:S02]  /*a2dd0*/  STL [R1+0x2380], R3 ;  /* 0x0023800301007387 */ /* 0x000fe40000100800 */
        /* <DEDUP_REMOVED lines=245> */
[----:B------:R1:W-:Y:S04]  /*a3d30*/  STL [R1+0x224], R0 ;  /* 0x0002240001007387 */ /* 0x0003e80000100800 */
[----:B------:R-:W2:Y:S04]  /*a3d40*/  LDL.LU R24, [R1+0x2f8] ;  /* 0x0002f80001187983 */ /* 0x000ea80000300800 */
[----:B------:R-:W2:Y:S01]  /*a3d50*/  LDL.LU R23, [R1+0x2fc] ;  /* 0x0002fc0001177983 */ /* 0x000ea20000300800 */
[----:B-1----:R-:W-:Y:S01]  /*a3d60*/  VIADD R0, R0, UR6 ;  /* 0x0000000600007c36 */ /* 0x002fe20008000000 */
[----:B------:R-:W-:-:S02]  /*a3d70*/  ULDC UR6, c[0x0][0x248] ;  /* 0x0000920000067ab9 */ /* 0x000fc40000000800 */
[----:B------:R-:W3:Y:S04]  /*a3d80*/  LDL.LU R16, [R1+0x320] ;  /* 0x0003200001107983 */ /* 0x000ee80000300800 */
[----:B------:R1:W-:Y:S04]  /*a3d90*/  STL [R1+0x220], R0 ;  /* 0x0002200001007387 */ /* 0x0003e80000100800 */
[----:B------:R-:W3:Y:S04]  /*a3da0*/  LDL.LU R15, [R1+0x324] ;  /* 0x00032400010f7983 */ /* 0x000ee80000300800 */
[----:B------:R-:W4:Y:S01]  /*a3db0*/  LDL.LU R22, [R1+0x328] ;  /* 0x0003280001167983 */ /* 0x000f220000300800 */
[----:B-1----:R-:W-:Y:S01]  /*a3dc0*/  VIADD R0, R0, UR6 ;  /* 0x0000000600007c36 */ /* 0x002fe20008000000 */
[----:B------:R-:W-:-:S02]  /*a3dd0*/  ULDC UR6, c[0x0][0x248] ;  /* 0x0000920000067ab9 */ /* 0x000fc40000000800 */
[----:B------:R-:W4:Y:S04]  /*a3de0*/  LDL.LU R21, [R1+0x32c] ;  /* 0x00032c0001157983 */ /* 0x000f280000300800 */
[----:B------:R-:W4:Y:S04]  /*a3df0*/  LDL.LU R10, [R1+0x330] ;  /* 0x00033000010a7983 */ /* 0x000f280000300800 */
[----:B------:R1:W-:Y:S04]  /*a3e00*/  STL [R1+0x21c], R0 ;  /* 0x00021c0001007387 */ /* 0x0003e80000100800 */
[----:B------:R-:W4:Y:S04]  /*a3e10*/  LDL.LU R9, [R1+0x334] ;  /* 0x0003340001097983 */ /* 0x000f280000300800 */
[----:B------:R-:W4:Y:S01]  /*a3e20*/  LDL.LU R14, [R1+0x338] ;  /* 0x00033800010e7983 */ /* 0x000f220000300800 */
[----:B-1----:R-:W-:Y:S01]  /*a3e30*/  VIADD R0, R0, UR6 ;  /* 0x0000000600007c36 */ /* 0x002fe20008000000 */
[----:B------:R-:W-:-:S02]  /*a3e40*/  ULDC UR6, c[0x0][0x248] ;  /* 0x0000920000067ab9 */ /* 0x000fc40000000800 */
[----:B------:R-:W4:Y:S04]  /*a3e50*/  LDL.LU R13, [R1+0x33c] ;  /* 0x00033c00010d7983 */ /* 0x000f280000300800 */
[----:B------:R-:W4:Y:S04]  /*a3e60*/  LDL R12, [R1+0x360] ;  /* 0x00036000010c7983 */ /* 0x000f280000100800 */
[----:B------:R1:W-:Y:S04]  /*a3e70*/  STL [R1+0x218], R0 ;  /* 0x0002180001007387 */ /* 0x0003e80000100800 */
[----:B------:R-:W4:Y:S04]  /*a3e80*/  LDL R11, [R1+0x364] ;  /* 0x00036400010b7983 */ /* 0x000f280000100800 */
[----:B------:R-:W4:Y:S04]  /*a3e90*/  LDL R8, [R1+0x368] ;  /* 0x0003680001087983 */ /* 0x000f280000100800 */
[----:B------:R-:W4:Y:S01]  /*a3ea0*/  LDL R7, [R1+0x36c] ;  /* 0x00036c0001077983 */ /* 0x000f220000100800 */
[----:B-1----:R-:W-:Y:S01]  /*a3eb0*/  VIADD R0, R0, UR6 ;  /* 0x0000000600007c36 */ /* 0x002fe20008000000 */
[----:B------:R-:W-:-:S04]  /*a3ec0*/  ULDC UR6, c[0x0][0x248] ;  /* 0x0000920000067ab9 */ /* 0x000fc80000000800 */
[----:B------:R1:W-:Y:S02]  /*a3ed0*/  STL [R1+0x214], R0 ;  /* 0x0002140001007387 */ /* 0x0003e40000100800 */
[----:B-1----:R-:W-:Y:S01]  /*a3ee0*/  VIADD R0, R0, UR6 ;  /* 0x0000000600007c36 */ /* 0x002fe20008000000 */
[----:B------:R-:W-:-:S04]  /*a3ef0*/  ULDC UR6, c[0x0][0x248] ;  /* 0x0000920000067ab9 */ /* 0x000fc80000000800 */
[----:B------:R1:W-:Y:S04]  /*a3f00*/  STL [R1+0x210], R0 ;  /* 0x0002100001007387 */ /* 0x0003e80000100800 */
[----:B------:R-:W4:Y:S04]  /*a3f10*/  LDL R20, [R1+0x370] ;  /* 0x0003700001147983 */ /* 0x000f280000100800 */
[----:B------:R-:W4:Y:S01]  /*a3f20*/  LDL R19, [R1+0x374] ;  /* 0x0003740001137983 */ /* 0x000f220000100800 */
[----:B-1----:R-:W-:Y:S01]  /*a3f30*/  VIADD R0, R0, UR6 ;  /* 0x0000000600007c36 */ /* 0x002fe20008000000 */
[----:B------:R-:W-:-:S02]  /*a3f40*/  ULDC UR6, c[0x0][0x248] ;  /* 0x0000920000067ab9 */ /* 0x000fc40000000800 */
[----:B------:R-:W4:Y:S04]  /*a3f50*/  LDL R18, [R1+0x378] ;  /* 0x0003780001127983 */ /* 0x000f280000100800 */
[----:B------:R1:W-:Y:S04]  /*a3f60*/  STL [R1+0x20c], R0 ;  /* 0x00020c0001007387 */ /* 0x0003e80000100800 */
[----:B------:R-:W4:Y:S04]  /*a3f70*/  LDL R17, [R1+0x37c] ;  /* 0x00037c0001117983 */ /* 0x000f280000100800 */
[----:B------:R-:W4:Y:S04]  /*a3f80*/  LDL.LU R5, [R1+0x3a0] ;  /* 0x0003a00001057983 */ /* 0x000f280000300800 */
[----:B------:R-:W4:Y:S01]  /*a3f90*/  LDL.LU R4, [R1+0x3a4] ;  /* 0x0003a40001047983 */ /* 0x000f220000300800 */
[----:B-1----:R-:W-:Y:S01]  /*a3fa0*/  VIADD R0, R0, UR6 ;  /* 0x0000000600007c36 */ /* 0x002fe20008000000 */
[----:B------:R-:W-:Y:S01]  /*a3fb0*/  ULDC UR6, c[0x0][0x248] ;  /* 0x0000920000067ab9 */ /* 0x000fe20000000800 */
[----:B--2---:R-:W-:-:S05]  /*a3fc0*/  F2FP.SATFINITE.E5M2.F32.PACK_AB_MERGE_C R23, R23, R24, RZ ;  /* 0x000000181717723e */ /* 0x004fca00048060ff */
[----:B------:R-:W-:Y:S04]  /*a3fd0*/  STL [R1+0x554c], R23 ;  /* 0x00554c1701007387 */ /* 0x000fe80000100800 */
[----:B------:R1:W-:Y:S01]  /*a3fe0*/  STL [R1+0x208], R0 ;  /* 0x0002080001007387 */ /* 0x0003e20000100800 */
[----:B---3--:R-:W-:-:S03]  /*a3ff0*/  F2FP.SATFINITE.E5M2.F32.PACK_AB_MERGE_C R3, R15, R16, RZ ;  /* 0x000000100f03723e */ /* 0x008fc600048060ff */
[----:B------:R-:W2:Y:S04]  /*a4000*/  LDL.LU R16, [R1+0x3a8] ;  /* 0x0003a80001107983 */ /* 0x000ea80000300800 */
[----:B------:R3:W-:Y:S01]  /*a4010*/  STL [R1+0x553c], R3 ;  /* 0x00553c0301007387 */ /* 0x0007e20000100800 */
[----:B-1----:R-:W-:Y:S01]  /*a4020*/  VIADD R0, R0, UR6 ;  /* 0x0000000600007c36 */ /* 0x002fe20008000000 */
[----:B----4-:R-:W-:Y:S01]  /*a4030*/  F2FP.SATFINITE.E5M2.F32.PACK_AB_MERGE_C R21, R21, R22, RZ ;  /* 0x000000161515723e */ /* 0x010fe200048060ff */
[----:B------:R-:W-:Y:S01]  /*a4040*/  ULDC UR6, c[0x0][0x248] ;  /* 0x0000920000067ab9 */ /* 0x000fe20000000800 */
[----:B------:R-:W2:Y:S04]  /*a4050*/  LDL.LU R15, [R1+0x3ac] ;  /* 0x0003ac00010f7983 */ /* 0x000ea80000300800 */
[----:B------:R-:W-:Y:S01]  /*a4060*/  STL [R1+0x5540], R21 ;  /* 0x0055401501007387 */ /* 0x000fe20000100800 */
[----:B---3--:R-:W-:-:S03]  /*a4070*/  F2FP.SATFINITE.E5M2.F32.PACK_AB_MERGE_C R3, R9, R10, RZ ;  /* 0x0000000a0903723e */ /* 0x008fc600048060ff */
[----:B------:R1:W-:Y:S04]  /*a4080*/  STL [R1+0x204], R0 ;  /* 0x0002040001007387 */ /* 0x0003e80000100800 */
[----:B------:R-:W3:Y:S04]  /*a4090*/  LDL.LU R10, [R1+0x3c0] ;  /* 0x0003c000010a7983 */ /* 0x000ee80000300800 */
[----:B------:R4:W-:Y:S04]  /*a40a0*/  STL [R1+0x552c], R3 ;  /* 0x00552c0301007387 */ /* 0x0009e80000100800 */
[----:B------:R-:W3:Y:S01]  /*a40b0*/  LDL.LU R9, [R1+0x3c4] ;  /* 0x0003c40001097983 */ /* 0x000ee20000300800 */
[----:B------:R-:W-:Y:S01]  /*a40c0*/  F2FP.SATFINITE.E5M2.F32.PACK_AB_MERGE_C R13, R13, R14, RZ ;  /* 0x0000000e0d0d723e */ /* 0x000fe200048060ff */
[----:B-1----:R-:W-:Y:S01]  /*a40d0*/  VIADD R0, R0, UR6 ;  /* 0x0000000600007c36 */ /* 0x002fe20008000000 */
[----:B------:R-:W-:Y:S01]  /*a40e0*/  ULDC UR6, c[0x0][0x248] ;  /* 0x0000920000067ab9 */ /* 0x000fe20000000800 */
[----:B----4-:R-:W-:-:S02]  /*a40f0*/  F2FP.SATFINITE.E5M2.F32.PACK_AB_MERGE_C R3, R11, R12, RZ ;  /* 0x0000000c0b03723e */ /* 0x010fc400048060ff */
[----:B------:R-:W-:Y:S04]  /*a4100*/  STL [R1+0x5530], R13 ;  /* 0x0055300d01007387 */ /* 0x000fe80000100800 */
[----:B------:R1:W-:Y:S04]  /*a4110*/  STL [R1+0x200], R0 ;  /* 0x0002000001007387 */ /* 0x0003e80000100800 */
[----:B------:R-:W4:Y:S04]  /*a4120*/  LDL.LU R12, [R1+0x3c8] ;  /* 0x0003c800010c7983 */ /* 0x000f280000300800 */
[----:B------:R0:W-:Y:S04]  /*a4130*/  STL [R1+0x551c], R3 ;  /* 0x00551c0301007387 */ /* 0x0001e80000100800 */
[----:B------:R-:W4:Y:S01]  /*a4140*/  LDL.LU R11, [R1+0x3cc] ;  /* 0x0003cc00010b7983 */ /* 0x000f220000300800 */
[----:B-1----:R-:W-:Y:S01]  /*a4150*/  VIADD R0, R0, UR6 ;  /* 0x0000000600007c36 */ /* 0x002fe20008000000 */
[----:B------:R-:W-:-:S02]  /*a4160*/  ULDC UR6, c[0x0][0x248] ;  /* 0x0000920000067ab9 */ /* 0x000fc40000000800 */
[----:B------:R-:W4:Y:S01]  /*a4170*/  LDL.LU R14, [R1+0x3e0] ;  /* 0x0003e000010e7983 */ /* 0x000f220000300800 */
[----:B0-----:R-:W-:-:S03]  /*a4180*/  F2FP.SATFINITE.E5M2.F32.PACK_AB_MERGE_C R3, R7, R8, RZ ;  /* 0x000000080703723e */ /* 0x001fc600048060ff */
[----:B------:R-:W4:Y:S04]  /*a4190*/  LDL.LU R13, [R1+0x3e4] ;  /* 0x0003e400010d7983 */ /* 0x000f280000300800 */
[----:B------:R0:W-:Y:S04]  /*a41a0*/  STL [R1+0x5528], R3 ;  /* 0x0055280301007387 */ /* 0x0001e80000100800 */
[----:B------:R1:W-:Y:S04]  /*a41b0*/  STL [R1+0x1fc], R0 ;  /* 0x0001fc0001007387 */ /* 0x0003e80000100800 */
[----:B------:R-:W4:Y:S04]  /*a41c0*/  LDL.LU R8, [R1+0x3e8] ;  /* 0x0003e80001087983 */ /* 0x000f280000300800 */
[----:B------:R-:W4:Y:S01]  /*a41d0*/  LDL.LU R7, [R1+0x3ec] ;  /* 0x0003ec0001077983 */ /* 0x000f220000300800 */
[----:B0-----:R-:W-:Y:S01]  /*a41e0*/  F2FP.SATFINITE.E5M2.F32.PACK_AB_MERGE_C R3, R19, R20, RZ ;  /* 0x000000141303723e */ /* 0x001fe200048060ff */
[----:B-1----:R-:W-:Y:S01]  /*a41f0*/  VIADD R0, R0, UR6 ;  /* 0x0000000600007c36 */ /* 0x002fe20008000000 */
[----:B------:R-:W-:-:S03]  /*a4200*/  ULDC UR6, c[0x0][0x248] ;  /* 0x0000920000067ab9 */ /* 0x000fc60000000800 */
[----:B------:R0:W-:Y:S01]  /*a4210*/  STL [R1+0x5500], R3 ;  /* 0x0055000301007387 */ /* 0x0001e20000100800 */
[----:B------:R-:W-:-:S05]  /*a4220*/  F2FP.SATFINITE.E5M2.F32.PACK_AB_MERGE_C R17, R17, R18, RZ ;  /* 0x000000121111723e */ /* 0x000fca00048060ff */
[----:B------:R-:W-:Y:S01]  /*a4230*/  STL [R1+0x550c], R17 ;  /* 0x00550c1101007387 */ /* 0x000fe20000100800 */
[----:B0-----:R-:W-:-:S03]  /*a4240*/  F2FP.SATFINITE.E5M2.F32.PACK_AB_MERGE_C R3, R4, R5, RZ ;  /* 0x000000050403723e */ /* 0x001fc600048060ff */
[----:B------:R0:W-:Y:S04]  /*a4250*/  STL [R1+0x1f8], R0 ;  /* 0x0001f80001007387 */ /* 0x0001e80000100800 */
[----:B------:R-:W-:Y:S04]  /*a4260*/  STL [R1+0x54f4], R3 ;  /* 0x0054f40301007387 */ /* 0x000fe80000100800 */
[----:B------:R-:W4:Y:S01]  /*a4270*/  LDL.LU R26, [R1+0x400] ;  /* 0x00040000011a7983 */ /* 0x000f220000300800 */
[----:B0-----:R-:W-:Y:S01]  /*a4280*/  VIADD R0, R0, UR6 ;  /* 0x0000000600007c36 */ /* 0x001fe20008000000 */
[----:B------:R-:W-:-:S02]  /*a4290*/  ULDC UR6, c[0x0][0x248] ;  /* 0x0000920000067ab9 */ /* 0x000fc40000000800 */
[----:B------:R-:W4:Y:S04]  /*a42a0*/  LDL.LU R25, [R1+0x404] ;  /* 0x0004040001197983 */ /* 0x000f280000300800 */
[----:B------:R-:W4:Y:S04]  /*a42b0*/  LDL.LU R5, [R1+0x408] ;  /* 0x0004080001057983 */ /* 0x000f280000300800 */
[----:B------:R0:W-:Y:S04]  /*a42c0*/  STL [R1+0x1f4], R0 ;  /* 0x0001f40001007387 */ /* 0x0001e80000100800 */
[----:B------:R-:W4:Y:S04]  /*a42d0*/  LDL.LU R4, [R1+0x40c] ;  /* 0x00040c0001047983 */ /* 0x000f280000300800 */
[----:B------:R-:W4:Y:S04]  /*a42e0*/  LDL.LU R24, [R1+0x430] ;  /* 0x0004300001187983 */ /* 0x000f280000300800 */
[----:B------:R-:W4:Y:S01]  /*a42f0*/  LDL.LU R23, [R1+0x434] ;  /* 0x0004340001177983 */ /* 0x000f220000300800 */
[----:B0-----:R-:W-:Y:S01]  /*a4300*/  VIADD R0, R0, UR6 ;  /* 0x0000000600007c36 */ /* 0x001fe20008000000 */
[----:B------:R-:W-:Y:S01]  /*a4310*/  ULDC UR6, c[0x0][0x248] ;  /* 0x0000920000067ab9 */ /* 0x000fe20000000800 */
[----:B--2---:R-:W-:-:S05]  /*a4320*/  F2FP.SATFINITE.E5M2.F32.PACK_AB_MERGE_C R3, R15, R16, RZ ;  /* 0x000000100f03723e */ /* 0x004fca00048060ff */
[----:B------:R3:W-:Y:S04]  /*a4330*/  STL [R1+0x54e8], R3 ;  /* 0x0054e80301007387 */ /* 0x0007e80000100800 */
[----:B------:R-:W2:Y:S04]  /*a4340*/  LDL.LU R16, [R1+0x438] ;  /* 0x0004380001107983 */ /* 0x000ea80000300800 */
[----:B------:R-:W2:Y:S04]  /*a4350*/  LDL.LU R15, [R1+0x43c] ;  /* 0x00043c00010f7983 */ /* 0x000ea80000300800 */
[----:B------:R-:W2:Y:S01]  /*a4360*/  LDL.LU R22, [R1+0x450] ;  /* 0x0004500001167983 */ /* 0x000ea20000300800 */
[----:B---3--:R-:W-:-:S05]  /*a4370*/  F2FP.SATFINITE.E5M2.F32.PACK_AB_MERGE_C R3, R9, R10, RZ ;  /* 0x0000000a0903723e */ /* 0x008fca00048060ff */
[----:B------:R4:W-:Y:S04]  /*a4380*/  STL [R1+0x54bc], R3 ;  /* 0x0054bc0301007387 */ /* 0x0009e80000100800 */
[----:B------:R-:W3:Y:S04]  /*a4390*/  LDL.LU R21, [R1+0x454] ;  /* 0x0004540001157983 */ /* 0x000ee80000300800 */
[----:B------:R-:W3:Y:S04]  /*a43a0*/  LDL.LU R10, [R1+0x458] ;  /* 0x00045800010a7983 */ /* 0x000ee80000300800 */
[----:B------:R0:W-:Y:S04]  /*a43b0*/  STL [R1+0x1f0], R0 ;  /* 0x0001f00001007387 */ /* 0x0001e80000100800 */
[----:B------:R-:W3:Y:S01]  /*a43c0*/  LDL.LU R9, [R1+0x45c] ;  /* 0x00045c0001097983 */ /* 0x000ee20000300800 */
[----:B----4-:R-:W-:-:S03]  /*a43d0*/  F2FP.SATFINITE.E5M2.F32.PACK_AB_MERGE_C R3, R11, R12, RZ ;  /* 0x0000000c0b03723e */ /* 0x010fc600048060ff */
[----:B------:R-:W4:Y:S04]  /*a43e0*/  LDL.LU R20, [R1+0x470] ;  /* 0x0004700001147983 */ /* 0x000f280000300800 */
[----:B------:R-:W4:Y:S04]  /*a43f0*/  LDL.LU R19, [R1+0x474] ;  /* 0x0004740001137983 */ /* 0x000f280000300800 */
[----:B------:R1:W-:Y:S04]  /*a4400*/  STL [R1+0x54c8], R3 ;  /* 0x0054c80301007387 */ /* 0x0003e80000100800 */
[----:B------:R-:W4:Y:S04]  /*a4410*/  LDL.LU R12, [R1+0x478] ;  /* 0x00047800010c7983 */ /* 0x000f280000300800 */
[----:B------:R-:W4:Y:S01]  /*a4420*/  LDL.LU R11, [R1+0x47c] ;  /* 0x00047c00010b7983 */ /* 0x000f220000300800 */
[----:B------:R-:W-:Y:S01]  /*a4430*/  F2FP.SATFINITE.E5M2.F32.PACK_AB_MERGE_C R13, R13, R14, RZ ;  /* 0x0000000e0d0d723e */ /* 0x000fe200048060ff */
[----:B0-----:R-:W-:Y:S01]  /*a4440*/  VIADD R0, R0, UR6 ;  /* 0x0000000600007c36 */ /* 0x001fe20008000000 */
[----:B------:R-:W-:-:S03]  /*a4450*/  ULDC UR6, c[0x0][0x248] ;  /* 0x0000920000067ab9 */ /* 0x000fc60000000800 */
[----:B------:R0:W-:Y:S01]  /*a4460*/  STL [R1+0x549c], R13 ;  /* 0x00549c0d01007387 */ /* 0x0001e20000100800 */
[----:B-1----:R-:W-:-:S03]  /*a4470*/  F2FP.SATFINITE.E5M2.F32.PACK_AB_MERGE_C R3, R7, R8, RZ ;  /* 0x000000080703723e */ /* 0x002fc600048060ff */
[----:B------:R-:W4:Y:S04]  /*a4480*/  LDL.LU R14, [R1+0x490] ;  /* 0x00049000010e7983 */ /* 0x000f280000300800 */
[----:B0-----:R-:W4:Y:S04]  /*a4490*/  LDL.LU R13, [R1+0x494] ;  /* 0x00049400010d7983 */ /* 0x001f280000300800 */
[----:B------:R0:W-:Y:S04]  /*a44a0*/  STL [R1+0x54a8], R3 ;  /* 0x0054a80301007387 */ /* 0x0001e80000100800 */
[----:B------:R1:W-:Y:S04]  /*a44b0*/  STL [R1+0x1ec], R0 ;  /* 0x0001ec0001007387 */ /* 0x0003e80000100800 */
[----:B------:R-:W4:Y:S04]  /*a44c0*/  LDL.LU R18, [R1+0x498] ;  /* 0x0004980001127983 */ /* 0x000f280000300800 */
[----:B------:R-:W4:Y:S04]  /*a44d0*/  LDL.LU R17, [R1+0x49c] ;  /* 0x00049c0001117983 */ /* 0x000f280000300800 */
[----:B------:R-:W4:Y:S04]  /*a44e0*/  LDL.LU R8, [R1+0x4b0] ;  /* 0x0004b00001087983 */ /* 0x000f280000300800 */
[----:B------:R-:W4:Y:S01]  /*a44f0*/  LDL.LU R7, [R1+0x4b4] ;  /* 0x0004b40001077983 */ /* 0x000f220000300800 */
[----:B------:R-:W-:-:S05]  /*a4500*/  F2FP.SATFINITE.E5M2.F32.PACK_AB_MERGE_C R25, R25, R26, RZ ;  /* 0x0000001a1919723e */ /* 0x000fca00048060ff */
[----:B------:R-:W-:Y:S01]  /*a4510*/  STL [R1+0x5474], R25 ;  /* 0x0054741901007387 */ /* 0x000fe20000100800 */
[----:B0-----:R-:W-:-:S03]  /*a4520*/  F2FP.SATFINITE.E5M2.F32.PACK_AB_MERGE_C R3, R4, R5, RZ ;  /* 0x000000050403723e */ /* 0x001fc600048060ff */
[----:B------:R-:W4:Y:S04]  /*a4530*/  LDL.LU R5, [R1+0x4b8] ;  /* 0x0004b80001057983 */ /* 0x000f280000300800 */
[----:B------:R-:W4:Y:S01]  /*a4540*/  LDL.LU R4, [R1+0x4bc] ;  /* 0x0004bc0001047983 */ /* 0x000f220000300800 */
[----:B-1----:R-:W-:Y:S01]  /*a4550*/  VIADD R0, R0, UR6 ;  /* 0x0000000600007c36 */ /* 0x002fe20008000000 */
[----:B------:R-:W-:Y:S01]  /*a4560*/  F2FP.SATFINITE.E5M2.F32.PACK_AB_MERGE_C R23, R23, R24, RZ ;  /* 0x000000181717723e */ /* 0x000fe200048060ff */
[----:B------:R-:W-:Y:S01]  /*a4570*/  ULDC UR6, c[0x0][0x248] ;  /* 0x0000920000067ab9 */ /* 0x000fe20000000800 */
[----:B------:R-:W-:Y:S04]  /*a4580*/  STL [R1+0x5478], R3 ;  /* 0x0054780301007387 */ /* 0x000fe80000100800 */
[----:B------:R0:W-:Y:S04]  /*a4590*/  STL [R1+0x1e8], R0 ;  /* 0x0001e80001007387 */ /* 0x0001e80000100800 */
[----:B------:R-:W-:Y:S01]  /*a45a0*/  STL [R1+0x5454], R23 ;  /* 0x0054541701007387 */ /* 0x000fe20000100800 */
[----:B0-----:R-:W-:Y:S01]  /*a45b0*/  VIADD R0, R0, UR6 ;  /* 0x0000000600007c36 */ /* 0x001fe20008000000 */
[----:B------:R-:W-:Y:S01]  /*a45c0*/  ULDC UR6, c[0x0][0x248] ;  /* 0x0000920000067ab9 */ /* 0x000fe20000000800 */
[----:B--2---:R-:W-:-:S02]  /*a45d0*/  F2FP.SATFINITE.E5M2.F32.PACK_AB_MERGE_C R3, R15, R16, RZ ;  /* 0x000000100f03723e */ /* 0x004fc400048060ff */
[----:B------:R-:W2:Y:S04]  /*a45e0*/  LDL.LU R16, [R1+0x4d0] ;  /* 0x0004d00001107983 */ /* 0x000ea80000300800 */
[----:B------:R-:W2:Y:S04]  /*a45f0*/  LDL.LU R15, [R1+0x4d4] ;  /* 0x0004d400010f7983 */ /* 0x000ea80000300800 */
[----:B------:R-:W-:Y:S04]  /*a4600*/  STL [R1+0x5464], R3 ;  /* 0x0054640301007387 */ /* 0x000fe80000100800 */
[----:B------:R0:W-:Y:S01]  /*a4610*/  STL [R1+0x1e4], R0 ;  /* 0x0001e40001007387 */ /* 0x0001e20000100800 */
[----:B---3--:R-:W-:-:S05]  /*a4620*/  F2FP.SATFINITE.E5M2.F32.PACK_AB_MERGE_C R21, R21, R22, RZ ;  /* 0x000000161515723e */ /* 0x008fca00048060ff */
[----:B------:R-:W-:Y:S01]  /*a4630*/  STL [R1+0x5440], R21 ;  /* 0x0054401501007387 */ /* 0x000fe20000100800 */
[----:B0-----:R-:W-:Y:S01]  /*a4640*/  VIADD R0, R0, UR6 ;  /* 0x0000000600007c36 */ /* 0x001fe20008000000 */
[----:B------:R-:W-:Y:S01]  /*a4650*/  ULDC UR6, c[0x0][0x248] ;  /* 0x0000920000067ab9 */ /* 0x000fe20000000800 */
[----:B------:R-:W-:Y:S02]  /*a4660*/  F2FP.SATFINITE.E5M2.F32.PACK_AB_MERGE_C R3, R9, R10, RZ ;  /* 0x0000000a0903723e */ /* 0x000fe400048060ff */
[----:B------:R-:W3:Y:S04]  /*a4670*/  LDL.LU R10, [R1+0x4d8] ;  /* 0x0004d800010a7983 */ /* 0x000ee80000300800 */
[----:B------:R-:W3:Y:S01]  /*a4680*/  LDL.LU R9, [R1+0x4dc] ;  /* 0x0004dc0001097983 */ /* 0x000ee20000300800 */
[----:B----4-:R-:W-:-:S03]  /*a4690*/  F2FP.SATFINITE.E5M2.F32.PACK_AB_MERGE_C R19, R19, R20, RZ ;  /* 0x000000141313723e */ /* 0x010fc600048060ff */
[----:B------:R0:W-:Y:S04]  /*a46a0*/  STL [R1+0x5444], R3 ;  /* 0x0054440301007387 */ /* 0x0001e80000100800 */
[----:B------:R1:W-:Y:S04]  /*a46b0*/  STL [R1+0x1e0], R0 ;  /* 0x0001e00001007387 */ /* 0x0003e80000100800 */
[----:B------:R-:W-:Y:S01]  /*a46c0*/  STL [R1+0x542c], R19 ;  /* 0x00542c1301007387 */ /* 0x000fe20000100800 */
[----:B0-----:R-:W-:-:S03]  /*a46d0*/  F2FP.SATFINITE.E5M2.F32.PACK_AB_MERGE_C R3, R11, R12, RZ ;  /* 0x0000000c0b03723e */ /* 0x001fc600048060ff */
[----:B------:R-:W4:Y:S04]  /*a46e0*/  LDL.LU R12, [R1+0x4e0] ;  /* 0x0004e000010c7983 */ /* 0x000f280000300800 */
[----:B------:R-:W4:Y:S01]  /*a46f0*/  LDL.LU R11, [R1+0x4e4] ;  /* 0x0004e400010b7983 */ /* 0x000f220000300800 */
[----:B-1----:R-:W-:Y:S01]  /*a4700*/  VIADD R0, R0, UR6 ;  /* 0x0000000600007c36 */ /* 0x002fe20008000000 */
[----:B------:R-:W-:Y:S02]  /*a4710*/  ULDC UR6, c[0x0][0x248] ;  /* 0x0000920000067ab9 */ /* 0x000fe40000000800 */
[----:B------:R0:W-:Y:S04]  /*a4720*/  STL [R1+0x5430], R3 ;  /* 0x0054300301007387 */ /* 0x0001e80000100800 */
[----:B------:R-:W-:Y:S01]  /*a4730*/  STL [R1+0x1dc], R0 ;  /* 0x0001dc0001007387 */ /* 0x000fe20000100800 */
[----:B0-----:R-:W-:-:S03]  /*a4740*/  F2FP.SATFINITE.E5M2.F32.PACK_AB_MERGE_C R3, R13, R14, RZ ;  /* 0x0000000e0d03723e */ /* 0x001fc600048060ff */
[----:B------:R-:W4:Y:S04]  /*a4750*/  LDL.LU R14, [R1+0x4e8] ;  /* 0x0004e800010e7983 */ /* 0x000f280000300800 */
[----:B------:R0:W-:Y:S04]  /*a4760*/  STL [R1+0x541c], R3 ;  /* 0x00541c0301007387 */ /* 0x0001e80000100800 */
[----:B------:R-:W4:Y:S01]  /*a4770*/  LDL.LU R13, [R1+0x4ec] ;  /* 0x0004ec00010d7983 */ /* 0x000f220000300800 */
[----:B------:R-:W-:Y:S01]  /*a4780*/  VIADD R61, R0, UR6 ;  /* 0x00000006003d7c36 */ /* 0x000fe20008000000 */
[----:B------:R-:W-:Y:S01]  /*a4790*/  ULDC UR6, c[0x0][0x248] ;  /* 0x0000920000067ab9 */ /* 0x000fe20000000800 */
[----:B0-----:R-:W-:-:S02]  /*a47a0*/  F2FP.SATFINITE.E5M2.F32.PACK_AB_MERGE_C R3, R17, R18, RZ ;  /* 0x000000121103723e */ /* 0x001fc400048060ff */
[----:B------:R-:W-:-:S03]  /*a47b0*/  F2FP.SATFINITE.E5M2.F32.PACK_AB_MERGE_C R0, R7, R8, RZ ;  /* 0x000000080700723e */ /* 0x000fc600048060ff */
[----:B------:R-:W-:Y:S04]  /*a47c0*/  STL [R1+0x5420], R3 ;  /* 0x0054200301007387 */ /* 0x000fe80000100800 */
[----:B------:R-:W4:Y:S04]  /*a47d0*/  LDL.LU R8, [R1+0x4f0] ;  /* 0x0004f00001087983 */ /* 0x000f280000300800 */
[----:B------:R-:W4:Y:S04]  /*a47e0*/  LDL.LU R7, [R1+0x4f4] ;  /* 0x0004f40001077983 */ /* 0x000f280000300800 */
[----:B------:R0:W-:Y:S04]  /*a47f0*/  STL [R1+0x53fc], R0 ;  /* 0x0053fc0001007387 */ /* 0x0001e80000100800 */
[----:B------:R-:W-:Y:S04]  /*a4800*/  STL [R1+0x1d8], R61 ;  /* 0x0001d83d01007387 */ /* 0x000fe80000100800 */
[----:B------:R-:W-:Y:S01]  /*a4810*/  STL [R1+0x5a10], R61 ;  /* 0x005a103d01007387 */ /* 0x000fe20000100800 */
[----:B0-----:R-:W-:-:S03]  /*a4820*/  F2FP.SATFINITE.E5M2.F32.PACK_AB_MERGE_C R0, R4, R5, RZ ;  /* 0x000000050400723e */ /* 0x001fc600048060ff */
[----:B------:R-:W4:Y:S04]  /*a4830*/  LDL.LU R24, [R1+0x4f8] ;  /* 0x0004f80001187983 */ /* 0x000f280000300800 */
[----:B------:R-:W4:Y:S04]  /*a4840*/  LDL.LU R23, [R1+0x4fc] ;  /* 0x0004fc0001177983 */ /* 0x000f280000300800 */
[----:B------:R2:W-:Y:S04]  /*a4850*/  STL [R1+0x540c], R0 ;  /* 0x00540c0001007387 */ /* 0x0005e80000100800 */
[----:B------:R-:W4:Y:S04]  /*a4860*/  LDL.LU R5, [R1+0x500] ;  /* 0x0005000001057983 */ /* 0x000f280000300800 */
[----:B------:R-:W4:Y:S01]  /*a4870*/  LDL.LU R4, [R1+0x504] ;  /* 0x0005040001047983 */ /* 0x000f220000300800 */
[----:B------:R-:W-:Y:S01]  /*a4880*/  VIADD R60, R61, UR6 ;  /* 0x000000063d3c7c36 */ /* 0x000fe20008000000 */
[----:B------:R-:W-:-:S02]  /*a4890*/  ULDC UR6, c[0x0][0x248] ;  /* 0x0000920000067ab9 */ /* 0x000fc40000000800 */
[----:B------:R-:W4:Y:S04]  /*a48a0*/  LDL.LU R18, [R1+0x508] ;  /* 0x0005080001127983 */ /* 0x000f280000300800 */
[----:B------:R-:W4:Y:S01]  /*a48b0*/  LDL.LU R17, [R1+0x50c] ;  /* 0x00050c0001117983 */ /* 0x000f220000300800 */
[----:B--2---:R-:W-:-:S05]  /*a48c0*/  F2FP.SATFINITE.E5M2.F32.PACK_AB_MERGE_C R0, R15, R16, RZ ;  /* 0x000000100f00723e */ /* 0x004fca00048060ff */
[----:B------:R0:W-:Y:S04]  /*a48d0*/  STL [R1+0x53ec], R0 ;  /* 0x0053ec0001007387 */ /* 0x0001e80000100800 */
[----:B------:R-:W-:Y:S01]  /*a48e0*/  STL [R1+0x1d4], R60 ;  /* 0x0001d43c01007387 */ /* 0x000fe20000100800 */
[----:B0-----:R-:W-:-:S03]  /*a48f0*/  VIADD R0, R60, UR6 ;  /* 0x000000063c007c36 */ /* 0x001fc60008000000 */
[----:B------:R-:W-:Y:S01]  /*a4900*/  STL [R1+0x5a14], R60 ;  /* 0x005a143c01007387 */ /* 0x000fe20000100800 */
[----:B------:R-:W-:Y:S01]  /*a4910*/  ULDC UR6, c[0x0][0x248] ;  /* 0x0000920000067ab9 */ /* 0x000fe20000000800 */
[----:B---3--:R-:W-:Y:S02]  /*a4920*/  F2FP.SATFINITE.E5M2.F32.PACK_AB_MERGE_C R3, R9, R10, RZ ;  /* 0x0000000a0903723e */ /* 0x008fe400048060ff */
[----:B------:R-:W2:Y:S04]  /*a4930*/  LDL.LU R10, [R1+0x510] ;  /* 0x00051000010a7983 */ /* 0x000ea80000300800 */
[----:B------:R-:W-:Y:S04]  /*a4940*/  STL [R1+0x1d0], R0 ;  /* 0x0001d00001007387 */ /* 0x000fe80000100800 */
[----:B------:R4:W-:Y:S04]  /*a4950*/  STL [R1+0x53f0], R3 ;  /* 0x0053f00301007387 */ /* 0x0009e80000100800 */
[----:B------:R-:W2:Y:S04]  /*a4960*/  LDL.LU R9, [R1+0x514] ;  /* 0x0005140001097983 */ /* 0x000ea80000300800 */
[----:B------:R-:W3:Y:S01]  /*a4970*/  LDL.LU R22, [R1+0x518] ;  /* 0x0005180001167983 */ /* 0x000ee20000300800 */
[----:B----4-:R-:W-:-:S03]  /*a4980*/  F2FP.SATFINITE.E5M2.F32.PACK_AB_MERGE_C R3, R11, R12, RZ ;  /* 0x0000000c0b03723e */ /* 0x010fc600048060ff */
[----:B------:R-:W3:Y:S04]  /*a4990*/  LDL.LU R21, [R1+0x51c] ;  /* 0x00051c0001157983 */ /* 0x000ee80000300800 */
[----:B------:R0:W-:Y:S04]  /*a49a0*/  STL [R1+0x53d8], R3 ;  /* 0x0053d80301007387 */ /* 0x0001e80000100800 */
[----:B------:R-:W4:Y:S04]  /*a49b0*/  LDL.LU R12, [R1+0x520] ;  /* 0x00052000010c7983 */ /* 0x000f280000300800 */
[----:B------:R-:W4:Y:S01]  /*a49c0*/  LDL.LU R11, [R1+0x524] ;  /* 0x00052400010b7983 */ /* 0x000f220000300800 */
[----:B------:R-:W-:Y:S01]  /*a49d0*/  VIADD R0, R0, UR6 ;  /* 0x0000000600007c36 */ /* 0x000fe20008000000 */
[----:B------:R-:W-:-:S02]  /*a49e0*/  ULDC UR6, c[0x0][0x248] ;  /* 0x0000920000067ab9 */ /* 0x000fc40000000800 */
[----:B------:R-:W4:Y:S04]  /*a49f0*/  LDL.LU R20, [R1+0x528] ;  /* 0x0005280001147983 */ /* 0x000f280000300800 */
[----:B------:R-:W4:Y:S01]  /*a4a00*/  LDL.LU R19, [R1+0x52c] ;  /* 0x00052c0001137983 */ /* 0x000f220000300800 */
[----:B0-----:R-:W-:-:S05]  /*a4a10*/  F2FP.SATFINITE.E5M2.F32.PACK_AB_MERGE_C R3, R13, R14, RZ ;  /* 0x0000000e0d03723e */ /* 0x001fca00048060ff */
[----:B------:R0:W-:Y:S04]  /*a4a20*/  STL [R1+0x53dc], R3 ;  /* 0x0053dc0301007387 */ /* 0x0001e80000100800 */
[----:B------:R-:W-:Y:S04]  /*a4a30*/  STL [R1+0x1cc], R0 ;  /* 0x0001cc0001007387 */ /* 0x000fe80000100800 */
[----:B------:R-:W4:Y:S04]  /*a4a40*/  LDL.LU R14, [R1+0x530] ;  /* 0x00053000010e7983 */ /* 0x000f280000300800 */
[----:B------:R-:W4:Y:S01]  /*a4a50*/  LDL.LU R13, [R1+0x534] ;  /* 0x00053400010d7983 */ /* 0x000f220000300800 */
[----:B0-----:R-:W-:-:S03]  /*a4a60*/  F2FP.SATFINITE.E5M2.F32.PACK_AB_MERGE_C R3, R7, R8, RZ ;  /* 0x000000080703723e */ /* 0x001fc600048060ff */
[----:B------:R-:W4:Y:S04]  /*a4a70*/  LDL.LU R16, [R1+0x538] ;  /* 0x0005380001107983 */ /* 0x000f280000300800 */
[----:B------:R0:W-:Y:S04]  /*a4a80*/  STL [R1+0x51ac], R3 ;  /* 0x0051ac0301007387 */ /* 0x0001e80000100800 */
[----:B------:R-:W4:Y:S04]  /*a4a90*/  LDL.LU R15, [R1+0x53c] ;  /* 0x00053c00010f7983 */ /* 0x000f280000300800 */
[----:B------:R-:W4:Y:S04]  /*a4aa0*/  LDL.LU R8, [R1+0x540] ;  /* 0x0005400001087983 */ /* 0x000f280000300800 */
[----:B------:R-:W4:Y:S01]  /*a4ab0*/  LDL.LU R7, [R1+0x544] ;  /* 0x0005440001077983 */ /* 0x000f220000300800 */
[----:B0-----:R-:W-:Y:S01]  /*a4ac0*/  F2FP.SATFINITE.E5M2.F32.PACK_AB_MERGE_C R3, R23, R24, RZ ;  /* 0x000000181703723e */ /* 0x001fe200048060ff */
[----:B------:R-:W-:Y:S01]  /*a4ad0*/  VIADD R59, R0, UR6 ;  /* 0x00000006003b7c36 */ /* 0x000fe20008000000 */
[----:B------:R-:W-:-:S03]  /*a4ae0*/  ULDC UR6, c[0x0][0x248] ;  /* 0x0000920000067ab9 */ /* 0x000fc60000000800 */
[----:B------:R0:W-:Y:S01]  /*a4af0*/  STL [R1+0x51b0], R3 ;  /* 0x0051b00301007387 */ /* 0x0001e20000100800 */
[----:B------:R-:W-:-:S03]  /*a4b00*/  F2FP.SATFINITE.E5M2.F32.PACK_AB_MERGE_C R0, R4, R5, RZ ;  /* 0x000000050400723e */ /* 0x000fc600048060ff */
[----:B------:R-:W4:Y:S04]  /*a4b10*/  LDL.LU R5, [R1+0x548] ;  /* 0x0005480001057983 */ /* 0x000f280000300800 */
[----:B------:R-:W4:Y:S01]  /*a4b20*/  LDL.LU R4, [R1+0x54c] ;  /* 0x00054c0001047983 */ /* 0x000f220000300800 */
[----:B0-----:R-:W-:-:S03]  /*a4b30*/  F2FP.SATFINITE.E5M2.F32.PACK_AB_MERGE_C R3, R17, R18, RZ ;  /* 0x000000121103723e */ /* 0x001fc600048060ff */
[----:B------:R0:W-:Y:S04]  /*a4b40*/  STL [R1+0x5154], R0 ;  /* 0x0051540001007387 */ /* 0x0001e80000100800 */
[----:B------:R-:W-:Y:S04]  /*a4b50*/  STL [R1+0x1c8], R59 ;  /* 0x0001c83b01007387 */ /* 0x000fe80000100800 */
[----:B------:R-:W4:Y:S01]  /*a4b60*/  LDL.LU R18, [R1+0x550] ;  /* 0x0005500001127983 */ /* 0x000f220000300800 */
[----:B0-----:R-:W-:Y:S01]  /*a4b70*/  VIADD R0, R59, UR6 ;  /* 0x000000063b007c36 */ /* 0x001fe20008000000 */
[----:B------:R-:W-:-:S02]  /*a4b80*/  ULDC UR6, c[0x0][0x248] ;  /* 0x0000920000067ab9 */ /* 0x000fc40000000800 */
[----:B------:R-:W4:Y:S04]  /*a4b90*/  LDL.LU R17, [R1+0x554] ;  /* 0x0005540001117983 */ /* 0x000f280000300800 */
[----:B------:R-:W-:Y:S04]  /*a4ba0*/  STL [R1+0x5170], R3 ;  /* 0x0051700301007387 */ /* 0x000fe80000100800 */
[----:B------:R0:W-:Y:S02]  /*a4bb0*/  STL [R1+0x1c4], R0 ;  /* 0x0001c40001007387 */ /* 0x0001e40000100800 */
[----:B0-----:R-:W-:Y:S01]  /*a4bc0*/  VIADD R0, R0, UR6 ;  /* 0x0000000600007c36 */ /* 0x001fe20008000000 */
[----:B------:R-:W-:-:S03]  /*a4bd0*/  ULDC UR6, c[0x0][0x248] ;  /* 0x0000920000067ab9 */ /* 0x000fc60000000800 */
[----:B------:R-:W-:Y:S01]  /*a4be0*/  VIADD R58, R0, UR6 ;  /* 0x00000006003a7c36 */ /* 0x000fe20008000000 */
[----:B------:R-:W-:-:S03]  /*a4bf0*/  ULDC UR6, c[0x0][0x248] ;  /* 0x0000920000067ab9 */ /* 0x000fc60000000800 */
[----:B------:R-:W-:Y:S01]  /*a4c00*/  VIADD R57, R58, UR6 ;  /* 0x000000063a397c36 */ /* 0x000fe20008000000 */
[----:B------:R-:W-:Y:S01]  /*a4c10*/  ULDC UR6, c[0x0][0x248] ;  /* 0x0000920000067ab9 */ /* 0x000fe20000000800 */
[----:B--2---:R-:W-:Y:S02]  /*a4c20*/  F2FP.SATFINITE.E5M2.F32.PACK_AB_MERGE_C R3, R9, R10, RZ ;  /* 0x0000000a0903723e */ /* 0x004fe400048060ff */
[----:B------:R-:W2:Y:S04]  /*a4c30*/  LDL.LU R10, [R1+0x558] ;  /* 0x00055800010a7983 */ /* 0x000ea80000300800 */
[----:B------:R-:W2:Y:S01]  /*a4c40*/  LDL.LU R9, [R1+0x55c] ;  /* 0x00055c0001097983 */ /* 0x000ea20000300800 */
[----:B---3--:R-:W-:-:S03]  /*a4c50*/  F2FP.SATFINITE.E5M2.F32.PACK_AB_MERGE_C R21, R21, R22, RZ ;  /* 0x000000161515723e */ /* 0x008fc600048060ff */
[----:B------:R4:W-:Y:S04]  /*a4c60*/  STL [R1+0x50fc], R3 ;  /* 0x0050fc0301007387 */ /* 0x0009e80000100800 */
[----:B------:R-:W-:Y:S01]  /*a4c70*/  STL [R1+0x5114], R21 ;  /* 0x0051141501007387 */ /* 0x000fe20000100800 */
[----:B----4-:R-:W-:-:S03]  /*a4c80*/  F2FP.SATFINITE.E5M2.F32.PACK_AB_MERGE_C R3, R11, R12, RZ ;  /* 0x0000000c0b03723e */ /* 0x010fc600048060ff */
[----:B------:R-:W-:Y:S04]  /*a4c90*/  STL [R1+0x1c0], R0 ;  /* 0x0001c00001007387 */ /* 0x000fe80000100800 */
[----:B------:R0:W-:Y:S04]  /*a4ca0*/  STL [R1+0x50b0], R3 ;  /* 0x0050b00301007387 */ /* 0x0001e80000100800 */
[----:B------:R-:W3:Y:S04]  /*a4cb0*/  LDL.LU R12, [R1+0x570] ;  /* 0x00057000010c7983 */ /* 0x000ee80000300800 */
[----:B------:R-:W3:Y:S01]  /*a4cc0*/  LDL.LU R11, [R1+0x574] ;  /* 0x00057400010b7983 */ /* 0x000ee20000300800 */
[----:B0-----:R-:W-:-:S05]  /*a4cd0*/  F2FP.SATFINITE.E5M2.F32.PACK_AB_MERGE_C R3, R19, R20, RZ ;  /* 0x000000141303723e */ /* 0x001fca00048060ff */
[----:B------:R0:W-:Y:S01]  /*a4ce0*/  STL [R1+0x50c0], R3 ;  /* 0x0050c00301007387 */ /* 0x0001e20000100800 */
[----:B------:R-:W-:-:S03]  /*a4cf0*/  F2FP.SATFINITE.E5M2.F32.PACK_AB_MERGE_C R0, R13, R14, RZ ;  /* 0x0000000e0d00723e */ /* 0x000fc600048060ff */
[----:B------:R-:W4:Y:S04]  /*a4d00*/  LDL.LU R14, [R1+0x578] ;  /* 0x00057800010e7983 */ /* 0x000f280000300800 */
[----:B------:R-:W4:Y:S01]  /*a4d10*/  LDL.LU R13, [R1+0x57c] ;  /* 0x00057c00010d7983 */ /* 0x000f220000300800 */
[----:B0-----:R-:W-:-:S03]  /*a4d20*/  F2FP.SATFINITE.E5M2.F32.PACK_AB_MERGE_C R3, R15, R16, RZ ;  /* 0x000000100f03723e */ /* 0x001fc600048060ff */
[----:B------:R0:W-:Y:S04]  /*a4d30*/  STL [R1+0x5070], R0 ;  /* 0x0050700001007387 */ /* 0x0001e80000100800 */
[----:B------:R-:W-:Y:S04]  /*a4d40*/  STL [R1+0x1bc], R58 ;  /* 0x0001bc3a01007387 */ /* 0x000fe80000100800 */
[----:B------:R-:W-:Y:S04]  /*a4d50*/  STL [R1+0x5080], R3 ;  /* 0x0050800301007387 */ /* 0x000fe80000100800 */
[----:B------:R-:W4:Y:S04]  /*a4d60*/  LDL.LU R16, [R1+0x590] ;  /* 0x0005900001107983 */ /* 0x000f280000300800 */
[----:B------:R-:W4:Y:S01]  /*a4d70*/  LDL.LU R15, [R1+0x594] ;  /* 0x00059400010f7983 */ /* 0x000f220000300800 */
[----:B0-----:R-:W-:-:S05]  /*a4d80*/  F2FP.SATFINITE.E5M2.F32.PACK_AB_MERGE_C R0, R7, R8, RZ ;  /* 0x000000080700723e */ /* 0x001fca00048060ff */
[----:B------:R0:W-:Y:S04]  /*a4d90*/  STL [R1+0x5020], R0 ;  /* 0x0050200001007387 */ /* 0x0001e80000100800 */
[----:B------:R-:W-:Y:S04]  /*a4da0*/  STL [R1+0x1b8], R57 ;  /* 0x0001b83901007387 */ /* 0x000fe80000100800 */
[----:B------:R-:W4:Y:S01]  /*a4db0*/  LDL.LU R8, [R1+0x598] ;  /* 0x0005980001087983 */ /* 0x000f220000300800 */
[----:B0-----:R-:W-:-:S03]  /*a4dc0*/  F2FP.SATFINITE.E5M2.F32.PACK_AB_MERGE_C R0, R4, R5, RZ ;  /* 0x000000050400723e */ /* 0x001fc600048060ff */
[----:B------:R-:W4:Y:S04]  /*a4dd0*/  LDL.LU R7, [R1+0x59c] ;  /* 0x00059c0001077983 */ /* 0x000f280000300800 */
[----:B------:R0:W-:Y:S04]  /*a4de0*/  STL [R1+0x5034], R0 ;  /* 0x0050340001007387 */ /* 0x0001e80000100800 */
[----:B------:R-:W4:Y:S04]  /*a4df0*/  LDL.LU R5, [R1+0x5b0] ;  /* 0x0005b00001057983 */ /* 0x000f280000300800 */
[----:B------:R-:W4:Y:S01]  /*a4e00*/  LDL.LU R4, [R1+0x5b4] ;  /* 0x0005b40001047983 */ /* 0x000f220000300800 */
[----:B------:R-:W-:Y:S01]  /*a4e10*/  VIADD R56, R57, UR6 ;  /* 0x0000000639387c36 */ /* 0x000fe20008000000 */
[----:B------:R-:W-:Y:S01]  /*a4e20*/  F2FP.SATFINITE.E5M2.F32.PACK_AB_MERGE_C R3, R17, R18, RZ ;  /* 0x000000121103723e */ /* 0x000fe200048060ff */
[----:B------:R-:W-:-:S03]  /*a4e30*/  ULDC UR6, c[0x0][0x248] ;  /* 0x0000920000067ab9 */ /* 0x000fc60000000800 */
[----:B------:R-:W-:Y:S01]  /*a4e40*/  STL [R1+0x1b4], R56 ;  /* 0x0001b43801007387 */ /* 0x000fe20000100800 */
[----:B0-----:R-:W-:Y:S01]  /*a4e50*/  VIADD R0, R56, UR6 ;  /* 0x0000000638007c36 */ /* 0x001fe20008000000 */
[----:B------:R-:W-:Y:S02]  /*a4e60*/  ULDC UR6, c[0x0][0x248] ;  /* 0x0000920000067ab9 */ /* 0x000fe40000000800 */
[----:B------:R2:W-:Y:S04]  /*a4e70*/  STL [R1+0x4fa8], R3 ;  /* 0x004fa80301007387 */ /* 0x0005e80000100800 */
[----:B------:R-:W4:Y:S04]  /*a4e80*/  LDL.LU R24, [R1+0x5b8] ;  /* 0x0005b80001187983 */ /* 0x000f280000300800 */
[----:B------:R-:W4:Y:S01]  /*a4e90*/  LDL.LU R23, [R1+0x5bc] ;  /* 0x0005bc0001177983 */ /* 0x000f220000300800 */
[----:B--2---:R-:W-:-:S05]  /*a4ea0*/  F2FP.SATFINITE.E5M2.F32.PACK_AB_MERGE_C R3, R9, R10, RZ ;  /* 0x0000000a0903723e */ /* 0x004fca00048060ff */
[----:B------:R3:W-:Y:S04]  /*a4eb0*/  STL [R1+0x4fc8], R3 ;  /* 0x004fc80301007387 */ /* 0x0007e80000100800 */
[----:B------:R0:W-:Y:S04]  /*a4ec0*/  STL [R1+0x1b0], R0 ;  /* 0x0001b00001007387 */ /* 0x0001e80000100800 */
[----:B------:R-:W2:Y:S04]  /*a4ed0*/  LDL.LU R10, [R1+0x5d0] ;  /* 0x0005d000010a7983 */ /* 0x000ea80000300800 */
[----:B------:R-:W2:Y:S04]  /*a4ee0*/  LDL.LU R9, [R1+0x5d4] ;  /* 0x0005d40001097983 */ /* 0x000ea80000300800 */
[----:B------:R-:W2:Y:S04]  /*a4ef0*/  LDL.LU R22, [R1+0x5d8] ;  /* 0x0005d80001167983 */ /* 0x000ea80000300800 */
[----:B------:R-:W2:Y:S01]  /*a4f00*/  LDL.LU R21, [R1+0x5dc] ;  /* 0x0005dc0001157983 */ /* 0x000ea20000300800 */
[----:B---3--:R-:W-:-:S05]  /*a4f10*/  F2FP.SATFINITE.E5M2.F32.PACK_AB_MERGE_C R3, R11, R12, RZ ;  /* 0x0000000c0b03723e */ /* 0x008fca00048060ff */
[----:B------:R4:W-:Y:S04]  /*a4f20*/  STL [R1+0x4f64], R3 ;  /* 0x004f640301007387 */ /* 0x0009e80000100800 */
[----:B------:R-:W3:Y:S04]  /*a4f30*/  LDL.LU R12, [R1+0x5f0] ;  /* 0x0005f000010c7983 */ /* 0x000ee80000300800 */
[----:B------:R-:W3:Y:S01]  /*a4f40*/  LDL.LU R11, [R1+0x5f4] ;  /* 0x0005f400010b7983 */ /* 0x000ee20000300800 */
[----:B0-----:R-:W-:Y:S01]  /*a4f50*/  VIADD R0, R0, UR6 ;  /* 0x0000000600007c36 */ /* 0x001fe20008000000 */
[----:B------:R-:W-:-:S02]  /*a4f60*/  ULDC UR6, c[0x0][0x248] ;  /* 0x0000920000067ab9 */ /* 0x000fc40000000800 */
[----:B------:R-:W3:Y:S01]  /*a4f70*/  LDL.LU R20, [R1+0x5f8] ;  /* 0x0005f80001147983 */ /* 0x000ee20000300800 */
[----:B----4-:R-:W-:-:S03]  /*a4f80*/  F2FP.SATFINITE.E5M2.F32.PACK_AB_MERGE_C R3, R13, R14, RZ ;  /* 0x0000000e0d03723e */ /* 0x010fc600048060ff */
[----:B------:R-:W4:Y:S04]  /*a4f90*/  LDL.LU R19, [R1+0x5fc] ;  /* 0x0005fc0001137983 */ /* 0x000f280000300800 */
[----:B------:R0:W-:Y:S04]  /*a4fa0*/  STL [R1+0x4f6c], R3 ;  /* 0x004f6c0301007387 */ /* 0x0001e80000100800 */
[----:B------:R-:W-:Y:S04]  /*a4fb0*/  STL [R1+0x1ac], R0 ;  /* 0x0001ac0001007387 */ /* 0x000fe80000100800 */
[----:B------:R-:W4:Y:S04]  /*a4fc0*/  LDL.LU R14, [R1+0x610] ;  /* 0x00061000010e7983 */ /* 0x000f280000300800 */
[----:B------:R-:W4:Y:S04]  /*a4fd0*/  LDL.LU R13, [R1+0x614] ;  /* 0x00061400010d7983 */ /* 0x000f280000300800 */
[----:B------:R-:W4:Y:S01]  /*a4fe0*/  LDL.LU R18, [R1+0x618] ;  /* 0x0006180001127983 */ /* 0x000f220000300800 */
[----:B0-----:R-:W-:-:S05]  /*a4ff0*/  F2FP.SATFINITE.E5M2.F32.PACK_AB_MERGE_C R3, R15, R16, RZ ;  /* 0x000000100f03723e */ /* 0x001fca00048060ff */
[----:B------:R0:W-:Y:S04]  /*a5000*/  STL [R1+0x4f58], R3 ;  /* 0x004f580301007387 */ /* 0x0001e80000100800 */
[----:B------:R-:W4:Y:S04]  /*a5010*/  LDL.LU R17, [R1+0x61c] ;  /* 0x00061c0001117983 */ /* 0x000f280000300800 */
[----:B------:R-:W4:Y:S04]  /*a5020*/  LDL.LU R16, [R1+0x630] ;  /* 0x0006300001107983 */ /* 0x000f280000300800 */
[----:B------:R-:W4:Y:S01]  /*a5030*/  LDL.LU R15, [R1+0x634] ;  /* 0x00063400010f7983 */ /* 0x000f220000300800 */
[----:B0-----:R-:W-:Y:S01]  /*a5040*/  F2FP.SATFINITE.E5M2.F32.PACK_AB_MERGE_C R3, R7, R8, RZ ;  /* 0x000000080703723e */ /* 0x001fe200048060ff */
[----:B------:R-:W-:Y:S01]  /*a5050*/  VIADD R55, R0, UR6 ;  /* 0x0000000600377c36 */ /* 0x000fe20008000000 */
[----:B------:R-:W-:-:S03]  /*a5060*/  ULDC UR6, c[0x0][0x248] ;  /* 0x0000920000067ab9 */ /* 0x000fc60000000800 */
[----:B------:R-:W-:Y:S04]  /*a5070*/  STL [R1+0x4f5c], R3 ;  /* 0x004f5c0301007387 */ /* 0x000fe80000100800 */
[----:B------:R-:W4:Y:S01]  /*a5080*/  LDL.LU R8, [R1+0x638] ;  /* 0x0006380001087983 */ /* 0x000f220000300800 */
[----:B------:R-:W-:-:S03]  /*a5090*/  F2FP.SATFINITE.E5M2.F32.PACK_AB_MERGE_C R0, R4, R5, RZ ;  /* 0x000000050400723e */ /* 0x000fc600048060ff */
[----:B------:R-:W4:Y:S04]  /*a50a0*/  LDL.LU R7, [R1+0x63c] ;  /* 0x00063c0001077983 */ /* 0x000f280000300800 */
[----:B------:R0:W-:Y:S04]  /*a50b0*/  STL [R1+0x4f50], R0 ;  /* 0x004f500001007387 */ /* 0x0001e80000100800 */
[----:B------:R-:W4:Y:S04]  /*a50c0*/  LDL.LU R5, [R1+0x650] ;  /* 0x0006500001057983 */ /* 0x000f280000300800 */
[----:B------:R-:W4:Y:S01]  /*a50d0*/  LDL.LU R4, [R1+0x654] ;  /* 0x0006540001047983 */ /* 0x000f220000300800 */
[----:B0-----:R-:W-:Y:S01]  /*a50e0*/  VIADD R0, R55, UR6 ;  /* 0x0000000637007c36 */ /* 0x001fe20008000000 */
[----:B------:R-:W-:Y:S01]  /*a50f0*/  ULDC UR6, c[0x0][0x248] ;  /* 0x0000920000067ab9 */ /* 0x000fe20000000800 */
[----:B------:R-:W-:Y:S01]  /*a5100*/  F2FP.SATFINITE.E5M2.F32.PACK_AB_MERGE_C R23, R23, R24, RZ ;  /* 0x000000181717723e */ /* 0x000fe200048060ff */
[----:B------:R-:W-:Y:S04]  /*a5110*/  STL [R1+0x1a8], R55 ;  /* 0x0001a83701007387 */ /* 0x000fe80000100800 */
        /* <DEDUP_REMOVED lines=10> */
[----:B------:R3:W-:Y:S04]  /*a51c0*/  STL [R1+0x4f48], R3 ;  /* 0x004f480301007387 */ /* 0x0007e80000100800 */
[----:B------:R-:W2:Y:S01]  /*a51d0*/  LDL.LU R9, [R1+0x65c] ;  /* 0x00065c0001097983 */ /* 0x000ea20000300800 */
[----:B------:R-:W-:-:S05]  /*a51e0*/  F2FP.SATFINITE.E5M2.F32.PACK_AB_MERGE_C R21, R21, R22, RZ ;  /* 0x000000161515723e */ /* 0x000fca00048060ff */
[----:B------:R-:W-:Y:S01]  /*a51f0*/  STL [R1+0x4f4c], R21 ;  /* 0x004f4c1501007387 */ /* 0x000fe20000100800 */
[----:B---3--:R-:W-:-:S03]  /*a5200*/  F2FP.SATFINITE.E5M2.F32.PACK_AB_MERGE_C R3, R11, R12, RZ ;  /* 0x0000000c0b03723e */ /* 0x008fc600048060ff */
[----:B------:R-:W-:Y:S04]  /*a5210*/  STL [R1+0x1a0], R0 ;  /* 0x0001a00001007387 */ /* 0x000fe80000100800 */
[----:B------:R4:W-:Y:S04]  /*a5220*/  STL [R1+0x4f40], R3 ;  /* 0x004f400301007387 */ /* 0x0009e80000100800 */
[----:B------:R-:W3:Y:S04]  /*a5230*/  LDL.LU R12, [R1+0x670] ;  /* 0x00067000010c7983 */ /* 0x000ee80000300800 */
[----:B------:R-:W3:Y:S01]  /*a5240*/  LDL.LU R11, [R1+0x674] ;  /* 0x00067400010b7983 */ /* 0x000ee20000300800 */
[----:B----4-:R-:W-:-:S05]  /*a5250*/  F2FP.SATFINITE.E5M2.F32.PACK_AB_MERGE_C R3, R19, R20, RZ ;  /* 0x000000141303723e */ /* 0x010fca00048060ff */
[----:B------:R0:W-:Y:S01]  /*a5260*/  STL [R1+0x4f44], R3 ;  /* 0x004f440301007387 */ /* 0x0001e20000100800 */
[----:B------:R-:W-:-:S03]  /*a5270*/  F2FP.SATFINITE.E5M2.F32.PACK_AB_MERGE_C R0, R13, R14, RZ ;  /* 0x0000000e0d00723e */ /* 0x000fc600048060ff */
[----:B------:R-:W4:Y:S04]  /*a5280*/  LDL.LU R14, [R1+0x678] ;  /* 0x00067800010e7983 */ /* 0x000f280000300800 */
[----:B------:R-:W4:Y:S04]  /*a5290*/  LDL.LU R13, [R1+0x67c] ;  /* 0x00067c00010d7983 */ /* 0x000f280000300800 */
[----:B------:R1:W-:Y:S01]  /*a52a0*/  STL [R1+0x4f38], R0 ;  /* 0x004f380001007387 */ /* 0x0003e20000100800 */
[----:B0-----:R-:W-:-:S03]  /*a52b0*/  F2FP.SATFINITE.E5M2.F32.PACK_AB_MERGE_C R3, R17, R18, RZ ;  /* 0x000000121103723e */ /* 0x001fc600048060ff */
[----:B------:R-:W-:Y:S04]  /*a52c0*/  STL [R1+0x19c], R54 ;  /* 0x00019c3601007387 */ /* 0x000fe80000100800 */
[----:B------:R-:W-:Y:S01]  /*a52d0*/  STL [R1+0x4f3c], R3 ;  /* 0x004f3c0301007387 */ /* 0x000fe20000100800 */
[----:B-1----:R-:W-:-:S03]  /*a52e0*/  F2FP.SATFINITE.E5M2.F32.PACK_AB_MERGE_C R0, R15, R16, RZ ;  /* 0x000000100f00723e */ /* 0x002fc600048060ff */
[----:B------:R-:W4:Y:S04]  /*a52f0*/  LDL.LU R16, [R1+0x690] ;  /* 0x0006900001107983 */ /* 0x000f280000300800 */
[----:B------:R-:W4:Y:S04]  /*a5300*/  LDL.LU R15, [R1+0x694] ;  /* 0x00069400010f7983 */ /* 0x000f280000300800 */
[----:B------:R0:W-:Y:S04]  /*a5310*/  STL [R1+0x4f30], R0 ;  /* 0x004f300001007387 */ /* 0x0001e80000100800 */
[----:B------:R-:W-:Y:S01]  /*a5320*/  STL [R1+0x198], R53 ;  /* 0x0001983501007387 */ /* 0x000fe20000100800 */
[----:B0-----:R-:W-:-:S03]  /*a5330*/  F2FP.SATFINITE.E5M2.F32.PACK_AB_MERGE_C R0, R7, R8, RZ ;  /* 0x000000080700723e */ /* 0x001fc600048060ff */
[----:B------:R-:W4:Y:S04]  /*a5340*/  LDL.LU R8, [R1+0x698] ;  /* 0x0006980001087983 */ /* 0x000f280000300800 */
[----:B------:R-:W4:Y:S04]  /*a5350*/  LDL.LU R7, [R1+0x69c] ;  /* 0x00069c0001077983 */ /* 0x000f280000300800 */
[----:B------:R0:W-:Y:S02]  /*a5360*/  STL [R1+0x4f34], R0 ;  /* 0x004f340001007387 */ /* 0x0001e40000100800 */
[----:B0-----:R-:W-:-:S02]  /*a5370*/  F2FP.SATFINITE.E5M2.F32.PACK_AB_MERGE_C R0, R4, R5, RZ ;  /* 0x000000050400723e */ /* 0x001fc400048060ff */
[----:B------:R-:W4:Y:S04]  /*a5380*/  LDL.LU R5, [R1+0x6b0] ;  /* 0x0006b00001057983 */ /* 0x000f280000300800 */
[----:B------:R-:W4:Y:S01]  /*a5390*/  LDL.LU R4, [R1+0x6b4] ;  /* 0x0006b40001047983 */ /* 0x000f220000300800 */
[----:B------:R-:W-:Y:S01]  /*a53a0*/  VIADD R52, R53, UR6 ;  /* 0x0000000635347c36 */ /* 0x000fe20008000000 */
[----:B------:R-:W-:Y:S02]  /*a53b0*/  ULDC UR6, c[0x0][0x248] ;  /* 0x0000920000067ab9 */ /* 0x000fe40000000800 */
[----:B------:R0:W-:Y:S04]  /*a53c0*/  STL [R1+0x4f28], R0 ;  /* 0x004f280001007387 */ /* 0x0001e80000100800 */
[----:B------:R-:W-:Y:S04]  /*a53d0*/  STL [R1+0x194], R52 ;  /* 0x0001943401007387 */ /* 0x000fe80000100800 */
[----:B------:R-:W4:Y:S01]  /*a53e0*/  LDL.LU R24, [R1+0x6b8] ;  /* 0x0006b80001187983 */ /* 0x000f220000300800 */
[----:B0-----:R-:W-:Y:S01]  /*a53f0*/  VIADD R0, R52, UR6 ;  /* 0x0000000634007c36 */ /* 0x001fe20008000000 */
[----:B------:R-:W-:-:S02]  /*a5400*/  ULDC UR6, c[0x0][0x248] ;  /* 0x0000920000067ab9 */ /* 0x000fc40000000800 */
        /* <DEDUP_REMOVED lines=13> */
[----:B------:R-:W-:Y:S01]  /*a54e0*/  ULDC UR6, c[0x0][0x248] ;  /* 0x0000920000067ab9 */ /* 0x000fe20000000800 */
[----:B----4-:R-:W-:Y:S01]  /*a54f0*/  F2FP.SATFINITE.E5M2.F32.PACK_AB_MERGE_C R3, R13, R14, RZ ;  /* 0x0000000e0d03723e */ /* 0x010fe200048060ff */
[----:B------:R-:W4:Y:S04]  /*a5500*/  LDL.LU R20, [R1+0x6f8] ;  /* 0x0006f80001147983 */ /* 0x000f280000300800 */
[----:B------:R-:W4:Y:S04]  /*a5510*/  LDL.LU R19, [R1+0x6fc] ;  /* 0x0006fc0001137983 */ /* 0x000f280000300800 */
[----:B------:R0:W-:Y:S04]  /*a5520*/  STL [R1+0x4f24], R3 ;  /* 0x004f240301007387 */ /* 0x0001e80000100800 */
[----:B------:R1:W-:Y:S04]  /*a5530*/  STL [R1+0x18c], R0 ;  /* 0x00018c0001007387 */ /* 0x0003e80000100800 */
[----:B------:R-:W4:Y:S04]  /*a5540*/  LDL.LU R18, [R1+0x710] ;  /* 0x0007100001127983 */ /* 0x000f280000300800 */
[----:B------:R-:W4:Y:S01]  /*a5550*/  LDL.LU R17, [R1+0x714] ;  /* 0x0007140001117983 */ /* 0x000f220000300800 */
[----:B0-----:R-:W-:-:S03]  /*a5560*/  F2FP.SATFINITE.E5M2.F32.PACK_AB_MERGE_C R3, R15, R16, RZ ;  /* 0x000000100f03723e */ /* 0x001fc600048060ff */
[----:B------:R-:W4:Y:S04]  /*a5570*/  LDL.LU R14, [R1+0x718] ;  /* 0x00071800010e7983 */ /* 0x000f280000300800 */
[----:B------:R-:W4:Y:S04]  /*a5580*/  LDL.LU R13, [R1+0x71c] ;  /* 0x00071c00010d7983 */ /* 0x000f280000300800 */
[----:B------:R-:W4:Y:S04]  /*a5590*/  LDL.LU R16, [R1+0x730] ;  /* 0x0007300001107983 */ /* 0x000f280000300800 */
[----:B------:R-:W-:Y:S01]  /*a55a0*/  STL [R1+0x4f18], R3 ;  /* 0x004f180301007387 */ /* 0x000fe20000100800 */
[----:B------:R-:W-:Y:S01]  /*a55b0*/  VIADD R51, R0, UR6 ;  /* 0x0000000600337c36 */ /* 0x000fe20008000000 */
[----:B------:R-:W-:-:S02]  /*a55c0*/  ULDC UR6, c[0x0][0x248] ;  /* 0x0000920000067ab9 */ /* 0x000fc40000000800 */
[----:B------:R-:W4:Y:S01]  /*a55d0*/  LDL.LU R15, [R1+0x734] ;  /* 0x00073400010f7983 */ /* 0x000f220000300800 */
[----:B-1----:R-:W-:-:S03]  /*a55e0*/  F2FP.SATFINITE.E5M2.F32.PACK_AB_MERGE_C R0, R7, R8, RZ ;  /* 0x000000080700723e */ /* 0x002fc600048060ff */
[----:B------:R-:W4:Y:S04]  /*a55f0*/  LDL.LU R8, [R1+0x738] ;  /* 0x0007380001087983 */ /* 0x000f280000300800 */
[----:B------:R-:W4:Y:S04]  /*a5600*/  LDL.LU R7, [R1+0x73c] ;  /* 0x00073c0001077983 */ /* 0x000f280000300800 */
[----:B------:R0:W-:Y:S02]  /*a5610*/  STL [R1+0x4f1c], R0 ;  /* 0x004f1c0001007387 */ /* 0x0001e40000100800 */
[----:B0-----:R-:W-:-:S02]  /*a5620*/  F2FP.SATFINITE.E5M2.F32.PACK_AB_MERGE_C R0, R4, R5, RZ ;  /* 0x000000050400723e */ /* 0x001fc400048060ff */
[----:B------:R-:W4:Y:S04]  /*a5630*/  LDL.LU R5, [R1+0x750] ;  /* 0x0007500001057983 */ /* 0x000f280000300800 */
[----:B------:R-:W4:Y:S04]  /*a5640*/  LDL.LU R4, [R1+0x754] ;  /* 0x0007540001047983 */ /* 0x000f280000300800 */
[----:B------:R0:W-:Y:S01]  /*a5650*/  STL [R1+0x4f10], R0 ;  /* 0x004f100001007387 */ /* 0x0001e20000100800 */
[----:B------:R-:W-:-:S03]  /*a5660*/  F2FP.SATFINITE.E5M2.F32.PACK_AB_MERGE_C R23, R23, R24, RZ ;  /* 0x000000181717723e */ /* 0x000fc600048060ff */
[----:B------:R-:W-:Y:S01]  /*a5670*/  STL [R1+0x188], R51 ;  /* 0x0001883301007387 */ /* 0x000fe20000100800 */
[----:B0-----:R-:W-:-:S03]  /*a5680*/  VIADD R0, R51, UR6 ;  /* 0x0000000633007c36 */ /* 0x001fc60008000000 */
[----:B------:R-:W-:Y:S01]  /*a5690*/  STL [R1+0x4f14], R23 ;  /* 0x004f141701007387 */ /* 0x000fe20000100800 */
[----:B------:R-:W-:-:S03]  /*a56a0*/  ULDC UR6, c[0x0][0x248] ;  /* 0x0000920000067ab9 */ /* 0x000fc60000000800 */
        /* <DEDUP_REMOVED lines=19> */
[----:B------:R-:W-:Y:S01]  /*a57e0*/  STL [R1+0x4f04], R3 ;  /* 0x004f040301007387 */ /* 0x000fe20000100800 */
[----:B------:R-:W-:-:S03]  /*a57f0*/  F2FP.SATFINITE.E5M2.F32.PACK_AB_MERGE_C R0, R17, R18, RZ ;  /* 0x000000121100723e */ /* 0x000fc600048060ff */
[----:B------:R-:W-:Y:S04]  /*a5800*/  STL [R1+0x17c], R50 ;  /* 0x00017c3201007387 */ /* 0x000fe80000100800 */
[----:B------:R0:W-:Y:S02]  /*a5810*/  STL [R1+0x4ef8], R0 ;  /* 0x004ef80001007387 */ /* 0x0001e40000100800 */
[----:B0-----:R-:W-:Y:S02]  /*a5820*/  F2FP.SATFINITE.E5M2.F32.PACK_AB_MERGE_C R0, R13, R14, RZ ;  /* 0x0000000e0d00723e */ /* 0x001fe400048060ff */
[----:B------:R-:W4:Y:S04]  /*a5830*/  LDL.LU R14, [R1+0x778] ;  /* 0x00077800010e7983 */ /* 0x000f280000300800 */
[----:B------:R-:W4:Y:S04]  /*a5840*/  LDL.LU R13, [R1+0x77c] ;  /* 0x00077c00010d7983 */ /* 0x000f280000300800 */
[----:B------:R0:W-:Y:S04]  /*a5850*/  STL [R1+0x4efc], R0 ;  /* 0x004efc0001007387 */ /* 0x0001e80000100800 */
[----:B------:R-:W-:Y:S01]  /*a5860*/  STL [R1+0x178], R49 ;  /* 0x0001783101007387 */ /* 0x000fe20000100800 */
[----:B0-----:R-:W-:-:S05]  /*a5870*/  F2FP.SATFINITE.E5M2.F32.PACK_AB_MERGE_C R0, R15, R16, RZ ;  /* 0x000000100f00723e */ /* 0x001fca00048060ff */
[----:B------:R0:W-:Y:S02]  /*a5880*/  STL [R1+0x4ef0], R0 ;  /* 0x004ef00001007387 */ /* 0x0001e40000100800 */
[----:B0-----:R-:W-:Y:S02]  /*a5890*/  F2FP.SATFINITE.E5M2.F32.PACK_AB_MERGE_C R0, R7, R8, RZ ;  /* 0x000000080700723e */ /* 0x001fe400048060ff */
        /* <DEDUP_REMOVED lines=9> */
[----:B------:R-:W4:Y:S04]  /*a5930*/  LDL.LU R26, [R1+0x7b0] ;  /* 0x0007b000011a7983 */ /* 0x000f280000300800 */
[----:B------:R-:W4:Y:S01]  /*a5940*/  LDL.LU R25, [R1+0x7b4] ;  /* 0x0007b40001197983 */ /* 0x000f220000300800 */
[----:B0-----:R-:W-:Y:S01]  /*a5950*/  VIADD R0, R48, UR6 ;  /* 0x0000000630007c36 */ /* 0x001fe20008000000 */
[----:B------:R-:W-:-:S02]  /*a5960*/  ULDC UR6, c[0x0][0x248] ;  /* 0x0000920000067ab9 */ /* 0x000fc40000000800 */
[----:B------:R-:W-:Y:S04]  /*a5970*/  STL [R1+0x174], R48 ;  /* 0x0001743001007387 */ /* 0x000fe80000100800 */
[----:B------:R-:W4:Y:S04]  /*a5980*/  LDL.LU R24, [R1+0x7b8] ;  /* 0x0007b80001187983 */ /* 0x000f280000300800 */
[----:B------:R-:W4:Y:S01]  /*a5990*/  LDL.LU R23, [R1+0x7bc] ;  /* 0x0007bc0001177983 */ /* 0x000f220000300800 */
[----:B--2---:R-:W-:-:S05]  /*a59a0*/  F2FP.SATFINITE.E5M2.F32.PACK_AB_MERGE_C R3, R9, R10, RZ ;  /* 0x0000000a0903723e */ /* 0x004fca00048060ff */
[----:B------:R3:W-:Y:S04]  /*a59b0*/  STL [R1+0x4eec], R3 ;  /* 0x004eec0301007387 */ /* 0x0007e80000100800 */
[----:B------:R0:W-:Y:S04]  /*a59c0*/  STL [R1+0x170], R0 ;  /* 0x0001700001007387 */ /* 0x0001e80000100800 */
[----:B------:R-:W2:Y:S04]  /*a59d0*/  LDL.LU R10, [R1+0x7d0] ;  /* 0x0007d000010a7983 */ /* 0x000ea80000300800 */
[----:B------:R-:W2:Y:S04]  /*a59e0*/  LDL.LU R9, [R1+0x7d4] ;  /* 0x0007d40001097983 */ /* 0x000ea80000300800 */
[----:B------:R-:W2:Y:S01]  /*a59f0*/  LDL.LU R22, [R1+0x7d8] ;  /* 0x0007d80001167983 */ /* 0x000ea20000300800 */
[----:B---3--:R-:W-:-:S03]  /*a5a00*/  F2FP.SATFINITE.E5M2.F32.PACK_AB_MERGE_C R3, R11, R12, RZ ;  /* 0x0000000c0b03723e */ /* 0x008fc600048060ff */
[----:B------:R-:W3:Y:S04]  /*a5a10*/  LDL.LU R21, [R1+0x7dc] ;  /* 0x0007dc0001157983 */ /* 0x000ee80000300800 */
[----:B------:R4:W-:Y:S04]  /*a5a20*/  STL [R1+0x4ee0], R3 ;  /* 0x004ee00301007387 */ /* 0x0009e80000100800 */
[----:B------:R-:W3:Y:S04]  /*a5a30*/  LDL.LU R20, [R1+0x7f0] ;  /* 0x0007f00001147983 */ /* 0x000ee80000300800 */
[----:B------:R-:W3:Y:S04]  /*a5a40*/  LDL.LU R19, [R1+0x7f4] ;  /* 0x0007f40001137983 */ /* 0x000ee80000300800 */
[----:B------:R-:W3:Y:S04]  /*a5a50*/  LDL.LU R18, [R1+0x7f8] ;  /* 0x0007f80001127983 */ /* 0x000ee80000300800 */
[----:B------:R-:W3:Y:S04]  /*a5a60*/  LDL.LU R17, [R1+0x7fc] ;  /* 0x0007fc0001117983 */ /* 0x000ee80000300800 */
        /* <DEDUP_REMOVED lines=11> */
[----:B------:R-:W-:Y:S01]  /*a5b20*/  VIADD R47, R0, UR6 ;  /* 0x00000006002f7c36 */ /* 0x000fe20008000000 */
[----:B------:R-:W-:Y:S01]  /*a5b30*/  ULDC UR6, c[0x0][0x248] ;  /* 0x0000920000067ab9 */ /* 0x000fe20000000800 */
[----:B0-----:R-:W-:-:S02]  /*a5b40*/  F2FP.SATFINITE.E5M2.F32.PACK_AB_MERGE_C R3, R7, R8, RZ ;  /* 0x000000080703723e */ /* 0x001fc400048060ff */
[----:B------:R-:W4:Y:S04]  /*a5b50*/  LDL.LU R8, [R1+0x838] ;  /* 0x0008380001087983 */ /* 0x000f280000300800 */
[----:B------:R-:W4:Y:S04]  /*a5b60*/  LDL.LU R7, [R1+0x83c] ;  /* 0x00083c0001077983 */ /* 0x000f280000300800 */
[----:B------:R0:W-:Y:S01]  /*a5b70*/  STL [R1+0x4ed8], R3 ;  /* 0x004ed80301007387 */ /* 0x0001e20000100800 */
[----:B-1----:R-:W-:-:S03]  /*a5b80*/  F2FP.SATFINITE.E5M2.F32.PACK_AB_MERGE_C R0, R4, R5, RZ ;  /* 0x000000050400723e */ /* 0x002fc600048060ff */
[----:B------:R-:W4:Y:S04]  /*a5b90*/  LDL.LU R5, [R1+0x850] ;  /* 0x0008500001057983 */ /* 0x000f280000300800 */
[----:B------:R-:W4:Y:S01]  /*a5ba0*/  LDL.LU R4, [R1+0x854] ;  /* 0x0008540001047983 */ /* 0x000f220000300800 */
[----:B0-----:R-:W-:-:S03]  /*a5bb0*/  F2FP.SATFINITE.E5M2.F32.PACK_AB_MERGE_C R3, R25, R26, RZ ;  /* 0x0000001a1903723e */ /* 0x001fc600048060ff */
[----:B------:R0:W-:Y:S04]  /*a5bc0*/  STL [R1+0x4edc], R0 ;  /* 0x004edc0001007387 */ /* 0x0001e80000100800 */
[----:B------:R-:W-:Y:S04]  /*a5bd0*/  STL [R1+0x168], R47 ;  /* 0x0001682f01007387 */ /* 0x000fe80000100800 */
[----:B------:R-:W-:Y:S01]  /*a5be0*/  STL [R1+0x4ed0], R3 ;  /* 0x004ed00301007387 */ /* 0x000fe20000100800 */
[----:B0-----:R-:W-:Y:S01]  /*a5bf0*/  VIADD R0, R47, UR6 ;  /* 0x000000062f007c36 */ /* 0x001fe20008000000 */
[----:B------:R-:W-:Y:S01]  /*a5c00*/  F2FP.SATFINITE.E5M2.F32.PACK_AB_MERGE_C R23, R23, R24, RZ ;  /* 0x000000181717723e */ /* 0x000fe200048060ff */
[----:B------:R-:W-:-:S04]  /*a5c10*/  ULDC UR6, c[0x0][0x248] ;  /* 0x0000920000067ab9 */ /* 0x000fc80000000800 */
        /* <DEDUP_REMOVED lines=12> */
[----:B---3--:R-:W-:-:S05]  /*a5ce0*/  F2FP.SATFINITE.E5M2.F32.PACK_AB_MERGE_C R21, R21, R22, RZ ;  /* 0x000000161515723e */ /* 0x008fca00048060ff */
[----:B------:R-:W-:Y:S01]  /*a5cf0*/  STL [R1+0x4ecc], R21 ;  /* 0x004ecc1501007387 */ /* 0x000fe20000100800 */
[----:B0-----:R-:W-:-:S03]  /*a5d00*/  F2FP.SATFINITE.E5M2.F32.PACK_AB_MERGE_C R3, R19, R20, RZ ;  /* 0x000000141303723e */ /* 0x001fc600048060ff */
[----:B------:R-:W-:Y:S04]  /*a5d10*/  STL [R1+0x160], R0 ;  /* 0x0001600001007387 */ /* 0x000fe80000100800 */
[----:B------:R0:W-:Y:S02]  /*a5d20*/  STL [R1+0x4ec0], R3 ;  /* 0x004ec00301007387 */ /* 0x0001e40000100800 */
[----:B0-----:R-:W-:Y:S02]  /*a5d30*/  F2FP.SATFINITE.E5M2.F32.PACK_AB_MERGE_C R3, R17, R18, RZ ;  /* 0x000000121103723e */ /* 0x001fe400048060ff */
[----:B------:R-:W-:-:S03]  /*a5d40*/  F2FP.SATFINITE.E5M2.F32.PACK_AB_MERGE_C R0, R11, R12, RZ ;  /* 0x0000000c0b00723e */ /* 0x000fc600048060ff */
[----:B------:R4:W-:Y:S04]  /*a5d50*/  STL [R1+0x4ec4], R3 ;  /* 0x004ec40301007387 */ /* 0x0009e80000100800 */
[----:B------:R-:W3:Y:S04]  /*a5d60*/  LDL.LU R12, [R1+0x870] ;  /* 0x00087000010c7983 */ /* 0x000ee80000300800 */
[----:B------:R-:W3:Y:S01]  /*a5d70*/  LDL.LU R11, [R1+0x874] ;  /* 0x00087400010b7983 */ /* 0x000ee20000300800 */
[----:B----4-:R-:W-:-:S03]  /*a5d80*/  F2FP.SATFINITE.E5M2.F32.PACK_AB_MERGE_C R3, R15, R16, RZ ;  /* 0x000000100f03723e */ /* 0x010fc600048060ff */
[----:B------:R0:W-:Y:S04]  /*a5d90*/  STL [R1+0x4eb8], R0 ;  /* 0x004eb80001007387 */ /* 0x0001e80000100800 */
[----:B------:R-:W-:Y:S01]  /*a5da0*/  STL [R1+0x15c], R46 ;  /* 0x00015c2e01007387 */ /* 0x000fe20000100800 */
[----:B0-----:R-:W-:-:S03]  /*a5db0*/  F2FP.SATFINITE.E5M2.F32.PACK_AB_MERGE_C R0, R13, R14, RZ ;  /* 0x0000000e0d00723e */ /* 0x001fc600048060ff */
[----:B------:R-:W-:Y:S04]  /*a5dc0*/  STL [R1+0x4ebc], R3 ;  /* 0x004ebc0301007387 */ /* 0x000fe80000100800 */
[----:B------:R-:W-:Y:S04]  /*a5dd0*/  STL [R1+0x158], R45 ;  /* 0x0001582d01007387 */ /* 0x000fe80000100800 */
[----:B------:R0:W-:Y:S02]  /*a5de0*/  STL [R1+0x4eb0], R0 ;  /* 0x004eb00001007387 */ /* 0x0001e40000100800 */
[----:B0-----:R-:W-:-:S02]  /*a5df0*/  F2FP.SATFINITE.E5M2.F32.PACK_AB_MERGE_C R0, R7, R8, RZ ;  /* 0x000000080700723e */ /* 0x001fc400048060ff */
        /* <DEDUP_REMOVED lines=13> */
[----:B------:R-:W4:Y:S04]  /*a5ed0*/  LDL.LU R26, [R1+0x8b0] ;  /* 0x0008b000011a7983 */ /* 0x000f280000300800 */
[----:B------:R-:W4:Y:S04]  /*a5ee0*/  LDL.LU R25, [R1+0x8b4] ;  /* 0x0008b40001197983 */ /* 0x000f280000300800 */
        /* <DEDUP_REMOVED lines=9> */
[----:B------:R-:W2:Y:S04]  /*a5f80*/  LDL.LU R19, [R1+0x8dc] ;  /* 0x0008dc0001137983 */ /* 0x000ea80000300800 */
[----:B------:R-:W2:Y:S04]  /*a5f90*/  LDL.LU R10, [R1+0x8f0] ;  /* 0x0008f000010a7983 */ /* 0x000ea80000300800 */
[----:B------:R-:W2:Y:S04]  /*a5fa0*/  LDL.LU R9, [R1+0x8f4] ;  /* 0x0008f40001097983 */ /* 0x000ea80000300800 */
[----:B------:R-:W2:Y:S01]  /*a5fb0*/  LDL.LU R18, [R1+0x8f8] ;  /* 0x0008f80001127983 */ /* 0x000ea20000300800 */
[----:B---3--:R-:W-:-:S03]  /*a5fc0*/  F2FP.SATFINITE.E5M2.F32.PACK_AB_MERGE_C R3, R11, R12, RZ ;  /* 0x0000000c0b03723e */ /* 0x008fc600048060ff */
[----:B------:R-:W3:Y:S01]  /*a5fd0*/  LDL.LU R17, [R1+0x8fc] ;  /* 0x0008fc0001117983 */ /* 0x000ee20000300800 */
[----:B0-----:R-:W-:Y:S01]  /*a5fe0*/  VIADD R0, R0, UR6 ;  /* 0x0000000600007c36 */ /* 0x001fe20008000000 */
[----:B------:R-:W-:Y:S02]  /*a5ff0*/  ULDC UR6, c[0x0][0x248] ;  /* 0x0000920000067ab9 */ /* 0x000fe40000000800 */
[----:B------:R4:W-:Y:S04]  /*a6000*/  STL [R1+0x4ea0], R3 ;  /* 0x004ea00301007387 */ /* 0x0009e80000100800 */
[----:B------:R-:W3:Y:S04]  /*a6010*/  LDL.LU R16, [R1+0x910] ;  /* 0x0009100001107983 */ /* 0x000ee80000300800 */
[----:B------:R-:W3:Y:S04]  /*a6020*/  LDL.LU R15, [R1+0x914] ;  /* 0x00091400010f7983 */ /* 0x000ee80000300800 */
[----:B------:R-:W3:Y:S04]  /*a6030*/  LDL.LU R14, [R1+0x918] ;  /* 0x00091800010e7983 */ /* 0x000ee80000300800 */
[----:B------:R-:W3:Y:S04]  /*a6040*/  LDL.LU R13, [R1+0x91c] ;  /* 0x00091c00010d7983 */ /* 0x000ee80000300800 */
[----:B------:R-:W3:Y:S04]  /*a6050*/  LDL.LU R12, [R1+0x930] ;  /* 0x00093000010c7983 */ /* 0x000ee80000300800 */
[----:B------:R-:W-:Y:S04]  /*a6060*/  STL [R1+0x134], R0 ;  /* 0x0001340001007387 */ /* 0x000fe80000100800 */
[----:B------:R-:W3:Y:S01]  /*a6070*/  LDL.LU R11, [R1+0x934] ;  /* 0x00093400010b7983 */ /* 0x000ee20000300800 */
[----:B----4-:R-:W-:-:S03]  /*a6080*/  F2FP.SATFINITE.E5M2.F32.PACK_AB_MERGE_C R3, R7, R8, RZ ;  /* 0x000000080703723e */ /* 0x010fc600048060ff */
        /* <DEDUP_REMOVED lines=8> */
[----:B------:R0:W-:Y:S01]  /*a6110*/  STL [R1+0x4e98], R3 ;  /* 0x004e980301007387 */ /* 0x0001e20000100800 */
[----:B------:R-:W-:-:S05]  /*a6120*/  F2FP.SATFINITE.E5M2.F32.PACK_AB_MERGE_C R0, R27, R28, RZ ;  /* 0x0000001c1b00723e */ /* 0x000fca00048060ff */
[----:B------:R1:W-:Y:S01]  /*a6130*/  STL [R1+0x4e9c], R0 ;  /* 0x004e9c0001007387 */ /* 0x0003e20000100800 */
[----:B0-----:R-:W-:-:S03]  /*a6140*/  F2FP.SATFINITE.E5M2.F32.PACK_AB_MERGE_C R3, R25, R26, RZ ;  /* 0x0000001a1903723e */ /* 0x001fc600048060ff */
[----:B------:R-:W-:Y:S04]  /*a6150*/  STL [R1+0x130], R43 ;  /* 0x0001302b01007387 */ /* 0x000fe80000100800 */
[----:B------:R-:W-:Y:S01]  /*a6160*/  STL [R1+0x4e90], R3 ;  /* 0x004e900301007387 */ /* 0x000fe20000100800 */
[----:B-1----:R-:W-:Y:S01]  /*a6170*/  VIADD R0, R43, UR6 ;  /* 0x000000062b007c36 */ /* 0x002fe20008000000 */
[----:B------:R-:W-:Y:S01]  /*a6180*/  ULDC UR6, c[0x0][0x248] ;  /* 0x0000920000067ab9 */ /* 0x000fe20000000800 */
[----:B------:R-:W-:-:S05]  /*a6190*/  F2FP.SATFINITE.E5M2.F32.PACK_AB_MERGE_C R23, R23, R24, RZ ;  /* 0x000000181717723e */ /* 0x000fca00048060ff */
        /* <DEDUP_REMOVED lines=8> */
[----:B--2---:R-:W-:-:S05]  /*a6220*/  F2FP.SATFINITE.E5M2.F32.PACK_AB_MERGE_C R3, R21, R22, RZ ;  /* 0x000000161503723e */ /* 0x004fca00048060ff */
[----:B------:R0:W-:Y:S01]  /*a6230*/  STL [R1+0x4e88], R3 ;  /* 0x004e880301007387 */ /* 0x0001e20000100800 */
[----:B------:R-:W-:-:S05]  /*a6240*/  F2FP.SATFINITE.E5M2.F32.PACK_AB_MERGE_C R19, R19, R20, RZ ;  /* 0x000000141313723e */ /* 0x000fca00048060ff */
[----:B------:R-:W-:Y:S01]  /*a6250*/  STL [R1+0x4e8c], R19 ;  /* 0x004e8c1301007387 */ /* 0x000fe20000100800 */
[----:B0-----:R-:W-:-:S03]  /*a6260*/  F2FP.SATFINITE.E5M2.F32.PACK_AB_MERGE_C R3, R9, R10, RZ ;  /* 0x0000000a0903723e */ /* 0x001fc600048060ff */
[----:B------:R-:W-:Y:S04]  /*a6270*/  STL [R1+0x128], R0 ;  /* 0x0001280001007387 */ /* 0x000fe80000100800 */
[----:B------:R-:W2:Y:S04]  /*a6280*/  LDL.LU R10, [R1+0x958] ;  /* 0x00095800010a7983 */ /* 0x000ea80000300800 */
[----:B------:R3:W-:Y:S04]  /*a6290*/  STL [R1+0x4e80], R3 ;  /* 0x004e800301007387 */ /* 0x0007e80000100800 */
[----:B------:R-:W2:Y:S01]  /*a62a0*/  LDL.LU R9, [R1+0x95c] ;  /* 0x00095c0001097983 */ /* 0x000ea20000300800 */
[----:B---3--:R-:W-:-:S02]  /*a62b0*/  F2FP.SATFINITE.E5M2.F32.PACK_AB_MERGE_C R3, R17, R18, RZ ;  /* 0x000000121103723e */ /* 0x008fc400048060ff */
[----:B------:R-:W-:-:S03]  /*a62c0*/  F2FP.SATFINITE.E5M2.F32.PACK_AB_MERGE_C R0, R15, R16, RZ ;  /* 0x000000100f00723e */ /* 0x000fc600048060ff */
[----:B------:R0:W-:Y:S04]  /*a62d0*/  STL [R1+0x4e84], R3 ;  /* 0x004e840301007387 */ /* 0x0001e80000100800 */
[----:B------:R-:W-:Y:S04]  /*a62e0*/  STL [R1+0x124], R42 ;  /* 0x0001242a01007387 */ /* 0x000fe80000100800 */
[----:B------:R1:W-:Y:S01]  /*a62f0*/  STL [R1+0x4e78], R0 ;  /* 0x004e780001007387 */ /* 0x0003e20000100800 */
[----:B0-----:R-:W-:-:S05]  /*a6300*/  F2FP.SATFINITE.E5M2.F32.PACK_AB_MERGE_C R3, R13, R14, RZ ;  /* 0x0000000e0d03723e */ /* 0x001fca00048060ff */
[----:B------:R-:W-:Y:S01]  /*a6310*/  STL [R1+0x4e7c], R3 ;  /* 0x004e7c0301007387 */ /* 0x000fe20000100800 */
[----:B-1----:R-:W-:-:S03]  /*a6320*/  F2FP.SATFINITE.E5M2.F32.PACK_AB_MERGE_C R0, R11, R12, RZ ;  /* 0x0000000c0b00723e */ /* 0x002fc600048060ff */
[----:B------:R-:W-:Y:S04]  /*a6330*/  STL [R1+0x120], R41 ;  /* 0x0001202901007387 */ /* 0x000fe80000100800 */
[----:B------:R4:W-:Y:S02]  /*a6340*/  STL [R1+0x4d08], R0 ;  /* 0x004d080001007387 */ /* 0x0009e40000100800 */
[----:B----4-:R-:W-:Y:S02]  /*a6350*/  F2FP.SATFINITE.E5M2.F32.PACK_AB_MERGE_C R0, R7, R8, RZ ;  /* 0x000000080700723e */ /* 0x010fe400048060ff */
[----:B------:R-:W3:Y:S04]  /*a6360*/  LDL.LU R8, [R1+0x9c0] ;  /* 0x0009c00001087983 */ /* 0x000ee80000300800 */
[----:B------:R-:W3:Y:S04]  /*a6370*/  LDL.LU R7, [R1+0x9c4] ;  /* 0x0009c40001077983 */ /* 0x000ee80000300800 */
[----:B------:R0:W-:Y:S04]  /*a6380*/  STL [R1+0x4d7c], R0 ;  /* 0x004d7c0001007387 */ /* 0x0001e80000100800 */
[----:B------:R-:W4:Y:S04]  /*a6390*/  LDL.LU R30, [R1+0x9c8] ;  /* 0x0009c800011e7983 */ /* 0x000f280000300800 */
[----:B------:R-:W4:Y:S01]  /*a63a0*/  LDL.LU R29, [R1+0x9cc] ;  /* 0x0009cc00011d7983 */ /* 0x000f220000300800 */
[----:B0-----:R-:W-:-:S05]  /*a63b0*/  F2FP.SATFINITE.E5M2.F32.PACK_AB_MERGE_C R0, R4, R5, RZ ;  /* 0x000000050400723e */ /* 0x001fca00048060ff */
        /* <DEDUP_REMOVED lines=11> */
[----:B------:R-:W-:Y:S01]  /*a6470*/  VIADD R40, R41, UR6 ;  /* 0x0000000629287c36 */ /* 0x000fe20008000000 */
[----:B------:R-:W-:-:S03]  /*a6480*/  ULDC UR6, c[0x0][0x248] ;  /* 0x0000920000067ab9 */ /* 0x000fc60000000800 */
[----:B0-----:R-:W-:Y:S01]  /*a6490*/  VIADD R0, R40, UR6 ;  /* 0x0000000628007c36 */ /* 0x001fe20008000000 */
[----:B------:R-:W-:Y:S01]  /*a64a0*/  STL [R1+0x11c], R40 ;  /* 0x00011c2801007387 */ /* 0x000fe20000100800 */
[----:B------:R-:W-:-:S03]  /*a64b0*/  ULDC UR6, c[0x0][0x248] ;  /* 0x0000920000067ab9 */ /* 0x000fc60000000800 */
        /* <DEDUP_REMOVED lines=16> */
[----:B------:R-:W3:Y:S04]  /*a65c0*/  LDL.LU R8, [R1+0xa28] ;  /* 0x000a280001087983 */ /* 0x000ee80000300800 */
[----:B------:R-:W3:Y:S01]  /*a65d0*/  LDL.LU R7, [R1+0xa2c] ;  /* 0x000a2c0001077983 */ /* 0x000ee20000300800 */
[----:B0-----:R-:W-:Y:S01]  /*a65e0*/  VIADD R0, R0, UR6 ;  /* 0x0000000600007c36 */ /* 0x001fe20008000000 */
[----:B------:R-:W-:Y:S01]  /*a65f0*/  ULDC UR6, c[0x0][0x248] ;  /* 0x0000920000067ab9 */ /* 0x000fe20000000800 */
[----:B----4-:R-:W-:Y:S01]  /*a6600*/  F2FP.SATFINITE.E5M2.F32.PACK_AB_MERGE_C R29, R29, R30, RZ ;  /* 0x0000001e1d1d723e */ /* 0x010fe200048060ff */
[----:B------:R0:W-:Y:S01]  /*a6610*/  STL [R1+0x4c98], R3 ;  /* 0x004c980301007387 */ /* 0x0001e20000100800 */
[----:B------:R-:W-:Y:S01]  /*a6620*/  VIADD R39, R0, UR6 ;  /* 0x0000000600277c36 */ /* 0x000fe20008000000 */
[----:B------:R-:W-:-:S02]  /*a6630*/  ULDC UR6, c[0x0][0x248] ;  /* 0x0000920000067ab9 */ /* 0x000fc40000000800 */
[----:B------:R-:W-:Y:S04]  /*a6640*/  STL [R1+0x4c9c], R29 ;  /* 0x004c9c1d01007387 */ /* 0x000fe80000100800 */
[----:B------:R1:W-:Y:S01]  /*a6650*/  STL [R1+0x114], R0 ;  /* 0x0001140001007387 */ /* 0x0003e20000100800 */
[----:B0-----:R-:W-:-:S05]  /*a6660*/  F2FP.SATFINITE.E5M2.F32.PACK_AB_MERGE_C R3, R27, R28, RZ ;  /* 0x0000001c1b03723e */ /* 0x001fca00048060ff */
[----:B------:R0:W-:Y:S01]  /*a6670*/  STL [R1+0x4c90], R3 ;  /* 0x004c900301007387 */ /* 0x0001e20000100800 */
[----:B-1----:R-:W-:-:S05]  /*a6680*/  F2FP.SATFINITE.E5M2.F32.PACK_AB_MERGE_C R0, R25, R26, RZ ;  /* 0x0000001a1900723e */ /* 0x002fca00048060ff */
[----:B------:R1:W-:Y:S01]  /*a6690*/  STL [R1+0x4c94], R0 ;  /* 0x004c940001007387 */ /* 0x0003e20000100800 */
[----:B0-----:R-:W-:-:S03]  /*a66a0*/  F2FP.SATFINITE.E5M2.F32.PACK_AB_MERGE_C R3, R23, R24, RZ ;  /* 0x000000181703723e */ /* 0x001fc600048060ff */
[----:B------:R-:W-:Y:S04]  /*a66b0*/  STL [R1+0x110], R39 ;  /* 0x0001102701007387 */ /* 0x000fe80000100800 */
[----:B------:R0:W-:Y:S01]  /*a66c0*/  STL [R1+0x4c88], R3 ;  /* 0x004c880301007387 */ /* 0x0001e20000100800 */
[----:B-1----:R-:W-:Y:S01]  /*a66d0*/  VIADD R0, R39, UR6 ;  /* 0x0000000627007c36 */ /* 0x002fe20008000000 */
[----:B------:R-:W-:Y:S01]  /*a66e0*/  F2FP.SATFINITE.E5M2.F32.PACK_AB_MERGE_C R21, R21, R22, RZ ;  /* 0x000000161515723e */ /* 0x000fe200048060ff */
[----:B------:R-:W-:-:S04]  /*a66f0*/  ULDC UR6, c[0x0][0x248] ;  /* 0x0000920000067ab9 */ /* 0x000fc80000000800 */
[----:B------:R-:W-:Y:S01]  /*a6700*/  STL [R1+0x4c8c], R21 ;  /* 0x004c8c1501007387 */ /* 0x000fe20000100800 */
[----:B0-----:R-:W-:-:S03]  /*a6710*/  F2FP.SATFINITE.E5M2.F32.PACK_AB_MERGE_C R3, R4, R5, RZ ;  /* 0x000000050403723e */ /* 0x001fc600048060ff */
[----:B------:R0:W-:Y:S04]  /*a6720*/  STL [R1+0x10c], R0 ;  /* 0x00010c0001007387 */ /* 0x0001e80000100800 */
[----:B------:R1:W-:Y:S04]  /*a6730*/  STL [R1+0x4c80], R3 ;  /* 0x004c800301007387 */ /* 0x0003e80000100800 */
[----:B------:R-:W4:Y:S04]  /*a6740*/  LDL.LU R5, [R1+0xa50] ;  /* 0x000a500001057983 */ /* 0x000f280000300800 */
[----:B------:R-:W4:Y:S01]  /*a6750*/  LDL.LU R4, [R1+0xa54] ;  /* 0x000a540001047983 */ /* 0x000f220000300800 */
[----:B0-----:R-:W-:Y:S01]  /*a6760*/  VIADD R0, R0, UR6 ;  /* 0x0000000600007c36 */ /* 0x001fe20008000000 */
[----:B-1----:R-:W-:Y:S01]  /*a6770*/  F2FP.SATFINITE.E5M2.F32.PACK_AB_MERGE_C R3, R19, R20, RZ ;  /* 0x000000141303723e */ /* 0x002fe200048060ff */
[----:B------:R-:W-:-:S03]  /*a6780*/  ULDC UR6, c[0x0][0x248] ;  /* 0x0000920000067ab9 */ /* 0x000fc60000000800 */
[----:B------:R-:W-:Y:S01]  /*a6790*/  STL [R1+0x108], R0 ;  /* 0x0001080001007387 */ /* 0x000fe20000100800 */
[----:B------:R-:W-:Y:S01]  /*a67a0*/  VIADD R38, R0, UR6 ;  /* 0x0000000600267c36 */ /* 0x000fe20008000000 */
[----:B------:R-:W-:Y:S02]  /*a67b0*/  ULDC UR6, c[0x0][0x248] ;  /* 0x0000920000067ab9 */ /* 0x000fe40000000800 */
[----:B------:R0:W-:Y:S01]  /*a67c0*/  STL [R1+0x4c84], R3 ;  /* 0x004c840301007387 */ /* 0x0001e20000100800 */
[----:B------:R-:W-:Y:S01]  /*a67d0*/  VIADD R37, R38, UR6 ;  /* 0x0000000626257c36 */ /* 0x000fe20008000000 */
[----:B------:R-:W-:Y:S01]  /*a67e0*/  ULDC UR6, c[0x0][0x248] ;  /* 0x0000920000067ab9 */ /* 0x000fe20000000800 */
[----:B--2---:R-:W-:Y:S02]  /*a67f0*/  F2FP.SATFINITE.E5M2.F32.PACK_AB_MERGE_C R17, R17, R18, RZ ;  /* 0x000000121111723e */ /* 0x004fe400048060ff */
[----:B0-----:R-:W-:-:S03]  /*a6800*/  F2FP.SATFINITE.E5M2.F32.PACK_AB_MERGE_C R3, R15, R16, RZ ;  /* 0x000000100f03723e */ /* 0x001fc600048060ff */
[----:B------:R-:W-:Y:S04]  /*a6810*/  STL [R1+0x4c78], R17 ;  /* 0x004c781101007387 */ /* 0x000fe80000100800 */
[----:B------:R0:W-:Y:S01]  /*a6820*/  STL [R1+0x4c7c], R3 ;  /* 0x004c7c0301007387 */ /* 0x0001e20000100800 */
[----:B------:R-:W-:-:S03]  /*a6830*/  F2FP.SATFINITE.E5M2.F32.PACK_AB_MERGE_C R0, R13, R14, RZ ;  /* 0x0000000e0d00723e */ /* 0x000fc600048060ff */
[----:B------:R-:W-:Y:S04]  /*a6840*/  STL [R1+0x104], R38 ;  /* 0x0001042601007387 */ /* 0x000fe80000100800 */
[----:B------:R1:W-:Y:S01]  /*a6850*/  STL [R1+0x4c70], R0 ;  /* 0x004c700001007387 */ /* 0x0003e20000100800 */
[----:B0-----:R-:W-:-:S05]  /*a6860*/  F2FP.SATFINITE.E5M2.F32.PACK_AB_MERGE_C R3, R11, R12, RZ ;  /* 0x0000000c0b03723e */ /* 0x001fca00048060ff */
[----:B------:R-:W-:Y:S01]  /*a6870*/  STL [R1+0x4c74], R3 ;  /* 0x004c740301007387 */ /* 0x000fe20000100800 */
[----:B-1----:R-:W-:-:S03]  /*a6880*/  F2FP.SATFINITE.E5M2.F32.PACK_AB_MERGE_C R0, R9, R10, RZ ;  /* 0x0000000a0900723e */ /* 0x002fc600048060ff */
[----:B------:R-:W-:Y:S04]  /*a6890*/  STL [R1+0x100], R37 ;  /* 0x0001002501007387 */ /* 0x000fe80000100800 */
[----:B------:R3:W-:Y:S04]  /*a68a0*/  STL [R1+0x4c68], R0 ;  /* 0x004c680001007387 */ /* 0x0007e80000100800 */
[----:B------:R-:W2:Y:S04]  /*a68b0*/  LDL.LU R33, [R1+0xa58] ;  /* 0x000a580001217983 */ /* 0x000ea80000300800 */
[----:B------:R-:W2:Y:S01]  /*a68c0*/  LDL.LU R31, [R1+0xa5c] ;  /* 0x000a5c00011f7983 */ /* 0x000ea20000300800 */
[----:B---3--:R-:W-:-:S05]  /*a68d0*/  F2FP.SATFINITE.E5M2.F32.PACK_AB_MERGE_C R0, R7, R8, RZ ;  /* 0x000000080700723e */ /* 0x008fca00048060ff */
        /* <DEDUP_REMOVED lines=14> */
[----:B----4-:R-:W-:-:S03]  /*a69c0*/  F2FP.SATFINITE.E5M2.F32.PACK_AB_MERGE_C R0, R4, R5, RZ ;  /* 0x000000050400723e */ /* 0x010fc600048060ff */
        /* <DEDUP_REMOVED lines=18> */
[----:B------:R-:W-:Y:S01]  /*a6af0*/  ULDC UR6, c[0x0][0x248] ;  /* 0x0000920000067ab9 */ /* 0x000fe20000000800 */
[----:B--2---:R-:W-:-:S05]  /*a6b00*/  F2FP.SATFINITE.E5M2.F32.PACK_AB_MERGE_C R31, R31, R33, RZ ;  /* 0x000000211f1f723e */ /* 0x004fca00048060ff */
[----:B------:R-:W-:Y:S04]  /*a6b10*/  STL [R1+0x4c64], R31 ;  /* 0x004c641f01007387 */ /* 0x000fe80000100800 */
[----:B------:R0:W-:Y:S01]  /*a6b20*/  STL [R1+0xf8], R0 ;  /* 0x0000f80001007387 */ /* 0x0001e20000100800 */
[----:B---3--:R-:W-:Y:S01]  /*a6b30*/  F2FP.SATFINITE.E5M2.F32.PACK_AB_MERGE_C R3, R29, R30, RZ ;  /* 0x0000001e1d03723e */ /* 0x008fe200048060ff */
[----:B0-----:R-:W-:-:S04]  /*a6b40*/  VIADD R0, R0, UR6 ;  /* 0x0000000600007c36 */ /* 0x001fc80008000000 */
[----:B------:R0:W-:Y:S01]  /*a6b50*/  STL [R1+0x4c58], R3 ;  /* 0x004c580301007387 */ /* 0x0001e20000100800 */
[----:B------:R-:W-:Y:S01]  /*a6b60*/  ULDC UR6, c[0x0][0x248] ;  /* 0x0000920000067ab9 */ /* 0x000fe20000000800 */
[----:B------:R-:W-:Y:S01]  /*a6b70*/  F2FP.SATFINITE.E5M2.F32.PACK_AB_MERGE_C R27, R27, R28, RZ ;  /* 0x0000001c1b1b723e */ /* 0x000fe200048060ff */
[----:B------:R-:W-:Y:S01]  /*a6b80*/  VIADD R35, R0, UR6 ;  /* 0x0000000600237c36 */ /* 0x000fe20008000000 */
[----:B------:R-:W-:-:S03]  /*a6b90*/  ULDC UR6, c[0x0][0x248] ;  /* 0x0000920000067ab9 */ /* 0x000fc60000000800 */
[----:B------:R-:W-:Y:S01]  /*a6ba0*/  STL [R1+0x4c5c], R27 ;  /* 0x004c5c1b01007387 */ /* 0x000fe20000100800 */
[----:B0-----:R-:W-:-:S03]  /*a6bb0*/  F2FP.SATFINITE.E5M2.F32.PACK_AB_MERGE_C R3, R25, R26, RZ ;  /* 0x0000001a1903723e */ /* 0x001fc600048060ff */
[----:B------:R0:W-:Y:S04]  /*a6bc0*/  STL [R1+0xf4], R0 ;  /* 0x0000f40001007387 */ /* 0x0001e80000100800 */
[----:B------:R1:W-:Y:S01]  /*a6bd0*/  STL [R1+0x5508], R3 ;  /* 0x0055080301007387 */ /* 0x0003e20000100800 */
[----:B0-----:R-:W-:Y:S02]  /*a6be0*/  F2FP.SATFINITE.E5M2.F32.PACK_AB_MERGE_C R0, R23, R24, RZ ;  /* 0x000000181700723e */ /* 0x001fe400048060ff */
[----:B-1----:R-:W-:-:S03]  /*a6bf0*/  F2FP.SATFINITE.E5M2.F32.PACK_AB_MERGE_C R3, R21, R22, RZ ;  /* 0x000000161503723e */ /* 0x002fc600048060ff */
[----:B------:R0:W-:Y:S04]  /*a6c00*/  STL [R1+0x5510], R0 ;  /* 0x0055100001007387 */ /* 0x0001e80000100800 */
[----:B------:R-:W-:Y:S04]  /*a6c10*/  STL [R1+0xf0], R35 ;  /* 0x0000f02301007387 */ /* 0x000fe80000100800 */
[----:B------:R1:W-:Y:S01]  /*a6c20*/  STL [R1+0x54f0], R3 ;  /* 0x0054f00301007387 */ /* 0x0003e20000100800 */
[----:B0-----:R-:W-:Y:S01]  /*a6c30*/  VIADD R0, R35, UR6 ;  /* 0x0000000623007c36 */ /* 0x001fe20008000000 */
[----:B------:R-:W-:Y:S01]  /*a6c40*/  ULDC UR6, c[0x0][0x248] ;  /* 0x0000920000067ab9 */ /* 0x000fe20000000800 */
[----:B-1----:R-:W-:-:S02]  /*a6c50*/  F2FP.SATFINITE.E5M2.F32.PACK_AB_MERGE_C R3, R7, R8, RZ ;  /* 0x000000080703723e */ /* 0x002fc400048060ff */
[----:B------:R-:W2:Y:S04]  /*a6c60*/  LDL.LU R8, [R1+0xb58] ;  /* 0x000b580001087983 */ /* 0x000ea80000300800 */
[----:B------:R-:W2:Y:S04]  /*a6c70*/  LDL.LU R7, [R1+0xb5c] ;  /* 0x000b5c0001077983 */ /* 0x000ea80000300800 */
[----:B------:R0:W-:Y:S01]  /*a6c80*/  STL [R1+0x54fc], R3 ;  /* 0x0054fc0301007387 */ /* 0x0001e20000100800 */
[----:B----4-:R-:W-:-:S03]  /*a6c90*/  F2FP.SATFINITE.E5M2.F32.PACK_AB_MERGE_C R17, R17, R18, RZ ;  /* 0x000000121111723e */ /* 0x010fc600048060ff */
[----:B------:R1:W-:Y:S01]  /*a6ca0*/  STL [R1+0xec], R0 ;  /* 0x0000ec0001007387 */ /* 0x0003e20000100800 */
[----:B0-----:R-:W-:Y:S01]  /*a6cb0*/  F2FP.SATFINITE.E5M2.F32.PACK_AB_MERGE_C R3, R19, R20, RZ ;  /* 0x000000141303723e */ /* 0x001fe200048060ff */
[----:B-1----:R-:W-:-:S04]  /*a6cc0*/  VIADD R0, R0, UR6 ;  /* 0x0000000600007c36 */ /* 0x002fc80008000000 */
[----:B------:R0:W-:Y:S01]  /*a6cd0*/  STL [R1+0x54dc], R3 ;  /* 0x0054dc0301007387 */ /* 0x0001e20000100800 */
[----:B------:R-:W-:-:S03]  /*a6ce0*/  ULDC UR6, c[0x0][0x248] ;  /* 0x0000920000067ab9 */ /* 0x000fc60000000800 */
[----:B------:R-:W-:Y:S01]  /*a6cf0*/  STL [R1+0x54e0], R17 ;  /* 0x0054e01101007387 */ /* 0x000fe20000100800 */
[----:B0-----:R-:W-:-:S03]  /*a6d00*/  F2FP.SATFINITE.E5M2.F32.PACK_AB_MERGE_C R3, R15, R16, RZ ;  /* 0x000000100f03723e */ /* 0x001fc600048060ff */
[----:B------:R0:W-:Y:S04]  /*a6d10*/  STL [R1+0xe8], R0 ;  /* 0x0000e80001007387 */ /* 0x0001e80000100800 */
[----:B------:R1:W-:Y:S01]  /*a6d20*/  STL [R1+0x54c4], R3 ;  /* 0x0054c40301007387 */ /* 0x0003e20000100800 */
[----:B------:R-:W-:Y:S01]  /*a6d30*/  VIADD R34, R0, UR6 ;  /* 0x0000000600227c36 */ /* 0x000fe20008000000 */
[----:B------:R-:W-:Y:S01]  /*a6d40*/  ULDC UR6, c[0x0][0x248] ;  /* 0x0000920000067ab9 */ /* 0x000fe20000000800 */
[----:B0-----:R-:W-:Y:S02]  /*a6d50*/  F2FP.SATFINITE.E5M2.F32.PACK_AB_MERGE_C R0, R11, R12, RZ ;  /* 0x0000000c0b00723e */ /* 0x001fe400048060ff */
[----:B-1----:R-:W-:-:S05]  /*a6d60*/  F2FP.SATFINITE.E5M2.F32.PACK_AB_MERGE_C R3, R13, R14, RZ ;  /* 0x0000000e0d03723e */ /* 0x002fca00048060ff */
[----:B------:R0:W-:Y:S04]  /*a6d70*/  STL [R1+0x54cc], R3 ;  /* 0x0054cc0301007387 */ /* 0x0001e80000100800 */
[----:B------:R-:W-:Y:S01]  /*a6d80*/  STL [R1+0xe4], R34 ;  /* 0x0000e42201007387 */ /* 0x000fe20000100800 */
[----:B0-----:R-:W-:-:S03]  /*a6d90*/  F2FP.SATFINITE.E5M2.F32.PACK_AB_MERGE_C R3, R9, R10, RZ ;  /* 0x0000000a0903723e */ /* 0x001fc600048060ff */
[----:B------:R0:W-:Y:S04]  /*a6da0*/  STL [R1+0x54ac], R0 ;  /* 0x0054ac0001007387 */ /* 0x0001e80000100800 */
[----:B------:R1:W-:Y:S04]  /*a6db0*/  STL [R1+0x54b0], R3 ;  /* 0x0054b00301007387 */ /* 0x0003e80000100800 */
[----:B------:R-:W3:Y:S01]  /*a6dc0*/  LDL.LU R32, [R1+0xb40] ;  /* 0x000b400001207983 */ /* 0x000ee20000300800 */
[----:B0-----:R-:W-:-:S03]  /*a6dd0*/  F2FP.SATFINITE.E5M2.F32.PACK_AB_MERGE_C R0, R4, R5, RZ ;  /* 0x000000050400723e */ /* 0x001fc600048060ff */
[----:B-1----:R-:W3:Y:S04]  /*a6de0*/  LDL.LU R3, [R1+0xb44] ;  /* 0x000b440001037983 */ /* 0x002ee80000300800 */
        /* <DEDUP_REMOVED lines=14> */
[----:B------:R-:W-:-:S04]  /*a6ed0*/  ULDC UR6, c[0x0][0x248] ;  /* 0x0000920000067ab9 */ /* 0x000fc80000000800 */
[----:B------:R-:W-:Y:S04]  /*a6ee0*/  STL [R1+0xe0], R33 ;  /* 0x0000e02101007387 */ /* 0x000fe80000100800 */
[----:B------:R-:W4:Y:S04]  /*a6ef0*/  LDL.LU R20, [R1+0xb18] ;  /* 0x000b180001147983 */ /* 0x000f280000300800 */
[----:B------:R-:W4:Y:S01]  /*a6f00*/  LDL.LU R19, [R1+0xb1c] ;  /* 0x000b1c0001137983 */ /* 0x000f220000300800 */
[----:B------:R-:W-:Y:S01]  /*a6f10*/  VIADD R31, R33, UR6 ;  /* 0x00000006211f7c36 */ /* 0x000fe20008000000 */
[----:B------:R-:W-:Y:S01]  /*a6f20*/  ULDC UR6, c[0x0][0x248] ;  /* 0x0000920000067ab9 */ /* 0x000fe20000000800 */
[----:B--2---:R-:W-:-:S05]  /*a6f30*/  F2FP.SATFINITE.E5M2.F32.PACK_AB_MERGE_C R0, R7, R8, RZ ;  /* 0x000000080700723e */ /* 0x004fca00048060ff */
        /* <DEDUP_REMOVED lines=13> */
[----:B0-----:R-:W-:Y:S01]  /*a7010*/  VIADD R0, R31, UR6 ;  /* 0x000000061f007c36 */ /* 0x001fe20008000000 */
[----:B------:R-:W-:-:S02]  /*a7020*/  ULDC UR6, c[0x0][0x248] ;  /* 0x0000920000067ab9 */ /* 0x000fc40000000800 */
[----:B------:R-:W-:Y:S01]  /*a7030*/  STL [R1+0xdc], R31 ;  /* 0x0000dc1f01007387 */ /* 0x000fe20000100800 */
[----:B---3--:R-:W-:-:S05]  /*a7040*/  F2FP.SATFINITE.E5M2.F32.PACK_AB_MERGE_C R3, R3, R32, RZ ;  /* 0x000000200303723e */ /* 0x008fca00048060ff */
[----:B------:R0:W-:Y:S01]  /*a7050*/  STL [R1+0x547c], R3 ;  /* 0x00547c0301007387 */ /* 0x0001e20000100800 */
[----:B----4-:R-:W-:-:S05]  /*a7060*/  F2FP.SATFINITE.E5M2.F32.PACK_AB_MERGE_C R29, R29, R30, RZ ;  /* 0x0000001e1d1d723e */ /* 0x010fca00048060ff */
[----:B------:R-:W-:Y:S01]  /*a7070*/  STL [R1+0x5484], R29 ;  /* 0x0054841d01007387 */ /* 0x000fe20000100800 */
[----:B0-----:R-:W-:-:S03]  /*a7080*/  F2FP.SATFINITE.E5M2.F32.PACK_AB_MERGE_C R3, R27, R28, RZ ;  /* 0x0000001c1b03723e */ /* 0x001fc600048060ff */
[----:B------:R0:W-:Y:S04]  /*a7090*/  STL [R1+0xd8], R0 ;  /* 0x0000d80001007387 */ /* 0x0001e80000100800 */
[----:B------:R1:W-:Y:S01]  /*a70a0*/  STL [R1+0x544c], R3 ;  /* 0x00544c0301007387 */ /* 0x0003e20000100800 */
[----:B------:R-:W-:Y:S01]  /*a70b0*/  F2FP.SATFINITE.E5M2.F32.PACK_AB_MERGE_C R25, R25, R26, RZ ;  /* 0x0000001a1919723e */ /* 0x000fe200048060ff */
[----:B0-----:R-:W-:Y:S01]  /*a70c0*/  VIADD R0, R0, UR6 ;  /* 0x0000000600007c36 */ /* 0x001fe20008000000 */
[----:B------:R-:W-:-:S03]  /*a70d0*/  ULDC UR6, c[0x0][0x248] ;  /* 0x0000920000067ab9 */ /* 0x000fc60000000800 */
[----:B------:R-:W-:Y:S01]  /*a70e0*/  STL [R1+0x545c], R25 ;  /* 0x00545c1901007387 */ /* 0x000fe20000100800 */
[----:B-1----:R-:W-:-:S03]  /*a70f0*/  F2FP.SATFINITE.E5M2.F32.PACK_AB_MERGE_C R3, R23, R24, RZ ;  /* 0x000000181703723e */ /* 0x002fc600048060ff */
[----:B------:R-:W-:Y:S04]  /*a7100*/  STL [R1+0xd4], R0 ;  /* 0x0000d40001007387 */ /* 0x000fe80000100800 */
[----:B------:R0:W-:Y:S01]  /*a7110*/  STL [R1+0x5438], R3 ;  /* 0x0054380301007387 */ /* 0x0001e20000100800 */
[----:B------:R-:W-:Y:S01]  /*a7120*/  VIADD R30, R0, UR6 ;  /* 0x00000006001e7c36 */ /* 0x000fe20008000000 */
[----:B------:R-:W-:Y:S01]  /*a7130*/  ULDC UR6, c[0x0][0x248] ;  /* 0x0000920000067ab9 */ /* 0x000fe20000000800 */
[----:B0-----:R-:W-:Y:S02]  /*a7140*/  F2FP.SATFINITE.E5M2.F32.PACK_AB_MERGE_C R3, R21, R22, RZ ;  /* 0x000000161503723e */ /* 0x001fe400048060ff */
[----:B------:R-:W-:-:S03]  /*a7150*/  F2FP.SATFINITE.E5M2.F32.PACK_AB_MERGE_C R0, R4, R5, RZ ;  /* 0x000000050400723e */ /* 0x000fc600048060ff */
[----:B------:R-:W-:Y:S04]  /*a7160*/  STL [R1+0x5434], R3 ;  /* 0x0054340301007387 */ /* 0x000fe80000100800 */
[----:B------:R-:W3:Y:S04]  /*a7170*/  LDL.LU R5, [R1+0xad0] ;  /* 0x000ad00001057983 */ /* 0x000ee80000300800 */
[----:B------:R-:W3:Y:S01]  /*a7180*/  LDL.LU R4, [R1+0xad4] ;  /* 0x000ad40001047983 */ /* 0x000ee20000300800 */
[----:B------:R-:W-:-:S03]  /*a7190*/  F2FP.SATFINITE.E5M2.F32.PACK_AB_MERGE_C R19, R19, R20, RZ ;  /* 0x000000141313723e */ /* 0x000fc600048060ff */
[----:B------:R0:W-:Y:S04]  /*a71a0*/  STL [R1+0x5418], R0 ;  /* 0x0054180001007387 */ /* 0x0001e80000100800 */
[----:B------:R-:W-:Y:S01]  /*a71b0*/  STL [R1+0xd0], R30 ;  /* 0x0000d01e01007387 */ /* 0x000fe20000100800 */
[----:B0-----:R-:W-:Y:S01]  /*a71c0*/  VIADD R0, R30, UR6 ;  /* 0x000000061e007c36 */ /* 0x001fe20008000000 */
[----:B------:R-:W-:Y:S02]  /*a71d0*/  ULDC UR6, c[0x0][0x248] ;  /* 0x0000920000067ab9 */ /* 0x000fe40000000800 */
[----:B------:R-:W-:Y:S04]  /*a71e0*/  STL [R1+0x5424], R19 ;  /* 0x0054241301007387 */ /* 0x000fe80000100800 */
[----:B------:R0:W-:Y:S02]  /*a71f0*/  STL [R1+0xcc], R0 ;  /* 0x0000cc0001007387 */ /* 0x0001e40000100800 */
[----:B0-----:R-:W-:Y:S01]  /*a7200*/  VIADD R0, R0, UR6 ;  /* 0x0000000600007c36 */ /* 0x001fe20008000000 */
[----:B------:R-:W-:Y:S01]  /*a7210*/  ULDC UR6, c[0x0][0x248] ;  /* 0x0000920000067ab9 */ /* 0x000fe20000000800 */
[----:B--2---:R-:W-:-:S05]  /*a7220*/  F2FP.SATFINITE.E5M2.F32.PACK_AB_MERGE_C R3, R17, R18, RZ ;  /* 0x000000121103723e */ /* 0x004fca00048060ff */
[----:B------:R0:W-:Y:S01]  /*a7230*/  STL [R1+0x53f4], R3 ;  /* 0x0053f40301007387 */ /* 0x0001e20000100800 */
[----:B------:R-:W-:-:S05]  /*a7240*/  F2FP.SATFINITE.E5M2.F32.PACK_AB_MERGE_C R15, R15, R16, RZ ;  /* 0x000000100f0f723e */ /* 0x000fca00048060ff */
        /* <DEDUP_REMOVED lines=9> */
[----:B------:R0:W-:Y:S01]  /*a72e0*/  STL [R1+0xc4], R0 ;  /* 0x0000c40001007387 */ /* 0x0001e20000100800 */
[----:B------:R-:W-:Y:S01]  /*a72f0*/  VIADD R29, R0, UR6 ;  /* 0x00000006001d7c36 */ /* 0x000fe20008000000 */
[----:B------:R-:W-:Y:S02]  /*a7300*/  ULDC UR6, c[0x0][0x248] ;  /* 0x0000920000067ab9 */ /* 0x000fe40000000800 */
[----:B------:R-:W-:Y:S04]  /*a7310*/  STL [R1+0x53c8], R3 ;  /* 0x0053c80301007387 */ /* 0x000fe80000100800 */
[----:B------:R-:W2:Y:S01]  /*a7320*/  LDL.LU R60, [R1+0xad8] ;  /* 0x000ad800013c7983 */ /* 0x000ea20000300800 */
[----:B0-----:R-:W-:-:S03]  /*a7330*/  F2FP.SATFINITE.E5M2.F32.PACK_AB_MERGE_C R0, R7, R8, RZ ;  /* 0x000000080700723e */ /* 0x001fc600048060ff */
[----:B------:R-:W2:Y:S04]  /*a7340*/  LDL.LU R61, [R1+0xadc] ;  /* 0x000adc00013d7983 */ /* 0x000ea80000300800 */
        /* <DEDUP_REMOVED lines=16> */
[----:B---3--:R-:W-:-:S03]  /*a7450*/  F2FP.SATFINITE.E5M2.F32.PACK_AB_MERGE_C R5, R4, R5, RZ ;  /* 0x000000050405723e */ /* 0x008fc600048060ff */
[----:B------:R-:W3:Y:S04]  /*a7460*/  LDL.LU R4, [R1+0xa9c] ;  /* 0x000a9c0001047983 */ /* 0x000ee80000300800 */
[----:B------:R0:W-:Y:S04]  /*a7470*/  STL [R1+0x5184], R5 ;  /* 0x0051840501007387 */ /* 0x0001e80000100800 */
[----:B------:R-:W3:Y:S04]  /*a7480*/  LDL.LU R15, [R1+0xa80] ;  /* 0x000a8000010f7983 */ /* 0x000ee80000300800 */
[----:B------:R-:W3:Y:S04]  /*a7490*/  LDL.LU R14, [R1+0xa84] ;  /* 0x000a8400010e7983 */ /* 0x000ee80000300800 */
[----:B------:R-:W3:Y:S01]  /*a74a0*/  LDL.LU R13, [R1+0xa88] ;  /* 0x000a8800010d7983 */ /* 0x000ee20000300800 */
[----:B------:R-:W-:Y:S01]  /*a74b0*/  VIADD R28, R29, UR6 ;  /* 0x000000061d1c7c36 */ /* 0x000fe20008000000 */
[----:B------:R-:W-:-:S02]  /*a74c0*/  ULDC UR6, c[0x0][0x248] ;  /* 0x0000920000067ab9 */ /* 0x000fc40000000800 */
[----:B------:R-:W3:Y:S04]  /*a74d0*/  LDL.LU R12, [R1+0xa8c] ;  /* 0x000a8c00010c7983 */ /* 0x000ee80000300800 */
[----:B------:R-:W3:Y:S04]  /*a74e0*/  LDL.LU R11, [R1+0xa70] ;  /* 0x000a7000010b7983 */ /* 0x000ee80000300800 */
[----:B------:R-:W3:Y:S04]  /*a74f0*/  LDL.LU R10, [R1+0xa74] ;  /* 0x000a7400010a7983 */ /* 0x000ee80000300800 */
[----:B------:R-:W3:Y:S04]  /*a7500*/  LDL.LU R9, [R1+0xa78] ;  /* 0x000a780001097983 */ /* 0x000ee80000300800 */
[----:B------:R-:W3:Y:S04]  /*a7510*/  LDL.LU R8, [R1+0xa7c] ;  /* 0x000a7c0001087983 */ /* 0x000ee80000300800 */
[----:B------:R-:W3:Y:S04]  /*a7520*/  LDL.LU R7, [R1+0x2290] ;  /* 0x0022900001077983 */ /* 0x000ee80000300800 */
[----:B0-----:R-:W3:Y:S04]  /*a7530*/  LDL.LU R5, [R1+0x2294] ;  /* 0x0022940001057983 */ /* 0x001ee80000300800 */
[----:B------:R-:W-:Y:S01]  /*a7540*/  STL [R1+0xc0], R29 ;  /* 0x0000c01d01007387 */ /* 0x000fe20000100800 */
[----:B--2---:R-:W-:-:S05]  /*a7550*/  F2FP.SATFINITE.E5M2.F32.PACK_AB_MERGE_C R60, R61, R60, RZ ;  /* 0x0000003c3d3c723e */ /* 0x004fca00048060ff */
[----:B------:R-:W-:Y:S04]  /*a7560*/  STL [R1+0x51a8], R60 ;  /* 0x0051a83c01007387 */ /* 0x000fe80000100800 */
[----:B------:R-:W-:Y:S01]  /*a7570*/  STL [R1+0xbc], R28 ;  /* 0x0000bc1c01007387 */ /* 0x000fe20000100800 */
[----:B----4-:R-:W-:Y:S01]  /*a7580*/  F2FP.SATFINITE.E5M2.F32.PACK_AB_MERGE_C R32, R32, R0, RZ ;  /* 0x000000002020723e */ /* 0x010fe200048060ff */
[----:B------:R-:W-:Y:S01]  /*a7590*/  VIADD R0, R28, UR6 ;  /* 0x000000061c007c36 */ /* 0x000fe20008000000 */
[----:B------:R-:W-:Y:S01]  /*a75a0*/  ULDC UR6, c[0x0][0x248] ;  /* 0x0000920000067ab9 */ /* 0x000fe20000000800 */
[----:B------:R-:W-:Y:S02]  /*a75b0*/  F2FP.SATFINITE.E5M2.F32.PACK_AB_MERGE_C R27, R27, R3, RZ ;  /* 0x000000031b1b723e */ /* 0x000fe400048060ff */
[----:B------:R-:W-:Y:S04]  /*a75c0*/  STL [R1+0x513c], R32 ;  /* 0x00513c2001007387 */ /* 0x000fe80000100800 */
[----:B------:R-:W-:Y:S01]  /*a75d0*/  STL [R1+0x5150], R27 ;  /* 0x0051501b01007387 */ /* 0x000fe20000100800 */
[----:B------:R-:W-:-:S03]  /*a75e0*/  F2FP.SATFINITE.E5M2.F32.PACK_AB_MERGE_C R3, R25, R26, RZ ;  /* 0x0000001a1903723e */ /* 0x000fc600048060ff */
        /* <DEDUP_REMOVED lines=18> */
[----:B---3--:R-:W-:-:S02]  /*a7710*/  F2FP.SATFINITE.E5M2.F32.PACK_AB_MERGE_C R3, R4, R16, RZ ;  /* 0x000000100403723e */ /* 0x008fc400048060ff */
[----:B------:R-:W2:Y:S04]  /*a7720*/  LDL.LU R4, [R1+0x3d4c] ;  /* 0x003d4c0001047983 */ /* 0x000ea80000300800 */
[----:B------:R0:W-:Y:S01]  /*a7730*/  STL [R1+0x5060], R3 ;  /* 0x0050600301007387 */ /* 0x0001e20000100800 */
[----:B------:R-:W-:-:S03]  /*a7740*/  F2FP.SATFINITE.E5M2.F32.PACK_AB_MERGE_C R14, R14, R15, RZ ;  /* 0x0000000f0e0e723e */ /* 0x000fc600048060ff */
[----:B------:R1:W-:Y:S04]  /*a7750*/  STL [R1+0xac], R0 ;  /* 0x0000ac0001007387 */ /* 0x0003e80000100800 */
[----:B------:R-:W-:Y:S01]  /*a7760*/  STL [R1+0x4fec], R14 ;  /* 0x004fec0e01007387 */ /* 0x000fe20000100800 */
[----:B0-----:R-:W-:Y:S01]  /*a7770*/  VIADD R3, R0, UR6 ;  /* 0x0000000600037c36 */ /* 0x001fe20008000000 */
[----:B------:R-:W-:Y:S01]  /*a7780*/  F2FP.SATFINITE.E5M2.F32.PACK_AB_MERGE_C R12, R12, R13, RZ ;  /* 0x0000000d0c0c723e */ /* 0x000fe200048060ff */
[----:B------:R-:W-:Y:S01]  /*a7790*/  ULDC UR6, c[0x0][0x248] ;  /* 0x0000920000067ab9 */ /* 0x000fe20000000800 */
[----:B-1----:R-:W3:Y:S01]  /*a77a0*/  LDL.LU R0, [R1+0x3d50] ;  /* 0x003d500001007983 */ /* 0x002ee20000300800 */
[----:B------:R-:W-:-:S03]  /*a77b0*/  F2FP.SATFINITE.E5M2.F32.PACK_AB_MERGE_C R10, R10, R11, RZ ;  /* 0x0000000b0a0a723e */ /* 0x000fc600048060ff */
[----:B------:R-:W-:Y:S01]  /*a77c0*/  STL [R1+0x5010], R12 ;  /* 0x0050100c01007387 */ /* 0x000fe20000100800 */
[----:B------:R-:W-:Y:S01]  /*a77d0*/  VIADD R26, R3, UR6 ;  /* 0x00000006031a7c36 */ /* 0x000fe20008000000 */
[----:B------:R-:W-:Y:S01]  /*a77e0*/  ULDC UR6, c[0x0][0x248] ;  /* 0x0000920000067ab9 */ /* 0x000fe20000000800 */
[----:B------:R-:W-:Y:S01]  /*a77f0*/  UMOV UR4, UR9 ;  /* 0x0000000900047c82 */ /* 0x000fe20008000000 */
[----:B------:R0:W-:Y:S01]  /*a7800*/  STL [R1+0xa8], R3 ;  /* 0x0000a80301007387 */ /* 0x0001e20000100800 */
[----:B------:R-:W1:Y:S01]  /*a7810*/  LDC R11, c[0x0][0x244] ;  /* 0x00009100ff0b7b82 */ /* 0x000e620000000800 */
[----:B------:R-:W-:Y:S02]  /*a7820*/  F2FP.SATFINITE.E5M2.F32.PACK_AB_MERGE_C R8, R8, R9, RZ ;  /* 0x000000090808723e */ /* 0x000fe400048060ff */
[----:B------:R4:W-:Y:S04]  /*a7830*/  STL [R1+0x4f88], R10 ;  /* 0x004f880a01007387 */ /* 0x0009e80000100800 */
[----:B------:R4:W-:Y:S01]  /*a7840*/  STL [R1+0x4fa0], R8 ;  /* 0x004fa00801007387 */ /* 0x0009e20000100800 */
[----:B0-----:R-:W-:-:S03]  /*a7850*/  F2FP.SATFINITE.E5M2.F32.PACK_AB_MERGE_C R3, R5, R7, RZ ;  /* 0x000000070503723e */ /* 0x001fc600048060ff */
[----:B------:R-:W3:Y:S01]  /*a7860*/  LDL.LU R5, [R1+0x3d54] ;  /* 0x003d540001057983 */ /* 0x000ee20000300800 */
[----:B------:R-:W-:Y:S01]  /*a7870*/  VIADD R23, R26, UR6 ;  /* 0x000000061a177c36 */ /* 0x000fe20008000000 */
[----:B------:R-:W-:Y:S01]  /*a7880*/  ULDC UR6, c[0x0][0x248] ;  /* 0x0000920000067ab9 */ /* 0x000fe20000000800 */
[----:B------:R-:W0:Y:S01]  /*a7890*/  LDC R7, c[0x0][0x244] ;  /* 0x00009100ff077b82 */ /* 0x000e220000000800 */
[----:B------:R-:W-:Y:S04]  /*a78a0*/  STL [R1+0xa4], R26 ;  /* 0x0000a41a01007387 */ /* 0x000fe80000100800 */
[----:B------:R4:W-:Y:S03]  /*a78b0*/  STL [R1+0x4f60], R3 ;  /* 0x004f600301007387 */ /* 0x0009e60000100800 */
[----:B----4-:R-:W4:Y:S01]  /*a78c0*/  LDC R10, c[0x0][0x244] ;  /* 0x00009100ff0a7b82 */ /* 0x010f220000000800 */
[----:B------:R-:W-:Y:S04]  /*a78d0*/  STL [R1+0xa0], R23 ;  /* 0x0000a01701007387 */ /* 0x000fe80000100800 */
[----:B------:R-:W4:Y:S01]  /*a78e0*/  LDL.LU R8, [R1+0x3d58] ;  /* 0x003d580001087983 */ /* 0x000f220000300800 */
[----:B------:R-:W-:Y:S01]  /*a78f0*/  IMAD.U32 R3, RZ, RZ, UR8 ;  /* 0x00000008ff037e24 */ /* 0x000fe2000f8e00ff */
[----:B------:R-:W-:Y:S01]  /*a7900*/  ULDC.64 UR8, c[0x0][0x228] ;  /* 0x00008a0000087ab9 */ /* 0x000fe20000000a00 */
[----:B------:R-:W-:Y:S01]  /*a7910*/  VIADD R21, R23, UR6 ;  /* 0x0000000617157c36 */ /* 0x000fe20008000000 */
[----:B------:R-:W-:Y:S01]  /*a7920*/  UMOV UR5, UR9 ;  /* 0x0000000900057c82 */ /* 0x000fe20008000000 */
[----:B------:R-:W-:-:S03]  /*a7930*/  ULDC UR6, c[0x0][0x248] ;  /* 0x0000920000067ab9 */ /* 0x000fc60000000800 */
[----:B------:R-:W-:Y:S01]  /*a7940*/  STL [R1+0x9c], R21 ;  /* 0x00009c1501007387 */ /* 0x000fe20000100800 */
[----:B--2---:R-:W-:Y:S01]  /*a7950*/  ISETP.GE.AND P0, PT, R4, UR4, PT ;  /* 0x0000000404007c0c */ /* 0x004fe2000bf06270 */
[----:B------:R-:W-:Y:S01]  /*a7960*/  UMOV UR4, UR8 ;  /* 0x0000000800047c82 */ /* 0x000fe20008000000 */
[----:B------:R-:W-:Y:S01]  /*a7970*/  ULDC.64 UR8, c[0x0][0x228] ;  /* 0x00008a0000087ab9 */ /* 0x000fe20000000a00 */
[----:B------:R-:W-:-:S05]  /*a7980*/  MOV R32, UR4 ;  /* 0x0000000400207c02 */ /* 0x000fca0008000f00 */
[----:B------:R-:W-:Y:S05]  /*a7990*/  STL [R1+0x56ec], R32 ;  /* 0x0056ec2001007387 */ /* 0x000fea0000100800 */
[----:B------:R-:W-:Y:S02]  /*a79a0*/  @P0 LOP3.LUT R2, R2, 0x400000, RZ, 0xfc, !PT ;  /* 0x0040000002020812 */ /* 0x000fe400078efcff */
[----:B---3--:R-:W-:Y:S02]  /*a79b0*/  ISETP.GE.AND P0, PT, R0, UR5, PT ;  /* 0x0000000500007c0c */ /* 0x008fe4000bf06270 */
[----:B------:R-:W2:Y:S01]  /*a79c0*/  LDL R0, [R1+0x13c] ;  /* 0x00013c0001007983 */ /* 0x000ea20000100800 */
[----:B------:R-:W-:Y:S01]  /*a79d0*/  LOP3.LUT R2, R2, 0xffdfffff, RZ, 0xc0, !PT ;  /* 0xffdfffff02027812 */ /* 0x000fe200078ec0ff */
[----:B------:R-:W-:Y:S01]  /*a79e0*/  UMOV UR4, UR9 ;  /* 0x0000000900047c82 */ /* 0x000fe20008000000 */
[----:B------:R-:W-:Y:S01]  /*a79f0*/  VIADD R4, R21, UR6 ;  /* 0x0000000615047c36 */ /* 0x000fe20008000000 */
[----:B------:R-:W-:-:S07]  /*a7a00*/  ULDC UR6, c[0x0][0x248] ;  /* 0x0000920000067ab9 */ /* 0x000fce0000000800 */
[----:B------:R-:W-:Y:S02]  /*a7a10*/  @P0 LOP3.LUT R2, R2, 0x200000, RZ, 0xfc, !PT ;  /* 0x0020000002020812 */ /* 0x000fe400078efcff */
[----:B------:R-:W-:Y:S02]  /*a7a20*/  ISETP.GE.AND P0, PT, R5, UR4, PT ;  /* 0x0000000405007c0c */ /* 0x000fe4000bf06270 */
[----:B------:R-:W-:Y:S01]  /*a7a30*/  LOP3.LUT R2, R2, 0xffefffff, RZ, 0xc0, !PT ;  /* 0xffefffff02027812 */ /* 0x000fe200078ec0ff */
[----:B------:R3:W-:Y:S01]  /*a7a40*/  STL [R1+0x98], R4 ;  /* 0x0000980401007387 */ /* 0x0007e20000100800 */
[----:B------:R-:W-:Y:S01]  /*a7a50*/  UMOV UR4, UR11 ;  /* 0x0000000b00047c82 */ /* 0x000fe20008000000 */
[----:B---3--:R-:W-:-:S08]  /*a7a60*/  VIADD R4, R4, UR6 ;  /* 0x0000000604047c36 */ /* 0x008fd00008000000 */
[----:B------:R-:W-:Y:S01]  /*a7a70*/  @P0 LOP3.LUT R2, R2, 0x100000, RZ, 0xfc, !PT ;  /* 0x0010000002020812 */ /* 0x000fe200078efcff */
[----:B------:R-:W-:Y:S01]  /*a7a80*/  ULDC UR6, c[0x0][0x248] ;  /* 0x0000920000067ab9 */ /* 0x000fe20000000800 */
[----:B----4-:R-:W-:Y:S01]  /*a7a90*/  ISETP.GE.AND P0, PT, R8, UR4, PT ;  /* 0x0000000408007c0c */ /* 0x010fe2000bf06270 */
[----:B------:R-:W-:Y:S01]  /*a7aa0*/  VIADD R19, R4, UR6 ;  /* 0x0000000604137c36 */ /* 0x000fe20008000000 */
[----:B------:R3:W-:Y:S01]  /*a7ab0*/  STL [R1+0x94], R4 ;  /* 0x0000940401007387 */ /* 0x0007e20000100800 */
[----:B------:R-:W-:Y:S01]  /*a7ac0*/  UMOV UR5, UR8 ;  /* 0x0000000800057c82 */ /* 0x000fe20008000000 */
[----:B------:R-:W-:Y:S01]  /*a7ad0*/  LOP3.LUT R2, R2, 0xfff7ffff, RZ, 0xc0, !PT ;  /* 0xfff7ffff02027812 */ /* 0x000fe200078ec0ff */
[----:B------:R-:W-:Y:S01]  /*a7ae0*/  ULDC UR8, c[0x0][0x248] ;  /* 0x0000920000087ab9 */ /* 0x000fe20000000800 */
[----:B------:R-:W-:Y:S01]  /*a7af0*/  STL [R1+0x90], R19 ;  /* 0x0000901301007387 */ /* 0x000fe20000100800 */
[----:B------:R-:W-:Y:S01]  /*a7b00*/  ULDC UR6, c[0x0][0x244] ;  /* 0x0000910000067ab9 */ /* 0x000fe20000000800 */
[----:B---3--:R-:W-:-:S05]  /*a7b10*/  VIADD R4, R19, UR7 ;  /* 0x0000000713047c36 */ /* 0x008fca0008000000 */
[----:B------:R-:W-:Y:S01]  /*a7b20*/  @P0 LOP3.LUT R2, R2, 0x80000, RZ, 0xfc, !PT ;  /* 0x0008000002020812 */ /* 0x000fe200078efcff */
[----:B------:R3:W-:Y:S02]  /*a7b30*/  STL [R1+0x8c], R4 ;  /* 0x00008c0401007387 */ /* 0x0007e40000100800 */
[----:B---3--:R-:W-:Y:S01]  /*a7b40*/  VIADD R4, R4, UR8 ;  /* 0x0000000804047c36 */ /* 0x008fe20008000000 */
[----:B------:R-:W-:Y:S01]  /*a7b50*/  ULDC.64 UR8, c[0x0][0x220] ;  /* 0x0000880000087ab9 */ /* 0x000fe20000000a00 */
[----:B------:R-:W-:Y:S01]  /*a7b60*/  UMOV UR59, UR10 ;  /* 0x0000000a003b7c82 */ /* 0x000fe20008000000 */
[----:B------:R-:W-:Y:S01]  /*a7b70*/  ULDC.64 UR10, c[0x0][0x220] ;  /* 0x00008800000a7ab9 */ /* 0x000fe20000000a00 */
[----:B--2---:R2:W-:Y:S01]  /*a7b80*/  STL [R1+0x56f0], R0 ;  /* 0x0056f00001007387 */ /* 0x0045e20000100800 */
[----:B------:R-:W-:Y:S01]  /*a7b90*/  IMAD R5, R0, UR6, RZ ;  /* 0x0000000600057c24 */ /* 0x000fe2000f8e02ff */
[----:B------:R-:W-:Y:S02]  /*a7ba0*/  ULDC UR6, c[0x0][0x248] ;  /* 0x0000920000067ab9 */ /* 0x000fe40000000800 */
[----:B------:R3:W-:Y:S04]  /*a7bb0*/  STL [R1+0x88], R4 ;  /* 0x0000880401007387 */ /* 0x0007e80000100800 */
[----:B------:R4:W-:Y:S04]  /*a7bc0*/  STL.64 [R1+0x56c0], R2 ;  /* 0x0056c00201007387 */ /* 0x0009e80000100a00 */
[----:B--2---:R-:W2:Y:S04]  /*a7bd0*/  LDL.LU R0, [R1+0x2374] ;  /* 0x0023740001007983 */ /* 0x004ea80000300800 */
[----:B------:R-:W2:Y:S01]  /*a7be0*/  LDL.LU R32, [R1+0x2378] ;  /* 0x0023780001207983 */ /* 0x000ea20000300800 */
[----:B------:R-:W-:Y:S01]  /*a7bf0*/  VIADD R14, R4, UR6 ;  /* 0x00000006040e7c36 */ /* 0x000fe20008000000 */
[----:B---3--:R-:W-:Y:S01]  /*a7c00*/  IADD3 R4, P0, R5, UR8, RZ ;  /* 0x0000000805047c10 */ /* 0x008fe2000ff1e0ff */
[----:B------:R-:W-:Y:S01]  /*a7c10*/  ULDC UR6, c[0x0][0x248] ;  /* 0x0000920000067ab9 */ /* 0x000fe20000000800 */
[----:B0-----:R-:W-:Y:S01]  /*a7c20*/  IMAD R7, R7, 0x20, R5 ;  /* 0x0000002007077824 */ /* 0x001fe200078e0205 */
[----:B------:R-:W-:Y:S01]  /*a7c30*/  ULDC UR8, c[0x0][0x248] ;  /* 0x0000920000087ab9 */ /* 0x000fe20000000800 */
[----:B------:R-:W-:Y:S01]  /*a7c40*/  VIADD R15, R14, UR6 ;  /* 0x000000060e0f7c36 */ /* 0x000fe20008000000 */
[----:B------:R-:W-:Y:S01]  /*a7c50*/  ULDC.64 UR6, c[0x0][0x220] ;  /* 0x0000880000067ab9 */ /* 0x000fe20000000a00 */
[----:B----4-:R-:W-:Y:S01]  /*a7c60*/  IMAD.MOV.U32 R3, RZ, RZ, R6 ;  /* 0x000000ffff037224 */ /* 0x010fe200078e0006 */
[----:B------:R-:W-:Y:S01]  /*a7c70*/  LEA.HI.X.SX32 R5, R5, UR9, 0x1, P0 ;  /* 0x0000000905057c11 */ /* 0x000fe200080f0eff */
[----:B------:R-:W-:Y:S01]  /*a7c80*/  VIADD R18, R15, UR8 ;  /* 0x000000080f127c36 */ /* 0x000fe20008000000 */
[C---:B------:R-:W-:Y:S01]  /*a7c90*/  IADD3 R6, P0, R7.reuse, UR6, RZ ;  /* 0x0000000607067c10 */ /* 0x040fe2000ff1e0ff */
[----:B------:R-:W-:Y:S01]  /*a7ca0*/  ULDC UR6, c[0x0][0x248] ;  /* 0x0000920000067ab9 */ /* 0x000fe20000000800 */
[----:B------:R-:W-:Y:S01]  /*a7cb0*/  IMAD R10, R10, 0x20, R7 ;  /* 0x000000200a0a7824 */ /* 0x000fe200078e0207 */
[----:B------:R-:W-:Y:S01]  /*a7cc0*/  STL [R1+0x59e8], R4 ;  /* 0x0059e80401007387 */ /* 0x000fe20000100800 */
[----:B------:R-:W-:Y:S01]  /*a7cd0*/  LEA.HI.X.SX32 R7, R7, UR7, 0x1, P0 ;  /* 0x0000000707077c11 */ /* 0x000fe200080f0eff */
[----:B------:R-:W-:Y:S01]  /*a7ce0*/  VIADD R2, R18, UR6 ;  /* 0x0000000612027c36 */ /* 0x000fe20008000000 */
[----:B------:R-:W-:Y:S01]  /*a7cf0*/  ULDC UR6, c[0x0][0x248] ;  /* 0x0000920000067ab9 */ /* 0x000fe20000000800 */
[----:B------:R-:W-:Y:S01]  /*a7d00*/  STL [R1+0x59ec], R5 ;  /* 0x0059ec0501007387 */ /* 0x000fe20000100800 */
[----:B-1----:R-:W-:Y:S01]  /*a7d10*/  IMAD R11, R11, 0x20, R10 ;  /* 0x000000200b0b7824 */ /* 0x002fe200078e020a */
[----:B------:R-:W-:Y:S01]  /*a7d20*/  ULDC UR7, c[0x0][0x248] ;  /* 0x0000920000077ab9 */ /* 0x000fe20000000800 */
[----:B------:R-:W-:Y:S01]  /*a7d30*/  ULDC.64 UR8, c[0x0][0x220] ;  /* 0x0000880000087ab9 */ /* 0x000fe20000000a00 */
[----:B------:R-:W-:Y:S04]  /*a7d40*/  STL [R1+0x80], R15 ;  /* 0x0000800f01007387 */ /* 0x000fe80000100800 */
[----:B------:R-:W-:Y:S04]  /*a7d50*/  STL [R1+0x59f0], R6 ;  /* 0x0059f00601007387 */ /* 0x000fe80000100800 */
[----:B------:R-:W-:Y:S04]  /*a7d60*/  STL [R1+0x7c], R18 ;  /* 0x00007c1201007387 */ /* 0x000fe80000100800 */
[----:B------:R-:W-:Y:S04]  /*a7d70*/  STL [R1+0x59f4], R7 ;  /* 0x0059f40701007387 */ /* 0x000fe80000100800 */
[----:B------:R0:W-:Y:S01]  /*a7d80*/  STL [R1+0x78], R2 ;  /* 0x0000780201007387 */ /* 0x0001e20000100800 */
[----:B------:R-:W-:Y:S01]  /*a7d90*/  IADD3 R8, P1, R10, UR10, RZ ;  /* 0x0000000a0a087c10 */ /* 0x000fe2000ff3e0ff */
[----:B------:R-:W-:Y:S01]  /*a7da0*/  ULDC UR10, c[0x0][0x248] ;  /* 0x00009200000a7ab9 */ /* 0x000fe20000000800 */
[----:B------:R-:W-:Y:S01]  /*a7db0*/  IADD3 R9, P0, R11, UR8, RZ ;  /* 0x000000080b097c10 */ /* 0x000fe2000ff1e0ff */
[----:B------:R-:W-:Y:S01]  /*a7dc0*/  ULDC UR8, c[0x0][0x248] ;  /* 0x0000920000087ab9 */ /* 0x000fe20000000800 */
[----:B0-----:R-:W-:Y:S01]  /*a7dd0*/  VIADD R2, R2, UR6 ;  /* 0x0000000602027c36 */ /* 0x001fe20008000000 */
[----:B------:R-:W-:-:S03]  /*a7de0*/  ULDC UR6, c[0x0][0x248] ;  /* 0x0000920000067ab9 */ /* 0x000fc60000000800 */
[----:B------:R-:W-:Y:S01]  /*a7df0*/  VIADD R13, R2, UR7 ;  /* 0x00000007020d7c36 */ /* 0x000fe20008000000 */
[----:B------:R0:W-:Y:S01]  /*a7e00*/  STL [R1+0x74], R2 ;  /* 0x0000740201007387 */ /* 0x0001e20000100800 */
[----:B------:R-:W-:Y:S01]  /*a7e10*/  LEA.HI.X.SX32 R10, R10, UR11, 0x1, P1 ;  /* 0x0000000b0a0a7c11 */ /* 0x000fe200088f0eff */
[----:B------:R-:W-:Y:S01]  /*a7e20*/  ULDC UR7, c[0x0][0x248] ;  /* 0x0000920000077ab9 */ /* 0x000fe20000000800 */
[----:B------:R-:W-:Y:S01]  /*a7e30*/  LEA.HI.X.SX32 R11, R11, UR9, 0x1, P0 ;  /* 0x000000090b0b7c11 */ /* 0x000fe200080f0eff */
[----:B------:R-:W-:Y:S01]  /*a7e40*/  STL [R1+0x59f8], R8 ;  /* 0x0059f80801007387 */ /* 0x000fe20000100800 */
[----:B------:R-:W-:Y:S01]  /*a7e50*/  ULDC UR9, c[0x0][0x248] ;  /* 0x0000920000097ab9 */ /* 0x000fe20000000800 */
[----:B------:R-:W-:Y:S02]  /*a7e60*/  ULDC UR11, c[0x0][0x248] ;  /* 0x00009200000b7ab9 */ /* 0x000fe40000000800 */
[----:B------:R-:W-:Y:S01]  /*a7e70*/  STL [R1+0x70], R13 ;  /* 0x0000700d01007387 */ /* 0x000fe20000100800 */
[----:B0-----:R-:W-:Y:S01]  /*a7e80*/  VIADD R2, R13, UR6 ;  /* 0x000000060d027c36 */ /* 0x001fe20008000000 */
[----:B------:R-:W-:-:S02]  /*a7e90*/  ULDC UR6, c[0x0][0x248] ;  /* 0x0000920000067ab9 */ /* 0x000fc40000000800 */
[----:B------:R-:W-:Y:S04]  /*a7ea0*/  STL [R1+0x59fc], R9 ;  /* 0x0059fc0901007387 */ /* 0x000fe80000100800 */
[----:B------:R-:W-:Y:S04]  /*a7eb0*/  STL [R1+0x5a00], R10 ;  /* 0x005a000a01007387 */ /* 0x000fe80000100800 */
[----:B------:R0:W-:Y:S02]  /*a7ec0*/  STL [R1+0x6c], R2 ;  /* 0x00006c0201007387 */ /* 0x0001e40000100800 */
[----:B0-----:R-:W-:Y:S01]  /*a7ed0*/  VIADD R2, R2, UR6 ;  /* 0x0000000602027c36 */ /* 0x001fe20008000000 */
[----:B------:R-:W-:-:S03]  /*a7ee0*/  ULDC UR6, c[0x0][0x248] ;  /* 0x0000920000067ab9 */ /* 0x000fc60000000800 */
[----:B------:R-:W-:Y:S01]  /*a7ef0*/  VIADD R17, R2, UR6 ;  /* 0x0000000602117c36 */ /* 0x000fe20008000000 */
[----:B------:R0:W-:Y:S01]  /*a7f00*/  STL [R1+0x5a04], R11 ;  /* 0x005a040b01007387 */ /* 0x0001e20000100800 */
[----:B------:R-:W-:Y:S02]  /*a7f10*/  ULDC UR6, c[0x0][0x248] ;  /* 0x0000920000067ab9 */ /* 0x000fe40000000800 */
[----:B------:R-:W-:Y:S01]  /*a7f20*/  VIADD R12, R17, UR7 ;  /* 0x00000007110c7c36 */ /* 0x000fe20008000000 */
[----:B------:R1:W-:Y:S01]  /*a7f30*/  STL [R1+0x68], R2 ;  /* 0x0000680201007387 */ /* 0x0003e20000100800 */
[----:B------:R-:W-:Y:S02]  /*a7f40*/  ULDC UR7, c[0x0][0x248] ;  /* 0x0000920000077ab9 */ /* 0x000fe40000000800 */
[----:B0-----:R-:W-:Y:S01]  /*a7f50*/  VIADD R11, R12, UR8 ;  /* 0x000000080c0b7c36 */ /* 0x001fe20008000000 */
[----:B------:R-:W-:Y:S01]  /*a7f60*/  STL [R1+0x60], R12 ;  /* 0x0000600c01007387 */ /* 0x000fe20000100800 */
[----:B------:R-:W-:-:S02]  /*a7f70*/  ULDC UR8, c[0x0][0x248] ;  /* 0x0000920000087ab9 */ /* 0x000fc40000000800 */
[----:B-1----:R-:W-:Y:S01]  /*a7f80*/  VIADD R2, R11, UR6 ;  /* 0x000000060b027c36 */ /* 0x002fe20008000000 */
[----:B------:R-:W-:Y:S01]  /*a7f90*/  STL [R1+0x5c], R11 ;  /* 0x00005c0b01007387 */ /* 0x000fe20000100800 */
[----:B------:R-:W-:-:S03]  /*a7fa0*/  ULDC UR6, c[0x0][0x248] ;  /* 0x0000920000067ab9 */ /* 0x000fc60000000800 */
[----:B------:R0:W-:Y:S02]  /*a7fb0*/  STL [R1+0x58], R2 ;  /* 0x0000580201007387 */ /* 0x0001e40000100800 */
[----:B0-----:R-:W-:Y:S01]  /*a7fc0*/  VIADD R2, R2, UR9 ;  /* 0x0000000902027c36 */ /* 0x001fe20008000000 */
[----:B------:R-:W-:-:S03]  /*a7fd0*/  ULDC UR9, c[0x0][0x248] ;  /* 0x0000920000097ab9 */ /* 0x000fc60000000800 */
[----:B------:R-:W-:Y:S01]  /*a7fe0*/  VIADD R7, R2, UR10 ;  /* 0x0000000a02077c36 */ /* 0x000fe20008000000 */
[----:B------:R0:W-:Y:S01]  /*a7ff0*/  STL [R1+0x54], R2 ;  /* 0x0000540201007387 */ /* 0x0001e20000100800 */
[----:B------:R-:W-:-:S03]  /*a8000*/  ULDC UR10, c[0x0][0x248] ;  /* 0x00009200000a7ab9 */ /* 0x000fc60000000800 */
[----:B------:R-:W-:Y:S01]  /*a8010*/  STL [R1+0x50], R7 ;  /* 0x0000500701007387 */ /* 0x000fe20000100800 */
[----:B0-----:R-:W-:Y:S01]  /*a8020*/  VIADD R2, R7, UR7 ;  /* 0x0000000707027c36 */ /* 0x001fe20008000000 */
[----:B------:R-:W-:-:S04]  /*a8030*/  ULDC UR7, c[0x0][0x248] ;  /* 0x0000920000077ab9 */ /* 0x000fc80000000800 */
[----:B------:R0:W-:Y:S02]  /*a8040*/  STL [R1+0x4c], R2 ;  /* 0x00004c0201007387 */ /* 0x0001e40000100800 */
[----:B0-----:R-:W-:Y:S01]  /*a8050*/  VIADD R2, R2, UR11 ;  /* 0x0000000b02027c36 */ /* 0x001fe20008000000 */
[----:B------:R-:W-:-:S03]  /*a8060*/  ULDC UR11, c[0x0][0x248] ;  /* 0x00009200000b7ab9 */ /* 0x000fc60000000800 */
[----:B------:R-:W-:Y:S01]  /*a8070*/  VIADD R8, R2, UR12 ;  /* 0x0000000c02087c36 */ /* 0x000fe20008000000 */
[----:B------:R0:W-:Y:S01]  /*a8080*/  STL [R1+0x48], R2 ;  /* 0x0000480201007387 */ /* 0x0001e20000100800 */
[----:B------:R-:W-:Y:S02]  /*a8090*/  ULDC UR12, c[0x0][0x248] ;  /* 0x00009200000c7ab9 */ /* 0x000fe40000000800 */
[----:B------:R-:W-:Y:S01]  /*a80a0*/  VIADD R6, R8, UR13 ;  /* 0x0000000d08067c36 */ /* 0x000fe20008000000 */
[----:B------:R-:W-:-:S03]  /*a80b0*/  ULDC UR13, c[0x0][0x248] ;  /* 0x00009200000d7ab9 */ /* 0x000fc60000000800 */
[----:B0-----:R-:W-:Y:S01]  /*a80c0*/  VIADD R2, R6, UR14 ;  /* 0x0000000e06027c36 */ /* 0x001fe20008000000 */
[----:B------:R-:W-:Y:S01]  /*a80d0*/  STL [R1+0x40], R6 ;  /* 0x0000400601007387 */ /* 0x000fe20000100800 */
[----:B------:R-:W-:-:S03]  /*a80e0*/  ULDC UR14, c[0x0][0x248] ;  /* 0x00009200000e7ab9 */ /* 0x000fc60000000800 */
[----:B------:R0:W-:Y:S02]  /*a80f0*/  STL [R1+0x3c], R2 ;  /* 0x00003c0201007387 */ /* 0x0001e40000100800 */
[----:B0-----:R-:W-:Y:S01]  /*a8100*/  VIADD R2, R2, UR17 ;  /* 0x0000001102027c36 */ /* 0x001fe20008000000 */
[----:B------:R-:W-:Y:S01]  /*a8110*/  SHF.R.S32.HI R31, RZ, 0x1f, R31 ;  /* 0x0000001fff1f7819 */ /* 0x000fe2000001141f */
[----:B------:R-:W-:-:S03]  /*a8120*/  ULDC UR17, c[0x0][0x248] ;  /* 0x0000920000117ab9 */ /* 0x000fc60000000800 */
[----:B------:R0:W-:Y:S02]  /*a8130*/  STL [R1+0x38], R2 ;  /* 0x0000380201007387 */ /* 0x0001e40000100800 */
[----:B0-----:R-:W-:Y:S01]  /*a8140*/  VIADD R2, R2, UR20 ;  /* 0x0000001402027c36 */ /* 0x001fe20008000000 */
[----:B------:R-:W-:Y:S01]  /*a8150*/  SHF.R.S32.HI R29, RZ, 0x1f, R29 ;  /* 0x0000001fff1d7819 */ /* 0x000fe2000001141d */
[----:B------:R-:W-:Y:S02]  /*a8160*/  ULDC UR20, c[0x0][0x248] ;  /* 0x0000920000147ab9 */ /* 0x000fe40000000800 */
[----:B------:R-:W-:Y:S01]  /*a8170*/  VIADD R16, R2, UR23 ;  /* 0x0000001702107c36 */ /* 0x000fe20008000000 */
[----:B------:R0:W-:Y:S01]  /*a8180*/  STL [R1+0x34], R2 ;  /* 0x0000340201007387 */ /* 0x0001e20000100800 */
[----:B------:R-:W-:Y:S01]  /*a8190*/  SHF.R.S32.HI R27, RZ, 0x1f, R27 ;  /* 0x0000001fff1b7819 */ /* 0x000fe2000001141b */
[----:B------:R-:W-:Y:S01]  /*a81a0*/  ULDC UR23, c[0x0][0x248] ;  /* 0x0000920000177ab9 */ /* 0x000fe20000000800 */
        /* <DEDUP_REMOVED lines=9> */
[----:B------:R-:W-:Y:S02]  /*a8240*/  ULDC UR32, c[0x0][0x248] ;  /* 0x0000920000207ab9 */ /* 0x000fe40000000800 */
[----:B------:R-:W-:Y:S01]  /*a8250*/  VIADD R25, R10, UR35 ;  /* 0x000000230a197c36 */ /* 0x000fe20008000000 */
[----:B------:R-:W-:-:S03]  /*a8260*/  ULDC UR35, c[0x0][0x248] ;  /* 0x0000920000237ab9 */ /* 0x000fc60000000800 */
[----:B------:R-:W-:Y:S01]  /*a8270*/  VIADD R20, R25, UR38 ;  /* 0x0000002619147c36 */ /* 0x000fe20008000000 */
[----:B------:R-:W-:-:S03]  /*a8280*/  ULDC UR38, c[0x0][0x248] ;  /* 0x0000920000267ab9 */ /* 0x000fc60000000800 */
[----:B0-----:R-:W-:Y:S01]  /*a8290*/  VIADD R2, R20, UR41 ;  /* 0x0000002914027c36 */ /* 0x001fe20008000000 */
[----:B------:R-:W-:-:S04]  /*a82a0*/  ULDC UR41, c[0x0][0x248] ;  /* 0x0000920000297ab9 */ /* 0x000fc80000000800 */
[----:B------:R0:W-:Y:S04]  /*a82b0*/  STL [R1+0x18], R2 ;  /* 0x0000180201007387 */ /* 0x0001e80000100800 */
[----:B------:R-:W3:Y:S01]  /*a82c0*/  LDL R9, [R1+0x236c] ;  /* 0x00236c0001097983 */ /* 0x000ee20000100800 */
[----:B0-----:R-:W-:Y:S01]  /*a82d0*/  VIADD R2, R2, UR44 ;  /* 0x0000002c02027c36 */ /* 0x001fe20008000000 */
[----:B------:R-:W-:-:S03]  /*a82e0*/  ULDC UR44, c[0x0][0x248] ;  /* 0x00009200002c7ab9 */ /* 0x000fc60000000800 */
[----:B------:R-:W-:Y:S01]  /*a82f0*/  VIADD R24, R2, UR47 ;  /* 0x0000002f02187c36 */ /* 0x000fe20008000000 */
[----:B------:R0:W-:Y:S01]  /*a8300*/  STL [R1+0x14], R2 ;  /* 0x0000140201007387 */ /* 0x0001e20000100800 */
[----:B------:R-:W-:Y:S02]  /*a8310*/  ULDC UR47, c[0x0][0x248] ;  /* 0x00009200002f7ab9 */ /* 0x000fe40000000800 */
[----:B------:R-:W-:Y:S01]  /*a8320*/  VIADD R22, R24, UR50 ;  /* 0x0000003218167c36 */ /* 0x000fe20008000000 */
[----:B------:R-:W4:Y:S01]  /*a8330*/  LDL R5, [R1+0x2360] ;  /* 0x0023600001057983 */ /* 0x000f220000100800 */
[----:B------:R-:W-:Y:S01]  /*a8340*/  SHF.R.S32.HI R15, RZ, 0x1f, R15 ;  /* 0x0000001fff0f7819 */ /* 0x000fe2000001140f */
[----:B------:R-:W-:Y:S02]  /*a8350*/  ULDC UR50, c[0x0][0x248] ;  /* 0x0000920000327ab9 */ /* 0x000fe40000000800 */
[----:B------:R-:W4:Y:S01]  /*a8360*/  LDL R60, [R1+0x428] ;  /* 0x00042800013c7983 */ /* 0x000f220000100800 */
[----:B0-----:R-:W-:Y:S01]  /*a8370*/  VIADD R2, R22, UR53 ;  /* 0x0000003516027c36 */ /* 0x001fe20008000000 */
[----:B------:R-:W-:-:S03]  /*a8380*/  ULDC UR53, c[0x0][0x248] ;  /* 0x0000920000357ab9 */ /* 0x000fc60000000800 */
[----:B------:R-:W-:Y:S01]  /*a8390*/  VIADD R4, R2, UR56 ;  /* 0x0000003802047c36 */ /* 0x000fe20008000000 */
[----:B------:R-:W-:Y:S04]  /*a83a0*/  STL [R1+0x8], R2 ;  /* 0x0000080201007387 */ /* 0x000fe80000100800 */
[----:B------:R-:W4:Y:S04]  /*a83b0*/  LDL R61, [R1+0x418] ;  /* 0x00041800013d7983 */ /* 0x000f280000100800 */
[----:B------:R0:W-:Y:S04]  /*a83c0*/  STL [R1+0x56f4], R3 ;  /* 0x0056f40301007387 */ /* 0x0001e80000100800 */
[----:B0-----:R-:W3:Y:S01]  /*a83d0*/  LDL R3, [R1+0x2370] ;  /* 0x0023700001037983 */ /* 0x001ee20000100800 */
[----:B--2---:R-:W-:-:S05]  /*a83e0*/  SHF.R.S32.HI R2, RZ, 0x1f, R32 ;  /* 0x0000001fff027819 */ /* 0x004fca0000011420 */
[----:B------:R0:W-:Y:S04]  /*a83f0*/  STL [R1+0x56fc], R2 ;  /* 0x0056fc0201007387 */ /* 0x0001e80000100800 */
[----:B0-----:R-:W2:Y:S04]  /*a8400*/  LDL.LU R2, [R1+0x42c] ;  /* 0x00042c0001027983 */ /* 0x001ea80000300800 */
[----:B------:R0:W-:Y:S04]  /*a8410*/  STL [R1+0x56f8], R32 ;  /* 0x0056f82001007387 */ /* 0x0001e80000100800 */
[----:B0-----:R-:W4:Y:S04]  /*a8420*/  LDL R32, [R1+0x2364] ;  /* 0x0023640001207983 */ /* 0x001f280000100800 */
[----:B------:R0:W-:Y:S04]  /*a8430*/  STL [R1+0x5700], R0 ;  /* 0x0057000001007387 */ /* 0x0001e80000100800 */
[----:B0-----:R-:W2:Y:S01]  /*a8440*/  LDL R0, [R1+0x2368] ;  /* 0x0023680001007983 */ /* 0x001ea20000100800 */
[----:B---3--:R-:W-:-:S05]  /*a8450*/  SHF.R.S32.HI R3, RZ, 0x1f, R3 ;  /* 0x0000001fff037819 */ /* 0x008fca0000011403 */
[----:B------:R0:W-:Y:S02]  /*a8460*/  STL [R1+0x320], R3 ;  /* 0x0003200301007387 */ /* 0x0001e40000100800 */
[----:B0-----:R-:W-:Y:S02]  /*a8470*/  SHF.R.S32.HI R3, RZ, 0x1f, R9 ;  /* 0x0000001fff037819 */ /* 0x001fe40000011409 */
[----:B------:R-:W3:Y:S04]  /*a8480*/  LDL R9, [R1+0x3f8] ;  /* 0x0003f80001097983 */ /* 0x000ee80000100800 */
[----:B------:R0:W-:Y:S04]  /*a8490*/  STL [R1+0x5704], R3 ;  /* 0x0057040301007387 */ /* 0x0001e80000100800 */
[----:B0-----:R-:W3:Y:S01]  /*a84a0*/  LDL.LU R3, [R1+0x424] ;  /* 0x0004240001037983 */ /* 0x001ee20000300800 */
[----:B--2---:R-:W-:-:S05]  /*a84b0*/  SHF.R.S32.HI R0, RZ, 0x1f, R0 ;  /* 0x0000001fff007819 */ /* 0x004fca0000011400 */
[----:B------:R4:W-:Y:S02]  /*a84c0*/  STL [R1+0x328], R0 ;  /* 0x0003280001007387 */ /* 0x0009e40000100800 */
[----:B----4-:R-:W-:Y:S02]  /*a84d0*/  SHF.R.S32.HI R0, RZ, 0x1f, R32 ;  /* 0x0000001fff007819 */ /* 0x010fe40000011420 */
[----:B------:R-:W-:-:S05]  /*a84e0*/  SHF.R.S32.HI R32, RZ, 0x1f, R5 ;  /* 0x0000001fff207819 */ /* 0x000fca0000011405 */
[----:B------:R0:W-:Y:S04]  /*a84f0*/  STL [R1+0x5708], R32 ;  /* 0x0057082001007387 */ /* 0x0001e80000100800 */
[----:B------:R1:W-:Y:S04]  /*a8500*/  STL [R1+0x32c], R0 ;  /* 0x00032c0001007387 */ /* 0x0003e80000100800 */
[----:B0-----:R-:W2:Y:S01]  /*a8510*/  LDL.LU R32, [R1+0x420] ;  /* 0x0004200001207983 */ /* 0x001ea20000300800 */
[----:B-1----:R-:W-:-:S03]  /*a8520*/  SHF.R.S32.HI R0, RZ, 0x1f, R60 ;  /* 0x0000001fff007819 */ /* 0x002fc6000001143c */
[----:B------:R-:W4:Y:S04]  /*a8530*/  LDL R5, [R1+0x3d8] ;  /* 0x0003d80001057983 */ /* 0x000f280000100800 */
[----:B------:R0:W-:Y:S04]  /*a8540*/  STL [R1+0x570c], R2 ;  /* 0x00570c0201007387 */ /* 0x0001e80000100800 */
[----:B------:R-:W4:Y:S04]  /*a8550*/  LDL R60, [R1+0x3d4] ;  /* 0x0003d400013c7983 */ /* 0x000f280000100800 */
[----:B0-----:R-:W4:Y:S04]  /*a8560*/  LDL R2, [R1+0x414] ;  /* 0x0004140001027983 */ /* 0x001f280000100800 */
[----:B------:R3:W-:Y:S02]  /*a8570*/  STL [R1+0x338], R0 ;  /* 0x0003380001007387 */ /* 0x0007e40000100800 */
[----:B---3--:R-:W-:-:S05]  /*a8580*/  SHF.R.S32.HI R0, RZ, 0x1f, R3 ;  /* 0x0000001fff007819 */ /* 0x008fca0000011403 */
[----:B------:R0:W-:Y:S04]  /*a8590*/  STL [R1+0x5714], R0 ;  /* 0x0057140001007387 */ /* 0x0001e80000100800 */
[----:B0-----:R-:W3:Y:S04]  /*a85a0*/  LDL.LU R0, [R1+0x3fc] ;  /* 0x0003fc0001007983 */ /* 0x001ee80000300800 */
[----:B------:R0:W-:Y:S04]  /*a85b0*/  STL [R1+0x5710], R3 ;  /* 0x0057100301007387 */ /* 0x0001e80000100800 */
[----:B0-----:R-:W3:Y:S04]  /*a85c0*/  LDL.LU R3, [R1+0x410] ;  /* 0x0004100001037983 */ /* 0x001ee80000300800 */
[----:B--2---:R0:W-:Y:S04]  /*a85d0*/  STL [R1+0x5718], R32 ;  /* 0x0057182001007387 */ /* 0x0041e80000100800 */
[----:B0-----:R-:W2:Y:S02]  /*a85e0*/  LDL R32, [R1+0x41c] ;  /* 0x00041c0001207983 */ /* 0x001ea40000100800 */
[----:B--2---:R-:W-:-:S05]  /*a85f0*/  SHF.R.S32.HI R32, RZ, 0x1f, R32 ;  /* 0x0000001fff207819 */ /* 0x004fca0000011420 */
[----:B------:R0:W-:Y:S02]  /*a8600*/  STL [R1+0x3a4], R32 ;  /* 0x0003a42001007387 */ /* 0x0001e40000100800 */
[----:B0-----:R-:W-:Y:S02]  /*a8610*/  SHF.R.S32.HI R32, RZ, 0x1f, R61 ;  /* 0x0000001fff207819 */ /* 0x001fe4000001143d */
[----:B------:R-:W2:Y:S04]  /*a8620*/  LDL R61, [R1+0x3b8] ;  /* 0x0003b800013d7983 */ /* 0x000ea80000100800 */
[----:B------:R4:W-:Y:S02]  /*a8630*/  STL [R1+0x3a8], R32 ;  /* 0x0003a82001007387 */ /* 0x0009e40000100800 */
[----:B----4-:R-:W-:-:S02]  /*a8640*/  SHF.R.S32.HI R32, RZ, 0x1f, R2 ;  /* 0x0000001fff207819 */ /* 0x010fc40000011402 */
[----:B---3--:R-:W-:-:S05]  /*a8650*/  SHF.R.S32.HI R2, RZ, 0x1f, R3 ;  /* 0x0000001fff027819 */ /* 0x008fca0000011403 */
[----:B------:R0:W-:Y:S04]  /*a8660*/  STL [R1+0x5720], R2 ;  /* 0x0057200201007387 */ /* 0x0001e80000100800 */
[----:B------:R-:W-:Y:S04]  /*a8670*/  STL [R1+0x3ac], R32 ;  /* 0x0003ac2001007387 */ /* 0x000fe80000100800 */
[----:B0-----:R-:W3:Y:S04]  /*a8680*/  LDL.LU R2, [R1+0x3f0] ;  /* 0x0003f00001027983 */ /* 0x001ee80000300800 */
[----:B------:R0:W-:Y:S04]  /*a8690*/  STL [R1+0x571c], R3 ;  /* 0x00571c0301007387 */ /* 0x0001e80000100800 */
[----:B0-----:R-:W4:Y:S01]  /*a86a0*/  LDL.LU R3, [R1+0x3f4] ;  /* 0x0003f40001037983 */ /* 0x001f220000300800 */
[----:B------:R-:W-:-:S03]  /*a86b0*/  SHF.R.S32.HI R32, RZ, 0x1f, R9 ;  /* 0x0000001fff207819 */ /* 0x000fc60000011409 */
[----:B------:R0:W-:Y:S04]  /*a86c0*/  STL [R1+0x5724], R0 ;  /* 0x0057240001007387 */ /* 0x0001e80000100800 */
[----:B------:R-:W2:Y:S04]  /*a86d0*/  LDL R9, [R1+0x398] ;  /* 0x0003980001097983 */ /* 0x000ea80000100800 */
[----:B0-----:R-:W2:Y:S04]  /*a86e0*/  LDL R0, [R1+0x3dc] ;  /* 0x0003dc0001007983 */ /* 0x001ea80000100800 */
[----:B------:R4:W-:Y:S02]  /*a86f0*/  STL [R1+0x3c8], R32 ;  /* 0x0003c82001007387 */ /* 0x0009e40000100800 */
[----:B----4-:R-:W-:-:S05]  /*a8700*/  SHF.R.S32.HI R32, RZ, 0x1f, R3 ;  /* 0x0000001fff207819 */ /* 0x010fca0000011403 */
[----:B------:R0:W-:Y:S04]  /*a8710*/  STL [R1+0x572c], R32 ;  /* 0x00572c2001007387 */ /* 0x0001e80000100800 */
[----:B0-----:R-:W4:Y:S04]  /*a8720*/  LDL.LU R32, [R1+0x3bc] ;  /* 0x0003bc0001207983 */ /* 0x001f280000300800 */
[----:B------:R0:W-:Y:S04]  /*a8730*/  STL [R1+0x5728], R3 ;  /* 0x0057280301007387 */ /* 0x0001e80000100800 */
[----:B0-----:R-:W4:Y:S04]  /*a8740*/  LDL.LU R3, [R1+0x3d0] ;  /* 0x0003d00001037983 */ /* 0x001f280000300800 */
[----:B---3--:R2:W-:Y:S02]  /*a8750*/  STL [R1+0x5730], R2 ;  /* 0x0057300201007387 */ /* 0x0085e40000100800 */
[----:B--2---:R-:W-:-:S02]  /*a8760*/  SHF.R.S32.HI R2, RZ, 0x1f, R0 ;  /* 0x0000001fff027819 */ /* 0x004fc40000011400 */
[----:B------:R-:W-:Y:S02]  /*a8770*/  SHF.R.S32.HI R0, RZ, 0x1f, R5 ;  /* 0x0000001fff007819 */ /* 0x000fe40000011405 */
[----:B------:R-:W2:Y:S04]  /*a8780*/  LDL R5, [R1+0x358] ;  /* 0x0003580001057983 */ /* 0x000ea80000100800 */
[----:B------:R0:W-:Y:S04]  /*a8790*/  STL [R1+0x3e4], R2 ;  /* 0x0003e40201007387 */ /* 0x0001e80000100800 */
[----:B------:R4:W-:Y:S01]  /*a87a0*/  STL [R1+0x3e8], R0 ;  /* 0x0003e80001007387 */ /* 0x0009e20000100800 */
[----:B0-----:R-:W-:-:S02]  /*a87b0*/  SHF.R.S32.HI R2, RZ, 0x1f, R60 ;  /* 0x0000001fff027819 */ /* 0x001fc4000001143c */
[----:B----4-:R-:W-:-:S05]  /*a87c0*/  SHF.R.S32.HI R0, RZ, 0x1f, R3 ;  /* 0x0000001fff007819 */ /* 0x010fca0000011403 */
[----:B------:R0:W-:Y:S04]  /*a87d0*/  STL [R1+0x5738], R0 ;  /* 0x0057380001007387 */ /* 0x0001e80000100800 */
[----:B------:R-:W-:Y:S04]  /*a87e0*/  STL [R1+0x3ec], R2 ;  /* 0x0003ec0201007387 */ /* 0x000fe80000100800 */
[----:B0-----:R-:W3:Y:S04]  /*a87f0*/  LDL.LU R0, [R1+0x3b0] ;  /* 0x0003b00001007983 */ /* 0x001ee80000300800 */
[----:B------:R0:W-:Y:S04]  /*a8800*/  STL [R1+0x5734], R3 ;  /* 0x0057340301007387 */ /* 0x0001e80000100800 */
[----:B0-----:R-:W4:Y:S01]  /*a8810*/  LDL.LU R3, [R1+0x3b4] ;  /* 0x0003b40001037983 */ /* 0x001f220000300800 */
[----:B------:R-:W-:-:S03]  /*a8820*/  SHF.R.S32.HI R2, RZ, 0x1f, R61 ;  /* 0x0000001fff027819 */ /* 0x000fc6000001143d */
[----:B------:R-:W2:Y:S04]  /*a8830*/  LDL R60, [R1+0x348] ;  /* 0x00034800013c7983 */ /* 0x000ea80000100800 */
        /* <DEDUP_REMOVED lines=9> */
[----:B---3--:R0:W-:Y:S04]  /*a88d0*/  STL [R1+0x5748], R0 ;  /* 0x0057480001007387 */ /* 0x0081e80000100800 */
[----:B0-----:R-:W3:Y:S02]  /*a88e0*/  LDL R0, [R1+0x39c] ;  /* 0x00039c0001007983 */ /* 0x001ee40000100800 */
[----:B---3--:R-:W-:-:S05]  /*a88f0*/  SHF.R.S32.HI R0, RZ, 0x1f, R0 ;  /* 0x0000001fff007819 */ /* 0x008fca0000011400 */
[----:B------:R0:W-:Y:S02]  /*a8900*/  STL [R1+0x434], R0 ;  /* 0x0004340001007387 */ /* 0x0001e40000100800 */
[----:B0-----:R-:W-:Y:S02]  /*a8910*/  SHF.R.S32.HI R0, RZ, 0x1f, R9 ;  /* 0x0000001fff007819 */ /* 0x001fe40000011409 */
[----:B------:R-:W3:Y:S04]  /*a8920*/  LDL R9, [R1+0x318] ;  /* 0x0003180001097983 */ /* 0x000ee80000100800 */
[----:B------:R2:W-:Y:S02]  /*a8930*/  STL [R1+0x438], R0 ;  /* 0x0004380001007387 */ /* 0x0005e40000100800 */
[----:B--2---:R-:W-:-:S02]  /*a8940*/  SHF.R.S32.HI R0, RZ, 0x1f, R32 ;  /* 0x0000001fff007819 */ /* 0x004fc40000011420 */
[----:B----4-:R-:W-:-:S05]  /*a8950*/  SHF.R.S32.HI R32, RZ, 0x1f, R3 ;  /* 0x0000001fff207819 */ /* 0x010fca0000011403 */
[----:B------:R0:W-:Y:S04]  /*a8960*/  STL [R1+0x5750], R32 ;  /* 0x0057502001007387 */ /* 0x0001e80000100800 */
[----:B------:R-:W-:Y:S04]  /*a8970*/  STL [R1+0x43c], R0 ;  /* 0x00043c0001007387 */ /* 0x000fe80000100800 */
[----:B0-----:R-:W2:Y:S04]  /*a8980*/  LDL.LU R32, [R1+0x350] ;  /* 0x0003500001207983 */ /* 0x001ea80000300800 */
[----:B------:R0:W-:Y:S04]  /*a8990*/  STL [R1+0x574c], R3 ;  /* 0x00574c0301007387 */ /* 0x0001e80000100800 */
[----:B0-----:R-:W4:Y:S01]  /*a89a0*/  LDL.LU R3, [R1+0x354] ;  /* 0x0003540001037983 */ /* 0x001f220000300800 */
[----:B------:R-:W-:-:S03]  /*a89b0*/  SHF.R.S32.HI R0, RZ, 0x1f, R5 ;  /* 0x0000001fff007819 */ /* 0x000fc60000011405 */
[----:B------:R0:W-:Y:S04]  /*a89c0*/  STL [R1+0x5754], R2 ;  /* 0x0057540201007387 */ /* 0x0001e80000100800 */
[----:B------:R-:W3:Y:S04]  /*a89d0*/  LDL R5, [R1+0x2e8] ;  /* 0x0002e80001057983 */ /* 0x000ee80000100800 */
[----:B0-----:R-:W3:Y:S04]  /*a89e0*/  LDL R2, [R1+0x34c] ;  /* 0x00034c0001027983 */ /* 0x001ee80000100800 */
[----:B------:R4:W-:Y:S02]  /*a89f0*/  STL [R1+0x458], R0 ;  /* 0x0004580001007387 */ /* 0x0009e40000100800 */
[----:B----4-:R-:W-:-:S05]  /*a8a00*/  SHF.R.S32.HI R0, RZ, 0x1f, R3 ;  /* 0x0000001fff007819 */ /* 0x010fca0000011403 */
[----:B------:R0:W-:Y:S04]  /*a8a10*/  STL [R1+0x575c], R0 ;  /* 0x00575c0001007387 */ /* 0x0001e80000100800 */
[----:B0-----:R-:W4:Y:S04]  /*a8a20*/  LDL.LU R0, [R1+0x31c] ;  /* 0x00031c0001007983 */ /* 0x001f280000300800 */
[----:B------:R0:W-:Y:S04]  /*a8a30*/  STL [R1+0x5758], R3 ;  /* 0x0057580301007387 */ /* 0x0001e80000100800 */
[----:B0-----:R-:W4:Y:S04]  /*a8a40*/  LDL.LU R3, [R1+0x340] ;  /* 0x0003400001037983 */ /* 0x001f280000300800 */
[----:B--2---:R3:W-:Y:S02]  /*a8a50*/  STL [R1+0x5760], R32 ;  /* 0x0057602001007387 */ /* 0x0047e40000100800 */
[----:B---3--:R-:W-:-:S02]  /*a8a60*/  SHF.R.S32.HI R32, RZ, 0x1f, R2 ;  /* 0x0000001fff207819 */ /* 0x008fc40000011402 */
        /* <DEDUP_REMOVED lines=71> */
[----:B0-----:R-:W3:Y:S01]  /*a8ee0*/  LDL R32, [R1+0x278] ;  /* 0x0002780001207983 */ /* 0x001ee20000100800 */
[----:B------:R-:W-:-:S05]  /*a8ef0*/  SHF.R.S32.HI R60, RZ, 0x1f, R60 ;  /* 0x0000001fff3c7819 */ /* 0x000fca000001143c */
[----:B------:R0:W-:Y:S04]  /*a8f00*/  STL [R1+0x504], R60 ;  /* 0x0005043c01007387 */ /* 0x0001e80000100800 */
[----:B0-----:R-:W4:Y:S01]  /*a8f10*/  LDL R60, [R1+0x248] ;  /* 0x00024800013c7983 */ /* 0x001f220000100800 */
[----:B---3--:R-:W-:-:S05]  /*a8f20*/  SHF.R.S32.HI R32, RZ, 0x1f, R32 ;  /* 0x0000001fff207819 */ /* 0x008fca0000011420 */
[----:B------:R2:W-:Y:S02]  /*a8f30*/  STL [R1+0x508], R32 ;  /* 0x0005082001007387 */ /* 0x0005e40000100800 */
[----:B--2---:R-:W-:Y:S02]  /*a8f40*/  SHF.R.S32.HI R32, RZ, 0x1f, R2 ;  /* 0x0000001fff207819 */ /* 0x004fe40000011402 */
[----:B----4-:R-:W-:-:S05]  /*a8f50*/  SHF.R.S32.HI R2, RZ, 0x1f, R3 ;  /* 0x0000001fff027819 */ /* 0x010fca0000011403 */
[----:B------:R0:W-:Y:S04]  /*a8f60*/  STL [R1+0x57b0], R2 ;  /* 0x0057b00201007387 */ /* 0x0001e80000100800 */
[----:B------:R-:W-:Y:S04]  /*a8f70*/  STL [R1+0x50c], R32 ;  /* 0x00050c2001007387 */ /* 0x000fe80000100800 */
[----:B0-----:R-:W2:Y:S04]  /*a8f80*/  LDL.LU R2, [R1+0x260] ;  /* 0x0002600001027983 */ /* 0x001ea80000300800 */
[----:B------:R0:W-:Y:S04]  /*a8f90*/  STL [R1+0x57ac], R3 ;  /* 0x0057ac0301007387 */ /* 0x0001e80000100800 */
[----:B0-----:R-:W3:Y:S01]  /*a8fa0*/  LDL.LU R3, [R1+0x264] ;  /* 0x0002640001037983 */ /* 0x001ee20000300800 */
[----:B------:R-:W-:-:S03]  /*a8fb0*/  SHF.R.S32.HI R32, RZ, 0x1f, R61 ;  /* 0x0000001fff207819 */ /* 0x000fc6000001143d */
        /* <DEDUP_REMOVED lines=9> */
[----:B--2---:R4:W-:Y:S02]  /*a9050*/  STL [R1+0x57c0], R2 ;  /* 0x0057c00201007387 */ /* 0x0049e40000100800 */
[----:B----4-:R-:W-:-:S02]  /*a9060*/  SHF.R.S32.HI R2, RZ, 0x1f, R0 ;  /* 0x0000001fff027819 */ /* 0x010fc40000011400 */
[----:B------:R-:W-:Y:S02]  /*a9070*/  SHF.R.S32.HI R0, RZ, 0x1f, R9 ;  /* 0x0000001fff007819 */ /* 0x000fe40000011409 */
[----:B------:R-:W2:Y:S04]  /*a9080*/  LDL R9, [R1+0x228] ;  /* 0x0002280001097983 */ /* 0x000ea80000100800 */
[----:B------:R0:W-:Y:S04]  /*a9090*/  STL [R1+0x524], R2 ;  /* 0x0005240201007387 */ /* 0x0001e80000100800 */
[----:B------:R3:W-:Y:S01]  /*a90a0*/  STL [R1+0x528], R0 ;  /* 0x0005280001007387 */ /* 0x0007e20000100800 */
[----:B0-----:R-:W-:-:S02]  /*a90b0*/  SHF.R.S32.HI R2, RZ, 0x1f, R5 ;  /* 0x0000001fff027819 */ /* 0x001fc40000011405 */
        /* <DEDUP_REMOVED lines=19> */
[----:B--2---:R-:W-:-:S02]  /*a91f0*/  SHF.R.S32.HI R32, RZ, 0x1f, R32 ;  /* 0x0000001fff207819 */ /* 0x004fc40000011420 */
[----:B---3--:R-:W-:-:S05]  /*a9200*/  SHF.R.S32.HI R0, RZ, 0x1f, R0 ;  /* 0x0000001fff007819 */ /* 0x008fca0000011400 */
[----:B------:R0:W-:Y:S04]  /*a9210*/  STL [R1+0x544], R0 ;  /* 0x0005440001007387 */ /* 0x0001e80000100800 */
[----:B------:R4:W-:Y:S01]  /*a9220*/  STL [R1+0x548], R32 ;  /* 0x0005482001007387 */ /* 0x0009e20000100800 */
[----:B0-----:R-:W-:Y:S02]  /*a9230*/  SHF.R.S32.HI R0, RZ, 0x1f, R61 ;  /* 0x0000001fff007819 */ /* 0x001fe4000001143d */
[----:B----4-:R-:W-:-:S05]  /*a9240*/  SHF.R.S32.HI R32, RZ, 0x1f, R3 ;  /* 0x0000001fff207819 */ /* 0x010fca0000011403 */
[----:B------:R0:W-:Y:S04]  /*a9250*/  STL [R1+0x57e0], R32 ;  /* 0x0057e02001007387 */ /* 0x0001e80000100800 */
[----:B------:R-:W-:Y:S04]  /*a9260*/  STL [R1+0x54c], R0 ;  /* 0x00054c0001007387 */ /* 0x000fe80000100800 */
[----:B0-----:R-:W2:Y:S04]  /*a9270*/  LDL.LU R32, [R1+0x220] ;  /* 0x0002200001207983 */ /* 0x001ea80000300800 */
[----:B------:R0:W-:Y:S04]  /*a9280*/  STL [R1+0x57dc], R3 ;  /* 0x0057dc0301007387 */ /* 0x0001e80000100800 */
[----:B0-----:R-:W3:Y:S04]  /*a9290*/  LDL.LU R3, [R1+0x224] ;  /* 0x0002240001037983 */ /* 0x001ee80000300800 */
[----:B------:R-:W4:Y:S04]  /*a92a0*/  LDL R61, [R1+0x1fc] ;  /* 0x0001fc00013d7983 */ /* 0x000f280000100800 */
[----:B------:R0:W-:Y:S01]  /*a92b0*/  STL [R1+0x57e4], R2 ;  /* 0x0057e40201007387 */ /* 0x0001e20000100800 */
[----:B------:R-:W-:-:S03]  /*a92c0*/  SHF.R.S32.HI R9, RZ, 0x1f, R9 ;  /* 0x0000001fff097819 */ /* 0x000fc60000011409 */
[----:B0-----:R-:W2:Y:S01]  /*a92d0*/  LDL R2, [R1+0x218] ;  /* 0x0002180001027983 */ /* 0x001ea20000100800 */
[----:B---3--:R-:W-:-:S05]  /*a92e0*/  SHF.R.S32.HI R0, RZ, 0x1f, R3 ;  /* 0x0000001fff007819 */ /* 0x008fca0000011403 */
[----:B------:R0:W-:Y:S04]  /*a92f0*/  STL [R1+0x57ec], R0 ;  /* 0x0057ec0001007387 */ /* 0x0001e80000100800 */
[----:B------:R-:W-:Y:S04]  /*a9300*/  STL [R1+0x558], R9 ;  /* 0x0005580901007387 */ /* 0x000fe80000100800 */
[----:B0-----:R-:W3:Y:S04]  /*a9310*/  LDL.LU R0, [R1+0x20c] ;  /* 0x00020c0001007983 */ /* 0x001ee80000300800 */
[----:B------:R0:W-:Y:S04]  /*a9320*/  STL [R1+0x57e8], R3 ;  /* 0x0057e80301007387 */ /* 0x0001e80000100800 */
[----:B0-----:R-:W4:Y:S01]  /*a9330*/  LDL.LU R3, [R1+0x210] ;  /* 0x0002100001037983 */ /* 0x001f220000300800 */
[----:B------:R-:W-:-:S02]  /*a9340*/  SHF.R.S32.HI R60, RZ, 0x1f, R60 ;  /* 0x0000001fff3c7819 */ /* 0x000fc4000001143c */
[----:B--2---:R-:W-:Y:S01]  /*a9350*/  SHF.R.S32.HI R2, RZ, 0x1f, R2 ;  /* 0x0000001fff027819 */ /* 0x004fe20000011402 */
[----:B------:R-:W2:Y:S04]  /*a9360*/  LDL R9, [R1+0x1e8] ;  /* 0x0001e80001097983 */ /* 0x000ea80000100800 */
[----:B------:R0:W-:Y:S04]  /*a9370*/  STL [R1+0x57f0], R32 ;  /* 0x0057f02001007387 */ /* 0x0001e80000100800 */
[----:B0-----:R-:W3:Y:S04]  /*a9380*/  LDL R32, [R1+0x208] ;  /* 0x0002080001207983 */ /* 0x001ee80000100800 */
[----:B------:R0:W-:Y:S04]  /*a9390*/  STL [R1+0x574], R60 ;  /* 0x0005743c01007387 */ /* 0x0001e80000100800 */
[----:B0-----:R-:W2:Y:S04]  /*a93a0*/  LDL.LU R60, [R1+0x5a14] ;  /* 0x005a1400013c7983 */ /* 0x001ea80000300800 */
[----:B------:R0:W-:Y:S02]  /*a93b0*/  STL [R1+0x578], R2 ;  /* 0x0005780201007387 */ /* 0x0001e40000100800 */
[----:B0-----:R-:W-:-:S02]  /*a93c0*/  SHF.R.S32.HI R2, RZ, 0x1f, R5 ;  /* 0x0000001fff027819 */ /* 0x001fc40000011405 */
[----:B------:R-:W2:Y:S04]  /*a93d0*/  LDL R5, [R1+0x1dc] ;  /* 0x0001dc0001057983 */ /* 0x000ea80000100800 */
[----:B------:R4:W-:Y:S02]  /*a93e0*/  STL [R1+0x57c], R2 ;  /* 0x00057c0201007387 */ /* 0x0009e40000100800 */
[----:B----4-:R-:W-:-:S05]  /*a93f0*/  SHF.R.S32.HI R2, RZ, 0x1f, R3 ;  /* 0x0000001fff027819 */ /* 0x010fca0000011403 */
[----:B------:R0:W-:Y:S04]  /*a9400*/  STL [R1+0x57f8], R2 ;  /* 0x0057f80201007387 */ /* 0x0001e80000100800 */
[----:B0-----:R-:W4:Y:S04]  /*a9410*/  LDL.LU R2, [R1+0x200] ;  /* 0x0002000001027983 */ /* 0x001f280000300800 */
[----:B------:R0:W-:Y:S04]  /*a9420*/  STL [R1+0x57f4], R3 ;  /* 0x0057f40301007387 */ /* 0x0001e80000100800 */
[----:B0-----:R-:W2:Y:S01]  /*a9430*/  LDL.LU R3, [R1+0x204] ;  /* 0x0002040001037983 */ /* 0x001ea20000300800 */
[----:B---3--:R-:W-:-:S03]  /*a9440*/  SHF.R.S32.HI R32, RZ, 0x1f, R32 ;  /* 0x0000001fff207819 */ /* 0x008fc60000011420 */
[----:B------:R0:W-:Y:S04]  /*a9450*/  STL [R1+0x57fc], R0 ;  /* 0x0057fc0001007387 */ /* 0x0001e80000100800 */
[----:B0-----:R-:W3:Y:S04]  /*a9460*/  LDL R0, [R1+0x1f4] ;  /* 0x0001f40001007983 */ /* 0x001ee80000100800 */
[----:B------:R2:W-:Y:S02]  /*a9470*/  STL [R1+0x598], R32 ;  /* 0x0005982001007387 */ /* 0x0005e40000100800 */
[----:B--2---:R-:W-:-:S05]  /*a9480*/  SHF.R.S32.HI R32, RZ, 0x1f, R3 ;  /* 0x0000001fff207819 */ /* 0x004fca0000011403 */
[----:B------:R0:W-:Y:S04]  /*a9490*/  STL [R1+0x5804], R32 ;  /* 0x0058042001007387 */ /* 0x0001e80000100800 */
[----:B0-----:R-:W2:Y:S04]  /*a94a0*/  LDL.LU R32, [R1+0x1ec] ;  /* 0x0001ec0001207983 */ /* 0x001ea80000300800 */
[----:B------:R0:W-:Y:S04]  /*a94b0*/  STL [R1+0x5800], R3 ;  /* 0x0058000301007387 */ /* 0x0001e80000100800 */
[----:B0-----:R-:W2:Y:S04]  /*a94c0*/  LDL.LU R3, [R1+0x1f0] ;  /* 0x0001f00001037983 */ /* 0x001ea80000300800 */
[----:B----4-:R0:W-:Y:S04]  /*a94d0*/  STL [R1+0x5808], R2 ;  /* 0x0058080201007387 */ /* 0x0101e80000100800 */
[----:B0-----:R-:W4:Y:S01]  /*a94e0*/  LDL R2, [R1+0x1f8] ;  /* 0x0001f80001027983 */ /* 0x001f220000100800 */
[----:B------:R-:W-:-:S05]  /*a94f0*/  SHF.R.S32.HI R61, RZ, 0x1f, R61 ;  /* 0x0000001fff3d7819 */ /* 0x000fca000001143d */
[----:B------:R0:W-:Y:S04]  /*a9500*/  STL [R1+0x5b4], R61 ;  /* 0x0005b43d01007387 */ /* 0x0001e80000100800 */
[----:B0-----:R-:W2:Y:S01]  /*a9510*/  LDL.LU R61, [R1+0x5a10] ;  /* 0x005a1000013d7983 */ /* 0x001ea20000300800 */
[----:B----4-:R-:W-:-:S05]  /*a9520*/  SHF.R.S32.HI R2, RZ, 0x1f, R2 ;  /* 0x0000001fff027819 */ /* 0x010fca0000011402 */
[----:B------:R3:W-:Y:S02]  /*a9530*/  STL [R1+0x5b8], R2 ;  /* 0x0005b80201007387 */ /* 0x0007e40000100800 */
[----:B---3--:R-:W-:Y:S02]  /*a9540*/  SHF.R.S32.HI R2, RZ, 0x1f, R0 ;  /* 0x0000001fff027819 */ /* 0x008fe40000011400 */
[----:B--2---:R-:W-:-:S05]  /*a9550*/  SHF.R.S32.HI R0, RZ, 0x1f, R3 ;  /* 0x0000001fff007819 */ /* 0x004fca0000011403 */
[----:B------:R0:W-:Y:S04]  /*a9560*/  STL [R1+0x5810], R0 ;  /* 0x0058100001007387 */ /* 0x0001e80000100800 */
[----:B------:R-:W-:Y:S04]  /*a9570*/  STL [R1+0x5bc], R2 ;  /* 0x0005bc0201007387 */ /* 0x000fe80000100800 */
[----:B0-----:R-:W2:Y:S04]  /*a9580*/  LDL.LU R0, [R1+0x1e0] ;  /* 0x0001e00001007983 */ /* 0x001ea80000300800 */
[----:B------:R0:W-:Y:S04]  /*a9590*/  STL [R1+0x580c], R3 ;  /* 0x00580c0301007387 */ /* 0x0001e80000100800 */
[----:B0-----:R-:W3:Y:S01]  /*a95a0*/  LDL.LU R3, [R1+0x1e4] ;  /* 0x0001e40001037983 */ /* 0x001ee20000300800 */
[----:B------:R-:W-:-:S03]  /*a95b0*/  SHF.R.S32.HI R9, RZ, 0x1f, R9 ;  /* 0x0000001fff097819 */ /* 0x000fc60000011409 */
[----:B------:R-:W-:Y:S01]  /*a95c0*/  STL [R1+0x5814], R32 ;  /* 0x0058142001007387 */ /* 0x000fe20000100800 */
[----:B---3--:R-:W-:-:S05]  /*a95d0*/  SHF.R.S32.HI R2, RZ, 0x1f, R3 ;  /* 0x0000001fff027819 */ /* 0x008fca0000011403 */
[----:B------:R0:W-:Y:S04]  /*a95e0*/  STL [R1+0x581c], R2 ;  /* 0x00581c0201007387 */ /* 0x0001e80000100800 */
[----:B------:R-:W-:Y:S04]  /*a95f0*/  STL [R1+0x5d8], R9 ;  /* 0x0005d80901007387 */ /* 0x000fe80000100800 */
[----:B0-----:R-:W3:Y:S04]  /*a9600*/  LDL.LU R2, [R1+0x1cc] ;  /* 0x0001cc0001027983 */ /* 0x001ee80000300800 */
[----:B------:R0:W-:Y:S04]  /*a9610*/  STL [R1+0x5818], R3 ;  /* 0x0058180301007387 */ /* 0x0001e80000100800 */
[----:B0-----:R-:W4:Y:S01]  /*a9620*/  LDL.LU R3, [R1+0x1d0] ;  /* 0x0001d00001037983 */ /* 0x001f220000300800 */
[----:B------:R-:W-:-:S02]  /*a9630*/  SHF.R.S32.HI R9, RZ, 0x1f, R5 ;  /* 0x0000001fff097819 */ /* 0x000fc40000011405 */
[----:B------:R-:W-:Y:S01]  /*a9640*/  SHF.R.S32.HI R5, RZ, 0x1f, R61 ;  /* 0x0000001fff057819 */ /* 0x000fe2000001143d */
[----:B--2---:R0:W-:Y:S04]  /*a9650*/  STL [R1+0x5820], R0 ;  /* 0x0058200001007387 */ /* 0x0041e80000100800 */
[----:B------:R-:W-:Y:S01]  /*a9660*/  STL [R1+0x5f4], R9 ;  /* 0x0005f40901007387 */ /* 0x000fe20000100800 */
[----:B0-----:R-:W-:-:S03]  /*a9670*/  SHF.R.S32.HI R0, RZ, 0x1f, R60 ;  /* 0x0000001fff007819 */ /* 0x001fc6000001143c */
[----:B------:R-:W-:Y:S01]  /*a9680*/  STL [R1+0x5f8], R5 ;  /* 0x0005f80501007387 */ /* 0x000fe20000100800 */
[----:B----4-:R-:W-:-:S05]  /*a9690*/  SHF.R.S32.HI R32, RZ, 0x1f, R3 ;  /* 0x0000001fff207819 */ /* 0x010fca0000011403 */
[----:B------:R0:W-:Y:S04]  /*a96a0*/  STL [R1+0x5828], R32 ;  /* 0x0058282001007387 */ /* 0x0001e80000100800 */
[----:B------:R-:W-:Y:S04]  /*a96b0*/  STL [R1+0x5fc], R0 ;  /* 0x0005fc0001007387 */ /* 0x000fe80000100800 */
[----:B0-----:R-:W2:Y:S04]  /*a96c0*/  LDL.LU R32, [R1+0x1c0] ;  /* 0x0001c00001207983 */ /* 0x001ea80000300800 */
[----:B------:R0:W-:Y:S04]  /*a96d0*/  STL [R1+0x5824], R3 ;  /* 0x0058240301007387 */ /* 0x0001e80000100800 */
[----:B0-----:R-:W4:Y:S04]  /*a96e0*/  LDL.LU R3, [R1+0x1c4] ;  /* 0x0001c40001037983 */ /* 0x001f280000300800 */
[----:B---3--:R0:W-:Y:S02]  /*a96f0*/  STL [R1+0x582c], R2 ;  /* 0x00582c0201007387 */ /* 0x0081e40000100800 */
[----:B0-----:R-:W-:-:S02]  /*a9700*/  SHF.R.S32.HI R2, RZ, 0x1f, R59 ;  /* 0x0000001fff027819 */ /* 0x001fc4000001143b */
[----:B----4-:R-:W-:-:S05]  /*a9710*/  SHF.R.S32.HI R0, RZ, 0x1f, R3 ;  /* 0x0000001fff007819 */ /* 0x010fca0000011403 */
[----:B------:R0:W-:Y:S04]  /*a9720*/  STL [R1+0x5834], R0 ;  /* 0x0058340001007387 */ /* 0x0001e80000100800 */
[----:B------:R-:W-:Y:S04]  /*a9730*/  STL [R1+0x618], R2 ;  /* 0x0006180201007387 */ /* 0x000fe80000100800 */
[----:B0-----:R-:W3:Y:S04]  /*a9740*/  LDL.LU R0, [R1+0x1ac] ;  /* 0x0001ac0001007983 */ /* 0x001ee80000300800 */
[----:B------:R0:W-:Y:S04]  /*a9750*/  STL [R1+0x5830], R3 ;  /* 0x0058300301007387 */ /* 0x0001e80000100800 */
[----:B0-----:R-:W4:Y:S01]  /*a9760*/  LDL.LU R3, [R1+0x1b0] ;  /* 0x0001b00001037983 */ /* 0x001f220000300800 */
[----:B------:R-:W-:-:S02]  /*a9770*/  SHF.R.S32.HI R9, RZ, 0x1f, R58 ;  /* 0x0000001fff097819 */ /* 0x000fc4000001143a */
[----:B------:R-:W-:Y:S01]  /*a9780*/  SHF.R.S32.HI R2, RZ, 0x1f, R57 ;  /* 0x0000001fff027819 */ /* 0x000fe20000011439 */
[----:B--2---:R-:W-:Y:S01]  /*a9790*/  STL [R1+0x5838], R32 ;  /* 0x0058382001007387 */ /* 0x004fe20000100800 */
[----:B------:R-:W-:-:S03]  /*a97a0*/  SHF.R.S32.HI R5, RZ, 0x1f, R56 ;  /* 0x0000001fff057819 */ /* 0x000fc60000011438 */
[----:B------:R-:W-:Y:S04]  /*a97b0*/  STL [R1+0x634], R9 ;  /* 0x0006340901007387 */ /* 0x000fe80000100800 */
[----:B------:R4:W-:Y:S04]  /*a97c0*/  STL [R1+0x638], R2 ;  /* 0x0006380201007387 */ /* 0x0009e80000100800 */
[----:B------:R-:W-:Y:S01]  /*a97d0*/  STL [R1+0x63c], R5 ;  /* 0x00063c0501007387 */ /* 0x000fe20000100800 */
[----:B----4-:R-:W-:-:S05]  /*a97e0*/  SHF.R.S32.HI R2, RZ, 0x1f, R3 ;  /* 0x0000001fff027819 */ /* 0x010fca0000011403 */
[----:B------:R0:W-:Y:S04]  /*a97f0*/  STL [R1+0x5840], R2 ;  /* 0x0058400201007387 */ /* 0x0001e80000100800 */
[----:B0-----:R-:W2:Y:S04]  /*a9800*/  LDL.LU R2, [R1+0x1a0] ;  /* 0x0001a00001027983 */ /* 0x001ea80000300800 */
[----:B------:R0:W-:Y:S04]  /*a9810*/  STL [R1+0x583c], R3 ;  /* 0x00583c0301007387 */ /* 0x0001e80000100800 */
[----:B0-----:R-:W4:Y:S04]  /*a9820*/  LDL.LU R3, [R1+0x1a4] ;  /* 0x0001a40001037983 */ /* 0x001f280000300800 */
[----:B---3--:R0:W-:Y:S02]  /*a9830*/  STL [R1+0x5844], R0 ;  /* 0x0058440001007387 */ /* 0x0081e40000100800 */
[----:B0-----:R-:W-:-:S05]  /*a9840*/  SHF.R.S32.HI R0, RZ, 0x1f, R55 ;  /* 0x0000001fff007819 */ /* 0x001fca0000011437 */
[----:B------:R-:W-:Y:S01]  /*a9850*/  STL [R1+0x658], R0 ;  /* 0x0006580001007387 */ /* 0x000fe20000100800 */
[----:B----4-:R-:W-:-:S05]  /*a9860*/  SHF.R.S32.HI R32, RZ, 0x1f, R3 ;  /* 0x0000001fff207819 */ /* 0x010fca0000011403 */
[----:B------:R0:W-:Y:S04]  /*a9870*/  STL [R1+0x584c], R32 ;  /* 0x00584c2001007387 */ /* 0x0001e80000100800 */
[----:B0-----:R-:W3:Y:S04]  /*a9880*/  LDL.LU R32, [R1+0x18c] ;  /* 0x00018c0001207983 */ /* 0x001ee80000300800 */
[----:B------:R0:W-:Y:S04]  /*a9890*/  STL [R1+0x5848], R3 ;  /* 0x0058480301007387 */ /* 0x0001e80000100800 */
[----:B0-----:R-:W4:Y:S01]  /*a98a0*/  LDL.LU R3, [R1+0x190] ;  /* 0x0001900001037983 */ /* 0x001f220000300800 */
[----:B------:R-:W-:-:S02]  /*a98b0*/  SHF.R.S32.HI R0, RZ, 0x1f, R54 ;  /* 0x0000001fff007819 */ /* 0x000fc40000011436 */
[----:B------:R-:W-:Y:S01]  /*a98c0*/  SHF.R.S32.HI R5, RZ, 0x1f, R53 ;  /* 0x0000001fff057819 */ /* 0x000fe20000011435 */
[----:B--2---:R0:W-:Y:S04]  /*a98d0*/  STL [R1+0x5850], R2 ;  /* 0x0058500201007387 */ /* 0x0041e80000100800 */
[----:B------:R4:W-:Y:S01]  /*a98e0*/  STL [R1+0x674], R0 ;  /* 0x0006740001007387 */ /* 0x0009e20000100800 */
[----:B0-----:R-:W-:-:S03]  /*a98f0*/  SHF.R.S32.HI R2, RZ, 0x1f, R52 ;  /* 0x0000001fff027819 */ /* 0x001fc60000011434 */
[----:B------:R-:W-:Y:S01]  /*a9900*/  STL [R1+0x678], R5 ;  /* 0x0006780501007387 */ /* 0x000fe20000100800 */
[----:B----4-:R-:W-:-:S05]  /*a9910*/  SHF.R.S32.HI R0, RZ, 0x1f, R3 ;  /* 0x0000001fff007819 */ /* 0x010fca0000011403 */
[----:B------:R0:W-:Y:S04]  /*a9920*/  STL [R1+0x5858], R0 ;  /* 0x0058580001007387 */ /* 0x0001e80000100800 */
[----:B------:R-:W-:Y:S04]  /*a9930*/  STL [R1+0x67c], R2 ;  /* 0x00067c0201007387 */ /* 0x000fe80000100800 */
[----:B0-----:R-:W2:Y:S04]  /*a9940*/  LDL.LU R0, [R1+0x180] ;  /* 0x0001800001007983 */ /* 0x001ea80000300800 */
[----:B------:R0:W-:Y:S04]  /*a9950*/  STL [R1+0x5854], R3 ;  /* 0x0058540301007387 */ /* 0x0001e80000100800 */
[----:B0-----:R-:W4:Y:S01]  /*a9960*/  LDL.LU R3, [R1+0x184] ;  /* 0x0001840001037983 */ /* 0x001f220000300800 */
[----:B------:R-:W-:-:S03]  /*a9970*/  SHF.R.S32.HI R5, RZ, 0x1f, R51 ;  /* 0x0000001fff057819 */ /* 0x000fc60000011433 */
[----:B---3--:R-:W-:Y:S01]  /*a9980*/  STL [R1+0x585c], R32 ;  /* 0x00585c2001007387 */ /* 0x008fe20000100800 */
[----:B----4-:R-:W-:-:S05]  /*a9990*/  SHF.R.S32.HI R2, RZ, 0x1f, R3 ;  /* 0x0000001fff027819 */ /* 0x010fca0000011403 */
[----:B------:R0:W-:Y:S04]  /*a99a0*/  STL [R1+0x5864], R2 ;  /* 0x0058640201007387 */ /* 0x0001e80000100800 */
[----:B------:R-:W-:Y:S04]  /*a99b0*/  STL [R1+0x698], R5 ;  /* 0x0006980501007387 */ /* 0x000fe80000100800 */
[----:B0-----:R-:W3:Y:S04]  /*a99c0*/  LDL.LU R2, [R1+0x16c] ;  /* 0x00016c0001027983 */ /* 0x001ee80000300800 */
[----:B------:R0:W-:Y:S04]  /*a99d0*/  STL [R1+0x5860], R3 ;  /* 0x0058600301007387 */ /* 0x0001e80000100800 */
[----:B0-----:R-:W4:Y:S04]  /*a99e0*/  LDL.LU R3, [R1+0x170] ;  /* 0x0001700001037983 */ /* 0x001f280000300800 */
[----:B--2---:R0:W-:Y:S01]  /*a99f0*/  STL [R1+0x5868], R0 ;  /* 0x0058680001007387 */ /* 0x0041e20000100800 */
[----:B------:R-:W-:-:S02]  /*a9a00*/  SHF.R.S32.HI R5, RZ, 0x1f, R49 ;  /* 0x0000001fff057819 */ /* 0x000fc40000011431 */
[----:B0-----:R-:W-:-:S05]  /*a9a10*/  SHF.R.S32.HI R0, RZ, 0x1f, R50 ;  /* 0x0000001fff007819 */ /* 0x001fca0000011432 */
[----:B------:R0:W-:Y:S04]  /*a9a20*/  STL [R1+0x6b4], R0 ;  /* 0x0006b40001007387 */ /* 0x0001e80000100800 */
[----:B------:R-:W-:Y:S01]  /*a9a30*/  STL [R1+0x6b8], R5 ;  /* 0x0006b80501007387 */ /* 0x000fe20000100800 */
[----:B0-----:R-:W-:Y:S02]  /*a9a40*/  SHF.R.S32.HI R0, RZ, 0x1f, R48 ;  /* 0x0000001fff007819 */ /* 0x001fe40000011430 */
[----:B----4-:R-:W-:-:S05]  /*a9a50*/  SHF.R.S32.HI R32, RZ, 0x1f, R3 ;  /* 0x0000001fff207819 */ /* 0x010fca0000011403 */
[----:B------:R0:W-:Y:S04]  /*a9a60*/  STL [R1+0x5870], R32 ;  /* 0x0058702001007387 */ /* 0x0001e80000100800 */
[----:B------:R-:W-:Y:S04]  /*a9a70*/  STL [R1+0x6bc], R0 ;  /* 0x0006bc0001007387 */ /* 0x000fe80000100800 */
[----:B0-----:R-:W2:Y:S04]  /*a9a80*/  LDL.LU R32, [R1+0x160] ;  /* 0x0001600001207983 */ /* 0x001ea80000300800 */
[----:B------:R0:W-:Y:S04]  /*a9a90*/  STL [R1+0x586c], R3 ;  /* 0x00586c0301007387 */ /* 0x0001e80000100800 */
[----:B0-----:R-:W4:Y:S04]  /*a9aa0*/  LDL.LU R3, [R1+0x164] ;  /* 0x0001640001037983 */ /* 0x001f280000300800 */
[----:B---3--:R0:W-:Y:S02]  /*a9ab0*/  STL [R1+0x5874], R2 ;  /* 0x0058740201007387 */ /* 0x0081e40000100800 */
[----:B0-----:R-:W-:Y:S01]  /*a9ac0*/  SHF.R.S32.HI R2, RZ, 0x1f, R47 ;  /* 0x0000001fff027819 */ /* 0x001fe2000001142f */
[----:B------:R-:W-:Y:S01]  /*a9ad0*/  VIADD R9, R4, UR6 ;  /* 0x0000000604097c36 */ /* 0x000fe20008000000 */
[----:B------:R-:W-:Y:S01]  /*a9ae0*/  SHF.R.S32.HI R5, RZ, 0x1f, R45 ;  /* 0x0000001fff057819 */ /* 0x000fe2000001142d */
[----:B------:R-:W-:Y:S01]  /*a9af0*/  UMOV UR56, UR61 ;  /* 0x0000003d00387c82 */ /* 0x000fe20008000000 */
[----:B------:R-:W-:Y:S01]  /*a9b00*/  ULDC UR6, c[0x0][0x248] ;  /* 0x0000920000067ab9 */ /* 0x000fe20000000800 */
[----:B------:R-:W-:Y:S01]  /*a9b10*/  VIADD R61, R9, UR7 ;  /* 0x00000007093d7c36 */ /* 0x000fe20008000000 */
[----:B----4-:R-:W-:-:S05]  /*a9b20*/  SHF.R.S32.HI R0, RZ, 0x1f, R3 ;  /* 0x0000001fff007819 */ /* 0x010fca0000011403 */
[----:B------:R0:W-:Y:S04]  /*a9b30*/  STL [R1+0x587c], R0 ;  /* 0x00587c0001007387 */ /* 0x0001e80000100800 */
[----:B------:R-:W-:Y:S04]  /*a9b40*/  STL [R1+0x6d8], R2 ;  /* 0x0006d80201007387 */ /* 0x000fe80000100800 */
[----:B0-----:R-:W3:Y:S04]  /*a9b50*/  LDL.LU R0, [R1+0x134] ;  /* 0x0001340001007983 */ /* 0x001ee80000300800 */
[----:B------:R0:W-:Y:S04]  /*a9b60*/  STL [R1+0x5878], R3 ;  /* 0x0058780301007387 */ /* 0x0001e80000100800 */
[----:B0-----:R-:W4:Y:S01]  /*a9b70*/  LDL.LU R3, [R1+0x14c] ;  /* 0x00014c0001037983 */ /* 0x001f220000300800 */
[----:B------:R-:W-:-:S04]  /*a9b80*/  VIADD R60, R61, UR8 ;  /* 0x000000083d3c7c36 */ /* 0x000fc80008000000 */
[----:B------:R-:W-:Y:S01]  /*a9b90*/  VIADD R59, R60, UR9 ;  /* 0x000000093c3b7c36 */ /* 0x000fe20008000000 */
[----:B--2---:R0:W-:Y:S01]  /*a9ba0*/  STL [R1+0x5880], R32 ;  /* 0x0058802001007387 */ /* 0x0041e20000100800 */
[----:B------:R-:W-:Y:S01]  /*a9bb0*/  SHF.R.S32.HI R2, RZ, 0x1f, R44 ;  /* 0x0000001fff027819 */ /* 0x000fe2000001142c */
[----:B------:R-:W-:Y:S01]  /*a9bc0*/  ULDC.64 UR8, c[0x0][0x228] ;  /* 0x00008a0000087ab9 */ /* 0x000fe20000000a00 */
[----:B------:R-:W-:-:S04]  /*a9bd0*/  VIADD R58, R59, UR10 ;  /* 0x0000000a3b3a7c36 */ /* 0x000fc80008000000 */
[----:B------:R-:W-:-:S04]  /*a9be0*/  VIADD R57, R58, UR11 ;  /* 0x0000000b3a397c36 */ /* 0x000fc80008000000 */
[----:B------:R-:W-:Y:S01]  /*a9bf0*/  VIADD R56, R57, UR12 ;  /* 0x0000000c39387c36 */ /* 0x000fe20008000000 */
[----:B0-----:R-:W-:-:S03]  /*a9c00*/  SHF.R.S32.HI R32, RZ, 0x1f, R46 ;  /* 0x0000001fff207819 */ /* 0x001fc6000001142e */
[----:B------:R-:W-:Y:S01]  /*a9c10*/  VIADD R55, R56, UR13 ;  /* 0x0000000d38377c36 */ /* 0x000fe20008000000 */
[----:B------:R-:W-:Y:S01]  /*a9c20*/  UMOV UR58, UR8 ;  /* 0x00000008003a7c82 */ /* 0x000fe20008000000 */
[----:B------:R-:W-:Y:S01]  /*a9c30*/  STL [R1+0x6f4], R32 ;  /* 0x0006f42001007387 */ /* 0x000fe20000100800 */
[----:B------:R-:W-:-:S03]  /*a9c40*/  ULDC.64 UR12, c[0x0][0x228] ;  /* 0x00008a00000c7ab9 */ /* 0x000fc60000000a00 */
[----:B------:R-:W-:Y:S04]  /*a9c50*/  STL [R1+0x6f8], R5 ;  /* 0x0006f80501007387 */ /* 0x000fe80000100800 */
[----:B------:R-:W-:Y:S04]  /*a9c60*/  STL [R1+0x5a0c], R55 ;  /* 0x005a0c3701007387 */ /* 0x000fe80000100800 */
[----:B------:R4:W-:Y:S02]  /*a9c70*/  STL [R1+0x6fc], R2 ;  /* 0x0006fc0201007387 */ /* 0x0009e40000100800 */
        /* <DEDUP_REMOVED lines=13> */
[----:B------:R-:W-:Y:S01]  /*a9d50*/  VIADD R54, R55, UR14 ;  /* 0x0000000e37367c36 */ /* 0x000fe20008000000 */
[----:B------:R-:W-:-:S03]  /*a9d60*/  SHF.R.S32.HI R0, RZ, 0x1f, R42 ;  /* 0x0000001fff007819 */ /* 0x000fc6000001142a */
[----:B------:R-:W-:Y:S01]  /*a9d70*/  VIADD R53, R54, UR15 ;  /* 0x0000000f36357c36 */ /* 0x000fe20008000000 */
[----:B--2---:R0:W-:Y:S01]  /*a9d80*/  STL [R1+0x5898], R2 ;  /* 0x0058980201007387 */ /* 0x0041e20000100800 */
[----:B------:R-:W-:-:S03]  /*a9d90*/  SHF.R.S32.HI R5, RZ, 0x1f, R41 ;  /* 0x0000001fff057819 */ /* 0x000fc60000011429 */
[----:B------:R-:W-:Y:S04]  /*a9da0*/  STL [R1+0x5a08], R53 ;  /* 0x005a083501007387 */ /* 0x000fe80000100800 */
        /* <DEDUP_REMOVED lines=29> */
[----:B------:R-:W2:Y:S04]  /*a9f80*/  LDL.LU R5, [R1+0xc4] ;  /* 0x0000c40001057983 */ /* 0x000ea80000300800 */
        /* <DEDUP_REMOVED lines=9> */
[----:B--2---:R0:W-:Y:S02]  /*aa020*/  STL [R1+0x58c8], R32 ;  /* 0x0058c82001007387 */ /* 0x0041e40000100800 */
[----:B0-----:R-:W-:-:S05]  /*aa030*/  SHF.R.S32.HI R32, RZ, 0x1f, R34 ;  /* 0x0000001fff207819 */ /* 0x001fca0000011422 */
        /* <DEDUP_REMOVED lines=16> */
[----:B------:R-:W-:-:S03]  /*aa140*/  SHF.R.S32.HI R0, RZ, 0x1f, R5 ;  /* 0x0000001fff007819 */ /* 0x000fc60000011405 */
        /* <DEDUP_REMOVED lines=10> */
[----:B---3--:R-:W-:Y:S01]  /*aa1f0*/  STL [R1+0x58ec], R32 ;  /* 0x0058ec2001007387 */ /* 0x008fe20000100800 */
[----:B----4-:R-:W-:-:S05]  /*aa200*/  SHF.R.S32.HI R2, RZ, 0x1f, R3 ;  /* 0x0000001fff027819 */ /* 0x010fca0000011403 */
[----:B------:R0:W-:Y:S04]  /*aa210*/  STL [R1+0x58f4], R2 ;  /* 0x0058f40201007387 */ /* 0x0001e80000100800 */
[----:B------:R-:W-:Y:S04]  /*aa220*/  STL [R1+0x818], R27 ;  /* 0x0008181b01007387 */ /* 0x000fe80000100800 */
[----:B0-----:R-:W3:Y:S04]  /*aa230*/  LDL.LU R2, [R1+0x94] ;  /* 0x0000940001027983 */ /* 0x001ee80000300800 */
[----:B------:R0:W-:Y:S04]  /*aa240*/  STL [R1+0x58f0], R3 ;  /* 0x0058f00301007387 */ /* 0x0001e80000100800 */
[----:B0-----:R-:W4:Y:S04]  /*aa250*/  LDL.LU R3, [R1+0x98] ;  /* 0x0000980001037983 */ /* 0x001f280000300800 */
[----:B--2---:R0:W-:Y:S02]  /*aa260*/  STL [R1+0x58f8], R0 ;  /* 0x0058f80001007387 */ /* 0x0041e40000100800 */
        /* <DEDUP_REMOVED lines=19> */
[----:B--2---:R-:W-:Y:S04]  /*aa3a0*/  STL [R1+0x5910], R32 ;  /* 0x0059102001007387 */ /* 0x004fe80000100800 */
[----:B------:R4:W-:Y:S04]  /*aa3b0*/  STL [R1+0x874], R2 ;  /* 0x0008740201007387 */ /* 0x0009e80000100800 */
[----:B------:R-:W-:Y:S01]  /*aa3c0*/  STL [R1+0x87c], R18 ;  /* 0x00087c1201007387 */ /* 0x000fe20000100800 */
[----:B----4-:R-:W-:-:S05]  /*aa3d0*/  SHF.R.S32.HI R2, RZ, 0x1f, R3 ;  /* 0x0000001fff027819 */ /* 0x010fca0000011403 */
[----:B------:R0:W-:Y:S04]  /*aa3e0*/  STL [R1+0x5918], R2 ;  /* 0x0059180201007387 */ /* 0x0001e80000100800 */
[----:B0-----:R-:W2:Y:S04]  /*aa3f0*/  LDL.LU R2, [R1+0x68] ;  /* 0x0000680001027983 */ /* 0x001ea80000300800 */
[----:B------:R0:W-:Y:S04]  /*aa400*/  STL [R1+0x5914], R3 ;  /* 0x0059140301007387 */ /* 0x0001e80000100800 */
[----:B0-----:R-:W4:Y:S04]  /*aa410*/  LDL.LU R3, [R1+0x6c] ;  /* 0x00006c0001037983 */ /* 0x001f280000300800 */
[----:B---3--:R0:W-:Y:S04]  /*aa420*/  STL [R1+0x591c], R0 ;  /* 0x00591c0001007387 */ /* 0x0081e80000100800 */
[----:B------:R-:W3:Y:S01]  /*aa430*/  LDL.LU R55, [R1+0x3c] ;  /* 0x00003c0001377983 */ /* 0x000ee20000300800 */
[----:B0-----:R-:W-:-:S05]  /*aa440*/  SHF.R.S32.HI R0, RZ, 0x1f, R13 ;  /* 0x0000001fff007819 */ /* 0x001fca000001140d */
[----:B------:R-:W-:Y:S01]  /*aa450*/  STL [R1+0x898], R0 ;  /* 0x0008980001007387 */ /* 0x000fe20000100800 */
[----:B----4-:R-:W-:-:S05]  /*aa460*/  SHF.R.S32.HI R32, RZ, 0x1f, R3 ;  /* 0x0000001fff207819 */ /* 0x010fca0000011403 */
[----:B------:R0:W-:Y:S04]  /*aa470*/  STL [R1+0x5924], R32 ;  /* 0x0059242001007387 */ /* 0x0001e80000100800 */
[----:B0-----:R-:W4:Y:S04]  /*aa480*/  LDL.LU R32, [R1+0x54] ;  /* 0x0000540001207983 */ /* 0x001f280000300800 */
[----:B------:R0:W-:Y:S04]  /*aa490*/  STL [R1+0x5920], R3 ;  /* 0x0059200301007387 */ /* 0x0001e80000100800 */
[----:B0-----:R-:W3:Y:S01]  /*aa4a0*/  LDL.LU R3, [R1+0x58] ;  /* 0x0000580001037983 */ /* 0x001ee20000300800 */
[----:B------:R-:W-:-:S03]  /*aa4b0*/  SHF.R.S32.HI R0, RZ, 0x1f, R17 ;  /* 0x0000001fff007819 */ /* 0x000fc60000011411 */
[----:B--2---:R0:W-:Y:S04]  /*aa4c0*/  STL [R1+0x5928], R2 ;  /* 0x0059280201007387 */ /* 0x0041e80000100800 */
[----:B------:R3:W-:Y:S01]  /*aa4d0*/  STL [R1+0x8b4], R0 ;  /* 0x0008b40001007387 */ /* 0x0007e20000100800 */
[----:B0-----:R-:W-:Y:S02]  /*aa4e0*/  SHF.R.S32.HI R2, RZ, 0x1f, R11 ;  /* 0x0000001fff027819 */ /* 0x001fe4000001140b */
[----:B---3--:R-:W-:-:S05]  /*aa4f0*/  SHF.R.S32.HI R0, RZ, 0x1f, R3 ;  /* 0x0000001fff007819 */ /* 0x008fca0000011403 */
[----:B------:R0:W-:Y:S04]  /*aa500*/  STL [R1+0x5930], R0 ;  /* 0x0059300001007387 */ /* 0x0001e80000100800 */
[----:B------:R-:W-:Y:S04]  /*aa510*/  STL [R1+0x8bc], R2 ;  /* 0x0008bc0201007387 */ /* 0x000fe80000100800 */
[----:B0-----:R-:W2:Y:S04]  /*aa520*/  LDL.LU R0, [R1+0x48] ;  /* 0x0000480001007983 */ /* 0x001ea80000300800 */
[----:B------:R0:W-:Y:S04]  /*aa530*/  STL [R1+0x592c], R3 ;  /* 0x00592c0301007387 */ /* 0x0001e80000100800 */
[----:B0-----:R-:W3:Y:S04]  /*aa540*/  LDL.LU R3, [R1+0x4c] ;  /* 0x00004c0001037983 */ /* 0x001ee80000300800 */
[----:B----4-:R-:W-:Y:S01]  /*aa550*/  STL [R1+0x5934], R32 ;  /* 0x0059342001007387 */ /* 0x010fe20000100800 */
[----:B---3--:R-:W-:-:S05]  /*aa560*/  SHF.R.S32.HI R2, RZ, 0x1f, R3 ;  /* 0x0000001fff027819 */ /* 0x008fca0000011403 */
[----:B------:R0:W-:Y:S04]  /*aa570*/  STL [R1+0x593c], R2 ;  /* 0x00593c0201007387 */ /* 0x0001e80000100800 */
[----:B0-----:R-:W3:Y:S04]  /*aa580*/  LDL.LU R2, [R1+0x34] ;  /* 0x0000340001027983 */ /* 0x001ee80000300800 */
[----:B------:R0:W-:Y:S04]  /*aa590*/  STL [R1+0x5938], R3 ;  /* 0x0059380301007387 */ /* 0x0001e80000100800 */
[----:B0-----:R-:W4:Y:S01]  /*aa5a0*/  LDL.LU R3, [R1+0x38] ;  /* 0x0000380001037983 */ /* 0x001f220000300800 */
[----:B------:R-:W-:-:S03]  /*aa5b0*/  VIADD R52, R53, UR16 ;  /* 0x0000001035347c36 */ /* 0x000fc60008000000 */
[----:B--2---:R-:W-:Y:S04]  /*aa5c0*/  STL [R1+0x5940], R0 ;  /* 0x0059400001007387 */ /* 0x004fe80000100800 */
[----:B------:R-:W2:Y:S01]  /*aa5d0*/  LDL.LU R53, [R1+0x8] ;  /* 0x0000080001357983 */ /* 0x000ea20000300800 */
[----:B----4-:R-:W-:-:S05]  /*aa5e0*/  SHF.R.S32.HI R32, RZ, 0x1f, R3 ;  /* 0x0000001fff207819 */ /* 0x010fca0000011403 */
[----:B------:R0:W-:Y:S04]  /*aa5f0*/  STL [R1+0x5948], R32 ;  /* 0x0059482001007387 */ /* 0x0001e80000100800 */
[----:B0-----:R-:W4:Y:S04]  /*aa600*/  LDL.LU R32, [R1+0x28] ;  /* 0x0000280001207983 */ /* 0x001f280000300800 */
[----:B------:R0:W-:Y:S04]  /*aa610*/  STL [R1+0x5944], R3 ;  /* 0x0059440301007387 */ /* 0x0001e80000100800 */
[----:B0-----:R-:W2:Y:S04]  /*aa620*/  LDL.LU R3, [R1+0x2c] ;  /* 0x00002c0001037983 */ /* 0x001ea80000300800 */
[----:B---3--:R-:W-:Y:S01]  /*aa630*/  STL [R1+0x594c], R2 ;  /* 0x00594c0201007387 */ /* 0x008fe20000100800 */
[----:B--2---:R-:W-:-:S05]  /*aa640*/  SHF.R.S32.HI R0, RZ, 0x1f, R3 ;  /* 0x0000001fff007819 */ /* 0x004fca0000011403 */
[----:B------:R0:W-:Y:S04]  /*aa650*/  STL [R1+0x5954], R0 ;  /* 0x0059540001007387 */ /* 0x0001e80000100800 */
[----:B0-----:R-:W2:Y:S04]  /*aa660*/  LDL.LU R0, [R1+0x14] ;  /* 0x0000140001007983 */ /* 0x001ea80000300800 */
[----:B------:R0:W-:Y:S04]  /*aa670*/  STL [R1+0x5950], R3 ;  /* 0x0059500301007387 */ /* 0x0001e80000100800 */
[----:B0-----:R-:W3:Y:S01]  /*aa680*/  LDL.LU R3, [R1+0x18] ;  /* 0x0000180001037983 */ /* 0x001ee20000300800 */
[----:B------:R-:W-:-:S02]  /*aa690*/  SHF.R.S32.HI R26, RZ, 0x1f, R55 ;  /* 0x0000001fff1a7819 */ /* 0x000fc40000011437 */
[----:B------:R-:W-:Y:S01]  /*aa6a0*/  SHF.R.S32.HI R21, RZ, 0x1f, R53 ;  /* 0x0000001fff157819 */ /* 0x000fe20000011435 */
[----:B------:R-:W-:Y:S01]  /*aa6b0*/  VIADD R51, R52, UR17 ;  /* 0x0000001134337c36 */ /* 0x000fe20008000000 */
[----:B------:R-:W-:Y:S01]  /*aa6c0*/  SHF.R.S32.HI R19, RZ, 0x1f, R10 ;  /* 0x0000001fff137819 */ /* 0x000fe2000001140a */
[----:B------:R-:W-:Y:S01]  /*aa6d0*/  UMOV UR4, UR60 ;  /* 0x0000003c00047c82 */ /* 0x000fe20008000000 */
[----:B------:R-:W-:Y:S02]  /*aa6e0*/  SHF.R.S32.HI R11, RZ, 0x1f, R24 ;  /* 0x0000001fff0b7819 */ /* 0x000fe40000011418 */
[----:B---3--:R-:W-:Y:S01]  /*aa6f0*/  SHF.R.S32.HI R2, RZ, 0x1f, R3 ;  /* 0x0000001fff027819 */ /* 0x008fe20000011403 */
[----:B------:R-:W-:Y:S01]  /*aa700*/  UMOV UR10, UR5 ;  /* 0x00000005000a7c82 */ /* 0x000fe20008000000 */
[----:B------:R-:W-:Y:S01]  /*aa710*/  SHF.R.S32.HI R13, RZ, 0x1f, R7 ;  /* 0x0000001fff0d7819 */ /* 0x000fe20000011407 */
[----:B------:R-:W-:Y:S02]  /*aa720*/  ULDC.64 UR16, c[0x0][0x228] ;  /* 0x00008a0000107ab9 */ /* 0x000fe40000000a00 */
[----:B------:R-:W-:Y:S04]  /*aa730*/  STL.64 [R1+0x5958], R2 ;  /* 0x0059580201007387 */ /* 0x000fe80000100a00 */
[----:B------:R0:W-:Y:S02]  /*aa740*/  STL.64 [R1+0x5960], R60 ;  /* 0x0059603c01007387 */ /* 0x0001e40000100a00 */
[----:B0-----:R-:W-:-:S02]  /*aa750*/  IMAD.MOV.U32 R60, RZ, RZ, R55 ;  /* 0x000000ffff3c7224 */ /* 0x001fc400078e0037 */
[----:B------:R-:W3:Y:S04]  /*aa760*/  LDL.LU R55, [R1+0x5a0c] ;  /* 0x005a0c0001377983 */ /* 0x000ee80000300800 */
[----:B------:R0:W-:Y:S02]  /*aa770*/  STL.64 [R1+0x5968], R58 ;  /* 0x0059683a01007387 */ /* 0x0001e40000100a00 */
[----:B0-----:R-:W-:Y:S02]  /*aa780*/  IMAD.MOV.U32 R58, RZ, RZ, R53 ;  /* 0x000000ffff3a7224 */ /* 0x001fe400078e0035 */
[----:B------:R-:W4:Y:S01]  /*aa790*/  LDL.LU R53, [R1+0x5a08] ;  /* 0x005a080001357983 */ /* 0x000f220000300800 */
[----:B------:R-:W-:Y:S02]  /*aa7a0*/  VIADD R50, R51, UR18 ;  /* 0x0000001233327c36 */ /* 0x000fe40008000000 */
[----:B------:R-:W-:Y:S01]  /*aa7b0*/  IMAD.MOV.U32 R3, RZ, RZ, R10 ;  /* 0x000000ffff037224 */ /* 0x000fe200078e000a */
[----:B------:R-:W-:Y:S01]  /*aa7c0*/  SHF.R.S32.HI R10, RZ, 0x1f, R9 ;  /* 0x0000001fff0a7819 */ /* 0x000fe20000011409 */
[----:B------:R-:W-:Y:S01]  /*aa7d0*/  VIADD R49, R50, UR19 ;  /* 0x0000001332317c36 */ /* 0x000fe20008000000 */
[----:B------:R-:W-:Y:S01]  /*aa7e0*/  SHF.R.S32.HI R7, RZ, 0x1f, R6 ;  /* 0x0000001fff077819 */ /* 0x000fe20000011406 */
[----:B------:R0:W-:Y:S01]  /*aa7f0*/  STL.64 [R1+0x5970], R56 ;  /* 0x0059703801007387 */ /* 0x0001e20000100a00 */
[----:B------:R-:W-:Y:S01]  /*aa800*/  SHF.R.S32.HI R6, RZ, 0x1f, R25 ;  /* 0x0000001fff067819 */ /* 0x000fe20000011419 */
[----:B------:R-:W-:-:S04]  /*aa810*/  VIADD R48, R49, UR20 ;  /* 0x0000001431307c36 */ /* 0x000fc80008000000 */
[----:B------:R-:W-:Y:S02]  /*aa820*/  VIADD R47, R48, UR21 ;  /* 0x00000015302f7c36 */ /* 0x000fe40008000000 */
[----:B0-----:R-:W-:Y:S02]  /*aa830*/  IMAD.MOV.U32 R56, RZ, RZ, R11 ;  /* 0x000000ffff387224 */ /* 0x001fe400078e000b */
[----:B------:R-:W2:Y:S01]  /*aa840*/  LDL.LU R11, [R1+0x5a04] ;  /* 0x005a0400010b7983 */ /* 0x000ea20000300800 */
[----:B------:R-:W-:-:S03]  /*aa850*/  IMAD.MOV.U32 R57, RZ, RZ, R10 ;  /* 0x000000ffff397224 */ /* 0x000fc600078e000a */
[----:B------:R-:W2:Y:S01]  /*aa860*/  LDL.LU R10, [R1+0x5a00] ;  /* 0x005a0000010a7983 */ /* 0x000ea20000300800 */
[----:B------:R-:W-:Y:S01]  /*aa870*/  IMAD.MOV.U32 R2, RZ, RZ, R6 ;  /* 0x000000ffff027224 */ /* 0x000fe200078e0006 */
[----:B------:R-:W-:Y:S01]  /*aa880*/  SHF.R.S32.HI R6, RZ, 0x1f, R22 ;  /* 0x0000001fff067819 */ /* 0x000fe20000011416 */
[----:B------:R-:W-:Y:S01]  /*aa890*/  VIADD R46, R47, UR22 ;  /* 0x000000162f2e7c36 */ /* 0x000fe20008000000 */
[----:B------:R-:W-:-:S03]  /*aa8a0*/  SHF.R.S32.HI R23, RZ, 0x1f, R8 ;  /* 0x0000001fff177819 */ /* 0x000fc60000011408 */
[----:B------:R-:W-:Y:S01]  /*aa8b0*/  VIADD R45, R46, UR23 ;  /* 0x000000172e2d7c36 */ /* 0x000fe20008000000 */
[----:B------:R-:W-:Y:S01]  /*aa8c0*/  SHF.R.S32.HI R18, RZ, 0x1f, R12 ;  /* 0x0000001fff127819 */ /* 0x000fe2000001140c */
[----:B------:R-:W-:Y:S02]  /*aa8d0*/  IMAD.MOV.U32 R61, RZ, RZ, R26 ;  /* 0x000000ffff3d7224 */ /* 0x000fe400078e001a */
[----:B------:R-:W-:Y:S01]  /*aa8e0*/  IMAD.MOV.U32 R59, RZ, RZ, R25 ;  /* 0x000000ffff3b7224 */ /* 0x000fe200078e0019 */
[----:B------:R-:W-:Y:S01]  /*aa8f0*/  UMOV UR19, UR4 ;  /* 0x0000000400137c82 */ /* 0x000fe20008000000 */
[----:B------:R-:W-:Y:S01]  /*aa900*/  VIADD R44, R45, UR24 ;  /* 0x000000182d2c7c36 */ /* 0x000fe20008000000 */
[----:B------:R-:W-:Y:S01]  /*aa910*/  SHF.R.S32.HI R12, RZ, 0x1f, R4 ;  /* 0x0000001fff0c7819 */ /* 0x000fe20000011404 */
[----:B------:R-:W-:Y:S02]  /*aa920*/  ULDC.64 UR22, c[0x0][0x228] ;  /* 0x00008a0000167ab9 */ /* 0x000fe40000000a00 */
[----:B------:R-:W-:Y:S01]  /*aa930*/  VIADD R43, R44, UR25 ;  /* 0x000000192c2b7c36 */ /* 0x000fe20008000000 */
[----:B------:R-:W-:-:S03]  /*aa940*/  ULDC.64 UR24, c[0x0][0x228] ;  /* 0x00008a0000187ab9 */ /* 0x000fc60000000a00 */
[----:B------:R-:W-:-:S04]  /*aa950*/  VIADD R42, R43, UR26 ;  /* 0x0000001a2b2a7c36 */ /* 0x000fc80008000000 */
[----:B------:R-:W-:-:S04]  /*aa960*/  VIADD R41, R42, UR27 ;  /* 0x0000001b2a297c36 */ /* 0x000fc80008000000 */
[----:B------:R-:W-:-:S04]  /*aa970*/  VIADD R40, R41, UR28 ;  /* 0x0000001c29287c36 */ /* 0x000fc80008000000 */
[----:B------:R-:W-:-:S04]  /*aa980*/  VIADD R39, R40, UR29 ;  /* 0x0000001d28277c36 */ /* 0x000fc80008000000 */
[----:B------:R-:W-:-:S04]  /*aa990*/  VIADD R38, R39, UR30 ;  /* 0x0000001e27267c36 */ /* 0x000fc80008000000 */
[----:B------:R-:W-:Y:S01]  /*aa9a0*/  VIADD R37, R38, UR31 ;  /* 0x0000001f26257c36 */ /* 0x000fe20008000000 */
[----:B---3--:R0:W-:Y:S01]  /*aa9b0*/  STL.64 [R1+0x5978], R54 ;  /* 0x0059783601007387 */ /* 0x0081e20000100a00 */
[----:B------:R-:W-:Y:S01]  /*aa9c0*/  UMOV UR26, UR10 ;  /* 0x0000000a001a7c82 */ /* 0x000fe20008000000 */
[----:B------:R-:W-:Y:S01]  /*aa9d0*/  ULDC.64 UR30, c[0x0][0x228] ;  /* 0x00008a00001e7ab9 */ /* 0x000fe20000000a00 */
[----:B0-----:R-:W-:Y:S02]  /*aa9e0*/  IMAD.MOV.U32 R55, RZ, RZ, R9 ;  /* 0x000000ffff377224 */ /* 0x001fe400078e0009 */
[----:B------:R-:W3:Y:S04]  /*aa9f0*/  LDL.LU R9, [R1+0x59fc] ;  /* 0x0059fc0001097983 */ /* 0x000ee80000300800 */
[----:B----4-:R0:W-:Y:S02]  /*aaa00*/  STL.64 [R1+0x5980], R52 ;  /* 0x0059803401007387 */ /* 0x0101e40000100a00 */
[----:B0-----:R-:W-:-:S02]  /*aaa10*/  IMAD.MOV.U32 R53, RZ, RZ, R8 ;  /* 0x000000ffff357224 */ /* 0x001fc400078e0008 */
[----:B------:R-:W4:Y:S04]  /*aaa20*/  LDL.LU R8, [R1+0x59f8] ;  /* 0x0059f80001087983 */ /* 0x000f280000300800 */
[----:B------:R0:W-:Y:S02]  /*aaa30*/  STL.64 [R1+0x5988], R50 ;  /* 0x0059883201007387 */ /* 0x0001e40000100a00 */
[----:B0-----:R-:W-:Y:S02]  /*aaa40*/  IMAD.MOV.U32 R50, RZ, RZ, R7 ;  /* 0x000000ffff327224 */ /* 0x001fe400078e0007 */
[----:B------:R-:W3:Y:S01]  /*aaa50*/  LDL.LU R7, [R1+0x59f4] ;  /* 0x0059f40001077983 */ /* 0x000ee20000300800 */
[----:B------:R-:W-:-:S03]  /*aaa60*/  IMAD.MOV.U32 R51, RZ, RZ, R6 ;  /* 0x000000ffff337224 */ /* 0x000fc600078e0006 */
[----:B------:R-:W3:Y:S04]  /*aaa70*/  LDL.LU R6, [R1+0x59f0] ;  /* 0x0059f00001067983 */ /* 0x000ee80000300800 */
[----:B------:R0:W-:Y:S02]  /*aaa80*/  STL.64 [R1+0x5990], R48 ;  /* 0x0059903001007387 */ /* 0x0001e40000100a00 */
[----:B0-----:R-:W-:Y:S02]  /*aaa90*/  IMAD.MOV.U32 R48, RZ, RZ, R5 ;  /* 0x000000ffff307224 */ /* 0x001fe400078e0005 */
[----:B------:R-:W3:Y:S04]  /*aaaa0*/  LDL.LU R5, [R1+0x59ec] ;  /* 0x0059ec0001057983 */ /* 0x000ee80000300800 */
[----:B------:R-:W-:Y:S04]  /*aaab0*/  STL.64 [R1+0x5998], R46 ;  /* 0x0059982e01007387 */ /* 0x000fe80000100a00 */
[----:B------:R0:W-:Y:S02]  /*aaac0*/  STL.64 [R1+0x59a0], R44 ;  /* 0x0059a02c01007387 */ /* 0x0001e40000100a00 */
[----:B0-----:R-:W-:-:S02]  /*aaad0*/  IMAD.MOV.U32 R44, RZ, RZ, R4 ;  /* 0x000000ffff2c7224 */ /* 0x001fc400078e0004 */
[----:B------:R-:W3:Y:S01]  /*aaae0*/  LDL.LU R4, [R1+0x59e8] ;  /* 0x0059e80001047983 */ /* 0x000ee20000300800 */
[----:B------:R-:W-:-:S04]  /*aaaf0*/  VIADD R36, R37, UR32 ;  /* 0x0000002025247c36 */ /* 0x000fc80008000000 */
[----:B------:R-:W-:Y:S02]  /*aab00*/  VIADD R35, R36, UR33 ;  /* 0x0000002124237c36 */ /* 0x000fe40008000000 */
[----:B------:R-:W-:Y:S02]  /*aab10*/  IMAD.MOV.U32 R54, RZ, RZ, R24 ;  /* 0x000000ffff367224 */ /* 0x000fe400078e0018 */
[----:B------:R-:W-:Y:S02]  /*aab20*/  IMAD.MOV.U32 R52, RZ, RZ, R53 ;  /* 0x000000ffff347224 */ /* 0x000fe400078e0035 */
[----:B------:R-:W-:Y:S01]  /*aab30*/  IMAD.MOV.U32 R49, RZ, RZ, R22 ;  /* 0x000000ffff317224 */ /* 0x000fe200078e0016 */
[----:B------:R0:W-:Y:S01]  /*aab40*/  STL.64 [R1+0x59a8], R42 ;  /* 0x0059a82a01007387 */ /* 0x0001e20000100a00 */
[----:B------:R-:W-:Y:S01]  /*aab50*/  VIADD R34, R35, UR34 ;  /* 0x0000002223227c36 */ /* 0x000fe20008000000 */
[----:B------:R-:W-:-:S03]  /*aab60*/  ULDC.64 UR32, c[0x0][0x228] ;  /* 0x00008a0000207ab9 */ /* 0x000fc60000000a00 */
[----:B------:R-:W-:Y:S02]  /*aab70*/  VIADD R33, R34, UR35 ;  /* 0x0000002322217c36 */ /* 0x000fe40008000000 */
[----:B------:R-:W-:Y:S02]  /*aab80*/  IMAD.MOV.U32 R53, RZ, RZ, R54 ;  /* 0x000000ffff357224 */ /* 0x000fe400078e0036 */
[----:B------:R-:W-:Y:S02]  /*aab90*/  IMAD.MOV.U32 R47, RZ, RZ, R21 ;  /* 0x000000ffff2f7224 */ /* 0x000fe400078e0015 */
[----:B0-----:R-:W-:Y:S01]  /*aaba0*/  IMAD.MOV.U32 R43, RZ, RZ, R19 ;  /* 0x000000ffff2b7224 */ /* 0x001fe200078e0013 */
[----:B------:R0:W-:Y:S01]  /*aabb0*/  STL.64 [R1+0x59b0], R40 ;  /* 0x0059b02801007387 */ /* 0x0001e20000100a00 */
[----:B------:R-:W-:Y:S01]  /*aabc0*/  VIADD R31, R33, UR36 ;  /* 0x00000024211f7c36 */ /* 0x000fe20008000000 */
[----:B------:R-:W-:-:S03]  /*aabd0*/  ULDC.64 UR34, c[0x0][0x228] ;  /* 0x00008a0000227ab9 */ /* 0x000fc60000000a00 */
[----:B------:R-:W-:Y:S02]  /*aabe0*/  VIADD R30, R31, UR37 ;  /* 0x000000251f1e7c36 */ /* 0x000fe40008000000 */
[----:B------:R-:W-:Y:S02]  /*aabf0*/  IMAD.MOV.U32 R54, RZ, RZ, R23 ;  /* 0x000000ffff367224 */ /* 0x000fe400078e0017 */
[----:B------:R-:W-:Y:S02]  /*aac00*/  IMAD.MOV.U32 R46, RZ, RZ, R58 ;  /* 0x000000ffff2e7224 */ /* 0x000fe400078e003a */
[----:B------:R-:W-:Y:S02]  /*aac10*/  IMAD.MOV.U32 R45, RZ, RZ, R20 ;  /* 0x000000ffff2d7224 */ /* 0x000fe400078e0014 */
[----:B0-----:R-:W-:Y:S02]  /*aac20*/  IMAD.MOV.U32 R41, RZ, RZ, R43 ;  /* 0x000000ffff297224 */ /* 0x001fe400078e002b */
[----:B------:R-:W-:Y:S01]  /*aac30*/  IMAD.MOV.U32 R42, RZ, RZ, R50 ;  /* 0x000000ffff2a7224 */ /* 0x000fe200078e0032 */
[----:B------:R0:W-:Y:S01]  /*aac40*/  STL.64 [R1+0x59b8], R38 ;  /* 0x0059b82601007387 */ /* 0x0001e20000100a00 */
[----:B------:R-:W-:Y:S01]  /*aac50*/  VIADD R29, R30, UR38 ;  /* 0x000000261e1d7c36 */ /* 0x000fe20008000000 */
[----:B------:R-:W-:-:S03]  /*aac60*/  ULDC.64 UR36, c[0x0][0x228] ;  /* 0x00008a0000247ab9 */ /* 0x000fc60000000a00 */
[----:B------:R-:W-:Y:S01]  /*aac70*/  VIADD R28, R29, UR39 ;  /* 0x000000271d1c7c36 */ /* 0x000fe20008000000 */
[----:B------:R-:W-:Y:S01]  /*aac80*/  SHF.R.S32.HI R58, RZ, 0x1f, R20 ;  /* 0x0000001fff3a7819 */ /* 0x000fe20000011414 */
[----:B------:R-:W-:Y:S02]  /*aac90*/  IMAD.MOV.U32 R43, RZ, RZ, R51 ;  /* 0x000000ffff2b7224 */ /* 0x000fe400078e0033 */
        /* <DEDUP_REMOVED lines=10> */
[----:B------:R-:W-:Y:S02]  /*aad40*/  IMAD.MOV.U32 R42, RZ, RZ, R50 ;  /* 0x000000ffff2a7224 */ /* 0x000fe400078e0032 */
[----:B------:R-:W-:Y:S01]  /*aad50*/  IMAD.MOV.U32 R38, RZ, RZ, R39 ;  /* 0x000000ffff267224 */ /* 0x000fe200078e0027 */
[----:B------:R1:W-:Y:S01]  /*aad60*/  STL.64 [R1+0x59c8], R34 ;  /* 0x0059c82201007387 */ /* 0x0003e20000100a00 */
[----:B------:R-:W-:Y:S01]  /*aad70*/  VIADD R25, R26, UR42 ;  /* 0x0000002a1a197c36 */ /* 0x000fe20008000000 */
[----:B------:R-:W-:-:S03]  /*aad80*/  ULDC.64 UR40, c[0x0][0x228] ;  /* 0x00008a0000287ab9 */ /* 0x000fc60000000a00 */
[----:B------:R-:W-:-:S04]  /*aad90*/  VIADD R24, R25, UR43 ;  /* 0x0000002b19187c36 */ /* 0x000fc80008000000 */
[----:B------:R-:W-:-:S04]  /*aada0*/  VIADD R23, R24, UR44 ;  /* 0x0000002c18177c36 */ /* 0x000fc80008000000 */
[----:B------:R-:W-:-:S04]  /*aadb0*/  VIADD R22, R23, UR45 ;  /* 0x0000002d17167c36 */ /* 0x000fc80008000000 */
[----:B------:R-:W-:-:S04]  /*aadc0*/  VIADD R21, R22, UR46 ;  /* 0x0000002e16157c36 */ /* 0x000fc80008000000 */
[----:B------:R-:W-:Y:S02]  /*aadd0*/  VIADD R20, R21, UR47 ;  /* 0x0000002f15147c36 */ /* 0x000fe40008000000 */
[----:B------:R-:W-:Y:S02]  /*aade0*/  IMAD.MOV.U32 R54, RZ, RZ, R18 ;  /* 0x000000ffff367224 */ /* 0x000fe400078e0012 */
[----:B------:R-:W-:Y:S02]  /*aadf0*/  VIADD R19, R20, UR48 ;  /* 0x0000003014137c36 */ /* 0x000fe40008000000 */
[----:B------:R-:W-:Y:S02]  /*aae00*/  IMAD.MOV.U32 R43, RZ, RZ, R51 ;  /* 0x000000ffff2b7224 */ /* 0x000fe400078e0033 */
[----:B------:R-:W-:Y:S02]  /*aae10*/  VIADD R18, R19, UR49 ;  /* 0x0000003113127c36 */ /* 0x000fe40008000000 */
[----:B------:R-:W-:-:S02]  /*aae20*/  IMAD.MOV.U32 R53, RZ, RZ, R56 ;  /* 0x000000ffff357224 */ /* 0x000fc400078e0038 */
[----:B------:R-:W-:Y:S02]  /*aae30*/  IMAD.MOV.U32 R50, RZ, RZ, R52 ;  /* 0x000000ffff327224 */ /* 0x000fe400078e0034 */
[----:B------:R-:W-:Y:S02]  /*aae40*/  IMAD.MOV.U32 R39, RZ, RZ, R40 ;  /* 0x000000ffff277224 */ /* 0x000fe400078e0028 */
[----:B------:R-:W-:Y:S02]  /*aae50*/  IMAD.MOV.U32 R52, RZ, RZ, R54 ;  /* 0x000000ffff347224 */ /* 0x000fe400078e0036 */
[----:B------:R-:W-:Y:S02]  /*aae60*/  IMAD.MOV.U32 R40, RZ, RZ, R41 ;  /* 0x000000ffff287224 */ /* 0x000fe400078e0029 */
[----:B------:R-:W-:Y:S02]  /*aae70*/  IMAD.MOV.U32 R54, RZ, RZ, R17 ;  /* 0x000000ffff367224 */ /* 0x000fe400078e0011 */
[----:B------:R-:W-:-:S02]  /*aae80*/  IMAD.MOV.U32 R41, RZ, RZ, R42 ;  /* 0x000000ffff297224 */ /* 0x000fc400078e002a */
[----:B------:R-:W-:Y:S02]  /*aae90*/  VIADD R17, R18, UR50 ;  /* 0x0000003212117c36 */ /* 0x000fe40008000000 */
[----:B------:R-:W-:Y:S02]  /*aaea0*/  IMAD.MOV.U32 R42, RZ, RZ, R43 ;  /* 0x000000ffff2a7224 */ /* 0x000fe400078e002b */
[----:B0-----:R-:W-:Y:S02]  /*aaeb0*/  IMAD.MOV.U32 R37, RZ, RZ, R38 ;  /* 0x000000ffff257224 */ /* 0x001fe400078e0026 */
[----:B------:R-:W-:Y:S02]  /*aaec0*/  IMAD.MOV.U32 R51, RZ, RZ, R53 ;  /* 0x000000ffff337224 */ /* 0x000fe400078e0035 */
[----:B------:R-:W-:Y:S02]  /*aaed0*/  IMAD.MOV.U32 R43, RZ, RZ, R15 ;  /* 0x000000ffff2b7224 */ /* 0x000fe400078e000f */
[----:B------:R-:W-:Y:S01]  /*aaee0*/  IMAD.MOV.U32 R38, RZ, RZ, R39 ;  /* 0x000000ffff267224 */ /* 0x000fe200078e0027 */
[----:B------:R-:W-:Y:S01]  /*aaef0*/  SHF.R.S32.HI R56, RZ, 0x1f, R16 ;  /* 0x0000001fff387819 */ /* 0x000fe20000011410 */
[----:B------:R-:W-:-:S02]  /*aaf00*/  IMAD.MOV.U32 R53, RZ, RZ, R55 ;  /* 0x000000ffff357224 */ /* 0x000fc400078e0037 */
[----:B------:R-:W-:Y:S02]  /*aaf10*/  IMAD.MOV.U32 R39, RZ, RZ, R40 ;  /* 0x000000ffff277224 */ /* 0x000fe400078e0028 */
[----:B------:R-:W-:Y:S02]  /*aaf20*/  IMAD.MOV.U32 R55, RZ, RZ, R16 ;  /* 0x000000ffff377224 */ /* 0x000fe400078e0010 */
[----:B------:R-:W-:Y:S02]  /*aaf30*/  IMAD.MOV.U32 R40, RZ, RZ, R41 ;  /* 0x000000ffff287224 */ /* 0x000fe400078e0029 */
[----:B------:R-:W-:Y:S02]  /*aaf40*/  VIADD R16, R17, UR51 ;  /* 0x0000003311107c36 */ /* 0x000fe40008000000 */
        /* <DEDUP_REMOVED lines=10> */
[----:B------:R-:W-:Y:S02]  /*aaff0*/  IMAD.MOV.U32 R41, RZ, RZ, R42 ;  /* 0x000000ffff297224 */ /* 0x000fe400078e002a */
[----:B------:R-:W-:Y:S02]  /*ab000*/  IMAD.MOV.U32 R42, RZ, RZ, R43 ;  /* 0x000000ffff2a7224 */ /* 0x000fe400078e002b */
[----:B------:R-:W-:Y:S02]  /*ab010*/  IMAD.MOV.U32 R43, RZ, RZ, R44 ;  /* 0x000000ffff2b7224 */ /* 0x000fe400078e002c */
[----:B------:R-:W-:-:S02]  /*ab020*/  VIADD R14, R15, UR53 ;  /* 0x000000350f0e7c36 */ /* 0x000fc40008000000 */
[----:B------:R-:W-:Y:S02]  /*ab030*/  IMAD.MOV.U32 R44, RZ, RZ, R13 ;  /* 0x000000ffff2c7224 */ /* 0x000fe400078e000d */
[----:B------:R-:W-:Y:S02]  /*ab040*/  VIADD R13, R14, UR54 ;  /* 0x000000360e0d7c36 */ /* 0x000fe40008000000 */
[----:B-1----:R-:W-:Y:S02]  /*ab050*/  IMAD.MOV.U32 R35, RZ, RZ, R44 ;  /* 0x000000ffff237224 */ /* 0x002fe400078e002c */
[----:B------:R-:W-:Y:S02]  /*ab060*/  IMAD.MOV.U32 R44, RZ, RZ, R45 ;  /* 0x000000ffff2c7224 */ /* 0x000fe400078e002d */
[----:B------:R-:W-:Y:S02]  /*ab070*/  IMAD.MOV.U32 R45, RZ, RZ, R58 ;  /* 0x000000ffff2d7224 */ /* 0x000fe400078e003a */
[----:B------:R-:W-:-:S02]  /*ab080*/  IMAD.MOV.U32 R58, RZ, RZ, R12 ;  /* 0x000000ffff3a7224 */ /* 0x000fc400078e000c */
[----:B------:R-:W-:Y:S01]  /*ab090*/  VIADD R12, R13, UR55 ;  /* 0x000000370d0c7c36 */ /* 0x000fe20008000000 */
[----:B------:R-:W-:Y:S04]  /*ab0a0*/  STL.64 [R1+0x59d0], R32 ;  /* 0x0059d02001007387 */ /* 0x000fe80000100a00 */
[----:B------:R-:W-:Y:S04]  /*ab0b0*/  STL.64 [R1+0x59d8], R30 ;  /* 0x0059d81e01007387 */ /* 0x000fe80000100a00 */
[----:B------:R0:W-:Y:S02]  /*ab0c0*/  STL.64 [R1+0x59e0], R28 ;  /* 0x0059e01c01007387 */ /* 0x0001e40000100a00 */
[----:B0-----:R-:W-:-:S02]  /*ab0d0*/  SHF.R.S32.HI R29, RZ, 0x1f, R12 ;  /* 0x0000001fff1d7819 */ /* 0x001fc4000001140c */
[----:B----4-:R-:W-:-:S05]  /*ab0e0*/  IADD3 R32, P1, R12, R8, RZ ;  /* 0x000000080c207210 */ /* 0x010fca0007f3e0ff */
[----:B--2---:R-:W-:-:S05]  /*ab0f0*/  IMAD.X R33, R29, 0x1, R10, P1 ;  /* 0x000000011d217824 */ /* 0x004fca00008e060a */
[----:B------:R0:W-:Y:S01]  /*ab100*/  STL.64 [R1+0x4c50], R32 ;  /* 0x004c502001007387 */ /* 0x0001e20000100a00 */
[----:B---3--:R-:W-:-:S05]  /*ab110*/  IADD3 R30, P2, R12, R6, RZ ;  /* 0x000000060c1e7210 */ /* 0x008fca0007f5e0ff */
[----:B------:R-:W-:Y:S01]  /*ab120*/  IMAD.X R31, R29, 0x1, R7, P2 ;  /* 0x000000011d1f7824 */ /* 0x000fe200010e0607 */
[----:B0-----:R-:W-:-:S04]  /*ab130*/  IADD3 R32, P1, R13, R9, RZ ;  /* 0x000000090d207210 */ /* 0x001fc80007f3e0ff */
[----:B------:R0:W-:Y:S02]  /*ab140*/  STL.64 [R1+0x4c48], R30 ;  /* 0x004c481e01007387 */ /* 0x0001e40000100a00 */
[----:B0-----:R-:W-:-:S05]  /*ab150*/  SHF.R.S32.HI R31, RZ, 0x1f, R13 ;  /* 0x0000001fff1f7819 */ /* 0x001fca000001140d */
[----:B------:R-:W-:Y:S01]  /*ab160*/  IMAD.X R33, R31, 0x1, R11, P1 ;  /* 0x000000011f217824 */ /* 0x000fe200008e060b */
[----:B------:R-:W-:Y:S02]  /*ab170*/  IADD3 R30, P2, R13, R8, RZ ;  /* 0x000000080d1e7210 */ /* 0x000fe40007f5e0ff */
[----:B------:R-:W-:-:S05]  /*ab180*/  IADD3 R28, P0, R12, R4, RZ ;  /* 0x000000040c1c7210 */ /* 0x000fca0007f1e0ff */
[----:B------:R-:W-:-:S05]  /*ab190*/  IMAD.X R29, R29, 0x1, R5, P0 ;  /* 0x000000011d1d7824 */ /* 0x000fca00000e0605 */
[----:B------:R-:W-:Y:S04]  /*ab1a0*/  STL.64 [R1+0x4c40], R28 ;  /* 0x004c401c01007387 */ /* 0x000fe80000100a00 */
[----:B------:R0:W-:Y:S02]  /*ab1b0*/  STL.64 [R1+0x4c38], R32 ;  /* 0x004c382001007387 */ /* 0x0001e40000100a00 */
[----:B0-----:R-:W-:-:S04]  /*ab1c0*/  IMAD.MOV.U32 R33, RZ, RZ, R31 ;  /* 0x000000ffff217224 */ /* 0x001fc800078e001f */
[----:B------:R-:W-:Y:S01]  /*ab1d0*/  IMAD.X R31, R33, 0x1, R10, P2 ;  /* 0x00000001211f7824 */ /* 0x000fe200010e060a */
[C---:B------:R-:W-:Y:S02]  /*ab1e0*/  IADD3 R28, P0, R13.reuse, R6, RZ ;  /* 0x000000060d1c7210 */ /* 0x040fe40007f1e0ff */
[----:B------:R-:W-:Y:S02]  /*ab1f0*/  IADD3 R32, P1, R13, R4, RZ ;  /* 0x000000040d207210 */ /* 0x000fe40007f3e0ff */
[----:B------:R0:W-:Y:S01]  /*ab200*/  STL.64 [R1+0x4c30], R30 ;  /* 0x004c301e01007387 */ /* 0x0001e20000100a00 */
[----:B------:R-:W-:Y:S01]  /*ab210*/  SHF.R.S32.HI R13, RZ, 0x1f, R14 ;  /* 0x0000001fff0d7819 */ /* 0x000fe2000001140e */
[C---:B------:R-:W-:Y:S02]  /*ab220*/  IMAD.X R29, R33.reuse, 0x1, R7, P0 ;  /* 0x00000001211d7824 */ /* 0x040fe400000e0607 */
[----:B------:R-:W-:Y:S01]  /*ab230*/  IMAD.X R33, R33, 0x1, R5, P1 ;  /* 0x0000000121217824 */ /* 0x000fe200008e0605 */
[----:B0-----:R-:W-:-:S02]  /*ab240*/  IADD3 R30, P2, R14, R9, RZ ;  /* 0x000000090e1e7210 */ /* 0x001fc40007f5e0ff */
[----:B------:R0:W-:Y:S03]  /*ab250*/  STL.64 [R1+0x4c28], R28 ;  /* 0x004c281c01007387 */ /* 0x0001e60000100a00 */
[----:B------:R-:W-:Y:S01]  /*ab260*/  IMAD.X R31, R13, 0x1, R11, P2 ;  /* 0x000000010d1f7824 */ /* 0x000fe200010e060b */
[----:B------:R1:W-:Y:S04]  /*ab270*/  STL.64 [R1+0x4c20], R32 ;  /* 0x004c202001007387 */ /* 0x0003e80000100a00 */
[----:B------:R2:W-:Y:S01]  /*ab280*/  STL.64 [R1+0x4c18], R30 ;  /* 0x004c181e01007387 */ /* 0x0005e20000100a00 */
[C---:B0-----:R-:W-:Y:S02]  /*ab290*/  IADD3 R28, P0, R14.reuse, R8, RZ ;  /* 0x000000080e1c7210 */ /* 0x041fe40007f1e0ff */
[----:B-1----:R-:W-:-:S02]  /*ab2a0*/  IADD3 R32, P1, R14, R6, RZ ;  /* 0x000000060e207210 */ /* 0x002fc40007f3e0ff */
[----:B--2---:R-:W-:Y:S01]  /*ab2b0*/  IADD3 R30, P2, R14, R4, RZ ;  /* 0x000000040e1e7210 */ /* 0x004fe20007f5e0ff */
[----:B------:R-:W-:-:S04]  /*ab2c0*/  IMAD.MOV.U32 R14, RZ, RZ, R13 ;  /* 0x000000ffff0e7224 */ /* 0x000fc800078e000d */
[C---:B------:R-:W-:Y:S01]  /*ab2d0*/  IMAD.X R29, R14.reuse, 0x1, R10, P0 ;  /* 0x000000010e1d7824 */ /* 0x040fe200000e060a */
[----:B------:R-:W-:Y:S01]  /*ab2e0*/  SHF.R.S32.HI R13, RZ, 0x1f, R15 ;  /* 0x0000001fff0d7819 */ /* 0x000fe2000001140f */
[C---:B------:R-:W-:Y:S02]  /*ab2f0*/  IMAD.X R33, R14.reuse, 0x1, R7, P1 ;  /* 0x000000010e217824 */ /* 0x040fe400008e0607 */
[----:B------:R-:W-:Y:S01]  /*ab300*/  IMAD.X R31, R14, 0x1, R5, P2 ;  /* 0x000000010e1f7824 */ /* 0x000fe200010e0605 */
[----:B------:R0:W-:Y:S04]  /*ab310*/  STL.64 [R1+0x4c10], R28 ;  /* 0x004c101c01007387 */ /* 0x0001e80000100a00 */
[----:B------:R1:W-:Y:S01]  /*ab320*/  STL.64 [R1+0x4c08], R32 ;  /* 0x004c082001007387 */ /* 0x0003e20000100a00 */
[----:B0-----:R-:W-:-:S03]  /*ab330*/  IADD3 R28, P0, R15, R9, RZ ;  /* 0x000000090f1c7210 */ /* 0x001fc60007f1e0ff */
[----:B------:R0:W-:Y:S01]  /*ab340*/  STL.64 [R1+0x4c00], R30 ;  /* 0x004c001e01007387 */ /* 0x0001e20000100a00 */
[----:B-1----:R-:W-:Y:S01]  /*ab350*/  IADD3 R32, P1, R15, R8, RZ ;  /* 0x000000080f207210 */ /* 0x002fe20007f3e0ff */
[----:B------:R-:W-:Y:S01]  /*ab360*/  IMAD.X R29, R13, 0x1, R11, P0 ;  /* 0x000000010d1d7824 */ /* 0x000fe200000e060b */
[C---:B------:R-:W-:Y:S02]  /*ab370*/  IADD3 R14, P0, R15.reuse, R4, RZ ;  /* 0x000000040f0e7210 */ /* 0x040fe40007f1e0ff */
[----:B0-----:R-:W-:Y:S01]  /*ab380*/  IADD3 R30, P2, R15, R6, RZ ;  /* 0x000000060f1e7210 */ /* 0x001fe20007f5e0ff */
[----:B------:R-:W-:Y:S01]  /*ab390*/  IMAD.MOV.U32 R15, RZ, RZ, R13 ;  /* 0x000000ffff0f7224 */ /* 0x000fe200078e000d */
[----:B------:R0:W-:Y:S03]  /*ab3a0*/  STL.64 [R1+0x4bf8], R28 ;  /* 0x004bf81c01007387 */ /* 0x0001e60000100a00 */
[C---:B------:R-:W-:Y:S01]  /*ab3b0*/  IMAD.X R33, R15.reuse, 0x1, R10, P1 ;  /* 0x000000010f217824 */ /* 0x040fe200008e060a */
[----:B------:R-:W-:Y:S01]  /*ab3c0*/  SHF.R.S32.HI R13, RZ, 0x1f, R16 ;  /* 0x0000001fff0d7819 */ /* 0x000fe20000011410 */
[C---:B------:R-:W-:Y:S01]  /*ab3d0*/  IMAD.X R31, R15.reuse, 0x1, R7, P2 ;  /* 0x000000010f1f7824 */ /* 0x040fe200010e0607 */
[----:B0-----:R-:W2:Y:S04]  /*ab3e0*/  LDL.LU.64 R28, [R1+0x59e0] ;  /* 0x0059e000011c7983 */ /* 0x001ea80000300a00 */
[----:B------:R0:W-:Y:S01]  /*ab3f0*/  STL.64 [R1+0x4bf0], R32 ;  /* 0x004bf02001007387 */ /* 0x0001e20000100a00 */
[----:B------:R-:W-:-:S03]  /*ab400*/  IMAD.X R15, R15, 0x1, R5, P0 ;  /* 0x000000010f0f7824 */ /* 0x000fc600000e0605 */
[----:B------:R1:W-:Y:S01]  /*ab410*/  STL.64 [R1+0x4be8], R30 ;  /* 0x004be81e01007387 */ /* 0x0003e20000100a00 */
[----:B0-----:R-:W-:-:S03]  /*ab420*/  IADD3 R32, P1, R16, R9, RZ ;  /* 0x0000000910207210 */ /* 0x001fc60007f3e0ff */
[----:B------:R0:W-:Y:S02]  /*ab430*/  STL.64 [R1+0x4be0], R14 ;  /* 0x004be00e01007387 */ /* 0x0001e40000100a00 */
[----:B------:R-:W-:Y:S01]  /*ab440*/  IMAD.X R33, R13, 0x1, R11, P1 ;  /* 0x000000010d217824 */ /* 0x000fe200008e060b */
[----:B-1----:R-:W-:-:S04]  /*ab450*/  IADD3 R30, P2, R16, R8, RZ ;  /* 0x00000008101e7210 */ /* 0x002fc80007f5e0ff */
[----:B------:R1:W-:Y:S01]  /*ab460*/  STL.64 [R1+0x4bd8], R32 ;  /* 0x004bd82001007387 */ /* 0x0003e20000100a00 */
[C---:B0-----:R-:W-:Y:S02]  /*ab470*/  IADD3 R14, P0, R16.reuse, R6, RZ ;  /* 0x00000006100e7210 */ /* 0x041fe40007f1e0ff */
[----:B-1----:R-:W-:Y:S01]  /*ab480*/  IADD3 R32, P1, R16, R4, RZ ;  /* 0x0000000410207210 */ /* 0x002fe20007f3e0ff */
        /* <DEDUP_REMOVED lines=18> */
[----:B0-----:R-:W3:Y:S04]  /*ab5b0*/  LDL.LU.64 R30, [R1+0x59d8] ;  /* 0x0059d800011e7983 */ /* 0x001ee80000300a00 */
        /* <DEDUP_REMOVED lines=11> */
[C---:B------:R-:W-:Y:S02]  /*ab670*/  IMAD.X R33, R18.reuse, 0x1, R10, P1 ;  /* 0x0000000112217824 */ /* 0x040fe400008e060a */
[C---:B------:R-:W-:Y:S01]  /*ab680*/  IMAD.X R17, R18.reuse, 0x1, R7, P2 ;  /* 0x0000000112117824 */ /* 0x040fe200010e0607 */
[----:B------:R-:W-:Y:S02]  /*ab690*/  SHF.R.S32.HI R13, RZ, 0x1f, R19 ;  /* 0x0000001fff0d7819 */ /* 0x000fe40000011413 */
[----:B------:R0:W-:Y:S04]  /*ab6a0*/  STL.64 [R1+0x4b90], R32 ;  /* 0x004b902001007387 */ /* 0x0001e80000100a00 */
[----:B------:R1:W-:Y:S01]  /*ab6b0*/  STL.64 [R1+0x4b88], R16 ;  /* 0x004b881001007387 */ /* 0x0003e20000100a00 */
[----:B------:R-:W-:Y:S01]  /*ab6c0*/  IMAD.X R15, R18, 0x1, R5, P0 ;  /* 0x00000001120f7824 */ /* 0x000fe200000e0605 */
[----:B0-----:R-:W-:-:S02]  /*ab6d0*/  IADD3 R32, P1, R19, R9, RZ ;  /* 0x0000000913207210 */ /* 0x001fc40007f3e0ff */
[----:B-1----:R-:W-:-:S03]  /*ab6e0*/  IADD3 R16, P2, R19, R8, RZ ;  /* 0x0000000813107210 */ /* 0x002fc60007f5e0ff */
[C---:B------:R-:W-:Y:S01]  /*ab6f0*/  IMAD.X R33, R13.reuse, 0x1, R11, P1 ;  /* 0x000000010d217824 */ /* 0x040fe200008e060b */
[----:B------:R0:W-:Y:S01]  /*ab700*/  STL.64 [R1+0x4b80], R14 ;  /* 0x004b800e01007387 */ /* 0x0001e20000100a00 */
[----:B------:R-:W-:-:S03]  /*ab710*/  IMAD.X R17, R13, 0x1, R10, P2 ;  /* 0x000000010d117824 */ /* 0x000fc600010e060a */
[----:B------:R1:W-:Y:S01]  /*ab720*/  STL.64 [R1+0x4b78], R32 ;  /* 0x004b782001007387 */ /* 0x0003e20000100a00 */
[----:B------:R-:W-:-:S03]  /*ab730*/  SHF.R.S32.HI R34, RZ, 0x1f, R20 ;  /* 0x0000001fff227819 */ /* 0x000fc60000011414 */
[----:B------:R4:W-:Y:S01]  /*ab740*/  STL.64 [R1+0x4b70], R16 ;  /* 0x004b701001007387 */ /* 0x0009e20000100a00 */
[C---:B0-----:R-:W-:Y:S02]  /*ab750*/  IADD3 R14, P0, R19.reuse, R6, RZ ;  /* 0x00000006130e7210 */ /* 0x041fe40007f1e0ff */
[----:B-1----:R-:W-:-:S03]  /*ab760*/  IADD3 R32, P1, R19, R4, RZ ;  /* 0x0000000413207210 */ /* 0x002fc60007f3e0ff */
[C---:B------:R-:W-:Y:S01]  /*ab770*/  IMAD.X R15, R13.reuse, 0x1, R7, P0 ;  /* 0x000000010d0f7824 */ /* 0x040fe200000e0607 */
[----:B----4-:R-:W-:Y:S01]  /*ab780*/  IADD3 R16, P2, R20, R9, RZ ;  /* 0x0000000914107210 */ /* 0x010fe20007f5e0ff */
[----:B------:R-:W-:-:S03]  /*ab790*/  IMAD.X R33, R13, 0x1, R5, P1 ;  /* 0x000000010d217824 */ /* 0x000fc600008e0605 */
[----:B------:R0:W-:Y:S01]  /*ab7a0*/  STL.64 [R1+0x4b68], R14 ;  /* 0x004b680e01007387 */ /* 0x0001e20000100a00 */
[----:B------:R-:W-:-:S03]  /*ab7b0*/  IMAD.X R17, R34, 0x1, R11, P2 ;  /* 0x0000000122117824 */ /* 0x000fc600010e060b */
[----:B------:R1:W-:Y:S04]  /*ab7c0*/  STL.64 [R1+0x4b60], R32 ;  /* 0x004b602001007387 */ /* 0x0003e80000100a00 */
[----:B------:R4:W-:Y:S01]  /*ab7d0*/  STL.64 [R1+0x4b58], R16 ;  /* 0x004b581001007387 */ /* 0x0009e20000100a00 */
[C---:B0-----:R-:W-:Y:S02]  /*ab7e0*/  IADD3 R14, P0, R20.reuse, R8, RZ ;  /* 0x00000008140e7210 */ /* 0x041fe40007f1e0ff */
[C---:B-1----:R-:W-:Y:S02]  /*ab7f0*/  IADD3 R32, P1, R20.reuse, R6, RZ ;  /* 0x0000000614207210 */ /* 0x042fe40007f3e0ff */
[----:B----4-:R-:W-:Y:S01]  /*ab800*/  IADD3 R16, P2, R20, R4, RZ ;  /* 0x0000000414107210 */ /* 0x010fe20007f5e0ff */
[----:B------:R-:W-:-:S04]  /*ab810*/  IMAD.MOV.U32 R20, RZ, RZ, R34 ;  /* 0x000000ffff147224 */ /* 0x000fc800078e0022 */
[C---:B------:R-:W-:Y:S01]  /*ab820*/  IMAD.X R15, R20.reuse, 0x1, R10, P0 ;  /* 0x00000001140f7824 */ /* 0x040fe200000e060a */
[----:B------:R-:W-:Y:S01]  /*ab830*/  SHF.R.S32.HI R18, RZ, 0x1f, R21 ;  /* 0x0000001fff127819 */ /* 0x000fe20000011415 */
[----:B------:R-:W-:-:S03]  /*ab840*/  IMAD.X R33, R20, 0x1, R7, P1 ;  /* 0x0000000114217824 */ /* 0x000fc600008e0607 */
[----:B------:R0:W-:Y:S01]  /*ab850*/  STL.64 [R1+0x4b50], R14 ;  /* 0x004b500e01007387 */ /* 0x0001e20000100a00 */
[----:B------:R-:W-:-:S03]  /*ab860*/  IMAD.X R17, R20, 0x1, R5, P2 ;  /* 0x0000000114117824 */ /* 0x000fc600010e0605 */
[----:B------:R1:W-:Y:S01]  /*ab870*/  STL.64 [R1+0x4b48], R32 ;  /* 0x004b482001007387 */ /* 0x0003e20000100a00 */
[C---:B0-----:R-:W-:Y:S02]  /*ab880*/  IADD3 R14, P0, R21.reuse, R9, RZ ;  /* 0x00000009150e7210 */ /* 0x041fe40007f1e0ff */
[C---:B------:R-:W-:Y:S01]  /*ab890*/  IADD3 R34, P1, R21.reuse, R8, RZ ;  /* 0x0000000815227210 */ /* 0x040fe20007f3e0ff */
[----:B-1----:R-:W4:Y:S02]  /*ab8a0*/  LDL.LU.64 R32, [R1+0x59d0] ;  /* 0x0059d00001207983 */ /* 0x002f240000300a00 */
[----:B------:R-:W-:Y:S02]  /*ab8b0*/  IMAD.X R15, R18, 0x1, R11, P0 ;  /* 0x00000001120f7824 */ /* 0x000fe400000e060b */
[----:B------:R0:W-:Y:S04]  /*ab8c0*/  STL.64 [R1+0x4b40], R16 ;  /* 0x004b401001007387 */ /* 0x0001e80000100a00 */
[----:B------:R1:W-:Y:S01]  /*ab8d0*/  STL.64 [R1+0x4b38], R14 ;  /* 0x004b380e01007387 */ /* 0x0003e20000100a00 */
[----:B------:R-:W-:Y:S01]  /*ab8e0*/  IMAD.MOV.U32 R13, RZ, RZ, R35 ;  /* 0x000000ffff0d7224 */ /* 0x000fe200078e0023 */
[C---:B0-----:R-:W-:Y:S01]  /*ab8f0*/  IADD3 R16, P2, R21.reuse, R6, RZ ;  /* 0x0000000615107210 */ /* 0x041fe20007f5e0ff */
[----:B-1----:R-:W-:Y:S01]  /*ab900*/  IMAD.MOV.U32 R15, RZ, RZ, R18 ;  /* 0x000000ffff0f7224 */ /* 0x002fe200078e0012 */
[----:B------:R-:W-:-:S03]  /*ab910*/  IADD3 R14, P0, R21, R4, RZ ;  /* 0x00000004150e7210 */ /* 0x000fc60007f1e0ff */
[C---:B------:R-:W-:Y:S02]  /*ab920*/  IMAD.X R35, R15.reuse, 0x1, R10, P1 ;  /* 0x000000010f237824 */ /* 0x040fe400008e060a */
[C---:B------:R-:W-:Y:S02]  /*ab930*/  IMAD.X R17, R15.reuse, 0x1, R7, P2 ;  /* 0x000000010f117824 */ /* 0x040fe400010e0607 */
[----:B------:R-:W-:Y:S01]  /*ab940*/  IMAD.X R15, R15, 0x1, R5, P0 ;  /* 0x000000010f0f7824 */ /* 0x000fe200000e0605 */
[----:B------:R0:W-:Y:S01]  /*ab950*/  STL.64 [R1+0x4b30], R34 ;  /* 0x004b302201007387 */ /* 0x0001e20000100a00 */
[----:B------:R-:W-:Y:S02]  /*ab960*/  IADD3 R20, P1, R22, R9, RZ ;  /* 0x0000000916147210 */ /* 0x000fe40007f3e0ff */
[----:B------:R-:W-:Y:S01]  /*ab970*/  SHF.R.S32.HI R18, RZ, 0x1f, R22 ;  /* 0x0000001fff127819 */ /* 0x000fe20000011416 */
[----:B0-----:R-:W4:Y:S04]  /*ab980*/  LDL.LU.64 R34, [R1+0x59c8] ;  /* 0x0059c80001227983 */ /* 0x001f280000300a00 */
        /* <DEDUP_REMOVED lines=8> */
[----:B------:R1:W-:Y:S04]  /*aba10*/  STL.64 [R1+0x4b10], R16 ;  /* 0x004b101001007387 */ /* 0x0003e80000100a00 */
[----:B------:R2:W-:Y:S01]  /*aba20*/  STL.64 [R1+0x4b08], R14 ;  /* 0x004b080e01007387 */ /* 0x0005e20000100a00 */
[----:B0-----:R-:W-:Y:S02]  /*aba30*/  IADD3 R20, P1, R22, R4, RZ ;  /* 0x0000000416147210 */ /* 0x001fe40007f3e0ff */
[----:B------:R-:W-:Y:S02]  /*aba40*/  SHF.R.S32.HI R22, RZ, 0x1f, R23 ;  /* 0x0000001fff167819 */ /* 0x000fe40000011417 */
[C---:B-1----:R-:W-:Y:S01]  /*aba50*/  IADD3 R16, P2, R23.reuse, R9, RZ ;  /* 0x0000000917107210 */ /* 0x042fe20007f5e0ff */
[----:B------:R-:W-:Y:S01]  /*aba60*/  IMAD.X R21, R18, 0x1, R5, P1 ;  /* 0x0000000112157824 */ /* 0x000fe200008e0605 */
[----:B--2---:R-:W-:-:S03]  /*aba70*/  IADD3 R14, P0, R23, R8, RZ ;  /* 0x00000008170e7210 */ /* 0x004fc60007f1e0ff */
        /* <DEDUP_REMOVED lines=8> */
[----:B------:R-:W-:Y:S01]  /*abb00*/  IMAD.X R21, R22, 0x1, R7, P1 ;  /* 0x0000000116157824 */ /* 0x000fe200008e0607 */
[----:B--2---:R-:W-:Y:S01]  /*abb10*/  IADD3 R14, P0, R24, R9, RZ ;  /* 0x00000009180e7210 */ /* 0x004fe20007f1e0ff */
[----:B------:R-:W-:-:S03]  /*abb20*/  IMAD.X R17, R22, 0x1, R5, P2 ;  /* 0x0000000116117824 */ /* 0x000fc600010e0605 */
[----:B------:R0:W-:Y:S01]  /*abb30*/  STL.64 [R1+0x4ae8], R20 ;  /* 0x004ae81401007387 */ /* 0x0001e20000100a00 */
[----:B------:R-:W-:-:S03]  /*abb40*/  IMAD.X R15, R18, 0x1, R11, P0 ;  /* 0x00000001120f7824 */ /* 0x000fc600000e060b */
[----:B------:R1:W-:Y:S04]  /*abb50*/  STL.64 [R1+0x4ae0], R16 ;  /* 0x004ae01001007387 */ /* 0x0003e80000100a00 */
[----:B------:R2:W-:Y:S01]  /*abb60*/  STL.64 [R1+0x4ad8], R14 ;  /* 0x004ad80e01007387 */ /* 0x0005e20000100a00 */
[C---:B0-----:R-:W-:Y:S02]  /*abb70*/  IADD3 R20, P1, R24.reuse, R8, RZ ;  /* 0x0000000818147210 */ /* 0x041fe40007f3e0ff */
[C---:B-1----:R-:W-:Y:S01]  /*abb80*/  IADD3 R16, P2, R24.reuse, R6, RZ ;  /* 0x0000000618107210 */ /* 0x042fe20007f5e0ff */
[----:B--2---:R-:W-:Y:S01]  /*abb90*/  IMAD.MOV.U32 R15, RZ, RZ, R36 ;  /* 0x000000ffff0f7224 */ /* 0x004fe200078e0024 */
[----:B------:R-:W-:Y:S01]  /*abba0*/  IADD3 R36, P0, R24, R4, RZ ;  /* 0x0000000418247210 */ /* 0x000fe20007f1e0ff */
[----:B------:R-:W-:-:S02]  /*abbb0*/  IMAD.MOV.U32 R14, RZ, RZ, R13 ;  /* 0x000000ffff0e7224 */ /* 0x000fc400078e000d */
[C---:B------:R-:W-:Y:S02]  /*abbc0*/  IMAD.X R21, R18.reuse, 0x1, R10, P1 ;  /* 0x0000000112157824 */ /* 0x040fe400008e060a */
[----:B------:R-:W-:Y:S02]  /*abbd0*/  IMAD.MOV.U32 R13, RZ, RZ, R37 ;  /* 0x000000ffff0d7224 */ /* 0x000fe400078e0025 */
[C---:B------:R-:W-:Y:S02]  /*abbe0*/  IMAD.X R17, R18.reuse, 0x1, R7, P2 ;  /* 0x0000000112117824 */ /* 0x040fe400010e0607 */
[----:B------:R-:W-:Y:S01]  /*abbf0*/  IMAD.X R37, R18, 0x1, R5, P0 ;  /* 0x0000000112257824 */ /* 0x000fe200000e0605 */
[----:B------:R-:W-:Y:S04]  /*abc00*/  STL.64 [R1+0x4ad0], R20 ;  /* 0x004ad01401007387 */ /* 0x000fe80000100a00 */
[----:B------:R-:W-:Y:S04]  /*abc10*/  STL.64 [R1+0x4ac8], R16 ;  /* 0x004ac81001007387 */ /* 0x000fe80000100a00 */
[----:B------:R0:W-:Y:S04]  /*abc20*/  STL.64 [R1+0x4ac0], R36 ;  /* 0x004ac02401007387 */ /* 0x0001e80000100a00 */
[----:B0-----:R-:W2:Y:S01]  /*abc30*/  LDL.LU.64 R36, [R1+0x59c0] ;  /* 0x0059c00001247983 */ /* 0x001ea20000300a00 */
[----:B------:R-:W-:-:S02]  /*abc40*/  IADD3 R20, P1, R25, R9, RZ ;  /* 0x0000000919147210 */ /* 0x000fc40007f3e0ff */
[----:B------:R-:W-:Y:S01]  /*abc50*/  SHF.R.S32.HI R22, RZ, 0x1f, R25 ;  /* 0x0000001fff167819 */ /* 0x000fe20000011419 */
[----:B------:R-:W-:-:S04]  /*abc60*/  IMAD.MOV.U32 R17, RZ, RZ, R15 ;  /* 0x000000ffff117224 */ /* 0x000fc800078e000f */
[----:B------:R-:W-:Y:S02]  /*abc70*/  IMAD.X R21, R22, 0x1, R11, P1 ;  /* 0x0000000116157824 */ /* 0x000fe400008e060b */
[----:B------:R-:W-:Y:S01]  /*abc80*/  IMAD.MOV.U32 R15, RZ, RZ, R38 ;  /* 0x000000ffff0f7224 */ /* 0x000fe200078e0026 */
[C---:B------:R-:W-:Y:S02]  /*abc90*/  IADD3 R38, P2, R25.reuse, R8, RZ ;  /* 0x0000000819267210 */ /* 0x040fe40007f5e0ff */
[----:B------:R0:W-:Y:S01]  /*abca0*/  STL.64 [R1+0x4ab8], R20 ;  /* 0x004ab81401007387 */ /* 0x0001e20000100a00 */
[----:B------:R-:W-:Y:S01]  /*abcb0*/  IMAD.MOV.U32 R16, RZ, RZ, R13 ;  /* 0x000000ffff107224 */ /* 0x000fe200078e000d */
[----:B------:R-:W-:Y:S01]  /*abcc0*/  IADD3 R18, P0, R25, R6, RZ ;  /* 0x0000000619127210 */ /* 0x000fe20007f1e0ff */
[----:B------:R-:W-:Y:S02]  /*abcd0*/  IMAD.MOV.U32 R13, RZ, RZ, R39 ;  /* 0x000000ffff0d7224 */ /* 0x000fe400078e0027 */
[----:B0-----:R-:W-:-:S04]  /*abce0*/  IMAD.MOV.U32 R21, RZ, RZ, R22 ;  /* 0x000000ffff157224 */ /* 0x001fc800078e0016 */
[----:B------:R-:W-:Y:S01]  /*abcf0*/  IMAD.X R39, R21, 0x1, R10, P2 ;  /* 0x0000000115277824 */ /* 0x000fe200010e060a */
[----:B------:R-:W-:Y:S04]  /*abd00*/  STL [R1+0x4aa8], R18 ;  /* 0x004aa81201007387 */ /* 0x000fe80000100800 */
[----:B------:R0:W-:Y:S04]  /*abd10*/  STL.64 [R1+0x4ab0], R38 ;  /* 0x004ab02601007387 */ /* 0x0001e80000100a00 */
[----:B0-----:R-:W2:Y:S01]  /*abd20*/  LDL.LU.64 R38, [R1+0x59b8] ;  /* 0x0059b80001267983 */ /* 0x001ea20000300a00 */
[----:B------:R-:W-:Y:S01]  /*abd30*/  IADD3 R20, P1, R25, R4, RZ ;  /* 0x0000000419147210 */ /* 0x000fe20007f3e0ff */
[----:B------:R-:W-:Y:S01]  /*abd40*/  IMAD.MOV.U32 R24, RZ, RZ, R18 ;  /* 0x000000ffff187224 */ /* 0x000fe200078e0012 */
[----:B------:R-:W-:-:S02]  /*abd50*/  IADD3 R18, P2, R26, R9, RZ ;  /* 0x000000091a127210 */ /* 0x000fc40007f5e0ff */
[----:B------:R-:W-:Y:S01]  /*abd60*/  SHF.R.S32.HI R22, RZ, 0x1f, R26 ;  /* 0x0000001fff167819 */ /* 0x000fe2000001141a */
[----:B------:R-:W-:Y:S02]  /*abd70*/  IMAD.MOV.U32 R25, RZ, RZ, R19 ;  /* 0x000000ffff197224 */ /* 0x000fe400078e0013 */
[C---:B------:R-:W-:Y:S01]  /*abd80*/  IMAD.X R25, R21.reuse, 0x1, R7, P0 ;  /* 0x0000000115197824 */ /* 0x040fe200000e0607 */
[----:B------:R-:W-:Y:S01]  /*abd90*/  IADD3 R24, P0, R26, R8, RZ ;  /* 0x000000081a187210 */ /* 0x000fe20007f1e0ff */
[----:B------:R-:W-:Y:S02]  /*abda0*/  IMAD.X R21, R21, 0x1, R5, P1 ;  /* 0x0000000115157824 */ /* 0x000fe400008e0605 */
[C---:B------:R-:W-:Y:S01]  /*abdb0*/  IMAD.X R19, R22.reuse, 0x1, R11, P2 ;  /* 0x0000000116137824 */ /* 0x040fe200010e060b */
[----:B------:R0:W-:Y:S04]  /*abdc0*/  STL [R1+0x4aac], R25 ;  /* 0x004aac1901007387 */ /* 0x0001e80000100800 */
[----:B------:R1:W-:Y:S04]  /*abdd0*/  STL.64 [R1+0x4aa0], R20 ;  /* 0x004aa01401007387 */ /* 0x0003e80000100a00 */
[----:B------:R3:W-:Y:S01]  /*abde0*/  STL.64 [R1+0x4a98], R18 ;  /* 0x004a981201007387 */ /* 0x0007e20000100a00 */
[----:B0-----:R-:W-:Y:S01]  /*abdf0*/  IMAD.X R25, R22, 0x1, R10, P0 ;  /* 0x0000000116197824 */ /* 0x001fe200000e060a */
[----:B-1----:R-:W-:Y:S01]  /*abe00*/  IADD3 R20, P1, R26, R6, RZ ;  /* 0x000000061a147210 */ /* 0x002fe20007f3e0ff */
[----:B---3--:R-:W-:-:S02]  /*abe10*/  IMAD.MOV.U32 R18, RZ, RZ, R16 ;  /* 0x000000ffff127224 */ /* 0x008fc400078e0010 */
[----:B------:R-:W-:Y:S02]  /*abe20*/  IMAD.MOV.U32 R16, RZ, RZ, R13 ;  /* 0x000000ffff107224 */ /* 0x000fe400078e000d */
[----:B------:R-:W-:Y:S01]  /*abe30*/  IMAD.MOV.U32 R13, RZ, RZ, R40 ;  /* 0x000000ffff0d7224 */ /* 0x000fe200078e0028 */
[----:B------:R-:W-:Y:S01]  /*abe40*/  IADD3 R40, P2, R26, R4, RZ ;  /* 0x000000041a287210 */ /* 0x000fe20007f5e0ff */
[----:B------:R0:W-:Y:S01]  /*abe50*/  STL.64 [R1+0x4a90], R24 ;  /* 0x004a901801007387 */ /* 0x0001e20000100a00 */
[----:B------:R-:W-:Y:S01]  /*abe60*/  IMAD.MOV.U32 R19, RZ, RZ, R17 ;  /* 0x000000ffff137224 */ /* 0x000fe200078e0011 */
[----:B------:R-:W-:Y:S01]  /*abe70*/  SHF.R.S32.HI R26, RZ, 0x1f, R27 ;  /* 0x0000001fff1a7819 */ /* 0x000fe2000001141b */
[----:B------:R-:W-:Y:S02]  /*abe80*/  IMAD.MOV.U32 R17, RZ, RZ, R15 ;  /* 0x000000ffff117224 */ /* 0x000fe400078e000f */
[----:B------:R-:W-:Y:S02]  /*abe90*/  IMAD.X R21, R22, 0x1, R7, P1 ;  /* 0x0000000116157824 */ /* 0x000fe400008e0607 */
[----:B------:R-:W-:-:S02]  /*abea0*/  IMAD.MOV.U32 R15, RZ, RZ, R41 ;  /* 0x000000ffff0f7224 */ /* 0x000fc400078e0029 */
[----:B------:R-:W-:Y:S01]  /*abeb0*/  IMAD.X R41, R22, 0x1, R5, P2 ;  /* 0x0000000116297824 */ /* 0x000fe200010e0605 */
[C---:B0-----:R-:W-:Y:S01]  /*abec0*/  IADD3 R24, P0, R27.reuse, R9, RZ ;  /* 0x000000091b187210 */ /* 0x041fe20007f1e0ff */
[----:B------:R0:W-:Y:S04]  /*abed0*/  STL.64 [R1+0x4a88], R20 ;  /* 0x004a881401007387 */ /* 0x0001e80000100a00 */
[----:B------:R-:W-:Y:S01]  /*abee0*/  IMAD.X R25, R26, 0x1, R11, P0 ;  /* 0x000000011a197824 */ /* 0x000fe200000e060b */
[----:B------:R1:W-:Y:S01]  /*abef0*/  STL.64 [R1+0x4a80], R40 ;  /* 0x004a802801007387 */ /* 0x0003e20000100a00 */
[----:B------:R-:W-:Y:S01]  /*abf00*/  IADD3 R22, P2, R27, R6, RZ ;  /* 0x000000061b167210 */ /* 0x000fe20007f5e0ff */
[----:B0-----:R-:W-:Y:S02]  /*abf10*/  IMAD.MOV.U32 R21, RZ, RZ, R19 ;  /* 0x000000ffff157224 */ /* 0x001fe400078e0013 */
[----:B------:R-:W-:-:S02]  /*abf20*/  IMAD.MOV.U32 R19, RZ, RZ, R17 ;  /* 0x000000ffff137224 */ /* 0x000fc400078e0011 */
[----:B------:R-:W-:Y:S01]  /*abf30*/  IMAD.MOV.U32 R17, RZ, RZ, R42 ;  /* 0x000000ffff117224 */ /* 0x000fe200078e002a */
[----:B-1----:R-:W3:Y:S01]  /*abf40*/  LDL.LU.64 R40, [R1+0x59b0] ;  /* 0x0059b00001287983 */ /* 0x002ee20000300a00 */
[----:B------:R-:W-:Y:S01]  /*abf50*/  IADD3 R42, P1, R27, R8, RZ ;  /* 0x000000081b2a7210 */ /* 0x000fe20007f3e0ff */
[----:B------:R-:W-:Y:S02]  /*abf60*/  IMAD.MOV.U32 R20, RZ, RZ, R18 ;  /* 0x000000ffff147224 */ /* 0x000fe400078e0012 */
[----:B------:R0:W-:Y:S01]  /*abf70*/  STL.64 [R1+0x4a78], R24 ;  /* 0x004a781801007387 */ /* 0x0001e20000100a00 */
[----:B------:R-:W-:Y:S02]  /*abf80*/  IMAD.MOV.U32 R18, RZ, RZ, R16 ;  /* 0x000000ffff127224 */ /* 0x000fe400078e0010 */
[----:B------:R-:W-:Y:S02]  /*abf90*/  IMAD.MOV.U32 R16, RZ, RZ, R15 ;  /* 0x000000ffff107224 */ /* 0x000fe400078e000f */
[----:B------:R-:W-:-:S02]  /*abfa0*/  IMAD.MOV.U32 R15, RZ, RZ, R43 ;  /* 0x000000ffff0f7224 */ /* 0x000fc400078e002b */
[----:B0-----:R-:W-:Y:S01]  /*abfb0*/  IMAD.MOV.U32 R25, RZ, RZ, R26 ;  /* 0x000000ffff197224 */ /* 0x001fe200078e001a */
[----:B------:R-:W-:Y:S01]  /*abfc0*/  IADD3 R24, P0, R27, R4, RZ ;  /* 0x000000041b187210 */ /* 0x000fe20007f1e0ff */
[----:B------:R-:W-:Y:S02]  /*abfd0*/  IMAD.MOV.U32 R27, RZ, RZ, R23 ;  /* 0x000000ffff1b7224 */ /* 0x000fe400078e0017 */
[C---:B------:R-:W-:Y:S02]  /*abfe0*/  IMAD.X R43, R25.reuse, 0x1, R10, P1 ;  /* 0x00000001192b7824 */ /* 0x040fe400008e060a */
[----:B------:R-:W-:Y:S01]  /*abff0*/  IMAD.X R27, R25, 0x1, R7, P2 ;  /* 0x00000001191b7824 */ /* 0x000fe200010e0607 */
[----:B------:R0:W-:Y:S01]  /*ac000*/  STL [R1+0x4a68], R22 ;  /* 0x004a681601007387 */ /* 0x0001e20000100800 */
[----:B------:R-:W-:-:S03]  /*ac010*/  IMAD.MOV.U32 R26, RZ, RZ, R22 ;  /* 0x000000ffff1a7224 */ /* 0x000fc600078e0016 */
[----:B------:R1:W-:Y:S01]  /*ac020*/  STL.64 [R1+0x4a70], R42 ;  /* 0x004a702a01007387 */ /* 0x0003e20000100a00 */
[----:B------:R-:W-:Y:S01]  /*ac030*/  IMAD.X R25, R25, 0x1, R5, P0 ;  /* 0x0000000119197824 */ /* 0x000fe200000e0605 */
[----:B0-----:R-:W-:Y:S02]  /*ac040*/  IADD3 R22, P1, R28, R9, RZ ;  /* 0x000000091c167210 */ /* 0x001fe40007f3e0ff */
[----:B-1----:R-:W3:Y:S04]  /*ac050*/  LDL.LU.64 R42, [R1+0x59a8] ;  /* 0x0059a800012a7983 */ /* 0x002ee80000300a00 */
[----:B------:R0:W-:Y:S02]  /*ac060*/  STL [R1+0x4a6c], R27 ;  /* 0x004a6c1b01007387 */ /* 0x0001e40000100800 */
[----:B0-----:R-:W-:-:S02]  /*ac070*/  SHF.R.S32.HI R27, RZ, 0x1f, R28 ;  /* 0x0000001fff1b7819 */ /* 0x001fc4000001141c */
[----:B------:R0:W-:Y:S03]  /*ac080*/  STL.64 [R1+0x4a60], R24 ;  /* 0x004a601801007387 */ /* 0x0001e60000100a00 */
[----:B------:R-:W-:Y:S01]  /*ac090*/  IMAD.X R23, R27, 0x1, R11, P1 ;  /* 0x000000011b177824 */ /* 0x000fe200008e060b */
[----:B------:R-:W-:-:S04]  /*ac0a0*/  IADD3 R26, P2, R28, R8, RZ ;  /* 0x000000081c1a7210 */ /* 0x000fc80007f5e0ff */
[----:B------:R1:W-:Y:S01]  /*ac0b0*/  STL.64 [R1+0x4a58], R22 ;  /* 0x004a581601007387 */ /* 0x0003e20000100a00 */
[----:B0-----:R-:W-:Y:S01]  /*ac0c0*/  IADD3 R24, P0, R28, R6, RZ ;  /* 0x000000061c187210 */ /* 0x001fe20007f1e0ff */
[----:B-1----:R-:W-:-:S04]  /*ac0d0*/  IMAD.MOV.U32 R23, RZ, RZ, R27 ;  /* 0x000000ffff177224 */ /* 0x002fc800078e001b */
[C---:B------:R-:W-:Y:S01]  /*ac0e0*/  IMAD.X R27, R23.reuse, 0x1, R10, P2 ;  /* 0x00000001171b7824 */ /* 0x040fe200010e060a */
[----:B------:R-:W-:Y:S02]  /*ac0f0*/  IADD3 R22, P1, R28, R4, RZ ;  /* 0x000000041c167210 */ /* 0x000fe40007f3e0ff */
[----:B------:R-:W-:Y:S02]  /*ac100*/  SHF.R.S32.HI R28, RZ, 0x1f, R29 ;  /* 0x0000001fff1c7819 */ /* 0x000fe4000001141d */
[----:B------:R0:W-:Y:S01]  /*ac110*/  STL.64 [R1+0x4a50], R26 ;  /* 0x004a501a01007387 */ /* 0x0001e20000100a00 */
[C---:B------:R-:W-:Y:S02]  /*ac120*/  IMAD.X R25, R23.reuse, 0x1, R7, P0 ;  /* 0x0000000117197824 */ /* 0x040fe400000e0607 */
[----:B------:R-:W-:Y:S01]  /*ac130*/  IMAD.X R23, R23, 0x1, R5, P1 ;  /* 0x0000000117177824 */ /* 0x000fe200008e0605 */
[C---:B0-----:R-:W-:Y:S02]  /*ac140*/  IADD3 R26, P2, R29.reuse, R9, RZ ;  /* 0x000000091d1a7210 */ /* 0x041fe40007f5e0ff */
[----:B------:R0:W-:Y:S03]  /*ac150*/  STL.64 [R1+0x4a48], R24 ;  /* 0x004a481801007387 */ /* 0x0001e60000100a00 */
[----:B------:R-:W-:Y:S01]  /*ac160*/  IMAD.X R27, R28, 0x1, R11, P2 ;  /* 0x000000011c1b7824 */ /* 0x000fe200010e060b */
[----:B------:R-:W-:Y:S04]  /*ac170*/  STL.64 [R1+0x4a40], R22 ;  /* 0x004a401601007387 */ /* 0x000fe80000100a00 */
[----:B------:R1:W-:Y:S01]  /*ac180*/  STL.64 [R1+0x4a38], R26 ;  /* 0x004a381a01007387 */ /* 0x0003e20000100a00 */
[----:B0-----:R-:W-:Y:S01]  /*ac190*/  IADD3 R24, P0, R29, R8, RZ ;  /* 0x000000081d187210 */ /* 0x001fe20007f1e0ff */
[----:B-1----:R-:W-:-:S04]  /*ac1a0*/  IMAD.MOV.U32 R27, RZ, RZ, R28 ;  /* 0x000000ffff1b7224 */ /* 0x002fc800078e001c */
        /* <DEDUP_REMOVED lines=14> */
[----:B----4-:R-:W-:Y:S01]  /*ac290*/  IADD3 R24, P0, R30, R4, RZ ;  /* 0x000000041e187210 */ /* 0x010fe20007f1e0ff */
[----:B------:R-:W-:-:S04]  /*ac2a0*/  IMAD.MOV.U32 R30, RZ, RZ, R28 ;  /* 0x000000ffff1e7224 */ /* 0x000fc800078e001c */
[----:B------:R-:W-:-:S05]  /*ac2b0*/  IMAD.X R23, R30, 0x1, R10, P1 ;  /* 0x000000011e177824 */ /* 0x000fca00008e060a */
[----:B------:R0:W-:Y:S01]  /*ac2c0*/  STL.64 [R1+0x4a10], R22 ;  /* 0x004a101601007387 */ /* 0x0001e20000100a00 */
[C---:B------:R-:W-:Y:S01]  /*ac2d0*/  IMAD.X R27, R30.reuse, 0x1, R7, P2 ;  /* 0x000000011e1b7824 */ /* 0x040fe200010e0607 */
[----:B------:R-:W-:Y:S01]  /*ac2e0*/  SHF.R.S32.HI R28, RZ, 0x1f, R31 ;  /* 0x0000001fff1c7819 */ /* 0x000fe2000001141f */
[----:B------:R-:W-:Y:S02]  /*ac2f0*/  IMAD.X R25, R30, 0x1, R5, P0 ;  /* 0x000000011e197824 */ /* 0x000fe400000e0605 */
[----:B0-----:R-:W-:Y:S02]  /*ac300*/  IMAD.MOV.U32 R22, RZ, RZ, R20 ;  /* 0x000000ffff167224 */ /* 0x001fe400078e0014 */
[----:B------:R-:W-:Y:S02]  /*ac310*/  IMAD.MOV.U32 R20, RZ, RZ, R18 ;  /* 0x000000ffff147224 */ /* 0x000fe400078e0012 */
[----:B------:R-:W-:Y:S02]  /*ac320*/  IMAD.MOV.U32 R18, RZ, RZ, R15 ;  /* 0x000000ffff127224 */ /* 0x000fe400078e000f */
[----:B------:R-:W-:Y:S01]  /*ac330*/  IMAD.MOV.U32 R15, RZ, RZ, R44 ;  /* 0x000000ffff0f7224 */ /* 0x000fe200078e002c */
[----:B------:R-:W-:Y:S01]  /*ac340*/  IADD3 R44, P1, R31, R9, RZ ;  /* 0x000000091f2c7210 */ /* 0x000fe20007f3e0ff */
[----:B------:R-:W-:-:S02]  /*ac350*/  IMAD.MOV.U32 R23, RZ, RZ, R21 ;  /* 0x000000ffff177224 */ /* 0x000fc400078e0015 */
[----:B------:R-:W-:Y:S02]  /*ac360*/  IMAD.MOV.U32 R21, RZ, RZ, R19 ;  /* 0x000000ffff157224 */ /* 0x000fe400078e0013 */
[----:B------:R-:W-:Y:S01]  /*ac370*/  IMAD.MOV.U32 R19, RZ, RZ, R17 ;  /* 0x000000ffff137224 */ /* 0x000fe200078e0011 */
[----:B------:R0:W-:Y:S01]  /*ac380*/  STL.64 [R1+0x4a08], R26 ;  /* 0x004a081a01007387 */ /* 0x0001e20000100a00 */
[----:B------:R-:W-:Y:S02]  /*ac390*/  IMAD.MOV.U32 R17, RZ, RZ, R14 ;  /* 0x000000ffff117224 */ /* 0x000fe400078e000e */
[----:B------:R-:W-:Y:S01]  /*ac3a0*/  IMAD.MOV.U32 R14, RZ, RZ, R45 ;  /* 0x000000ffff0e7224 */ /* 0x000fe200078e002d */
[----:B------:R1:W-:Y:S01]  /*ac3b0*/  STL.64 [R1+0x4a00], R24 ;  /* 0x004a001801007387 */ /* 0x0003e20000100a00 */
[----:B------:R-:W-:Y:S01]  /*ac3c0*/  IMAD.X R45, R28, 0x1, R11, P1 ;  /* 0x000000011c2d7824 */ /* 0x000fe200008e060b */
[C---:B------:R-:W-:Y:S02]  /*ac3d0*/  IADD3 R30, P1, R31.reuse, R4, RZ ;  /* 0x000000041f1e7210 */ /* 0x040fe40007f3e0ff */
[----:B0-----:R-:W-:-:S02]  /*ac3e0*/  IADD3 R26, P2, R31, R8, RZ ;  /* 0x000000081f1a7210 */ /* 0x001fc40007f5e0ff */
[----:B-1----:R-:W-:Y:S01]  /*ac3f0*/  IADD3 R24, P0, R31, R6, RZ ;  /* 0x000000061f187210 */ /* 0x002fe20007f1e0ff */
[----:B------:R-:W-:Y:S01]  /*ac400*/  IMAD.MOV.U32 R31, RZ, RZ, R28 ;  /* 0x000000ffff1f7224 */ /* 0x000fe200078e001c */
[----:B------:R0:W-:Y:S03]  /*ac410*/  STL.64 [R1+0x49f8], R44 ;  /* 0x0049f82c01007387 */ /* 0x0001e60000100a00 */
[C---:B------:R-:W-:Y:S01]  /*ac420*/  IMAD.X R27, R31.reuse, 0x1, R10, P2 ;  /* 0x000000011f1b7824 */ /* 0x040fe200010e060a */
[----:B------:R-:W-:Y:S01]  /*ac430*/  SHF.R.S32.HI R28, RZ, 0x1f, R33 ;  /* 0x0000001fff1c7819 */ /* 0x000fe20000011421 */
[C---:B------:R-:W-:Y:S01]  /*ac440*/  IMAD.X R25, R31.reuse, 0x1, R7, P0 ;  /* 0x000000011f197824 */ /* 0x040fe200000e0607 */
[----:B0-----:R-:W4:Y:S04]  /*ac450*/  LDL.LU.64 R44, [R1+0x59a0] ;  /* 0x0059a000012c7983 */ /* 0x001f280000300a00 */
        /* <DEDUP_REMOVED lines=13> */
[----:B------:R-:W-:-:S03]  /*ac530*/  IMAD.X R31, R33, 0x1, R7, P1 ;  /* 0x00000001211f7824 */ /* 0x000fc600008e0607 */
[----:B------:R0:W-:Y:S01]  /*ac540*/  STL.64 [R1+0x49d0], R24 ;  /* 0x0049d01801007387 */ /* 0x0001e20000100a00 */
[----:B------:R-:W-:-:S03]  /*ac550*/  IMAD.X R27, R33, 0x1, R5, P2 ;  /* 0x00000001211b7824 */ /* 0x000fc600010e0605 */
[----:B------:R1:W-:Y:S01]  /*ac560*/  STL.64 [R1+0x49c8], R30 ;  /* 0x0049c81e01007387 */ /* 0x0003e20000100a00 */
[----:B0-----:R-:W-:-:S03]  /*ac570*/  IADD3 R24, P0, R34, R9, RZ ;  /* 0x0000000922187210 */ /* 0x001fc60007f1e0ff */
[----:B------:R0:W-:Y:S01]  /*ac580*/  STL.64 [R1+0x49c0], R26 ;  /* 0x0049c01a01007387 */ /* 0x0001e20000100a00 */
[----:B-1----:R-:W-:Y:S01]  /*ac590*/  IADD3 R30, P1, R34, R8, RZ ;  /* 0x00000008221e7210 */ /* 0x002fe20007f3e0ff */
[----:B------:R-:W-:-:S04]  /*ac5a0*/  IMAD.X R25, R28, 0x1, R11, P0 ;  /* 0x000000011c197824 */ /* 0x000fc800000e060b */
[----:B------:R-:W-:Y:S01]  /*ac5b0*/  IMAD.X R31, R28, 0x1, R10, P1 ;  /* 0x000000011c1f7824 */ /* 0x000fe200008e060a */
[----:B------:R1:W-:Y:S01]  /*ac5c0*/  STL.64 [R1+0x49b8], R24 ;  /* 0x0049b81801007387 */ /* 0x0003e20000100a00 */
[----:B0-----:R-:W-:-:S03]  /*ac5d0*/  IADD3 R26, P2, R34, R6, RZ ;  /* 0x00000006221a7210 */ /* 0x001fc60007f5e0ff */
[----:B------:R0:W-:Y:S01]  /*ac5e0*/  STL.64 [R1+0x49b0], R30 ;  /* 0x0049b01e01007387 */ /* 0x0001e20000100a00 */
[----:B------:R-:W-:Y:S01]  /*ac5f0*/  SHF.R.S32.HI R33, RZ, 0x1f, R35 ;  /* 0x0000001fff217819 */ /* 0x000fe20000011423 */
[----:B-1----:R-:W-:Y:S02]  /*ac600*/  IMAD.MOV.U32 R25, RZ, RZ, R19 ;  /* 0x000000ffff197224 */ /* 0x002fe400078e0013 */
[----:B------:R-:W-:Y:S02]  /*ac610*/  IMAD.MOV.U32 R19, RZ, RZ, R18 ;  /* 0x000000ffff137224 */ /* 0x000fe400078e0012 */
[----:B------:R-:W-:Y:S02]  /*ac620*/  IMAD.MOV.U32 R18, RZ, RZ, R15 ;  /* 0x000000ffff127224 */ /* 0x000fe400078e000f */
[----:B------:R-:W-:Y:S01]  /*ac630*/  IMAD.MOV.U32 R15, RZ, RZ, R46 ;  /* 0x000000ffff0f7224 */ /* 0x000fe200078e002e */
[----:B------:R-:W-:Y:S01]  /*ac640*/  IADD3 R46, P0, R34, R4, RZ ;  /* 0x00000004222e7210 */ /* 0x000fe20007f1e0ff */
[----:B------:R-:W-:Y:S01]  /*ac650*/  IMAD.MOV.U32 R24, RZ, RZ, R23 ;  /* 0x000000ffff187224 */ /* 0x000fe200078e0017 */
[----:B0-----:R-:W-:Y:S01]  /*ac660*/  IADD3 R30, P1, R35, R9, RZ ;  /* 0x00000009231e7210 */ /* 0x001fe20007f3e0ff */
[----:B------:R-:W-:-:S02]  /*ac670*/  IMAD.MOV.U32 R23, RZ, RZ, R17 ;  /* 0x000000ffff177224 */ /* 0x000fc400078e0011 */
[----:B------:R-:W-:Y:S02]  /*ac680*/  IMAD.MOV.U32 R17, RZ, RZ, R14 ;  /* 0x000000ffff117224 */ /* 0x000fe400078e000e */
[----:B------:R-:W-:Y:S02]  /*ac690*/  IMAD.MOV.U32 R14, RZ, RZ, R47 ;  /* 0x000000ffff0e7224 */ /* 0x000fe400078e002f */
[C---:B------:R-:W-:Y:S02]  /*ac6a0*/  IMAD.X R27, R28.reuse, 0x1, R7, P2 ;  /* 0x000000011c1b7824 */ /* 0x040fe400010e0607 */
[----:B------:R-:W-:Y:S02]  /*ac6b0*/  IMAD.X R47, R28, 0x1, R5, P0 ;  /* 0x000000011c2f7824 */ /* 0x000fe400000e0605 */
[----:B------:R-:W-:Y:S01]  /*ac6c0*/  IMAD.X R31, R33, 0x1, R11, P1 ;  /* 0x00000001211f7824 */ /* 0x000fe200008e060b */
[----:B------:R0:W-:Y:S01]  /*ac6d0*/  STL.64 [R1+0x49a8], R26 ;  /* 0x0049a81a01007387 */ /* 0x0001e20000100a00 */
[----:B------:R-:W-:-:S03]  /*ac6e0*/  IADD3 R28, P0, R35, R6, RZ ;  /* 0x00000006231c7210 */ /* 0x000fc60007f1e0ff */
[----:B------:R1:W-:Y:S01]  /*ac6f0*/  STL.64 [R1+0x49a0], R46 ;  /* 0x0049a02e01007387 */ /* 0x0003e20000100a00 */
[----:B0-----:R-:W-:Y:S02]  /*ac700*/  IMAD.MOV.U32 R27, RZ, RZ, R14 ;  /* 0x000000ffff1b7224 */ /* 0x001fe400078e000e */
[----:B------:R-:W-:Y:S01]  /*ac710*/  IMAD.MOV.U32 R14, RZ, RZ, R48 ;  /* 0x000000ffff0e7224 */ /* 0x000fe200078e0030 */
[----:B------:R-:W-:Y:S01]  /*ac720*/  IADD3 R48, P2, R35, R8, RZ ;  /* 0x0000000823307210 */ /* 0x000fe20007f5e0ff */
[----:B-1----:R-:W4:Y:S01]  /*ac730*/  LDL.LU.64 R46, [R1+0x5998] ;  /* 0x00599800012e7983 */ /* 0x002f220000300a00 */
[----:B------:R-:W-:-:S03]  /*ac740*/  IMAD.MOV.U32 R26, RZ, RZ, R25 ;  /* 0x000000ffff1a7224 */ /* 0x000fc600078e0019 */
[----:B------:R0:W-:Y:S01]  /*ac750*/  STL.64 [R1+0x4998], R30 ;  /* 0x0049981e01007387 */ /* 0x0001e20000100a00 */
[----:B------:R-:W-:-:S03]  /*ac760*/  IMAD.MOV.U32 R25, RZ, RZ, R49 ;  /* 0x000000ffff197224 */ /* 0x000fc600078e0031 */
[----:B------:R-:W-:Y:S04]  /*ac770*/  STL [R1+0x4988], R28 ;  /* 0x0049881c01007387 */ /* 0x000fe80000100800 */
[----:B------:R1:W-:Y:S01]  /*ac780*/  STL.64 [R1+0x56d0], R34 ;  /* 0x0056d02201007387 */ /* 0x0003e20000100a00 */
[----:B0-----:R-:W-:Y:S01]  /*ac790*/  IMAD.MOV.U32 R31, RZ, RZ, R33 ;  /* 0x000000ffff1f7224 */ /* 0x001fe200078e0021 */
[----:B------:R-:W-:Y:S02]  /*ac7a0*/  IADD3 R30, P1, R35, R4, RZ ;  /* 0x00000004231e7210 */ /* 0x000fe40007f3e0ff */
[----:B--2---:R-:W-:Y:S01]  /*ac7b0*/  SHF.R.S32.HI R33, RZ, 0x1f, R36 ;  /* 0x0000001fff217819 */ /* 0x004fe20000011424 */
[----:B------:R-:W-:Y:S02]  /*ac7c0*/  IMAD.X R49, R31, 0x1, R10, P2 ;  /* 0x000000011f317824 */ /* 0x000fe400010e060a */
[----:B-1----:R-:W-:Y:S01]  /*ac7d0*/  IMAD.MOV.U32 R34, RZ, RZ, R28 ;  /* 0x000000ffff227224 */ /* 0x002fe200078e001c */
[----:B------:R-:W-:Y:S01]  /*ac7e0*/  IADD3 R28, P2, R36, R9, RZ ;  /* 0x00000009241c7210 */ /* 0x000fe20007f5e0ff */
[----:B------:R-:W-:-:S02]  /*ac7f0*/  IMAD.MOV.U32 R35, RZ, RZ, R29 ;  /* 0x000000ffff237224 */ /* 0x000fc400078e001d */
[C---:B------:R-:W-:Y:S02]  /*ac800*/  IMAD.X R35, R31.reuse, 0x1, R7, P0 ;  /* 0x000000011f237824 */ /* 0x040fe400000e0607 */
[----:B------:R-:W-:Y:S01]  /*ac810*/  IMAD.X R31, R31, 0x1, R5, P1 ;  /* 0x000000011f1f7824 */ /* 0x000fe200008e0605 */
[----:B------:R0:W-:Y:S01]  /*ac820*/  STL.64 [R1+0x4990], R48 ;  /* 0x0049903001007387 */ /* 0x0001e20000100a00 */
[----:B------:R-:W-:Y:S01]  /*ac830*/  IMAD.X R29, R33, 0x1, R11, P2 ;  /* 0x00000001211d7824 */ /* 0x000fe200010e060b */
[----:B------:R-:W-:Y:S02]  /*ac840*/  IADD3 R34, P0, R36, R8, RZ ;  /* 0x0000000824227210 */ /* 0x000fe40007f1e0ff */
[----:B0-----:R-:W2:Y:S04]  /*ac850*/  LDL.LU.64 R48, [R1+0x5990] ;  /* 0x0059900001307983 */ /* 0x001ea80000300a00 */
[----:B------:R-:W-:Y:S04]  /*ac860*/  STL [R1+0x498c], R35 ;  /* 0x00498c2301007387 */ /* 0x000fe80000100800 */
[----:B------:R-:W-:Y:S04]  /*ac870*/  STL.64 [R1+0x4980], R30 ;  /* 0x0049801e01007387 */ /* 0x000fe80000100a00 */
[----:B------:R0:W-:Y:S02]  /*ac880*/  STL.64 [R1+0x4978], R28 ;  /* 0x0049781c01007387 */ /* 0x0001e40000100a00 */
[----:B0-----:R-:W-:-:S04]  /*ac890*/  IMAD.MOV.U32 R29, RZ, RZ, R33 ;  /* 0x000000ffff1d7224 */ /* 0x001fc800078e0021 */
[C---:B------:R-:W-:Y:S01]  /*ac8a0*/  IMAD.X R35, R29.reuse, 0x1, R10, P0 ;  /* 0x000000011d237824 */ /* 0x040fe200000e060a */
        /* <DEDUP_REMOVED lines=13> */
[----:B---3--:R-:W-:Y:S01]  /*ac980*/  IADD3 R34, P0, R37, R4, RZ ;  /* 0x0000000425227210 */ /* 0x008fe20007f1e0ff */
        /* <DEDUP_REMOVED lines=14> */
[----:B------:R-:W-:Y:S02]  /*aca70*/  SHF.R.S32.HI R37, RZ, 0x1f, R39 ;  /* 0x0000001fff257819 */ /* 0x000fe40000011427 */
[C---:B0-----:R-:W-:Y:S02]  /*aca80*/  IADD3 R34, P0, R38.reuse, R6, RZ ;  /* 0x0000000626227210 */ /* 0x041fe40007f1e0ff */
[----:B-1----:R-:W-:Y:S01]  /*aca90*/  IADD3 R30, P1, R38, R4, RZ ;  /* 0x00000004261e7210 */ /* 0x002fe20007f3e0ff */
[----:B---3--:R-:W-:-:S02]  /*acaa0*/  IMAD.MOV.U32 R28, RZ, RZ, R25 ;  /* 0x000000ffff1c7224 */ /* 0x008fc400078e0019 */
[----:B------:R-:W-:Y:S02]  /*acab0*/  IMAD.MOV.U32 R25, RZ, RZ, R21 ;  /* 0x000000ffff197224 */ /* 0x000fe400078e0015 */
[----:B------:R-:W-:Y:S02]  /*acac0*/  IMAD.MOV.U32 R21, RZ, RZ, R20 ;  /* 0x000000ffff157224 */ /* 0x000fe400078e0014 */
[----:B------:R-:W-:Y:S01]  /*acad0*/  IMAD.MOV.U32 R20, RZ, RZ, R50 ;  /* 0x000000ffff147224 */ /* 0x000fe200078e0032 */
[----:B------:R-:W-:Y:S01]  /*acae0*/  IADD3 R50, P2, R39, R9, RZ ;  /* 0x0000000927327210 */ /* 0x000fe20007f5e0ff */
[----:B------:R-:W-:Y:S02]  /*acaf0*/  IMAD.MOV.U32 R29, RZ, RZ, R27 ;  /* 0x000000ffff1d7224 */ /* 0x000fe400078e001b */
[----:B------:R-:W-:Y:S02]  /*acb00*/  IMAD.MOV.U32 R27, RZ, RZ, R24 ;  /* 0x000000ffff1b7224 */ /* 0x000fe400078e0018 */
[----:B------:R-:W-:-:S02]  /*acb10*/  IMAD.MOV.U32 R24, RZ, RZ, R13 ;  /* 0x000000ffff187224 */ /* 0x000fc400078e000d */
[C---:B------:R-:W-:Y:S02]  /*acb20*/  IMAD.X R35, R33.reuse, 0x1, R7, P0 ;  /* 0x0000000121237824 */ /* 0x040fe400000e0607 */
[----:B------:R-:W-:Y:S02]  /*acb30*/  IMAD.MOV.U32 R13, RZ, RZ, R51 ;  /* 0x000000ffff0d7224 */ /* 0x000fe400078e0033 */
[----:B------:R-:W-:Y:S02]  /*acb40*/  IMAD.X R31, R33, 0x1, R5, P1 ;  /* 0x00000001211f7824 */ /* 0x000fe400008e0605 */
[----:B------:R-:W-:Y:S01]  /*acb50*/  IMAD.X R51, R37, 0x1, R11, P2 ;  /* 0x0000000125337824 */ /* 0x000fe200010e060b */
[----:B------:R-:W-:Y:S04]  /*acb60*/  STL.64 [R1+0x4928], R34 ;  /* 0x0049282201007387 */ /* 0x000fe80000100a00 */
[----:B------:R-:W-:Y:S04]  /*acb70*/  STL.64 [R1+0x4920], R30 ;  /* 0x0049201e01007387 */ /* 0x000fe80000100a00 */
[----:B------:R0:W-:Y:S04]  /*acb80*/  STL.64 [R1+0x4918], R50 ;  /* 0x0049183201007387 */ /* 0x0001e80000100a00 */
[----:B0-----:R-:W3:Y:S01]  /*acb90*/  LDL.LU.64 R50, [R1+0x5988] ;  /* 0x0059880001327983 */ /* 0x001ee20000300a00 */
[----:B------:R-:W-:-:S02]  /*acba0*/  IADD3 R34, P0, R39, R8, RZ ;  /* 0x0000000827227210 */ /* 0x000fc40007f1e0ff */
[----:B------:R-:W-:-:S03]  /*acbb0*/  IADD3 R30, P1, R39, R6, RZ ;  /* 0x00000006271e7210 */ /* 0x000fc60007f3e0ff */
[C---:B------:R-:W-:Y:S02]  /*acbc0*/  IMAD.X R35, R37.reuse, 0x1, R10, P0 ;  /* 0x0000000125237824 */ /* 0x040fe400000e060a */
[----:B------:R-:W-:Y:S01]  /*acbd0*/  IMAD.X R31, R37, 0x1, R7, P1 ;  /* 0x00000001251f7824 */ /* 0x000fe200008e0607 */
[----:B------:R-:W-:Y:S02]  /*acbe0*/  IADD3 R38, P2, R39, R4, RZ ;  /* 0x0000000427267210 */ /* 0x000fe40007f5e0ff */
[----:B------:R0:W-:Y:S01]  /*acbf0*/  STL.64 [R1+0x4910], R34 ;  /* 0x0049102201007387 */ /* 0x0001e20000100a00 */
[----:B------:R-:W-:-:S03]  /*acc00*/  SHF.R.S32.HI R33, RZ, 0x1f, R40 ;  /* 0x0000001fff217819 */ /* 0x000fc60000011428 */
[----:B------:R1:W-:Y:S01]  /*acc10*/  STL.64 [R1+0x4908], R30 ;  /* 0x0049081e01007387 */ /* 0x0003e20000100a00 */
[----:B------:R-:W-:Y:S01]  /*acc20*/  IMAD.X R39, R37, 0x1, R5, P2 ;  /* 0x0000000125277824 */ /* 0x000fe200010e0605 */
[C---:B0-----:R-:W-:Y:S02]  /*acc30*/  IADD3 R34, P0, R40.reuse, R9, RZ ;  /* 0x0000000928227210 */ /* 0x041fe40007f1e0ff */
[----:B-1----:R-:W-:-:S03]  /*acc40*/  IADD3 R30, P1, R40, R8, RZ ;  /* 0x00000008281e7210 */ /* 0x002fc60007f3e0ff */
[C---:B------:R-:W-:Y:S01]  /*acc50*/  IMAD.X R35, R33.reuse, 0x1, R11, P0 ;  /* 0x0000000121237824 */ /* 0x040fe200000e060b */
[----:B------:R0:W-:Y:S01]  /*acc60*/  STL.64 [R1+0x4900], R38 ;  /* 0x0049002601007387 */ /* 0x0001e20000100a00 */
[----:B------:R-:W-:-:S03]  /*acc70*/  IMAD.X R31, R33, 0x1, R10, P1 ;  /* 0x00000001211f7824 */ /* 0x000fc600008e060a */
[----:B------:R1:W-:Y:S04]  /*acc80*/  STL.64 [R1+0x48f8], R34 ;  /* 0x0048f82201007387 */ /* 0x0003e80000100a00 */
[----:B------:R1:W-:Y:S01]  /*acc90*/  STL.64 [R1+0x48f0], R30 ;  /* 0x0048f01e01007387 */ /* 0x0003e20000100a00 */
[C---:B0-----:R-:W-:Y:S02]  /*acca0*/  IADD3 R38, P2, R40.reuse, R6, RZ ;  /* 0x0000000628267210 */ /* 0x041fe40007f5e0ff */
[----:B-1----:R-:W-:-:S03]  /*accb0*/  IADD3 R34, P0, R40, R4, RZ ;  /* 0x0000000428227210 */ /* 0x002fc60007f1e0ff */
[C---:B------:R-:W-:Y:S02]  /*accc0*/  IMAD.X R39, R33.reuse, 0x1, R7, P2 ;  /* 0x0000000121277824 */ /* 0x040fe400010e0607 */
[----:B------:R-:W-:Y:S02]  /*accd0*/  IMAD.MOV.U32 R31, RZ, RZ, R29 ;  /* 0x000000ffff1f7224 */ /* 0x000fe400078e001d */
[----:B------:R-:W-:Y:S02]  /*acce0*/  IMAD.MOV.U32 R29, RZ, RZ, R27 ;  /* 0x000000ffff1d7224 */ /* 0x000fe400078e001b */
[----:B------:R-:W-:Y:S02]  /*accf0*/  IMAD.MOV.U32 R27, RZ, RZ, R24 ;  /* 0x000000ffff1b7224 */ /* 0x000fe400078e0018 */
[----:B------:R-:W-:Y:S02]  /*acd00*/  IMAD.X R35, R33, 0x1, R5, P0 ;  /* 0x0000000121237824 */ /* 0x000fe400000e0605 */
[----:B------:R-:W-:Y:S01]  /*acd10*/  IMAD.MOV.U32 R24, RZ, RZ, R13 ;  /* 0x000000ffff187224 */ /* 0x000fe200078e000d */
[----:B------:R-:W-:Y:S01]  /*acd20*/  SHF.R.S32.HI R37, RZ, 0x1f, R41 ;  /* 0x0000001fff257819 */ /* 0x000fe20000011429 */
[----:B------:R-:W-:Y:S01]  /*acd30*/  IMAD.MOV.U32 R13, RZ, RZ, R52 ;  /* 0x000000ffff0d7224 */ /* 0x000fe200078e0034 */
[----:B------:R-:W-:Y:S01]  /*acd40*/  IADD3 R52, P1, R41, R9, RZ ;  /* 0x0000000929347210 */ /* 0x000fe20007f3e0ff */
[----:B------:R-:W-:Y:S01]  /*acd50*/  IMAD.MOV.U32 R30, RZ, RZ, R28 ;  /* 0x000000ffff1e7224 */ /* 0x000fe200078e001c */
[----:B------:R0:W-:Y:S01]  /*acd60*/  STL.64 [R1+0x48e8], R38 ;  /* 0x0048e82601007387 */ /* 0x0001e20000100a00 */
[----:B------:R-:W-:-:S02]  /*acd70*/  IMAD.MOV.U32 R28, RZ, RZ, R25 ;  /* 0x000000ffff1c7224 */ /* 0x000fc400078e0019 */
[----:B------:R-:W-:Y:S01]  /*acd80*/  IMAD.MOV.U32 R25, RZ, RZ, R20 ;  /* 0x000000ffff197224 */ /* 0x000fe200078e0014 */
[----:B------:R1:W-:Y:S01]  /*acd90*/  STL.64 [R1+0x48e0], R34 ;  /* 0x0048e02201007387 */ /* 0x0003e20000100a00 */
[----:B------:R-:W-:Y:S02]  /*acda0*/  IMAD.MOV.U32 R20, RZ, RZ, R53 ;  /* 0x000000ffff147224 */ /* 0x000fe400078e0035 */
[----:B------:R-:W-:Y:S01]  /*acdb0*/  IMAD.X R53, R37, 0x1, R11, P1 ;  /* 0x0000000125357824 */ /* 0x000fe200008e060b */
[C---:B0-----:R-:W-:Y:S02]  /*acdc0*/  IADD3 R38, P2, R41.reuse, R8, RZ ;  /* 0x0000000829267210 */ /* 0x041fe40007f5e0ff */
[----:B-1----:R-:W-:-:S03]  /*acdd0*/  IADD3 R34, P0, R41, R6, RZ ;  /* 0x0000000629227210 */ /* 0x002fc60007f1e0ff */
[C---:B------:R-:W-:Y:S01]  /*acde0*/  IMAD.X R39, R37.reuse, 0x1, R10, P2 ;  /* 0x0000000125277824 */ /* 0x040fe200010e060a */
[----:B------:R0:W-:Y:S01]  /*acdf0*/  STL.64 [R1+0x48d8], R52 ;  /* 0x0048d83401007387 */ /* 0x0001e20000100a00 */
[----:B------:R-:W-:Y:S01]  /*ace00*/  IMAD.X R35, R37, 0x1, R7, P0 ;  /* 0x0000000125237824 */ /* 0x000fe200000e0607 */
[----:B------:R-:W-:Y:S02]  /*ace10*/  IADD3 R40, P1, R41, R4, RZ ;  /* 0x0000000429287210 */ /* 0x000fe40007f3e0ff */
[----:B0-----:R-:W3:Y:S04]  /*ace20*/  LDL.LU.64 R52, [R1+0x5980] ;  /* 0x0059800001347983 */ /* 0x001ee80000300a00 */
[----:B------:R0:W-:Y:S04]  /*ace30*/  STL.64 [R1+0x48d0], R38 ;  /* 0x0048d02601007387 */ /* 0x0001e80000100a00 */
[----:B------:R1:W-:Y:S01]  /*ace40*/  STL.64 [R1+0x48c8], R34 ;  /* 0x0048c82201007387 */ /* 0x0003e20000100a00 */
[----:B------:R-:W-:Y:S01]  /*ace50*/  IMAD.X R41, R37, 0x1, R5, P1 ;  /* 0x0000000125297824 */ /* 0x000fe200008e0605 */
[----:B0-----:R-:W-:-:S02]  /*ace60*/  IADD3 R38, P2, R42, R9, RZ ;  /* 0x000000092a267210 */ /* 0x001fc40007f5e0ff */
[----:B-1----:R-:W-:Y:S01]  /*ace70*/  SHF.R.S32.HI R34, RZ, 0x1f, R42 ;  /* 0x0000001fff227819 */ /* 0x002fe2000001142a */
[----:B------:R-:W-:Y:S02]  /*ace80*/  IMAD.MOV.U32 R35, RZ, RZ, R30 ;  /* 0x000000ffff237224 */ /* 0x000fe400078e001e */
[----:B------:R-:W-:Y:S02]  /*ace90*/  IMAD.MOV.U32 R30, RZ, RZ, R27 ;  /* 0x000000ffff1e7224 */ /* 0x000fe400078e001b */
[----:B------:R-:W-:Y:S01]  /*acea0*/  IMAD.X R39, R34, 0x1, R11, P2 ;  /* 0x0000000122277824 */ /* 0x000fe200010e060b */
[----:B------:R0:W-:Y:S01]  /*aceb0*/  STL.64 [R1+0x48c0], R40 ;  /* 0x0048c02801007387 */ /* 0x0001e20000100a00 */
[----:B------:R-:W-:Y:S02]  /*acec0*/  IMAD.MOV.U32 R27, RZ, RZ, R25 ;  /* 0x000000ffff1b7224 */ /* 0x000fe400078e0019 */
[----:B------:R-:W-:Y:S01]  /*aced0*/  IMAD.MOV.U32 R25, RZ, RZ, R20 ;  /* 0x000000ffff197224 */ /* 0x000fe200078e0014 */
[----:B------:R1:W-:Y:S01]  /*acee0*/  STL.64 [R1+0x48b8], R38 ;  /* 0x0048b82601007387 */ /* 0x0003e20000100a00 */
[----:B------:R-:W-:Y:S01]  /*acef0*/  IMAD.MOV.U32 R20, RZ, RZ, R54 ;  /* 0x000000ffff147224 */ /* 0x000fe200078e0036 */
[----:B------:R-:W-:Y:S01]  /*acf00*/  IADD3 R54, P0, R42, R8, RZ ;  /* 0x000000082a367210 */ /* 0x000fe20007f1e0ff */
[----:B------:R-:W-:-:S02]  /*acf10*/  IMAD.MOV.U32 R33, RZ, RZ, R31 ;  /* 0x000000ffff217224 */ /* 0x000fc400078e001f */
[----:B------:R-:W-:Y:S01]  /*acf20*/  IMAD.MOV.U32 R31, RZ, RZ, R28 ;  /* 0x000000ffff1f7224 */ /* 0x000fe200078e001c */
[C---:B0-----:R-:W-:Y:S01]  /*acf30*/  IADD3 R40, P1, R42.reuse, R6, RZ ;  /* 0x000000062a287210 */ /* 0x041fe20007f3e0ff */
[----:B------:R-:W-:Y:S01]  /*acf40*/  IMAD.MOV.U32 R28, RZ, RZ, R24 ;  /* 0x000000ffff1c7224 */ /* 0x000fe200078e0018 */
[----:B-1----:R-:W-:Y:S01]  /*acf50*/  IADD3 R38, P2, R42, R4, RZ ;  /* 0x000000042a267210 */ /* 0x002fe20007f5e0ff */
[----:B------:R-:W-:Y:S02]  /*acf60*/  IMAD.MOV.U32 R42, RZ, RZ, R34 ;  /* 0x000000ffff2a7224 */ /* 0x000fe400078e0022 */
[----:B------:R-:W-:Y:S02]  /*acf70*/  IMAD.MOV.U32 R24, RZ, RZ, R55 ;  /* 0x000000ffff187224 */ /* 0x000fe400078e0037 */
[C---:B------:R-:W-:Y:S02]  /*acf80*/  IMAD.X R55, R42.reuse, 0x1, R10, P0 ;  /* 0x000000012a377824 */ /* 0x040fe400000e060a */
[----:B------:R-:W-:-:S02]  /*acf90*/  IMAD.X R41, R42, 0x1, R7, P1 ;  /* 0x000000012a297824 */ /* 0x000fc400008e0607 */
[----:B------:R-:W-:Y:S01]  /*acfa0*/  IMAD.MOV.U32 R37, RZ, RZ, R35 ;  /* 0x000000ffff257224 */ /* 0x000fe200078e0023 */
[----:B------:R0:W-:Y:S01]  /*acfb0*/  STL.64 [R1+0x48b0], R54 ;  /* 0x0048b03601007387 */ /* 0x0001e20000100a00 */
[----:B------:R-:W-:Y:S02]  /*acfc0*/  IMAD.MOV.U32 R35, RZ, RZ, R30 ;  /* 0x000000ffff237224 */ /* 0x000fe400078e001e */
[----:B------:R-:W-:Y:S02]  /*acfd0*/  IMAD.MOV.U32 R30, RZ, RZ, R25 ;  /* 0x000000ffff1e7224 */ /* 0x000fe400078e0019 */
[----:B------:R-:W-:Y:S02]  /*acfe0*/  IMAD.MOV.U32 R25, RZ, RZ, R24 ;  /* 0x000000ffff197224 */ /* 0x000fe400078e0018 */
[----:B------:R-:W-:Y:S01]  /*acff0*/  IMAD.MOV.U32 R24, RZ, RZ, R56 ;  /* 0x000000ffff187224 */ /* 0x000fe200078e0038 */
[----:B------:R-:W-:Y:S01]  /*ad000*/  IADD3 R56, P0, R43, R9, RZ ;  /* 0x000000092b387210 */ /* 0x000fe20007f1e0ff */
[----:B------:R-:W-:Y:S01]  /*ad010*/  IMAD.X R39, R42, 0x1, R5, P2 ;  /* 0x000000012a277824 */ /* 0x000fe200010e0605 */
[----:B0-----:R-:W3:Y:S01]  /*ad020*/  LDL.LU.64 R54, [R1+0x5978] ;  /* 0x0059780001367983 */ /* 0x001ee20000300a00 */
[----:B------:R-:W-:-:S03]  /*ad030*/  IMAD.MOV.U32 R34, RZ, RZ, R31 ;  /* 0x000000ffff227224 */ /* 0x000fc600078e001f */
[----:B------:R0:W-:Y:S01]  /*ad040*/  STL.64 [R1+0x48a8], R40 ;  /* 0x0048a82801007387 */ /* 0x0001e20000100a00 */
[----:B------:R-:W-:Y:S02]  /*ad050*/  IMAD.MOV.U32 R31, RZ, RZ, R28 ;  /* 0x000000ffff1f7224 */ /* 0x000fe400078e001c */
[----:B------:R-:W-:Y:S01]  /*ad060*/  IMAD.MOV.U32 R28, RZ, RZ, R57 ;  /* 0x000000ffff1c7224 */ /* 0x000fe200078e0039 */
[----:B------:R1:W-:Y:S01]  /*ad070*/  STL.64 [R1+0x48a0], R38 ;  /* 0x0048a02601007387 */ /* 0x0003e20000100a00 */
[----:B0-----:R-:W-:Y:S02]  /*ad080*/  SHF.R.S32.HI R41, RZ, 0x1f, R43 ;  /* 0x0000001fff297819 */ /* 0x001fe4000001142b */
[C---:B------:R-:W-:Y:S02]  /*ad090*/  IADD3 R40, P1, R43.reuse, R8, RZ ;  /* 0x000000082b287210 */ /* 0x040fe40007f3e0ff */
[----:B-1----:R-:W-:Y:S01]  /*ad0a0*/  IADD3 R38, P2, R43, R6, RZ ;  /* 0x000000062b267210 */ /* 0x002fe20007f5e0ff */
[----:B------:R-:W-:Y:S01]  /*ad0b0*/  IMAD.X R57, R41, 0x1, R11, P0 ;  /* 0x0000000129397824 */ /* 0x000fe200000e060b */
[----:B------:R-:W-:Y:S01]  /*ad0c0*/  IADD3 R42, P0, R43, R4, RZ ;  /* 0x000000042b2a7210 */ /* 0x000fe20007f1e0ff */
[----:B------:R-:W-:-:S04]  /*ad0d0*/  IMAD.MOV.U32 R43, RZ, RZ, R41 ;  /* 0x000000ffff2b7224 */ /* 0x000fc800078e0029 */
[C---:B------:R-:W-:Y:S02]  /*ad0e0*/  IMAD.X R41, R43.reuse, 0x1, R10, P1 ;  /* 0x000000012b297824 */ /* 0x040fe400008e060a */
[C---:B------:R-:W-:Y:S01]  /*ad0f0*/  IMAD.X R39, R43.reuse, 0x1, R7, P2 ;  /* 0x000000012b277824 */ /* 0x040fe200010e0607 */
[----:B------:R0:W-:Y:S01]  /*ad100*/  STL.64 [R1+0x4898], R56 ;  /* 0x0048983801007387 */ /* 0x0001e20000100a00 */
[----:B------:R-:W-:-:S03]  /*ad110*/  IMAD.X R43, R43, 0x1, R5, P0 ;  /* 0x000000012b2b7824 */ /* 0x000fc600000e0605 */
[----:B0-----:R-:W3:Y:S04]  /*ad120*/  LDL.LU.64 R56, [R1+0x5970] ;  /* 0x0059700001387983 */ /* 0x001ee80000300a00 */
[----:B------:R4:W-:Y:S04]  /*ad130*/  STL.64 [R1+0x4890], R40 ;  /* 0x0048902801007387 */ /* 0x0009e80000100a00 */
[----:B------:R0:W-:Y:S01]  /*ad140*/  STL.64 [R1+0x4888], R38 ;  /* 0x0048882601007387 */ /* 0x0001e20000100a00 */
[C---:B----4-:R-:W-:Y:S02]  /*ad150*/  IADD3 R40, P1, R44.reuse, R9, RZ ;  /* 0x000000092c287210 */ /* 0x050fe40007f3e0ff */
[----:B0-----:R-:W-:Y:S01]  /*ad160*/  SHF.R.S32.HI R39, RZ, 0x1f, R44 ;  /* 0x0000001fff277819 */ /* 0x001fe2000001142c */
[----:B------:R0:W-:Y:S04]  /*ad170*/  STL.64 [R1+0x4880], R42 ;  /* 0x0048802a01007387 */ /* 0x0001e80000100a00 */
        /* <DEDUP_REMOVED lines=41> */
[----:B------:R0:W-:Y:S02]  /*ad410*/  STL.64 [R1+0x4820], R42 ;  /* 0x0048202a01007387 */ /* 0x0001e40000100a00 */
[----:B------:R-:W-:Y:S02]  /*ad420*/  IMAD.X R41, R44, 0x1, R11, P1 ;  /* 0x000000012c297824 */ /* 0x000fe400008e060b */
[----:B-1----:R-:W-:Y:S02]  /*ad430*/  IMAD.MOV.U32 R39, RZ, RZ, R30 ;  /* 0x000000ffff277224 */ /* 0x002fe400078e001e */
[----:B------:R-:W-:Y:S01]  /*ad440*/  IMAD.MOV.U32 R30, RZ, RZ, R26 ;  /* 0x000000ffff1e7224 */ /* 0x000fe200078e001a */
[----:B------:R1:W-:Y:S01]  /*ad450*/  STL.64 [R1+0x4818], R40 ;  /* 0x0048182801007387 */ /* 0x0003e20000100a00 */
[----:B------:R-:W-:Y:S02]  /*ad460*/  IMAD.MOV.U32 R38, RZ, RZ, R37 ;  /* 0x000000ffff267224 */ /* 0x000fe400078e0025 */
[----:B------:R-:W-:Y:S01]  /*ad470*/  IMAD.MOV.U32 R26, RZ, RZ, R58 ;  /* 0x000000ffff1a7224 */ /* 0x000fe200078e003a */
[C---:B------:R-:W-:Y:S01]  /*ad480*/  IADD3 R58, P2, R47.reuse, R8, RZ ;  /* 0x000000082f3a7210 */ /* 0x040fe20007f5e0ff */
[----:B------:R-:W-:Y:S01]  /*ad490*/  IMAD.MOV.U32 R37, RZ, RZ, R34 ;  /* 0x000000ffff257224 */ /* 0x000fe200078e0022 */
[----:B0-----:R-:W-:Y:S01]  /*ad4a0*/  IADD3 R42, P0, R47, R6, RZ ;  /* 0x000000062f2a7210 */ /* 0x001fe20007f1e0ff */
[----:B------:R-:W-:-:S02]  /*ad4b0*/  IMAD.MOV.U32 R34, RZ, RZ, R35 ;  /* 0x000000ffff227224 */ /* 0x000fc400078e0023 */
[----:B------:R-:W-:Y:S02]  /*ad4c0*/  IMAD.MOV.U32 R35, RZ, RZ, R28 ;  /* 0x000000ffff237224 */ /* 0x000fe400078e001c */
[----:B-1----:R-:W-:Y:S02]  /*ad4d0*/  IMAD.MOV.U32 R41, RZ, RZ, R44 ;  /* 0x000000ffff297224 */ /* 0x002fe400078e002c */
[----:B------:R-:W-:Y:S02]  /*ad4e0*/  IMAD.MOV.U32 R28, RZ, RZ, R18 ;  /* 0x000000ffff1c7224 */ /* 0x000fe400078e0012 */
[----:B------:R-:W-:Y:S02]  /*ad4f0*/  IMAD.MOV.U32 R18, RZ, RZ, R59 ;  /* 0x000000ffff127224 */ /* 0x000fe400078e003b */
[C---:B------:R-:W-:Y:S02]  /*ad500*/  IMAD.X R59, R41.reuse, 0x1, R10, P2 ;  /* 0x00000001293b7824 */ /* 0x040fe400010e060a */
[----:B------:R-:W-:Y:S01]  /*ad510*/  IMAD.X R43, R41, 0x1, R7, P0 ;  /* 0x00000001292b7824 */ /* 0x000fe200000e0607 */
[----:B------:R-:W-:-:S02]  /*ad520*/  IADD3 R40, P1, R47, R4, RZ ;  /* 0x000000042f287210 */ /* 0x000fc40007f3e0ff */
[----:B------:R0:W-:Y:S01]  /*ad530*/  STL.64 [R1+0x4810], R58 ;  /* 0x0048103a01007387 */ /* 0x0001e20000100a00 */
[----:B--2---:R-:W-:Y:S02]  /*ad540*/  IADD3 R46, P2, R48, R9, RZ ;  /* 0x00000009302e7210 */ /* 0x004fe40007f5e0ff */
[----:B------:R-:W-:Y:S01]  /*ad550*/  SHF.R.S32.HI R44, RZ, 0x1f, R48 ;  /* 0x0000001fff2c7819 */ /* 0x000fe20000011430 */
[----:B------:R-:W-:Y:S01]  /*ad560*/  IMAD.X R41, R41, 0x1, R5, P1 ;  /* 0x0000000129297824 */ /* 0x000fe200008e0605 */
        /* <DEDUP_REMOVED lines=9> */
[----:B------:R-:W-:Y:S01]  /*ad600*/  IMAD.X R41, R44, 0x1, R7, P1 ;  /* 0x000000012c297824 */ /* 0x000fe200008e0607 */
[----:B0-----:R-:W-:Y:S02]  /*ad610*/  IADD3 R46, P2, R48, R4, RZ ;  /* 0x00000004302e7210 */ /* 0x001fe40007f5e0ff */
[----:B------:R-:W-:Y:S02]  /*ad620*/  SHF.R.S32.HI R48, RZ, 0x1f, R49 ;  /* 0x0000001fff307819 */ /* 0x000fe40000011431 */
[----:B------:R0:W-:Y:S01]  /*ad630*/  STL.64 [R1+0x47e8], R40 ;  /* 0x0047e82801007387 */ /* 0x0001e20000100a00 */
[----:B------:R-:W-:Y:S01]  /*ad640*/  IMAD.X R47, R44, 0x1, R5, P2 ;  /* 0x000000012c2f7824 */ /* 0x000fe200010e0605 */
[----:B-1----:R-:W-:-:S04]  /*ad650*/  IADD3 R42, P0, R49, R9, RZ ;  /* 0x00000009312a7210 */ /* 0x002fc80007f1e0ff */
[----:B------:R1:W-:Y:S01]  /*ad660*/  STL.64 [R1+0x47e0], R46 ;  /* 0x0047e02e01007387 */ /* 0x0003e20000100a00 */
[----:B------:R-:W-:Y:S01]  /*ad670*/  IMAD.X R43, R48, 0x1, R11, P0 ;  /* 0x00000001302b7824 */ /* 0x000fe200000e060b */
[----:B0-----:R-:W-:-:S04]  /*ad680*/  IADD3 R40, P1, R49, R8, RZ ;  /* 0x0000000831287210 */ /* 0x001fc80007f3e0ff */
[----:B------:R0:W-:Y:S01]  /*ad690*/  STL.64 [R1+0x47d8], R42 ;  /* 0x0047d82a01007387 */ /* 0x0001e20000100a00 */
[C---:B------:R-:W-:Y:S01]  /*ad6a0*/  IMAD.X R41, R48.reuse, 0x1, R10, P1 ;  /* 0x0000000130297824 */ /* 0x040fe200008e060a */
[C---:B-1----:R-:W-:Y:S02]  /*ad6b0*/  IADD3 R46, P2, R49.reuse, R6, RZ ;  /* 0x00000006312e7210 */ /* 0x042fe40007f5e0ff */
[----:B---3--:R-:W-:Y:S02]  /*ad6c0*/  SHF.R.S32.HI R44, RZ, 0x1f, R50 ;  /* 0x0000001fff2c7819 */ /* 0x008fe40000011432 */
[----:B------:R1:W-:Y:S01]  /*ad6d0*/  STL.64 [R1+0x47d0], R40 ;  /* 0x0047d02801007387 */ /* 0x0003e20000100a00 */
[----:B------:R-:W-:Y:S01]  /*ad6e0*/  IMAD.X R47, R48, 0x1, R7, P2 ;  /* 0x00000001302f7824 */ /* 0x000fe200010e0607 */
[----:B0-----:R-:W-:-:S04]  /*ad6f0*/  IADD3 R42, P0, R49, R4, RZ ;  /* 0x00000004312a7210 */ /* 0x001fc80007f1e0ff */
[----:B------:R0:W-:Y:S01]  /*ad700*/  STL.64 [R1+0x47c8], R46 ;  /* 0x0047c82e01007387 */ /* 0x0001e20000100a00 */
[----:B------:R-:W-:Y:S01]  /*ad710*/  IMAD.X R43, R48, 0x1, R5, P0 ;  /* 0x00000001302b7824 */ /* 0x000fe200000e0605 */
[----:B-1----:R-:W-:-:S04]  /*ad720*/  IADD3 R40, P1, R50, R9, RZ ;  /* 0x0000000932287210 */ /* 0x002fc80007f3e0ff */
[----:B------:R1:W-:Y:S01]  /*ad730*/  STL.64 [R1+0x47c0], R42 ;  /* 0x0047c02a01007387 */ /* 0x0003e20000100a00 */
[----:B------:R-:W-:Y:S01]  /*ad740*/  IMAD.X R41, R44, 0x1, R11, P1 ;  /* 0x000000012c297824 */ /* 0x000fe200008e060b */
[----:B0-----:R-:W-:-:S04]  /*ad750*/  IADD3 R46, P2, R50, R8, RZ ;  /* 0x00000008322e7210 */ /* 0x001fc80007f5e0ff */
[----:B------:R0:W-:Y:S01]  /*ad760*/  STL.64 [R1+0x47b8], R40 ;  /* 0x0047b82801007387 */ /* 0x0001e20000100a00 */
[----:B------:R-:W-:Y:S01]  /*ad770*/  IMAD.X R47, R44, 0x1, R10, P2 ;  /* 0x000000012c2f7824 */ /* 0x000fe200010e060a */
[----:B-1----:R-:W-:-:S04]  /*ad780*/  IADD3 R42, P0, R50, R6, RZ ;  /* 0x00000006322a7210 */ /* 0x002fc80007f1e0ff */
[----:B------:R1:W-:Y:S01]  /*ad790*/  STL.64 [R1+0x47b0], R46 ;  /* 0x0047b02e01007387 */ /* 0x0003e20000100a00 */
[----:B------:R-:W-:Y:S02]  /*ad7a0*/  IMAD.X R43, R44, 0x1, R7, P0 ;  /* 0x000000012c2b7824 */ /* 0x000fe400000e0607 */
[----:B0-----:R-:W-:Y:S02]  /*ad7b0*/  IMAD.MOV.U32 R40, RZ, RZ, R35 ;  /* 0x000000ffff287224 */ /* 0x001fe400078e0023 */
[----:B------:R-:W-:Y:S01]  /*ad7c0*/  IMAD.MOV.U32 R35, RZ, RZ, R26 ;  /* 0x000000ffff237224 */ /* 0x000fe200078e001a */
[----:B------:R0:W-:Y:S01]  /*ad7d0*/  STL.64 [R1+0x47a8], R42 ;  /* 0x0047a82a01007387 */ /* 0x0001e20000100a00 */
[----:B------:R-:W-:Y:S02]  /*ad7e0*/  IMAD.MOV.U32 R41, RZ, RZ, R39 ;  /* 0x000000ffff297224 */ /* 0x000fe400078e0027 */
[----:B------:R-:W-:Y:S01]  /*ad7f0*/  IMAD.MOV.U32 R26, RZ, RZ, R60 ;  /* 0x000000ffff1a7224 */ /* 0x000fe200078e003c */
[----:B------:R-:W-:Y:S01]  /*ad800*/  IADD3 R60, P1, R50, R4, RZ ;  /* 0x00000004323c7210 */ /* 0x000fe20007f3e0ff */
[----:B------:R-:W-:-:S02]  /*ad810*/  IMAD.MOV.U32 R39, RZ, RZ, R30 ;  /* 0x000000ffff277224 */ /* 0x000fc400078e001e */
[----:B------:R-:W-:Y:S01]  /*ad820*/  IMAD.MOV.U32 R30, RZ, RZ, R28 ;  /* 0x000000ffff1e7224 */ /* 0x000fe200078e001c */
[C---:B-1----:R-:W-:Y:S01]  /*ad830*/  IADD3 R46, P2, R51.reuse, R9, RZ ;  /* 0x00000009332e7210 */ /* 0x042fe20007f5e0ff */
[----:B------:R-:W-:Y:S01]  /*ad840*/  IMAD.MOV.U32 R28, RZ, RZ, R15 ;  /* 0x000000ffff1c7224 */ /* 0x000fe200078e000f */
[----:B------:R-:W-:Y:S01]  /*ad850*/  SHF.R.S32.HI R48, RZ, 0x1f, R51 ;  /* 0x0000001fff307819 */ /* 0x000fe20000011433 */
[----:B0-----:R-:W-:Y:S02]  /*ad860*/  IMAD.MOV.U32 R42, RZ, RZ, R40 ;  /* 0x000000ffff2a7224 */ /* 0x001fe400078e0028 */
[----:B------:R-:W-:Y:S02]  /*ad870*/  IMAD.MOV.U32 R40, RZ, RZ, R35 ;  /* 0x000000ffff287224 */ /* 0x000fe400078e0023 */
[----:B------:R-:W-:Y:S01]  /*ad880*/  IMAD.MOV.U32 R35, RZ, RZ, R2 ;  /* 0x000000ffff237224 */ /* 0x000fe200078e0002 */
[----:B------:R-:W-:Y:S01]  /*ad890*/  IADD3 R2, P0, R51, R8, RZ ;  /* 0x0000000833027210 */ /* 0x000fe20007f1e0ff */
[----:B------:R-:W-:-:S02]  /*ad8a0*/  IMAD.MOV.U32 R15, RZ, RZ, R61 ;  /* 0x000000ffff0f7224 */ /* 0x000fc400078e003d */
[----:B------:R-:W-:Y:S02]  /*ad8b0*/  IMAD.MOV.U32 R43, RZ, RZ, R41 ;  /* 0x000000ffff2b7224 */ /* 0x000fe400078e0029 */
[----:B------:R-:W-:Y:S02]  /*ad8c0*/  IMAD.MOV.U32 R41, RZ, RZ, R39 ;  /* 0x000000ffff297224 */ /* 0x000fe400078e0027 */
[----:B------:R-:W-:Y:S01]  /*ad8d0*/  IMAD.X R61, R44, 0x1, R5, P1 ;  /* 0x000000012c3d7824 */ /* 0x000fe200008e0605 */
[----:B------:R-:W-:Y:S01]  /*ad8e0*/  IADD3 R44, P1, R51, R6, RZ ;  /* 0x00000006332c7210 */ /* 0x000fe20007f3e0ff */
[----:B------:R-:W-:Y:S02]  /*ad8f0*/  IMAD.MOV.U32 R39, RZ, RZ, R28 ;  /* 0x000000ffff277224 */ /* 0x000fe400078e001c */
[----:B------:R-:W-:Y:S02]  /*ad900*/  IMAD.MOV.U32 R28, RZ, RZ, R26 ;  /* 0x000000ffff1c7224 */ /* 0x000fe400078e001a */
[----:B------:R-:W-:-:S02]  /*ad910*/  IMAD.MOV.U32 R26, RZ, RZ, R3 ;  /* 0x000000ffff1a7224 */ /* 0x000fc400078e0003 */
[C---:B------:R-:W-:Y:S01]  /*ad920*/  IMAD.X R47, R48.reuse, 0x1, R11, P2 ;  /* 0x00000001302f7824 */ /* 0x040fe200010e060b */
[----:B------:R0:W-:Y:S01]  /*ad930*/  STL.64 [R1+0x47a0], R60 ;  /* 0x0047a03c01007387 */ /* 0x0001e20000100a00 */
[----:B------:R-:W-:-:S03]  /*ad940*/  IMAD.X R3, R48, 0x1, R10, P0 ;  /* 0x0000000130037824 */ /* 0x000fc600000e060a */
[----:B0-----:R-:W3:Y:S04]  /*ad950*/  LDL.LU.64 R60, [R1+0x5960] ;  /* 0x00596000013c7983 */ /* 0x001ee80000300a00 */
[----:B------:R-:W-:Y:S04]  /*ad960*/  STL [R1+0x4788], R44 ;  /* 0x0047882c01007387 */ /* 0x000fe80000100800 */
[----:B------:R-:W-:Y:S04]  /*ad970*/  STL.64 [R1+0x4798], R46 ;  /* 0x0047982e01007387 */ /* 0x000fe80000100a00 */
[----:B------:R0:W-:Y:S04]  /*ad980*/  STL.64 [R1+0x4790], R2 ;  /* 0x0047900201007387 */ /* 0x0001e80000100a00 */
[----:B0-----:R-:W4:Y:S01]  /*ad990*/  LDL.LU.64 R2, [R1+0x5958] ;  /* 0x0059580001027983 */ /* 0x001f220000300a00 */
[----:B------:R-:W-:Y:S01]  /*ad9a0*/  IADD3 R46, P2, R51, R4, RZ ;  /* 0x00000004332e7210 */ /* 0x000fe20007f5e0ff */
[----:B------:R-:W-:Y:S01]  /*ad9b0*/  IMAD.MOV.U32 R50, RZ, RZ, R44 ;  /* 0x000000ffff327224 */ /* 0x000fe200078e002c */
[----:B------:R-:W-:-:S02]  /*ad9c0*/  IADD3 R44, P0, R52, R9, RZ ;  /* 0x00000009342c7210 */ /* 0x000fc40007f1e0ff */
[----:B------:R-:W-:Y:S01]  /*ad9d0*/  SHF.R.S32.HI R49, RZ, 0x1f, R52 ;  /* 0x0000001fff317819 */ /* 0x000fe20000011434 */
[----:B------:R-:W-:Y:S02]  /*ad9e0*/  IMAD.MOV.U32 R51, RZ, RZ, R45 ;  /* 0x000000ffff337224 */ /* 0x000fe400078e002d */
[C---:B------:R-:W-:Y:S02]  /*ad9f0*/  IMAD.X R51, R48.reuse, 0x1, R7, P1 ;  /* 0x0000000130337824 */ /* 0x040fe400008e0607 */
[----:B------:R-:W-:Y:S02]  /*ada00*/  IMAD.X R47, R48, 0x1, R5, P2 ;  /* 0x00000001302f7824 */ /* 0x000fe400010e0605 */
[----:B------:R-:W-:Y:S01]  /*ada10*/  IMAD.X R45, R49, 0x1, R11, P0 ;  /* 0x00000001312d7824 */ /* 0x000fe200000e060b */
[----:B------:R0:W-:Y:S01]  /*ada20*/  STL [R1+0x478c], R51 ;  /* 0x00478c3301007387 */ /* 0x0001e20000100800 */
[----:B------:R-:W-:-:S03]  /*ada30*/  IADD3 R50, P1, R52, R8, RZ ;  /* 0x0000000834327210 */ /* 0x000fc60007f3e0ff */
[----:B------:R1:W-:Y:S04]  /*ada40*/  STL.64 [R1+0x4780], R46 ;  /* 0x0047802e01007387 */ /* 0x0003e80000100a00 */
[----:B------:R1:W-:Y:S01]  /*ada50*/  STL.64 [R1+0x4778], R44 ;  /* 0x0047782c01007387 */ /* 0x0003e20000100a00 */
[----:B0-----:R-:W-:Y:S01]  /*ada60*/  IMAD.X R51, R49, 0x1, R10, P1 ;  /* 0x0000000131337824 */ /* 0x001fe200008e060a */
[C---:B-1----:R-:W-:Y:S02]  /*ada70*/  IADD3 R46, P2, R52.reuse, R6, RZ ;  /* 0x00000006342e7210 */ /* 0x042fe40007f5e0ff */
[----:B------:R-:W-:-:S03]  /*ada80*/  IADD3 R44, P0, R52, R4, RZ ;  /* 0x00000004342c7210 */ /* 0x000fc60007f1e0ff */
        /* <DEDUP_REMOVED lines=9> */
[----:B------:R-:W-:Y:S01]  /*adb20*/  IADD3 R44, P0, R53, R6, RZ ;  /* 0x00000006352c7210 */ /* 0x000fe20007f1e0ff */
[----:B------:R-:W-:-:S03]  /*adb30*/  IMAD.X R47, R48, 0x1, R10, P2 ;  /* 0x00000001302f7824 */ /* 0x000fc600010e060a */
[----:B------:R0:W-:Y:S01]  /*adb40*/  STL.64 [R1+0x4758], R50 ;  /* 0x0047583201007387 */ /* 0x0001e20000100a00 */
[----:B------:R-:W-:-:S03]  /*adb50*/  IMAD.X R45, R48, 0x1, R7, P0 ;  /* 0x00000001302d7824 */ /* 0x000fc600000e0607 */
[----:B------:R1:W-:Y:S01]  /*adb60*/  STL.64 [R1+0x4750], R46 ;  /* 0x0047502e01007387 */ /* 0x0003e20000100a00 */
[----:B------:R-:W-:-:S03]  /*adb70*/  SHF.R.S32.HI R49, RZ, 0x1f, R54 ;  /* 0x0000001fff317819 */ /* 0x000fc60000011436 */
[----:B------:R1:W-:Y:S01]  /*adb80*/  STL.64 [R1+0x4748], R44 ;  /* 0x0047482c01007387 */ /* 0x0003e20000100a00 */
[----:B0-----:R-:W-:Y:S02]  /*adb90*/  IADD3 R50, P1, R53, R4, RZ ;  /* 0x0000000435327210 */ /* 0x001fe40007f3e0ff */
[----:B-1----:R-:W-:-:S03]  /*adba0*/  IADD3 R46, P2, R54, R9, RZ ;  /* 0x00000009362e7210 */ /* 0x002fc60007f5e0ff */
[----:B------:R-:W-:Y:S01]  /*adbb0*/  IMAD.X R51, R48, 0x1, R5, P1 ;  /* 0x0000000130337824 */ /* 0x000fe200008e0605 */
[----:B------:R-:W-:Y:S01]  /*adbc0*/  IADD3 R44, P0, R54, R8, RZ ;  /* 0x00000008362c7210 */ /* 0x000fe20007f1e0ff */
[----:B------:R-:W-:-:S03]  /*adbd0*/  IMAD.X R47, R49, 0x1, R11, P2 ;  /* 0x00000001312f7824 */ /* 0x000fc600010e060b */
        /* <DEDUP_REMOVED lines=8> */
[----:B------:R-:W-:Y:S01]  /*adc60*/  IADD3 R44, P0, R55, R9, RZ ;  /* 0x00000009372c7210 */ /* 0x000fe20007f1e0ff */
[----:B------:R-:W-:-:S03]  /*adc70*/  IMAD.X R47, R49, 0x1, R5, P2 ;  /* 0x00000001312f7824 */ /* 0x000fc600010e0605 */
[----:B------:R0:W-:Y:S01]  /*adc80*/  STL.64 [R1+0x4728], R50 ;  /* 0x0047283201007387 */ /* 0x0001e20000100a00 */
[----:B------:R-:W-:-:S03]  /*adc90*/  IMAD.X R45, R48, 0x1, R11, P0 ;  /* 0x00000001302d7824 */ /* 0x000fc600000e060b */
[----:B------:R1:W-:Y:S04]  /*adca0*/  STL.64 [R1+0x4720], R46 ;  /* 0x0047202e01007387 */ /* 0x0003e80000100a00 */
        /* <DEDUP_REMOVED lines=14> */
[----:B--2---:R-:W-:Y:S01]  /*add90*/  IADD3 R44, P0, R56, R6, RZ ;  /* 0x00000006382c7210 */ /* 0x004fe20007f1e0ff */
        /* <DEDUP_REMOVED lines=9> */
[----:B--2---:R-:W-:Y:S01]  /*ade30*/  IADD3 R44, P0, R57, R8, RZ ;  /* 0x00000008392c7210 */ /* 0x004fe20007f1e0ff */
        /* <DEDUP_REMOVED lines=12> */
[C---:B------:R-:W-:Y:S01]  /*adf00*/  IMAD.X R45, R49.reuse, 0x1, R11, P0 ;  /* 0x00000001312d7824 */ /* 0x040fe200000e060b */
[C---:B------:R-:W-:Y:S02]  /*adf10*/  IADD3 R52, P1, R58.reuse, R8, RZ ;  /* 0x000000083a347210 */ /* 0x040fe40007f3e0ff */
[----:B------:R1:W-:Y:S04]  /*adf20*/  STL.64 [R1+0x46c0], R46 ;  /* 0x0046c02e01007387 */ /* 0x0003e80000100a00 */
[----:B------:R2:W-:Y:S01]  /*adf30*/  STL.64 [R1+0x46b8], R44 ;  /* 0x0046b82c01007387 */ /* 0x0005e20000100a00 */
[----:B------:R-:W-:Y:S01]  /*adf40*/  IMAD.X R53, R49, 0x1, R10, P1 ;  /* 0x0000000131357824 */ /* 0x000fe200008e060a */
[----:B0-----:R-:W-:-:S02]  /*adf50*/  IADD3 R50, P2, R58, R6, RZ ;  /* 0x000000063a327210 */ /* 0x001fc40007f5e0ff */
[----:B-1----:R-:W-:Y:S01]  /*adf60*/  IADD3 R46, P0, R58, R4, RZ ;  /* 0x000000043a2e7210 */ /* 0x002fe20007f1e0ff */
[----:B--2---:R-:W-:Y:S02]  /*adf70*/  IMAD.MOV.U32 R44, RZ, RZ, R43 ;  /* 0x000000ffff2c7224 */ /* 0x004fe400078e002b */
        /* <DEDUP_REMOVED lines=8> */
[----:B------:R-:W-:Y:S01]  /*ae000*/  IMAD.MOV.U32 R43, RZ, RZ, R42 ;  /* 0x000000ffff2b7224 */ /* 0x000fe200078e002a */
[----:B------:R0:W-:Y:S01]  /*ae010*/  STL.64 [R1+0x46b0], R52 ;  /* 0x0046b03401007387 */ /* 0x0001e20000100a00 */
[----:B------:R-:W-:Y:S02]  /*ae020*/  IMAD.MOV.U32 R37, RZ, RZ, R34 ;  /* 0x000000ffff257224 */ /* 0x000fe400078e0022 */
[----:B------:R-:W-:Y:S01]  /*ae030*/  IMAD.MOV.U32 R42, RZ, RZ, R41 ;  /* 0x000000ffff2a7224 */ /* 0x000fe200078e0029 */
[----:B------:R-:W-:Y:S01]  /*ae040*/  SHF.R.S32.HI R45, RZ, 0x1f, R59 ;  /* 0x0000001fff2d7819 */ /* 0x000fe2000001143b */
[----:B------:R-:W-:-:S02]  /*ae050*/  IMAD.MOV.U32 R34, RZ, RZ, R31 ;  /* 0x000000ffff227224 */ /* 0x000fc400078e001f */
[----:B------:R-:W-:Y:S02]  /*ae060*/  IMAD.MOV.U32 R41, RZ, RZ, R40 ;  /* 0x000000ffff297224 */ /* 0x000fe400078e0028 */
[C---:B------:R-:W-:Y:S02]  /*ae070*/  IMAD.X R51, R49.reuse, 0x1, R7, P2 ;  /* 0x0000000131337824 */ /* 0x040fe400010e0607 */
[----:B------:R-:W-:Y:S01]  /*ae080*/  IMAD.X R47, R49, 0x1, R5, P0 ;  /* 0x00000001312f7824 */ /* 0x000fe200000e0605 */
[----:B0-----:R-:W-:Y:S01]  /*ae090*/  IADD3 R52, P1, R59, R9, RZ ;  /* 0x000000093b347210 */ /* 0x001fe20007f3e0ff */
[----:B------:R-:W-:Y:S02]  /*ae0a0*/  IMAD.MOV.U32 R40, RZ, RZ, R39 ;  /* 0x000000ffff287224 */ /* 0x000fe400078e0027 */
[----:B------:R-:W-:Y:S02]  /*ae0b0*/  IMAD.MOV.U32 R49, RZ, RZ, R44 ;  /* 0x000000ffff317224 */ /* 0x000fe400078e002c */
[----:B------:R-:W-:-:S02]  /*ae0c0*/  IMAD.MOV.U32 R39, RZ, RZ, R38 ;  /* 0x000000ffff277224 */ /* 0x000fc400078e0026 */
[----:B------:R-:W-:Y:S02]  /*ae0d0*/  IMAD.MOV.U32 R44, RZ, RZ, R43 ;  /* 0x000000ffff2c7224 */ /* 0x000fe400078e002b */
[----:B------:R-:W-:Y:S02]  /*ae0e0*/  IMAD.MOV.U32 R38, RZ, RZ, R37 ;  /* 0x000000ffff267224 */ /* 0x000fe400078e0025 */
[----:B------:R-:W-:Y:S01]  /*ae0f0*/  IMAD.MOV.U32 R43, RZ, RZ, R42 ;  /* 0x000000ffff2b7224 */ /* 0x000fe200078e002a */
[----:B------:R-:W-:Y:S01]  /*ae100*/  SHF.R.S32.HI R31, RZ, 0x1f, R0 ;  /* 0x0000001fff1f7819 */ /* 0x000fe20000011400 */
[----:B------:R-:W-:Y:S02]  /*ae110*/  IMAD.MOV.U32 R37, RZ, RZ, R34 ;  /* 0x000000ffff257224 */ /* 0x000fe400078e0022 */
[----:B------:R-:W-:Y:S02]  /*ae120*/  IMAD.MOV.U32 R42, RZ, RZ, R41 ;  /* 0x000000ffff2a7224 */ /* 0x000fe400078e0029 */
[----:B------:R-:W-:-:S02]  /*ae130*/  IMAD.MOV.U32 R34, RZ, RZ, R0 ;  /* 0x000000ffff227224 */ /* 0x000fc400078e0000 */
[----:B------:R-:W-:Y:S01]  /*ae140*/  IMAD.MOV.U32 R41, RZ, RZ, R40 ;  /* 0x000000ffff297224 */ /* 0x000fe200078e0028 */
[----:B------:R-:W2:Y:S01]  /*ae150*/  LDL.LU R0, [R1+0x5954] ;  /* 0x0059540001007983 */ /* 0x000ea20000300800 */
[----:B------:R-:W-:Y:S02]  /*ae160*/  IMAD.X R53, R45, 0x1, R11, P1 ;  /* 0x000000012d357824 */ /* 0x000fe400008e060b */
[----:B------:R-:W-:Y:S02]  /*ae170*/  IMAD.MOV.U32 R40, RZ, RZ, R39 ;  /* 0x000000ffff287224 */ /* 0x000fe400078e0027 */
[----:B------:R-:W-:Y:S01]  /*ae180*/  IMAD.MOV.U32 R39, RZ, RZ, R38 ;  /* 0x000000ffff277224 */ /* 0x000fe200078e0026 */
[----:B------:R0:W-:Y:S01]  /*ae190*/  STL.64 [R1+0x46a8], R50 ;  /* 0x0046a83201007387 */ /* 0x0001e20000100a00 */
[----:B------:R-:W-:Y:S02]  /*ae1a0*/  IMAD.MOV.U32 R38, RZ, RZ, R37 ;  /* 0x000000ffff267224 */ /* 0x000fe400078e0025 */
[----:B------:R-:W-:Y:S01]  /*ae1b0*/  IMAD.MOV.U32 R37, RZ, RZ, R34 ;  /* 0x000000ffff257224 */ /* 0x000fe200078e0022 */
[----:B------:R1:W-:Y:S01]  /*ae1c0*/  STL.64 [R1+0x46a0], R46 ;  /* 0x0046a02e01007387 */ /* 0x0003e20000100a00 */
[----:B------:R-:W-:-:S03]  /*ae1d0*/  IMAD.MOV.U32 R34, RZ, RZ, R31 ;  /* 0x000000ffff227224 */ /* 0x000fc600078e001f */
[----:B------:R3:W-:Y:S01]  /*ae1e0*/  STL.64 [R1+0x4698], R52 ;  /* 0x0046983401007387 */ /* 0x0007e20000100a00 */
[----:B----4-:R-:W-:-:S03]  /*ae1f0*/  IMAD.MOV.U32 R31, RZ, RZ, R3 ;  /* 0x000000ffff1f7224 */ /* 0x010fc600078e0003 */
[----:B------:R-:W4:Y:S01]  /*ae200*/  LDL.LU R3, [R1+0x5950] ;  /* 0x0059500001037983 */ /* 0x000f220000300800 */
[----:B0-----:R-:W-:Y:S01]  /*ae210*/  IADD3 R50, P2, R59, R8, RZ ;  /* 0x000000083b327210 */ /* 0x001fe20007f5e0ff */
[----:B------:R-:W-:-:S04]  /*ae220*/  IMAD.MOV.U32 R56, RZ, RZ, R44 ;  /* 0x000000ffff387224 */ /* 0x000fc800078e002c */
[----:B------:R-:W-:Y:S01]  /*ae230*/  IMAD.X R51, R45, 0x1, R10, P2 ;  /* 0x000000012d337824 */ /* 0x000fe200010e060a */
[C---:B-1----:R-:W-:Y:S01]  /*ae240*/  IADD3 R46, P0, R59.reuse, R6, RZ ;  /* 0x000000063b2e7210 */ /* 0x042fe20007f1e0ff */
[----:B------:R-:W-:Y:S01]  /*ae250*/  IMAD.MOV.U32 R44, RZ, RZ, R43 ;  /* 0x000000ffff2c7224 */ /* 0x000fe200078e002b */
[----:B---3--:R-:W-:Y:S01]  /*ae260*/  IADD3 R52, P1, R59, R4, RZ ;  /* 0x000000043b347210 */ /* 0x008fe20007f3e0ff */
[----:B------:R-:W-:Y:S01]  /*ae270*/  IMAD.MOV.U32 R43, RZ, RZ, R42 ;  /* 0x000000ffff2b7224 */ /* 0x000fe200078e002a */
[----:B------:R0:W-:Y:S01]  /*ae280*/  STL.64 [R1+0x4690], R50 ;  /* 0x0046903201007387 */ /* 0x0001e20000100a00 */
[----:B------:R-:W-:Y:S01]  /*ae290*/  IMAD.MOV.U32 R42, RZ, RZ, R41 ;  /* 0x000000ffff2a7224 */ /* 0x000fe200078e0029 */
[----:B------:R-:W-:Y:S01]  /*ae2a0*/  SHF.R.S32.HI R57, RZ, 0x1f, R60 ;  /* 0x0000001fff397819 */ /* 0x000fe2000001143c */
[----:B------:R-:W-:Y:S02]  /*ae2b0*/  IMAD.MOV.U32 R41, RZ, RZ, R40 ;  /* 0x000000ffff297224 */ /* 0x000fe400078e0028 */
[----:B------:R-:W-:-:S02]  /*ae2c0*/  IMAD.MOV.U32 R40, RZ, RZ, R39 ;  /* 0x000000ffff287224 */ /* 0x000fc400078e0027 */
[----:B------:R-:W-:Y:S02]  /*ae2d0*/  IMAD.MOV.U32 R39, RZ, RZ, R38 ;  /* 0x000000ffff277224 */ /* 0x000fe400078e0026 */
[----:B------:R-:W-:Y:S01]  /*ae2e0*/  IMAD.MOV.U32 R38, RZ, RZ, R37 ;  /* 0x000000ffff267224 */ /* 0x000fe200078e0025 */
[----:B0-----:R-:W-:Y:S01]  /*ae2f0*/  IADD3 R50, P2, R60, R9, RZ ;  /* 0x000000093c327210 */ /* 0x001fe20007f5e0ff */
[C---:B------:R-:W-:Y:S02]  /*ae300*/  IMAD.X R47, R45.reuse, 0x1, R7, P0 ;  /* 0x000000012d2f7824 */ /* 0x040fe400000e0607 */
[----:B------:R-:W-:Y:S02]  /*ae310*/  IMAD.MOV.U32 R37, RZ, RZ, R34 ;  /* 0x000000ffff257224 */ /* 0x000fe400078e0022 */
[----:B------:R-:W-:Y:S02]  /*ae320*/  IMAD.X R53, R45, 0x1, R5, P1 ;  /* 0x000000012d357824 */ /* 0x000fe400008e0605 */
[----:B------:R-:W-:-:S02]  /*ae330*/  IMAD.MOV.U32 R34, RZ, RZ, R31 ;  /* 0x000000ffff227224 */ /* 0x000fc400078e001f */
[----:B------:R-:W-:Y:S02]  /*ae340*/  IMAD.X R51, R57, 0x1, R11, P2 ;  /* 0x0000000139337824 */ /* 0x000fe400010e060b */
[----:B------:R-:W-:Y:S02]  /*ae350*/  IMAD.MOV.U32 R31, RZ, RZ, R2 ;  /* 0x000000ffff1f7224 */ /* 0x000fe400078e0002 */
[----:B------:R-:W3:Y:S04]  /*ae360*/  LDL.LU R2, [R1+0x594c] ;  /* 0x00594c0001027983 */ /* 0x000ee80000300800 */
[----:B------:R-:W-:Y:S04]  /*ae370*/  STL.64 [R1+0x4688], R46 ;  /* 0x0046882e01007387 */ /* 0x000fe80000100a00 */
[----:B------:R-:W-:Y:S04]  /*ae380*/  STL.64 [R1+0x4680], R52 ;  /* 0x0046803401007387 */ /* 0x000fe80000100a00 */
[----:B------:R0:W-:Y:S02]  /*ae390*/  STL.64 [R1+0x4678], R50 ;  /* 0x0046783201007387 */ /* 0x0001e40000100a00 */
[----:B0-----:R-:W-:-:S02]  /*ae3a0*/  IMAD.MOV.U32 R51, RZ, RZ, R44 ;  /* 0x000000ffff337224 */ /* 0x001fc400078e002c */
        /* <DEDUP_REMOVED lines=12> */
[----:B------:R-:W-:Y:S01]  /*ae470*/  IADD3 R46, P0, R60, R8, RZ ;  /* 0x000000083c2e7210 */ /* 0x000fe20007f1e0ff */
[----:B------:R-:W-:-:S02]  /*ae480*/  IMAD.MOV.U32 R34, RZ, RZ, R31 ;  /* 0x000000ffff227224 */ /* 0x000fc400078e001f */
[----:B------:R-:W-:Y:S02]  /*ae490*/  IMAD.MOV.U32 R41, RZ, RZ, R40 ;  /* 0x000000ffff297224 */ /* 0x000fe400078e0028 */
[----:B------:R-:W-:Y:S02]  /*ae4a0*/  IMAD.MOV.U32 R31, RZ, RZ, R30 ;  /* 0x000000ffff1f7224 */ /* 0x000fe400078e001e */
[----:B------:R-:W-:Y:S02]  /*ae4b0*/  IMAD.MOV.U32 R40, RZ, RZ, R39 ;  /* 0x000000ffff287224 */ /* 0x000fe400078e0027 */
[----:B------:R-:W-:Y:S02]  /*ae4c0*/  IMAD.MOV.U32 R30, RZ, RZ, R17 ;  /* 0x000000ffff1e7224 */ /* 0x000fe400078e0011 */
[----:B------:R-:W-:Y:S01]  /*ae4d0*/  IMAD.MOV.U32 R39, RZ, RZ, R38 ;  /* 0x000000ffff277224 */ /* 0x000fe200078e0026 */
[----:B------:R-:W-:Y:S01]  /*ae4e0*/  IADD3 R54, P1, R60, R6, RZ ;  /* 0x000000063c367210 */ /* 0x000fe20007f3e0ff */
[----:B------:R-:W-:Y:S01]  /*ae4f0*/  IMAD.MOV.U32 R45, RZ, RZ, R44 ;  /* 0x000000ffff2d7224 */ /* 0x000fe200078e002c */
[----:B------:R-:W3:Y:S01]  /*ae500*/  LDL.LU R17, [R1+0x838] ;  /* 0x0008380001117983 */ /* 0x000ee20000300800 */
[----:B------:R-:W-:-:S02]  /*ae510*/  IMAD.MOV.U32 R38, RZ, RZ, R37 ;  /* 0x000000ffff267224 */ /* 0x000fc400078e0025 */
[----:B------:R-:W-:Y:S02]  /*ae520*/  IMAD.MOV.U32 R44, RZ, RZ, R43 ;  /* 0x000000ffff2c7224 */ /* 0x000fe400078e002b */
[----:B------:R-:W-:Y:S02]  /*ae530*/  IMAD.MOV.U32 R37, RZ, RZ, R34 ;  /* 0x000000ffff257224 */ /* 0x000fe400078e0022 */
[----:B------:R-:W-:Y:S02]  /*ae540*/  IMAD.MOV.U32 R43, RZ, RZ, R42 ;  /* 0x000000ffff2b7224 */ /* 0x000fe400078e002a */
[----:B------:R-:W-:Y:S02]  /*ae550*/  IMAD.MOV.U32 R34, RZ, RZ, R31 ;  /* 0x000000ffff227224 */ /* 0x000fe400078e001f */
[----:B------:R-:W-:Y:S02]  /*ae560*/  IMAD.MOV.U32 R42, RZ, RZ, R41 ;  /* 0x000000ffff2a7224 */ /* 0x000fe400078e0029 */
[----:B------:R-:W-:-:S02]  /*ae570*/  IMAD.X R47, R57, 0x1, R10, P0 ;  /* 0x00000001392f7824 */ /* 0x000fc400000e060a */
[----:B------:R-:W-:Y:S02]  /*ae580*/  IMAD.MOV.U32 R31, RZ, RZ, R30 ;  /* 0x000000ffff1f7224 */ /* 0x000fe400078e001e */
[----:B------:R-:W-:Y:S02]  /*ae590*/  IMAD.MOV.U32 R41, RZ, RZ, R40 ;  /* 0x000000ffff297224 */ /* 0x000fe400078e0028 */
[----:B------:R-:W-:Y:S02]  /*ae5a0*/  IMAD.MOV.U32 R30, RZ, RZ, R18 ;  /* 0x000000ffff1e7224 */ /* 0x000fe400078e0012 */
[----:B------:R-:W-:Y:S02]  /*ae5b0*/  IMAD.MOV.U32 R40, RZ, RZ, R39 ;  /* 0x000000ffff287224 */ /* 0x000fe400078e0027 */
[----:B------:R-:W-:Y:S02]  /*ae5c0*/  IMAD.MOV.U32 R39, RZ, RZ, R38 ;  /* 0x000000ffff277224 */ /* 0x000fe400078e0026 */
[----:B------:R-:W-:Y:S01]  /*ae5d0*/  IMAD.MOV.U32 R38, RZ, RZ, R37 ;  /* 0x000000ffff267224 */ /* 0x000fe200078e0025 */
[----:B------:R-:W-:Y:S01]  /*ae5e0*/  IADD3 R52, P2, R60, R4, RZ ;  /* 0x000000043c347210 */ /* 0x000fe20007f5e0ff */
[----:B------:R-:W-:Y:S01]  /*ae5f0*/  IMAD.MOV.U32 R37, RZ, RZ, R34 ;  /* 0x000000ffff257224 */ /* 0x000fe200078e0022 */
[----:B------:R0:W-:Y:S01]  /*ae600*/  STL.64 [R1+0x4670], R46 ;  /* 0x0046702e01007387 */ /* 0x0001e20000100a00 */
[----:B------:R-:W-:Y:S01]  /*ae610*/  IMAD.MOV.U32 R34, RZ, RZ, R30 ;  /* 0x000000ffff227224 */ /* 0x000fe200078e001e */
[----:B------:R-:W-:Y:S01]  /*ae620*/  SHF.R.S32.HI R30, RZ, 0x1f, R61 ;  /* 0x0000001fff1e7819 */ /* 0x000fe2000001143d */
[C---:B------:R-:W-:Y:S01]  /*ae630*/  IMAD.X R55, R57.reuse, 0x1, R7, P1 ;  /* 0x0000000139377824 */ /* 0x040fe200008e0607 */
[----:B------:R-:W3:Y:S01]  /*ae640*/  LDL.LU R18, [R1+0xa4] ;  /* 0x0000a40001127983 */ /* 0x000ee20000300800 */
[----:B------:R-:W-:Y:S01]  /*ae650*/  IMAD.X R53, R57, 0x1, R5, P2 ;  /* 0x0000000139357824 */ /* 0x000fe200010e0605 */
[----:B0-----:R-:W-:-:S02]  /*ae660*/  IADD3 R46, P0, R61, R9, RZ ;  /* 0x000000093d2e7210 */ /* 0x001fc40007f1e0ff */
[----:B------:R0:W-:Y:S03]  /*ae670*/  STL.64 [R1+0x4668], R54 ;  /* 0x0046683601007387 */ /* 0x0001e60000100a00 */
[----:B------:R-:W-:Y:S01]  /*ae680*/  IMAD.X R47, R30, 0x1, R11, P0 ;  /* 0x000000011e2f7824 */ /* 0x000fe200000e060b */
[----:B------:R-:W-:Y:S04]  /*ae690*/  STL.64 [R1+0x4660], R52 ;  /* 0x0046603401007387 */ /* 0x000fe80000100a00 */
[----:B------:R1:W-:Y:S01]  /*ae6a0*/  STL.64 [R1+0x4658], R46 ;  /* 0x0046582e01007387 */ /* 0x0003e20000100a00 */
[----:B0-----:R-:W-:Y:S01]  /*ae6b0*/  IADD3 R54, P1, R61, R8, RZ ;  /* 0x000000083d367210 */ /* 0x001fe20007f3e0ff */
[----:B-1----:R-:W-:-:S02]  /*ae6c0*/  IMAD.MOV.U32 R46, RZ, RZ, R45 ;  /* 0x000000ffff2e7224 */ /* 0x002fc400078e002d */
        /* <DEDUP_REMOVED lines=9> */
[----:B------:R-:W-:Y:S02]  /*ae760*/  IMAD.X R55, R30, 0x1, R10, P1 ;  /* 0x000000011e377824 */ /* 0x000fe400008e060a */
[----:B------:R-:W-:Y:S01]  /*ae770*/  IMAD.MOV.U32 R34, RZ, RZ, R35 ;  /* 0x000000ffff227224 */ /* 0x000fe200078e0023 */
[----:B------:R-:W-:Y:S01]  /*ae780*/  IADD3 R58, P2, R61, R6, RZ ;  /* 0x000000063d3a7210 */ /* 0x000fe20007f5e0ff */
[----:B------:R-:W-:-:S02]  /*ae790*/  IMAD.MOV.U32 R35, RZ, RZ, R26 ;  /* 0x000000ffff237224 */ /* 0x000fc400078e001a */
[----:B------:R-:W-:Y:S01]  /*ae7a0*/  IMAD.MOV.U32 R47, RZ, RZ, R46 ;  /* 0x000000ffff2f7224 */ /* 0x000fe200078e002e */
[----:B------:R-:W3:Y:S01]  /*ae7b0*/  LDL.LU R26, [R1+0x40] ;  /* 0x00004000011a7983 */ /* 0x000ee20000300800 */
[----:B------:R-:W-:Y:S01]  /*ae7c0*/  IMAD.MOV.U32 R46, RZ, RZ, R44 ;  /* 0x000000ffff2e7224 */ /* 0x000fe200078e002c */
[----:B------:R-:W-:Y:S01]  /*ae7d0*/  IADD3 R52, P0, R61, R4, RZ ;  /* 0x000000043d347210 */ /* 0x000fe20007f1e0ff */
[----:B------:R-:W-:Y:S01]  /*ae7e0*/  IMAD.MOV.U32 R44, RZ, RZ, R43 ;  /* 0x000000ffff2c7224 */ /* 0x000fe200078e002b */
[----:B------:R-:W-:Y:S01]  /*ae7f0*/  STL.64 [R1+0x56d8], R60 ;  /* 0x0056d83c01007387 */ /* 0x000fe20000100a00 */
[----:B------:R-:W-:Y:S02]  /*ae800*/  IMAD.MOV.U32 R43, RZ, RZ, R42 ;  /* 0x000000ffff2b7224 */ /* 0x000fe400078e002a */
[----:B------:R-:W-:Y:S01]  /*ae810*/  IMAD.MOV.U32 R42, RZ, RZ, R41 ;  /* 0x000000ffff2a7224 */ /* 0x000fe200078e0029 */
[----:B------:R0:W-:Y:S01]  /*ae820*/  STL.64 [R1+0x4650], R54 ;  /* 0x0046503601007387 */ /* 0x0001e20000100a00 */
[----:B------:R-:W-:-:S02]  /*ae830*/  IMAD.MOV.U32 R41, RZ, RZ, R40 ;  /* 0x000000ffff297224 */ /* 0x000fc400078e0028 */
[C---:B------:R-:W-:Y:S02]  /*ae840*/  IMAD.X R59, R30.reuse, 0x1, R7, P2 ;  /* 0x000000011e3b7824 */ /* 0x040fe400010e0607 */
[----:B------:R-:W-:Y:S02]  /*ae850*/  IMAD.MOV.U32 R40, RZ, RZ, R39 ;  /* 0x000000ffff287224 */ /* 0x000fe400078e0027 */
[----:B------:R-:W-:Y:S02]  /*ae860*/  IMAD.X R53, R30, 0x1, R5, P0 ;  /* 0x000000011e357824 */ /* 0x000fe400000e0605 */
[----:B------:R-:W-:Y:S01]  /*ae870*/  IMAD.MOV.U32 R39, RZ, RZ, R38 ;  /* 0x000000ffff277224 */ /* 0x000fe200078e0026 */
[----:B0-----:R-:W-:Y:S01]  /*ae880*/  IADD3 R54, P1, R48, R9, RZ ;  /* 0x0000000930367210 */ /* 0x001fe20007f3e0ff */
[----:B------:R-:W-:Y:S02]  /*ae890*/  IMAD.MOV.U32 R38, RZ, RZ, R37 ;  /* 0x000000ffff267224 */ /* 0x000fe400078e0025 */
[----:B------:R-:W-:-:S02]  /*ae8a0*/  IMAD.MOV.U32 R37, RZ, RZ, R34 ;  /* 0x000000ffff257224 */ /* 0x000fc400078e0022 */
[----:B------:R-:W-:Y:S01]  /*ae8b0*/  IMAD.X R55, R49, 0x1, R11, P1 ;  /* 0x0000000131377824 */ /* 0x000fe200008e060b */
[----:B------:R0:W-:Y:S01]  /*ae8c0*/  STL.64 [R1+0x4648], R58 ;  /* 0x0046483a01007387 */ /* 0x0001e20000100a00 */
[----:B------:R-:W-:Y:S01]  /*ae8d0*/  IMAD.MOV.U32 R34, RZ, RZ, R35 ;  /* 0x000000ffff227224 */ /* 0x000fe200078e0023 */
[--C-:B------:R-:W-:Y:S01]  /*ae8e0*/  SHF.R.S32.HI R30, RZ, 0x1f, R32.reuse ;  /* 0x0000001fff1e7819 */ /* 0x100fe20000011420 */
[----:B------:R-:W-:Y:S01]  /*ae8f0*/  IMAD.MOV.U32 R35, RZ, RZ, R29 ;  /* 0x000000ffff237224 */ /* 0x000fe200078e001d */
[----:B------:R1:W-:Y:S01]  /*ae900*/  STL.64 [R1+0x4640], R52 ;  /* 0x0046403401007387 */ /* 0x0003e20000100a00 */
[----:B------:R-:W-:-:S03]  /*ae910*/  IMAD.MOV.U32 R29, RZ, RZ, R32 ;  /* 0x000000ffff1d7224 */ /* 0x000fc600078e0020 */
[----:B------:R-:W3:Y:S04]  /*ae920*/  LDL.LU R32, [R1+0x5948] ;  /* 0x0059480001207983 */ /* 0x000ee80000300800 */
[----:B------:R1:W-:Y:S01]  /*ae930*/  STL.64 [R1+0x4638], R54 ;  /* 0x0046383601007387 */ /* 0x0003e20000100a00 */
[C---:B0-----:R-:W-:Y:S02]  /*ae940*/  IADD3 R58, P2, R48.reuse, R8, RZ ;  /* 0x00000008303a7210 */ /* 0x041fe40007f5e0ff */
[----:B-1----:R-:W-:-:S03]  /*ae950*/  IADD3 R52, P0, R48, R6, RZ ;  /* 0x0000000630347210 */ /* 0x002fc60007f1e0ff */
[----:B------:R-:W-:Y:S01]  /*ae960*/  IMAD.X R59, R49, 0x1, R10, P2 ;  /* 0x00000001313b7824 */ /* 0x000fe200010e060a */
[----:B------:R-:W-:Y:S01]  /*ae970*/  IADD3 R54, P1, R48, R4, RZ ;  /* 0x0000000430367210 */ /* 0x000fe20007f3e0ff */
[----:B------:R-:W-:Y:S02]  /*ae980*/  IMAD.MOV.U32 R48, RZ, RZ, R46 ;  /* 0x000000ffff307224 */ /* 0x000fe400078e002e */
[----:B------:R-:W-:Y:S02]  /*ae990*/  IMAD.MOV.U32 R46, RZ, RZ, R44 ;  /* 0x000000ffff2e7224 */ /* 0x000fe400078e002c */
[----:B------:R-:W-:Y:S02]  /*ae9a0*/  IMAD.MOV.U32 R44, RZ, RZ, R43 ;  /* 0x000000ffff2c7224 */ /* 0x000fe400078e002b */
[----:B------:R-:W-:Y:S02]  /*ae9b0*/  IMAD.MOV.U32 R43, RZ, RZ, R42 ;  /* 0x000000ffff2b7224 */ /* 0x000fe400078e002a */
[----:B------:R-:W-:-:S02]  /*ae9c0*/  IMAD.MOV.U32 R42, RZ, RZ, R41 ;  /* 0x000000ffff2a7224 */ /* 0x000fc400078e0029 */
[C---:B------:R-:W-:Y:S02]  /*ae9d0*/  IMAD.X R53, R49.reuse, 0x1, R7, P0 ;  /* 0x0000000131357824 */ /* 0x040fe400000e0607 */
[----:B------:R-:W-:Y:S02]  /*ae9e0*/  IMAD.X R55, R49, 0x1, R5, P1 ;  /* 0x0000000131377824 */ /* 0x000fe400008e0605 */
        /* <DEDUP_REMOVED lines=16> */
[----:B------:R-:W-:-:S02]  /*aeaf0*/  IMAD.MOV.U32 R29, RZ, RZ, R21 ;  /* 0x000000ffff1d7224 */ /* 0x000fc400078e0015 */
[----:B------:R-:W-:Y:S01]  /*aeb00*/  IMAD.MOV.U32 R38, RZ, RZ, R37 ;  /* 0x000000ffff267224 */ /* 0x000fe200078e0025 */
[----:B------:R-:W3:Y:S01]  /*aeb10*/  LDL.LU R21, [R1+0x60] ;  /* 0x0000600001157983 */ /* 0x000ee20000300800 */
[----:B------:R-:W-:Y:S02]  /*aeb20*/  IMAD.MOV.U32 R37, RZ, RZ, R34 ;  /* 0x000000ffff257224 */ /* 0x000fe400078e0022 */
[----:B------:R-:W-:Y:S01]  /*aeb30*/  IMAD.MOV.U32 R34, RZ, RZ, R35 ;  /* 0x000000ffff227224 */ /* 0x000fe200078e0023 */
[----:B------:R1:W-:Y:S04]  /*aeb40*/  STL.64 [R1+0x4628], R52 ;  /* 0x0046283401007387 */ /* 0x0003e80000100a00 */
[----:B------:R2:W-:Y:S01]  /*aeb50*/  STL.64 [R1+0x4620], R54 ;  /* 0x0046203601007387 */ /* 0x0005e20000100a00 */
[----:B----4-:R-:W-:-:S03]  /*aeb60*/  IMAD.MOV.U32 R35, RZ, RZ, R3 ;  /* 0x000000ffff237224 */ /* 0x010fc600078e0003 */
[----:B------:R-:W4:Y:S01]  /*aeb70*/  LDL.LU R3, [R1+0x5944] ;  /* 0x0059440001037983 */ /* 0x000f220000300800 */
[C---:B0-----:R-:W-:Y:S02]  /*aeb80*/  IADD3 R58, P2, R56.reuse, R9, RZ ;  /* 0x00000009383a7210 */ /* 0x041fe40007f5e0ff */
[----:B-1----:R-:W-:-:S03]  /*aeb90*/  IADD3 R52, P0, R56, R8, RZ ;  /* 0x0000000838347210 */ /* 0x002fc60007f1e0ff */
[C---:B------:R-:W-:Y:S02]  /*aeba0*/  IMAD.X R59, R51.reuse, 0x1, R11, P2 ;  /* 0x00000001333b7824 */ /* 0x040fe400010e060b */
[----:B------:R-:W-:Y:S01]  /*aebb0*/  IMAD.X R53, R51, 0x1, R10, P0 ;  /* 0x0000000133357824 */ /* 0x000fe200000e060a */
[C---:B--2---:R-:W-:Y:S02]  /*aebc0*/  IADD3 R54, P1, R56.reuse, R6, RZ ;  /* 0x0000000638367210 */ /* 0x044fe40007f3e0ff */
[----:B------:R-:W-:Y:S01]  /*aebd0*/  STL.64 [R1+0x4618], R58 ;  /* 0x0046183a01007387 */ /* 0x000fe20000100a00 */
[----:B------:R-:W-:-:S03]  /*aebe0*/  IADD3 R56, P2, R56, R4, RZ ;  /* 0x0000000438387210 */ /* 0x000fc60007f5e0ff */
[----:B------:R0:W-:Y:S01]  /*aebf0*/  STL.64 [R1+0x4610], R52 ;  /* 0x0046103401007387 */ /* 0x0001e20000100a00 */
[C---:B------:R-:W-:Y:S02]  /*aec00*/  IMAD.X R55, R51.reuse, 0x1, R7, P1 ;  /* 0x0000000133377824 */ /* 0x040fe400008e0607 */
[----:B------:R-:W-:Y:S02]  /*aec10*/  IMAD.X R57, R51, 0x1, R5, P2 ;  /* 0x0000000133397824 */ /* 0x000fe400010e0605 */
[----:B0-----:R-:W-:Y:S02]  /*aec20*/  IMAD.MOV.U32 R52, RZ, RZ, R46 ;  /* 0x000000ffff347224 */ /* 0x001fe400078e002e */
        /* <DEDUP_REMOVED lines=15> */
[----:B------:R-:W-:Y:S02]  /*aed20*/  IMAD.MOV.U32 R42, RZ, RZ, R41 ;  /* 0x000000ffff2a7224 */ /* 0x000fe400078e0029 */
[----:B------:R-:W-:-:S02]  /*aed30*/  IMAD.MOV.U32 R35, RZ, RZ, R0 ;  /* 0x000000ffff237224 */ /* 0x000fc400078e0000 */
[----:B------:R-:W-:Y:S01]  /*aed40*/  IMAD.MOV.U32 R41, RZ, RZ, R40 ;  /* 0x000000ffff297224 */ /* 0x000fe200078e0028 */
[----:B------:R-:W2:Y:S01]  /*aed50*/  LDL.LU R0, [R1+0x5940] ;  /* 0x0059400001007983 */ /* 0x000ea20000300800 */
[----:B------:R-:W-:Y:S02]  /*aed60*/  IMAD.MOV.U32 R40, RZ, RZ, R39 ;  /* 0x000000ffff287224 */ /* 0x000fe400078e0027 */
[----:B------:R-:W-:Y:S01]  /*aed70*/  IMAD.MOV.U32 R39, RZ, RZ, R38 ;  /* 0x000000ffff277224 */ /* 0x000fe200078e0026 */
[----:B------:R0:W-:Y:S01]  /*aed80*/  STL.64 [R1+0x4608], R54 ;  /* 0x0046083601007387 */ /* 0x0001e20000100a00 */
[----:B------:R-:W-:Y:S02]  /*aed90*/  IMAD.MOV.U32 R38, RZ, RZ, R37 ;  /* 0x000000ffff267224 */ /* 0x000fe400078e0025 */
[----:B------:R-:W-:Y:S02]  /*aeda0*/  IMAD.X R59, R33, 0x1, R11, P0 ;  /* 0x00000001213b7824 */ /* 0x000fe400000e060b */
[----:B------:R-:W-:Y:S01]  /*aedb0*/  IMAD.MOV.U32 R37, RZ, RZ, R34 ;  /* 0x000000ffff257224 */ /* 0x000fe200078e0022 */
[----:B------:R1:W-:Y:S01]  /*aedc0*/  STL.64 [R1+0x4600], R56 ;  /* 0x0046003801007387 */ /* 0x0003e20000100a00 */
[----:B------:R-:W-:-:S02]  /*aedd0*/  IMAD.MOV.U32 R34, RZ, RZ, R35 ;  /* 0x000000ffff227224 */ /* 0x000fc400078e0023 */
[----:B------:R-:W-:Y:S02]  /*aede0*/  IMAD.MOV.U32 R35, RZ, RZ, R25 ;  /* 0x000000ffff237224 */ /* 0x000fe400078e0019 */
[----:B------:R-:W2:Y:S01]  /*aedf0*/  LDL.LU R25, [R1+0x8b4] ;  /* 0x0008b40001197983 */ /* 0x000ea20000300800 */
[----:B0-----:R-:W-:-:S03]  /*aee00*/  IADD3 R54, P1, R50, R8, RZ ;  /* 0x0000000832367210 */ /* 0x001fc60007f3e0ff */
[----:B------:R0:W-:Y:S02]  /*aee10*/  STL.64 [R1+0x45f8], R58 ;  /* 0x0045f83a01007387 */ /* 0x0001e40000100a00 */
[----:B------:R-:W-:Y:S01]  /*aee20*/  IMAD.X R55, R33, 0x1, R10, P1 ;  /* 0x0000000121377824 */ /* 0x000fe200008e060a */
[----:B-1----:R-:W-:-:S04]  /*aee30*/  IADD3 R56, P2, R50, R6, RZ ;  /* 0x0000000632387210 */ /* 0x002fc80007f5e0ff */
[----:B------:R1:W-:Y:S01]  /*aee40*/  STL.64 [R1+0x45f0], R54 ;  /* 0x0045f03601007387 */ /* 0x0003e20000100a00 */
[----:B0-----:R-:W-:Y:S01]  /*aee50*/  IADD3 R58, P0, R50, R4, RZ ;  /* 0x00000004323a7210 */ /* 0x001fe20007f1e0ff */
[----:B------:R-:W-:Y:S02]  /*aee60*/  IMAD.MOV.U32 R50, RZ, RZ, R46 ;  /* 0x000000ffff327224 */ /* 0x000fe400078e002e */
[----:B------:R-:W-:Y:S02]  /*aee70*/  IMAD.MOV.U32 R46, RZ, RZ, R44 ;  /* 0x000000ffff2e7224 */ /* 0x000fe400078e002c */
[----:B------:R-:W-:Y:S02]  /*aee80*/  IMAD.MOV.U32 R44, RZ, RZ, R43 ;  /* 0x000000ffff2c7224 */ /* 0x000fe400078e002b */
[----:B------:R-:W-:Y:S01]  /*aee90*/  IMAD.MOV.U32 R43, RZ, RZ, R42 ;  /* 0x000000ffff2b7224 */ /* 0x000fe200078e002a */
[----:B-1----:R-:W-:Y:S01]  /*aeea0*/  IADD3 R54, P1, R47, R9, RZ ;  /* 0x000000092f367210 */ /* 0x002fe20007f3e0ff */
[----:B------:R-:W-:-:S02]  /*aeeb0*/  IMAD.MOV.U32 R42, RZ, RZ, R41 ;  /* 0x000000ffff2a7224 */ /* 0x000fc400078e0029 */
[----:B------:R-:W-:Y:S02]  /*aeec0*/  IMAD.MOV.U32 R41, RZ, RZ, R40 ;  /* 0x000000ffff297224 */ /* 0x000fe400078e0028 */
[C---:B------:R-:W-:Y:S02]  /*aeed0*/  IMAD.X R57, R33.reuse, 0x1, R7, P2 ;  /* 0x0000000121397824 */ /* 0x040fe400010e0607 */
[----:B------:R-:W-:Y:S02]  /*aeee0*/  IMAD.MOV.U32 R40, RZ, RZ, R39 ;  /* 0x000000ffff287224 */ /* 0x000fe400078e0027 */
[----:B------:R-:W-:Y:S02]  /*aeef0*/  IMAD.X R59, R33, 0x1, R5, P0 ;  /* 0x00000001213b7824 */ /* 0x000fe400000e0605 */
[----:B------:R-:W-:Y:S02]  /*aef00*/  IMAD.MOV.U32 R39, RZ, RZ, R38 ;  /* 0x000000ffff277224 */ /* 0x000fe400078e0026 */
[----:B------:R-:W-:-:S02]  /*aef10*/  IMAD.MOV.U32 R38, RZ, RZ, R37 ;  /* 0x000000ffff267224 */ /* 0x000fc400078e0025 */
[----:B------:R-:W-:Y:S02]  /*aef20*/  IMAD.MOV.U32 R37, RZ, RZ, R34 ;  /* 0x000000ffff257224 */ /* 0x000fe400078e0022 */
[----:B------:R-:W-:Y:S01]  /*aef30*/  IMAD.X R55, R45, 0x1, R11, P1 ;  /* 0x000000012d377824 */ /* 0x000fe200008e060b */
[----:B------:R0:W-:Y:S01]  /*aef40*/  STL.64 [R1+0x45e8], R56 ;  /* 0x0045e83801007387 */ /* 0x0001e20000100a00 */
[----:B------:R-:W-:Y:S01]  /*aef50*/  IMAD.MOV.U32 R34, RZ, RZ, R35 ;  /* 0x000000ffff227224 */ /* 0x000fe200078e0023 */
[----:B---3--:R-:W-:Y:S01]  /*aef60*/  SHF.R.S32.HI R33, RZ, 0x1f, R2 ;  /* 0x0000001fff217819 */ /* 0x008fe20000011402 */
        /* <DEDUP_REMOVED lines=28> */
[----:B------:R-:W-:Y:S01]  /*af130*/  IMAD.MOV.U32 R39, RZ, RZ, R38 ;  /* 0x000000ffff277224 */ /* 0x000fe200078e0026 */
[----:B------:R0:W-:Y:S01]  /*af140*/  STL.64 [R1+0x45d0], R56 ;  /* 0x0045d03801007387 */ /* 0x0001e20000100a00 */
[----:B------:R-:W-:Y:S02]  /*af150*/  IMAD.MOV.U32 R38, RZ, RZ, R37 ;  /* 0x000000ffff267224 */ /* 0x000fe400078e0025 */
[----:B------:R-:W-:Y:S01]  /*af160*/  IMAD.MOV.U32 R37, RZ, RZ, R34 ;  /* 0x000000ffff257224 */ /* 0x000fe200078e0022 */
[----:B------:R-:W3:Y:S01]  /*af170*/  LDL.LU R24, [R1+0x50] ;  /* 0x0000500001187983 */ /* 0x000ee20000300800 */
[----:B------:R-:W-:-:S02]  /*af180*/  IMAD.MOV.U32 R34, RZ, RZ, R35 ;  /* 0x000000ffff227224 */ /* 0x000fc400078e0023 */
[----:B------:R-:W-:Y:S01]  /*af190*/  IMAD.MOV.U32 R35, RZ, RZ, R33 ;  /* 0x000000ffff237224 */ /* 0x000fe200078e0021 */
[----:B------:R1:W-:Y:S04]  /*af1a0*/  STL.64 [R1+0x45c8], R58 ;  /* 0x0045c83a01007387 */ /* 0x0003e80000100a00 */
[----:B------:R1:W-:Y:S01]  /*af1b0*/  STL.64 [R1+0x45c0], R54 ;  /* 0x0045c03601007387 */ /* 0x0003e20000100a00 */
[----:B----4-:R-:W-:-:S03]  /*af1c0*/  IMAD.MOV.U32 R33, RZ, RZ, R3 ;  /* 0x000000ffff217224 */ /* 0x010fc600078e0003 */
[----:B------:R-:W4:Y:S01]  /*af1d0*/  LDL.LU R3, [R1+0x5938] ;  /* 0x0059380001037983 */ /* 0x000f220000300800 */
[----:B0-----:R-:W-:-:S05]  /*af1e0*/  IADD3 R56, P2, R48, R9, RZ ;  /* 0x0000000930387210 */ /* 0x001fca0007f5e0ff */
[C---:B------:R-:W-:Y:S01]  /*af1f0*/  IMAD.X R57, R49.reuse, 0x1, R11, P2 ;  /* 0x0000000131397824 */ /* 0x040fe200010e060b */
[C---:B-1----:R-:W-:Y:S02]  /*af200*/  IADD3 R58, P0, R48.reuse, R8, RZ ;  /* 0x00000008303a7210 */ /* 0x042fe40007f1e0ff */
[C---:B------:R-:W-:Y:S02]  /*af210*/  IADD3 R54, P1, R48.reuse, R6, RZ ;  /* 0x0000000630367210 */ /* 0x040fe40007f3e0ff */
[----:B------:R0:W-:Y:S01]  /*af220*/  STL.64 [R1+0x45b8], R56 ;  /* 0x0045b83801007387 */ /* 0x0001e20000100a00 */
[----:B------:R-:W-:Y:S01]  /*af230*/  IMAD.X R59, R49, 0x1, R10, P0 ;  /* 0x00000001313b7824 */ /* 0x000fe200000e060a */
[----:B0-----:R-:W-:Y:S01]  /*af240*/  IADD3 R56, P2, R48, R4, RZ ;  /* 0x0000000430387210 */ /* 0x001fe20007f5e0ff */
        /* <DEDUP_REMOVED lines=10> */
[C---:B------:R-:W-:Y:S02]  /*af2f0*/  IMAD.X R55, R49.reuse, 0x1, R7, P1 ;  /* 0x0000000131377824 */ /* 0x040fe400008e0607 */
[----:B------:R-:W-:Y:S02]  /*af300*/  IMAD.X R57, R49, 0x1, R5, P2 ;  /* 0x0000000131397824 */ /* 0x000fe400010e0605 */
[----:B------:R-:W-:Y:S02]  /*af310*/  IMAD.MOV.U32 R34, RZ, RZ, R35 ;  /* 0x000000ffff227224 */ /* 0x000fe400078e0023 */
[----:B------:R-:W-:Y:S01]  /*af320*/  IMAD.MOV.U32 R49, RZ, RZ, R45 ;  /* 0x000000ffff317224 */ /* 0x000fe200078e002d */
[----:B------:R0:W-:Y:S01]  /*af330*/  STL.64 [R1+0x45b0], R58 ;  /* 0x0045b03a01007387 */ /* 0x0001e20000100a00 */
[----:B------:R-:W-:-:S02]  /*af340*/  IMAD.MOV.U32 R35, RZ, RZ, R33 ;  /* 0x000000ffff237224 */ /* 0x000fc400078e0021 */
[----:B------:R-:W-:Y:S02]  /*af350*/  IMAD.MOV.U32 R45, RZ, RZ, R44 ;  /* 0x000000ffff2d7224 */ /* 0x000fe400078e002c */
[----:B------:R-:W-:Y:S02]  /*af360*/  IMAD.MOV.U32 R33, RZ, RZ, R32 ;  /* 0x000000ffff217224 */ /* 0x000fe400078e0020 */
[----:B------:R-:W-:Y:S01]  /*af370*/  IMAD.MOV.U32 R44, RZ, RZ, R43 ;  /* 0x000000ffff2c7224 */ /* 0x000fe200078e002b */
[----:B------:R-:W3:Y:S01]  /*af380*/  LDL.LU R32, [R1+0x5934] ;  /* 0x0059340001207983 */ /* 0x000ee20000300800 */
[----:B------:R-:W-:Y:S02]  /*af390*/  IMAD.MOV.U32 R43, RZ, RZ, R42 ;  /* 0x000000ffff2b7224 */ /* 0x000fe400078e002a */
[----:B------:R-:W-:Y:S01]  /*af3a0*/  IMAD.MOV.U32 R42, RZ, RZ, R41 ;  /* 0x000000ffff2a7224 */ /* 0x000fe200078e0029 */
[----:B0-----:R-:W-:Y:S01]  /*af3b0*/  IADD3 R58, P0, R52, R9, RZ ;  /* 0x00000009343a7210 */ /* 0x001fe20007f1e0ff */
[----:B------:R0:W-:Y:S01]  /*af3c0*/  STL.64 [R1+0x45a8], R54 ;  /* 0x0045a83601007387 */ /* 0x0001e20000100a00 */
[----:B------:R-:W-:-:S02]  /*af3d0*/  IMAD.MOV.U32 R41, RZ, RZ, R40 ;  /* 0x000000ffff297224 */ /* 0x000fc400078e0028 */
[----:B------:R-:W-:Y:S02]  /*af3e0*/  IMAD.MOV.U32 R40, RZ, RZ, R39 ;  /* 0x000000ffff287224 */ /* 0x000fe400078e0027 */
[----:B------:R-:W-:Y:S02]  /*af3f0*/  IMAD.MOV.U32 R39, RZ, RZ, R38 ;  /* 0x000000ffff277224 */ /* 0x000fe400078e0026 */
[----:B------:R-:W-:Y:S01]  /*af400*/  IMAD.MOV.U32 R38, RZ, RZ, R37 ;  /* 0x000000ffff267224 */ /* 0x000fe200078e0025 */
[----:B0-----:R-:W-:Y:S01]  /*af410*/  IADD3 R54, P1, R52, R8, RZ ;  /* 0x0000000834367210 */ /* 0x001fe20007f3e0ff */
[----:B------:R-:W-:Y:S02]  /*af420*/  IMAD.MOV.U32 R37, RZ, RZ, R34 ;  /* 0x000000ffff257224 */ /* 0x000fe400078e0022 */
[----:B------:R-:W-:Y:S02]  /*af430*/  IMAD.X R59, R51, 0x1, R11, P0 ;  /* 0x00000001333b7824 */ /* 0x000fe400000e060b */
[----:B------:R-:W-:-:S02]  /*af440*/  IMAD.MOV.U32 R34, RZ, RZ, R35 ;  /* 0x000000ffff227224 */ /* 0x000fc400078e0023 */
[----:B------:R-:W-:Y:S01]  /*af450*/  IMAD.X R55, R51, 0x1, R10, P1 ;  /* 0x0000000133377824 */ /* 0x000fe200008e060a */
[----:B------:R0:W-:Y:S01]  /*af460*/  STL.64 [R1+0x45a0], R56 ;  /* 0x0045a03801007387 */ /* 0x0001e20000100a00 */
[----:B------:R-:W-:Y:S02]  /*af470*/  IMAD.MOV.U32 R35, RZ, RZ, R33 ;  /* 0x000000ffff237224 */ /* 0x000fe400078e0021 */
[----:B------:R-:W-:Y:S02]  /*af480*/  IMAD.MOV.U32 R33, RZ, RZ, R28 ;  /* 0x000000ffff217224 */ /* 0x000fe400078e001c */
[----:B------:R-:W3:Y:S04]  /*af490*/  LDL.LU R28, [R1+0x898] ;  /* 0x00089800011c7983 */ /* 0x000ee80000300800 */
[----:B------:R-:W-:Y:S01]  /*af4a0*/  STL.64 [R1+0x4598], R58 ;  /* 0x0045983a01007387 */ /* 0x000fe20000100a00 */
[----:B0-----:R-:W-:-:S03]  /*af4b0*/  IADD3 R56, P2, R52, R6, RZ ;  /* 0x0000000634387210 */ /* 0x001fc60007f5e0ff */
[----:B------:R0:W-:Y:S01]  /*af4c0*/  STL.64 [R1+0x4590], R54 ;  /* 0x0045903601007387 */ /* 0x0001e20000100a00 */
[----:B------:R-:W-:Y:S01]  /*af4d0*/  IADD3 R52, P0, R52, R4, RZ ;  /* 0x0000000434347210 */ /* 0x000fe20007f1e0ff */
[----:B------:R-:W-:-:S04]  /*af4e0*/  IMAD.X R57, R51, 0x1, R7, P2 ;  /* 0x0000000133397824 */ /* 0x000fc800010e0607 */
[----:B------:R-:W-:Y:S02]  /*af4f0*/  IMAD.X R53, R51, 0x1, R5, P0 ;  /* 0x0000000133357824 */ /* 0x000fe400000e0605 */
[----:B0-----:R-:W-:Y:S02]  /*af500*/  IMAD.MOV.U32 R54, RZ, RZ, R45 ;  /* 0x000000ffff367224 */ /* 0x001fe400078e002d */
        /* <DEDUP_REMOVED lines=8> */
[----:B------:R-:W-:Y:S01]  /*af590*/  IADD3 R58, P1, R50, R9, RZ ;  /* 0x00000009323a7210 */ /* 0x000fe20007f3e0ff */
        /* <DEDUP_REMOVED lines=12> */
[----:B------:R-:W-:Y:S01]  /*af660*/  IMAD.MOV.U32 R38, RZ, RZ, R37 ;  /* 0x000000ffff267224 */ /* 0x000fe200078e0025 */
[----:B------:R-:W3:Y:S01]  /*af670*/  LDL.LU R15, [R1+0x7f8] ;  /* 0x0007f800010f7983 */ /* 0x000ee20000300800 */
[----:B------:R-:W-:-:S02]  /*af680*/  IMAD.X R59, R46, 0x1, R11, P1 ;  /* 0x000000012e3b7824 */ /* 0x000fc400008e060b */
[----:B------:R-:W-:Y:S01]  /*af690*/  IMAD.MOV.U32 R37, RZ, RZ, R34 ;  /* 0x000000ffff257224 */ /* 0x000fe200078e0022 */
[----:B------:R0:W-:Y:S01]  /*af6a0*/  STL.64 [R1+0x4588], R56 ;  /* 0x0045883801007387 */ /* 0x0001e20000100a00 */
[----:B------:R-:W-:Y:S02]  /*af6b0*/  IMAD.MOV.U32 R34, RZ, RZ, R35 ;  /* 0x000000ffff227224 */ /* 0x000fe400078e0023 */
[----:B------:R-:W-:Y:S01]  /*af6c0*/  IMAD.MOV.U32 R35, RZ, RZ, R26 ;  /* 0x000000ffff237224 */ /* 0x000fe200078e001a */
[----:B------:R1:W-:Y:S04]  /*af6d0*/  STL.64 [R1+0x4580], R52 ;  /* 0x0045803401007387 */ /* 0x0003e80000100a00 */
[----:B------:R-:W3:Y:S01]  /*af6e0*/  LDL.LU R26, [R1+0x5c] ;  /* 0x00005c00011a7983 */ /* 0x000ee20000300800 */
[----:B0-----:R-:W-:-:S03]  /*af6f0*/  IADD3 R56, P2, R50, R8, RZ ;  /* 0x0000000832387210 */ /* 0x001fc60007f5e0ff */
[----:B------:R0:W-:Y:S01]  /*af700*/  STL.64 [R1+0x4578], R58 ;  /* 0x0045783a01007387 */ /* 0x0001e20000100a00 */
[----:B-1----:R-:W-:Y:S01]  /*af710*/  IADD3 R52, P0, R50, R6, RZ ;  /* 0x0000000632347210 */ /* 0x002fe20007f1e0ff */
[----:B------:R-:W-:Y:S01]  /*af720*/  IMAD.X R57, R46, 0x1, R10, P2 ;  /* 0x000000012e397824 */ /* 0x000fe200010e060a */
[----:B0-----:R-:W-:Y:S01]  /*af730*/  IADD3 R58, P1, R50, R4, RZ ;  /* 0x00000004323a7210 */ /* 0x001fe20007f3e0ff */
[----:B------:R-:W-:Y:S02]  /*af740*/  IMAD.MOV.U32 R50, RZ, RZ, R45 ;  /* 0x000000ffff327224 */ /* 0x000fe400078e002d */
[----:B------:R-:W-:Y:S02]  /*af750*/  IMAD.MOV.U32 R45, RZ, RZ, R44 ;  /* 0x000000ffff2d7224 */ /* 0x000fe400078e002c */
[----:B------:R-:W-:Y:S02]  /*af760*/  IMAD.MOV.U32 R44, RZ, RZ, R43 ;  /* 0x000000ffff2c7224 */ /* 0x000fe400078e002b */
[----:B------:R-:W-:-:S02]  /*af770*/  IMAD.MOV.U32 R43, RZ, RZ, R42 ;  /* 0x000000ffff2b7224 */ /* 0x000fc400078e002a */
[----:B------:R-:W-:Y:S02]  /*af780*/  IMAD.MOV.U32 R42, RZ, RZ, R41 ;  /* 0x000000ffff2a7224 */ /* 0x000fe400078e0029 */
[C---:B------:R-:W-:Y:S02]  /*af790*/  IMAD.X R53, R46.reuse, 0x1, R7, P0 ;  /* 0x000000012e357824 */ /* 0x040fe400000e0607 */
[----:B------:R-:W-:Y:S02]  /*af7a0*/  IMAD.X R59, R46, 0x1, R5, P1 ;  /* 0x000000012e3b7824 */ /* 0x000fe400008e0605 */
[----:B------:R-:W-:Y:S02]  /*af7b0*/  IMAD.MOV.U32 R41, RZ, RZ, R40 ;  /* 0x000000ffff297224 */ /* 0x000fe400078e0028 */
[----:B------:R-:W-:Y:S02]  /*af7c0*/  IMAD.MOV.U32 R46, RZ, RZ, R45 ;  /* 0x000000ffff2e7224 */ /* 0x000fe400078e002d */
[----:B------:R-:W-:-:S02]  /*af7d0*/  IMAD.MOV.U32 R40, RZ, RZ, R39 ;  /* 0x000000ffff287224 */ /* 0x000fc400078e0027 */
[----:B------:R-:W-:Y:S01]  /*af7e0*/  IMAD.MOV.U32 R45, RZ, RZ, R44 ;  /* 0x000000ffff2d7224 */ /* 0x000fe200078e002c */
[----:B------:R0:W-:Y:S01]  /*af7f0*/  STL.64 [R1+0x4570], R56 ;  /* 0x0045703801007387 */ /* 0x0001e20000100a00 */
[----:B------:R-:W-:Y:S02]  /*af800*/  IMAD.MOV.U32 R39, RZ, RZ, R38 ;  /* 0x000000ffff277224 */ /* 0x000fe400078e0026 */
[----:B------:R-:W-:Y:S02]  /*af810*/  IMAD.MOV.U32 R44, RZ, RZ, R43 ;  /* 0x000000ffff2c7224 */ /* 0x000fe400078e002b */
[----:B------:R-:W-:Y:S02]  /*af820*/  IMAD.MOV.U32 R38, RZ, RZ, R37 ;  /* 0x000000ffff267224 */ /* 0x000fe400078e0025 */
[----:B------:R-:W-:Y:S02]  /*af830*/  IMAD.MOV.U32 R43, RZ, RZ, R42 ;  /* 0x000000ffff2b7224 */ /* 0x000fe400078e002a */
[----:B------:R-:W-:-:S02]  /*af840*/  IMAD.MOV.U32 R37, RZ, RZ, R34 ;  /* 0x000000ffff257224 */ /* 0x000fc400078e0022 */
[----:B------:R-:W-:Y:S01]  /*af850*/  IMAD.MOV.U32 R42, RZ, RZ, R41 ;  /* 0x000000ffff2a7224 */ /* 0x000fe200078e0029 */
[----:B0-----:R-:W-:Y:S01]  /*af860*/  IADD3 R56, P2, R47, R9, RZ ;  /* 0x000000092f387210 */ /* 0x001fe20007f5e0ff */
[----:B------:R-:W-:Y:S02]  /*af870*/  IMAD.MOV.U32 R34, RZ, RZ, R35 ;  /* 0x000000ffff227224 */ /* 0x000fe400078e0023 */
[----:B------:R-:W-:Y:S02]  /*af880*/  IMAD.MOV.U32 R41, RZ, RZ, R40 ;  /* 0x000000ffff297224 */ /* 0x000fe400078e0028 */
[----:B------:R-:W-:Y:S02]  /*af890*/  IMAD.MOV.U32 R35, RZ, RZ, R22 ;  /* 0x000000ffff237224 */ /* 0x000fe400078e0016 */
[----:B------:R-:W-:Y:S01]  /*af8a0*/  IMAD.MOV.U32 R40, RZ, RZ, R39 ;  /* 0x000000ffff287224 */ /* 0x000fe200078e0027 */
[----:B------:R-:W3:Y:S01]  /*af8b0*/  LDL.LU R22, [R1+0x8bc] ;  /* 0x0008bc0001167983 */ /* 0x000ee20000300800 */
[----:B------:R-:W-:-:S02]  /*af8c0*/  IMAD.MOV.U32 R39, RZ, RZ, R38 ;  /* 0x000000ffff277224 */ /* 0x000fc400078e0026 */
[----:B------:R-:W-:Y:S01]  /*af8d0*/  IMAD.MOV.U32 R38, RZ, RZ, R37 ;  /* 0x000000ffff267224 */ /* 0x000fe200078e0025 */
[----:B------:R0:W-:Y:S01]  /*af8e0*/  STL.64 [R1+0x4568], R52 ;  /* 0x0045683401007387 */ /* 0x0001e20000100a00 */
[----:B------:R-:W-:Y:S02]  /*af8f0*/  IMAD.MOV.U32 R37, RZ, RZ, R34 ;  /* 0x000000ffff257224 */ /* 0x000fe400078e0022 */
[----:B------:R-:W-:Y:S02]  /*af900*/  IMAD.X R57, R31, 0x1, R11, P2 ;  /* 0x000000011f397824 */ /* 0x000fe400010e060b */
[----:B------:R-:W-:Y:S01]  /*af910*/  IMAD.MOV.U32 R34, RZ, RZ, R35 ;  /* 0x000000ffff227224 */ /* 0x000fe200078e0023 */
[----:B------:R1:W-:Y:S01]  /*af920*/  STL.64 [R1+0x4560], R58 ;  /* 0x0045603a01007387 */ /* 0x0003e20000100a00 */
[----:B------:R-:W-:Y:S02]  /*af930*/  IMAD.MOV.U32 R35, RZ, RZ, R29 ;  /* 0x000000ffff237224 */ /* 0x000fe400078e001d */
[----:B------:R-:W-:-:S02]  /*af940*/  IMAD.MOV.U32 R29, RZ, RZ, R21 ;  /* 0x000000ffff1d7224 */ /* 0x000fc400078e0015 */
[----:B------:R-:W3:Y:S01]  /*af950*/  LDL.LU R21, [R1+0xe4] ;  /* 0x0000e40001157983 */ /* 0x000ee20000300800 */
        /* <DEDUP_REMOVED lines=22> */
[--C-:B--2---:R-:W-:Y:S01]  /*afac0*/  SHF.R.S32.HI R31, RZ, 0x1f, R0.reuse ;  /* 0x0000001fff1f7819 */ /* 0x104fe20000011400 */
[----:B------:R-:W-:Y:S01]  /*afad0*/  IMAD.MOV.U32 R35, RZ, RZ, R27 ;  /* 0x000000ffff237224 */ /* 0x000fe200078e001b */
[----:B------:R1:W-:Y:S01]  /*afae0*/  STL.64 [R1+0x4540], R56 ;  /* 0x0045403801007387 */ /* 0x0003e20000100a00 */
[----:B------:R-:W-:-:S03]  /*afaf0*/  IMAD.MOV.U32 R27, RZ, RZ, R0 ;  /* 0x000000ffff1b7224 */ /* 0x000fc600078e0000 */
[----:B------:R-:W2:Y:S04]  /*afb00*/  LDL.LU R0, [R1+0x5930] ;  /* 0x0059300001007983 */ /* 0x000ea80000300800 */
[----:B------:R4:W-:Y:S01]  /*afb10*/  STL.64 [R1+0x4538], R52 ;  /* 0x0045383401007387 */ /* 0x0009e20000100a00 */
[C---:B0-----:R-:W-:Y:S02]  /*afb20*/  IADD3 R58, P1, R48.reuse, R8, RZ ;  /* 0x00000008303a7210 */ /* 0x041fe40007f3e0ff */
[----:B-1----:R-:W-:-:S03]  /*afb30*/  IADD3 R56, P2, R48, R6, RZ ;  /* 0x0000000630387210 */ /* 0x002fc60007f5e0ff */
[----:B------:R-:W-:Y:S01]  /*afb40*/  IMAD.X R59, R49, 0x1, R10, P1 ;  /* 0x00000001313b7824 */ /* 0x000fe200008e060a */
[----:B----4-:R-:W-:Y:S01]  /*afb50*/  IADD3 R52, P0, R48, R4, RZ ;  /* 0x0000000430347210 */ /* 0x010fe20007f1e0ff */
        /* <DEDUP_REMOVED lines=25> */
[----:B------:R-:W4:Y:S01]  /*afcf0*/  LDL.LU R20, [R1+0x80] ;  /* 0x0000800001147983 */ /* 0x000f220000300800 */
[----:B------:R-:W-:Y:S02]  /*afd00*/  IMAD.MOV.U32 R37, RZ, RZ, R34 ;  /* 0x000000ffff257224 */ /* 0x000fe400078e0022 */
[----:B------:R-:W-:Y:S01]  /*afd10*/  IMAD.MOV.U32 R34, RZ, RZ, R35 ;  /* 0x000000ffff227224 */ /* 0x000fe200078e0023 */
[----:B------:R1:W-:Y:S01]  /*afd20*/  STL.64 [R1+0x4528], R56 ;  /* 0x0045283801007387 */ /* 0x0003e20000100a00 */
[----:B------:R-:W-:-:S03]  /*afd30*/  IMAD.MOV.U32 R35, RZ, RZ, R3 ;  /* 0x000000ffff237224 */ /* 0x000fc600078e0003 */
[----:B------:R1:W-:Y:S04]  /*afd40*/  STL.64 [R1+0x4520], R52 ;  /* 0x0045203401007387 */ /* 0x0003e80000100a00 */
[----:B------:R-:W2:Y:S01]  /*afd50*/  LDL.LU R3, [R1+0x592c] ;  /* 0x00592c0001037983 */ /* 0x000ea20000300800 */
[C---:B0-----:R-:W-:Y:S02]  /*afd60*/  IADD3 R58, P1, R54.reuse, R9, RZ ;  /* 0x00000009363a7210 */ /* 0x041fe40007f3e0ff */
[----:B-1----:R-:W-:-:S03]  /*afd70*/  IADD3 R56, P2, R54, R8, RZ ;  /* 0x0000000836387210 */ /* 0x002fc60007f5e0ff */
[C---:B------:R-:W-:Y:S02]  /*afd80*/  IMAD.X R59, R51.reuse, 0x1, R11, P1 ;  /* 0x00000001333b7824 */ /* 0x040fe400008e060b */
[----:B------:R-:W-:Y:S01]  /*afd90*/  IMAD.X R57, R51, 0x1, R10, P2 ;  /* 0x0000000133397824 */ /* 0x000fe200010e060a */
[C---:B------:R-:W-:Y:S02]  /*afda0*/  IADD3 R52, P0, R54.reuse, R6, RZ ;  /* 0x0000000636347210 */ /* 0x040fe40007f1e0ff */
        /* <DEDUP_REMOVED lines=22> */
[----:B---3--:R-:W-:-:S02]  /*aff10*/  IMAD.MOV.U32 R35, RZ, RZ, R2 ;  /* 0x000000ffff237224 */ /* 0x008fc400078e0002 */
[----:B------:R-:W-:Y:S01]  /*aff20*/  IMAD.MOV.U32 R41, RZ, RZ, R40 ;  /* 0x000000ffff297224 */ /* 0x000fe200078e0028 */
[----:B------:R-:W3:Y:S01]  /*aff30*/  LDL.LU R2, [R1+0x5928] ;  /* 0x0059280001027983 */ /* 0x000ee20000300800 */
        /* <DEDUP_REMOVED lines=70> */
[----:B--2---:R-:W-:-:S03]  /*b03a0*/  IMAD.MOV.U32 R30, RZ, RZ, R3 ;  /* 0x000000ffff1e7224 */ /* 0x004fc600078e0003 */
[----:B------:R-:W2:Y:S01]  /*b03b0*/  LDL.LU R3, [R1+0x5920] ;  /* 0x0059200001037983 */ /* 0x000ea20000300800 */
        /* <DEDUP_REMOVED lines=26> */
[----:B------:R-:W2:Y:S01]  /*b0560*/  LDL.LU R0, [R1+0x591c] ;  /* 0x00591c0001007983 */ /* 0x000ea20000300800 */
        /* <DEDUP_REMOVED lines=16> */
[----:B------:R-:W2:Y:S04]  /*b0670*/  LDL.LU R26, [R1+0x858] ;  /* 0x00085800011a7983 */ /* 0x000ea80000300800 */
        /* <DEDUP_REMOVED lines=29> */
[----:B------:R-:W2:Y:S01]  /*b0850*/  LDL.LU R22, [R1+0x7b8] ;  /* 0x0007b80001167983 */ /* 0x000ea20000300800 */
[----:B------:R-:W-:-:S02]  /*b0860*/  IMAD.X R59, R46, 0x1, R11, P0 ;  /* 0x000000012e3b7824 */ /* 0x000fc400000e060b */
[----:B------:R-:W-:Y:S01]  /*b0870*/  IMAD.MOV.U32 R37, RZ, RZ, R34 ;  /* 0x000000ffff257224 */ /* 0x000fe200078e0022 */
[----:B------:R0:W-:Y:S01]  /*b0880*/  STL.64 [R1+0x4488], R54 ;  /* 0x0044883601007387 */ /* 0x0001e20000100a00 */
[----:B------:R-:W-:Y:S02]  /*b0890*/  IMAD.MOV.U32 R34, RZ, RZ, R35 ;  /* 0x000000ffff227224 */ /* 0x000fe400078e0023 */
[----:B------:R-:W-:Y:S01]  /*b08a0*/  IMAD.MOV.U32 R35, RZ, RZ, R29 ;  /* 0x000000ffff237224 */ /* 0x000fe200078e001d */
[----:B------:R1:W-:Y:S04]  /*b08b0*/  STL.64 [R1+0x4480], R56 ;  /* 0x0044803801007387 */ /* 0x0003e80000100a00 */
[----:B------:R-:W2:Y:S01]  /*b08c0*/  LDL.LU R29, [R1+0x7c] ;  /* 0x00007c00011d7983 */ /* 0x000ea20000300800 */
        /* <DEDUP_REMOVED lines=28> */
[----:B------:R-:W2:Y:S01]  /*b0a90*/  LDL.LU R13, [R1+0x87c] ;  /* 0x00087c00010d7983 */ /* 0x000ea20000300800 */
        /* <DEDUP_REMOVED lines=8> */
[----:B----4-:R-:W-:-:S02]  /*b0b20*/  IMAD.MOV.U32 R27, RZ, RZ, R20 ;  /* 0x000000ffff1b7224 */ /* 0x010fc400078e0014 */
[----:B------:R-:W4:Y:S01]  /*b0b30*/  LDL.LU R20, [R1+0x104] ;  /* 0x0001040001147983 */ /* 0x000f220000300800 */
        /* <DEDUP_REMOVED lines=22> */
[--C-:B---3--:R-:W-:Y:S01]  /*b0ca0*/  SHF.R.S32.HI R33, RZ, 0x1f, R2.reuse ;  /* 0x0000001fff217819 */ /* 0x108fe20000011402 */
        /* <DEDUP_REMOVED lines=38> */
[----:B--2---:R-:W-:-:S03]  /*b0f10*/  IMAD.MOV.U32 R35, RZ, RZ, R3 ;  /* 0x000000ffff237224 */ /* 0x004fc600078e0003 */
[----:B------:R2:W-:Y:S04]  /*b0f20*/  STL.64 [R1+0x4420], R56 ;  /* 0x0044203801007387 */ /* 0x0005e80000100a00 */
[----:B------:R-:W3:Y:S01]  /*b0f30*/  LDL.LU R3, [R1+0x5914] ;  /* 0x0059140001037983 */ /* 0x000ee20000300800 */
        /* <DEDUP_REMOVED lines=62> */
[----:B------:R-:W-:Y:S01]  /*b1320*/  SHF.R.S32.HI R31, RZ, 0x1f, R0 ;  /* 0x0000001fff1f7819 */ /* 0x000fe20000011400 */
        /* <DEDUP_REMOVED lines=32> */
[----:B------:R-:W2:Y:S01]  /*b1530*/  LDL.LU R28, [R1+0x90] ;  /* 0x00009000011c7983 */ /* 0x000ea20000300800 */
[----:B------:R-:W-:-:S02]  /*b1540*/  IMAD.MOV.U32 R34, RZ, RZ, R35 ;  /* 0x000000ffff227224 */ /* 0x000fc400078e0023 */
[----:B------:R-:W-:Y:S01]  /*b1550*/  IMAD.MOV.U32 R35, RZ, RZ, R31 ;  /* 0x000000ffff237224 */ /* 0x000fe200078e001f */
[----:B------:R1:W-:Y:S04]  /*b1560*/  STL.64 [R1+0x43c8], R58 ;  /* 0x0043c83a01007387 */ /* 0x0003e80000100a00 */
[----:B------:R1:W-:Y:S01]  /*b1570*/  STL.64 [R1+0x43c0], R56 ;  /* 0x0043c03801007387 */ /* 0x0003e20000100a00 */
[----:B---3--:R-:W-:-:S03]  /*b1580*/  IMAD.MOV.U32 R31, RZ, RZ, R3 ;  /* 0x000000ffff1f7224 */ /* 0x008fc600078e0003 */
[----:B------:R-:W3:Y:S01]  /*b1590*/  LDL.LU R3, [R1+0x5908] ;  /* 0x0059080001037983 */ /* 0x000ee20000300800 */
        /* <DEDUP_REMOVED lines=142> */
[----:B--2---:R-:W-:Y:S01]  /*b1e80*/  SHF.R.S32.HI R30, RZ, 0x1f, R32 ;  /* 0x0000001fff1e7819 */ /* 0x004fe20000011420 */
        /* <DEDUP_REMOVED lines=38> */
[----:B---3--:R-:W-:-:S03]  /*b20f0*/  IMAD.MOV.U32 R35, RZ, RZ, R3 ;  /* 0x000000ffff237224 */ /* 0x008fc600078e0003 */
[----:B------:R3:W-:Y:S04]  /*b2100*/  STL.64 [R1+0x4320], R54 ;  /* 0x0043203601007387 */ /* 0x0007e80000100a00 */
[----:B------:R-:W2:Y:S01]  /*b2110*/  LDL.LU R3, [R1+0x58fc] ;  /* 0x0058fc0001037983 */ /* 0x000ea20000300800 */
[C---:B0-----:R-:W-:Y:S02]  /*b2120*/  IADD3 R58, P2, R56.reuse, R9, RZ ;  /* 0x00000009383a7210 */ /* 0x041fe40007f5e0ff */
[----:B-1----:R-:W-:-:S03]  /*b2130*/  IADD3 R52, P0, R56, R8, RZ ;  /* 0x0000000838347210 */ /* 0x002fc60007f1e0ff */
[C---:B------:R-:W-:Y:S02]  /*b2140*/  IMAD.X R59, R51.reuse, 0x1, R11, P2 ;  /* 0x00000001333b7824 */ /* 0x040fe400010e060b */
[----:B------:R-:W-:Y:S01]  /*b2150*/  IMAD.X R53, R51, 0x1, R10, P0 ;  /* 0x0000000133357824 */ /* 0x000fe200000e060a */
[C---:B---3--:R-:W-:Y:S02]  /*b2160*/  IADD3 R54, P1, R56.reuse, R6, RZ ;  /* 0x0000000638367210 */ /* 0x048fe40007f3e0ff */
        /* <DEDUP_REMOVED lines=1455> */
[----:B------:R-:W2:Y:S01]  /*b7c60*/  LDL.LU R32, [R1+0x5880] ;  /* 0x0058800001207983 */ /* 0x000ea20000300800 */
[----:B------:R-:W-:Y:S02]  /*b7c70*/  IMAD.MOV.U32 R39, RZ, RZ, R38 ;  /* 0x000000ffff277224 */ /* 0x000fe400078e0026 */
[----:B------:R-:W-:Y:S01]  /*b7c80*/  IMAD.MOV.U32 R38, RZ, RZ, R37 ;  /* 0x000000ffff267224 */ /* 0x000fe200078e0025 */
[----:B------:R0:W-:Y:S01]  /*b7c90*/  STL.64 [R1+0x3910], R56 ;  /* 0x0039103801007387 */ /* 0x0001e20000100a00 */
[----:B------:R-:W-:-:S02]  /*b7ca0*/  IMAD.X R59, R31, 0x1, R11, P1 ;  /* 0x000000011f3b7824 */ /* 0x000fc400008e060b */
[----:B------:R-:W-:Y:S01]  /*b7cb0*/  IMAD.MOV.U32 R37, RZ, RZ, R34 ;  /* 0x000000ffff257224 */ /* 0x000fe200078e0022 */
[----:B------:R1:W-:Y:S01]  /*b7cc0*/  STL.64 [R1+0x3908], R52 ;  /* 0x0039083401007387 */ /* 0x0003e20000100a00 */
[----:B------:R-:W-:Y:S02]  /*b7cd0*/  IMAD.MOV.U32 R34, RZ, RZ, R35 ;  /* 0x000000ffff227224 */ /* 0x000fe400078e0023 */
[----:B------:R-:W-:Y:S02]  /*b7ce0*/  IMAD.MOV.U32 R35, RZ, RZ, R24 ;  /* 0x000000ffff237224 */ /* 0x000fe400078e0018 */
[----:B------:R-:W2:Y:S01]  /*b7cf0*/  LDL.LU R24, [R1+0x6b4] ;  /* 0x0006b40001187983 */ /* 0x000ea20000300800 */
[----:B0-----:R-:W-:-:S03]  /*b7d00*/  IADD3 R56, P2, R50, R8, RZ ;  /* 0x0000000832387210 */ /* 0x001fc60007f5e0ff */
[----:B------:R0:W-:Y:S01]  /*b7d10*/  STL.64 [R1+0x3900], R58 ;  /* 0x0039003a01007387 */ /* 0x0001e20000100a00 */
[C---:B-1----:R-:W-:Y:S01]  /*b7d20*/  IADD3 R52, P0, R50.reuse, R6, RZ ;  /* 0x0000000632347210 */ /* 0x042fe20007f1e0ff */
[----:B------:R-:W-:Y:S01]  /*b7d30*/  IMAD.X R57, R31, 0x1, R10, P2 ;  /* 0x000000011f397824 */ /* 0x000fe200010e060a */
[----:B0-----:R-:W-:Y:S01]  /*b7d40*/  IADD3 R58, P1, R50, R4, RZ ;  /* 0x00000004323a7210 */ /* 0x001fe20007f3e0ff */
[----:B------:R-:W-:Y:S02]  /*b7d50*/  IMAD.MOV.U32 R50, RZ, RZ, R46 ;  /* 0x000000ffff327224 */ /* 0x000fe400078e002e */
[----:B------:R-:W-:Y:S02]  /*b7d60*/  IMAD.MOV.U32 R46, RZ, RZ, R44 ;  /* 0x000000ffff2e7224 */ /* 0x000fe400078e002c */
[----:B------:R-:W-:Y:S01]  /*b7d70*/  IMAD.MOV.U32 R44, RZ, RZ, R43 ;  /* 0x000000ffff2c7224 */ /* 0x000fe200078e002b */
[----:B------:R0:W-:Y:S01]  /*b7d80*/  STL.64 [R1+0x38f8], R56 ;  /* 0x0038f83801007387 */ /* 0x0001e20000100a00 */
[----:B------:R-:W-:-:S02]  /*b7d90*/  IMAD.MOV.U32 R43, RZ, RZ, R42 ;  /* 0x000000ffff2b7224 */ /* 0x000fc400078e002a */
[----:B------:R-:W-:Y:S02]  /*b7da0*/  IMAD.MOV.U32 R42, RZ, RZ, R41 ;  /* 0x000000ffff2a7224 */ /* 0x000fe400078e0029 */
[----:B------:R-:W-:Y:S02]  /*b7db0*/  IMAD.MOV.U32 R41, RZ, RZ, R40 ;  /* 0x000000ffff297224 */ /* 0x000fe400078e0028 */
[----:B------:R-:W-:Y:S02]  /*b7dc0*/  IMAD.MOV.U32 R40, RZ, RZ, R39 ;  /* 0x000000ffff287224 */ /* 0x000fe400078e0027 */
[----:B------:R-:W-:Y:S01]  /*b7dd0*/  IMAD.X R53, R31, 0x1, R7, P0 ;  /* 0x000000011f357824 */ /* 0x000fe200000e0607 */
[----:B0-----:R-:W-:Y:S01]  /*b7de0*/  IADD3 R56, P2, R47, R9, RZ ;  /* 0x000000092f387210 */ /* 0x001fe20007f5e0ff */
[----:B------:R-:W-:Y:S02]  /*b7df0*/  IMAD.MOV.U32 R39, RZ, RZ, R38 ;  /* 0x000000ffff277224 */ /* 0x000fe400078e0026 */
[----:B------:R-:W-:-:S02]  /*b7e00*/  IMAD.X R59, R31, 0x1, R5, P1 ;  /* 0x000000011f3b7824 */ /* 0x000fc400008e0605 */
[----:B------:R-:W-:Y:S02]  /*b7e10*/  IMAD.MOV.U32 R38, RZ, RZ, R37 ;  /* 0x000000ffff267224 */ /* 0x000fe400078e0025 */
[----:B------:R-:W-:Y:S02]  /*b7e20*/  IMAD.MOV.U32 R37, RZ, RZ, R34 ;  /* 0x000000ffff257224 */ /* 0x000fe400078e0022 */
        /* <DEDUP_REMOVED lines=3270> */
[----:B----4-:R-:W-:Y:S01]  /*c4a90*/  IMAD.MOV.U32 R22, RZ, RZ, R18 ;  /* 0x000000ffff167224 */ /* 0x010fe200078e0012 */
[----:B------:R1:W-:Y:S04]  /*c4aa0*/  STL.64 [R1+0x2d78], R56 ;  /* 0x002d783801007387 */ /* 0x0003e80000100a00 */
[----:B------:R-:W4:Y:S01]  /*c4ab0*/  LDL.LU R18, [R1+0x344] ;  /* 0x0003440001127983 */ /* 0x000f220000300800 */
        /* <DEDUP_REMOVED lines=28> */
[----:B------:R-:W4:Y:S01]  /*c4c80*/  LDL.LU R15, [R1+0x47c] ;  /* 0x00047c00010f7983 */ /* 0x000f220000300800 */
        /* <DEDUP_REMOVED lines=218> */
[----:B----4-:R-:W-:Y:S02]  /*c5a30*/  IMAD.MOV.U32 R31, RZ, RZ, R18 ;  /* 0x000000ffff1f7224 */ /* 0x010fe400078e0012 */
[----:B------:R-:W4:Y:S04]  /*c5a40*/  LDL.LU R18, [R1+0x408] ;  /* 0x0004080001127983 */ /* 0x000f280000300800 */
        /* <DEDUP_REMOVED lines=29> */
[----:B------:R-:W4:Y:S01]  /*c5c20*/  LDL.LU R15, [R1+0x23fc] ;  /* 0x0023fc00010f7983 */ /* 0x000f220000300800 */
[----:B------:R-:W-:-:S02]  /*c5c30*/  IMAD.X R59, R46, 0x1, R11, P2 ;  /* 0x000000012e3b7824 */ /* 0x000fc400010e060b */
[----:B------:R-:W-:Y:S01]  /*c5c40*/  IMAD.MOV.U32 R37, RZ, RZ, R34 ;  /* 0x000000ffff257224 */ /* 0x000fe200078e0022 */
[----:B------:R0:W-:Y:S01]  /*c5c50*/  STL.64 [R1+0x2c90], R52 ;  /* 0x002c903401007387 */ /* 0x0001e20000100a00 */
[----:B------:R-:W-:Y:S02]  /*c5c60*/  IMAD.MOV.U32 R34, RZ, RZ, R35 ;  /* 0x000000ffff227224 */ /* 0x000fe400078e0023 */
[----:B------:R-:W-:Y:S01]  /*c5c70*/  IMAD.MOV.U32 R35, RZ, RZ, R28 ;  /* 0x000000ffff237224 */ /* 0x000fe200078e001c */
        /* <DEDUP_REMOVED lines=445> */
[C---:B------:R-:W-:Y:S01]  /*c7850*/  IMAD.X R55, R30.reuse, 0x1, R7, P1 ;  /* 0x000000011e377824 */ /* 0x040fe200008e0607 */
        /* <DEDUP_REMOVED lines=32> */
[----:B------:R-:W-:Y:S02]  /*c7a60*/  IMAD.MOV.U32 R43, RZ, RZ, R42 ;  /* 0x000000ffff2b7224 */ /* 0x000fe400078e002a */
[----:B------:R-:W-:Y:S02]  /*c7a70*/  IMAD.MOV.U32 R37, RZ, RZ, R34 ;  /* 0x000000ffff257224 */ /* 0x000fe400078e0022 */
[----:B------:R-:W-:Y:S01]  /*c7a80*/  IMAD.MOV.U32 R42, RZ, RZ, R41 ;  /* 0x000000ffff2a7224 */ /* 0x000fe200078e0029 */
[----:B0-----:R-:W-:Y:S01]  /*c7a90*/  IADD3 R54, P1, R48, R9, RZ ;  /* 0x0000000930367210 */ /* 0x001fe20007f3e0ff */
        /* <DEDUP_REMOVED lines=9> */
[----:B------:R-:W-:Y:S02]  /*c7b30*/  IMAD.X R55, R49, 0x1, R11, P1 ;  /* 0x0000000131377824 */ /* 0x000fe400008e060b */
[----:B------:R-:W-:Y:S01]  /*c7b40*/  IMAD.MOV.U32 R34, RZ, RZ, R35 ;  /* 0x000000ffff227224 */ /* 0x000fe200078e0023 */
[----:B------:R0:W-:Y:S01]  /*c7b50*/  STL.64 [R1+0x2ad0], R58 ;  /* 0x002ad03a01007387 */ /* 0x0001e20000100a00 */
[----:B------:R-:W-:-:S03]  /*c7b60*/  IMAD.MOV.U32 R35, RZ, RZ, R30 ;  /* 0x000000ffff237224 */ /* 0x000fc600078e001e */
[----:B------:R1:W-:Y:S01]  /*c7b70*/  STL.64 [R1+0x2ab8], R52 ;  /* 0x002ab83401007387 */ /* 0x0003e20000100a00 */
[C---:B0-----:R-:W-:Y:S02]  /*c7b80*/  IADD3 R58, P2, R48.reuse, R8, RZ ;  /* 0x00000008303a7210 */ /* 0x041fe40007f5e0ff */
[----:B-1----:R-:W-:-:S03]  /*c7b90*/  IADD3 R52, P0, R48, R6, RZ ;  /* 0x0000000630347210 */ /* 0x002fc60007f1e0ff */
[C---:B------:R-:W-:Y:S02]  /*c7ba0*/  IMAD.X R59, R49.reuse, 0x1, R10, P2 ;  /* 0x00000001313b7824 */ /* 0x040fe400010e060a */
[----:B------:R-:W-:Y:S02]  /*c7bb0*/  IMAD.X R53, R49, 0x1, R7, P0 ;  /* 0x0000000131357824 */ /* 0x000fe400000e0607 */
[----:B---3--:R-:W-:Y:S02]  /*c7bc0*/  IMAD.MOV.U32 R30, RZ, RZ, R3 ;  /* 0x000000ffff1e7224 */ /* 0x008fe400078e0003 */
[----:B------:R-:W3:Y:S04]  /*c7bd0*/  LDL.LU R3, [R1+0x5728] ;  /* 0x0057280001037983 */ /* 0x000ee80000300800 */
[----:B------:R0:W-:Y:S02]  /*c7be0*/  STL.64 [R1+0x2ac0], R54 ;  /* 0x002ac03601007387 */ /* 0x0001e40000100a00 */
[----:B0-----:R-:W-:Y:S01]  /*c7bf0*/  IADD3 R54, P1, R48, R4, RZ ;  /* 0x0000000430367210 */ /* 0x001fe20007f3e0ff */
[----:B------:R-:W-:-:S02]  /*c7c00*/  IMAD.MOV.U32 R48, RZ, RZ, R45 ;  /* 0x000000ffff307224 */ /* 0x000fc400078e002d */
[----:B------:R-:W-:Y:S02]  /*c7c10*/  IMAD.MOV.U32 R45, RZ, RZ, R44 ;  /* 0x000000ffff2d7224 */ /* 0x000fe400078e002c */
[----:B------:R-:W-:Y:S02]  /*c7c20*/  IMAD.MOV.U32 R44, RZ, RZ, R43 ;  /* 0x000000ffff2c7224 */ /* 0x000fe400078e002b */
[----:B------:R-:W-:Y:S02]  /*c7c30*/  IMAD.MOV.U32 R43, RZ, RZ, R42 ;  /* 0x000000ffff2b7224 */ /* 0x000fe400078e002a */
[----:B------:R-:W-:Y:S02]  /*c7c40*/  IMAD.MOV.U32 R42, RZ, RZ, R41 ;  /* 0x000000ffff2a7224 */ /* 0x000fe400078e0029 */
[----:B------:R-:W-:Y:S02]  /*c7c50*/  IMAD.X R55, R49, 0x1, R5, P1 ;  /* 0x0000000131377824 */ /* 0x000fe400008e0605 */
        /* <DEDUP_REMOVED lines=22> */
[----:B------:R1:W-:Y:S01]  /*c7dc0*/  STL.64 [R1+0x2ab0], R52 ;  /* 0x002ab03401007387 */ /* 0x0003e20000100a00 */
[----:B----4-:R-:W-:-:S03]  /*c7dd0*/  IMAD.MOV.U32 R30, RZ, RZ, R26 ;  /* 0x000000ffff1e7224 */ /* 0x010fc600078e001a */
[----:B------:R4:W-:Y:S04]  /*c7de0*/  STL.64 [R1+0x2a98], R54 ;  /* 0x002a983601007387 */ /* 0x0009e80000100a00 */
[----:B------:R-:W2:Y:S01]  /*c7df0*/  LDL.LU R26, [R1+0x338] ;  /* 0x00033800011a7983 */ /* 0x000ea20000300800 */
[C---:B0-----:R-:W-:Y:S02]  /*c7e00*/  IADD3 R58, P2, R56.reuse, R9, RZ ;  /* 0x00000009383a7210 */ /* 0x041fe40007f5e0ff */
[----:B-1----:R-:W-:-:S03]  /*c7e10*/  IADD3 R52, P0, R56, R8, RZ ;  /* 0x0000000838347210 */ /* 0x002fc60007f1e0ff */
[C---:B------:R-:W-:Y:S02]  /*c7e20*/  IMAD.X R59, R51.reuse, 0x1, R11, P2 ;  /* 0x00000001333b7824 */ /* 0x040fe400010e060b */
[----:B------:R-:W-:Y:S01]  /*c7e30*/  IMAD.X R53, R51, 0x1, R10, P0 ;  /* 0x0000000133357824 */ /* 0x000fe200000e060a */
[C---:B----4-:R-:W-:Y:S02]  /*c7e40*/  IADD3 R54, P1, R56.reuse, R6, RZ ;  /* 0x0000000638367210 */ /* 0x050fe40007f3e0ff */
        /* <DEDUP_REMOVED lines=16> */
[----:B------:R-:W-:Y:S01]  /*c7f50*/  IADD3 R58, P0, R50, R9, RZ ;  /* 0x00000009323a7210 */ /* 0x000fe20007f1e0ff */
        /* <DEDUP_REMOVED lines=11> */
[----:B------:R-:W-:Y:S02]  /*c8010*/  IMAD.X R59, R46, 0x1, R11, P0 ;  /* 0x000000012e3b7824 */ /* 0x000fe400000e060b */
[----:B------:R-:W-:Y:S02]  /*c8020*/  IMAD.MOV.U32 R34, RZ, RZ, R35 ;  /* 0x000000ffff227224 */ /* 0x000fe400078e0023 */
[----:B------:R-:W-:Y:S02]  /*c8030*/  IMAD.MOV.U32 R35, RZ, RZ, R29 ;  /* 0x000000ffff237224 */ /* 0x000fe400078e001d */
[----:B------:R-:W-:Y:S02]  /*c8040*/  IMAD.MOV.U32 R29, RZ, RZ, R27 ;  /* 0x000000ffff1d7224 */ /* 0x000fe400078e001b */
[----:B--2---:R-:W-:Y:S02]  /*c8050*/  IMAD.MOV.U32 R30, RZ, RZ, R26 ;  /* 0x000000ffff1e7224 */ /* 0x004fe400078e001a */
[----:B------:R-:W-:-:S02]  /*c8060*/  IMAD.MOV.U32 R26, RZ, RZ, R13 ;  /* 0x000000ffff1a7224 */ /* 0x000fc400078e000d */
[----:B------:R-:W2:Y:S04]  /*c8070*/  LDL.LU R13, [R1+0x23c0] ;  /* 0x0023c000010d7983 */ /* 0x000ea80000300800 */
[----:B------:R0:W-:Y:S04]  /*c8080*/  STL.64 [R1+0x2a90], R54 ;  /* 0x002a903601007387 */ /* 0x0001e80000100a00 */
[----:B------:R1:W-:Y:S04]  /*c8090*/  STL.64 [R1+0x2a78], R56 ;  /* 0x002a783801007387 */ /* 0x0003e80000100a00 */
[----:B------:R-:W4:Y:S04]  /*c80a0*/  LDL.LU R27, [R1+0x2360] ;  /* 0x00236000011b7983 */ /* 0x000f280000300800 */
[----:B------:R3:W-:Y:S01]  /*c80b0*/  STL.64 [R1+0x2a80], R58 ;  /* 0x002a803a01007387 */ /* 0x0007e20000100a00 */
[----:B0-----:R-:W-:-:S02]  /*c80c0*/  IADD3 R54, P1, R50, R8, RZ ;  /* 0x0000000832367210 */ /* 0x001fc40007f3e0ff */
[----:B-1----:R-:W-:-:S03]  /*c80d0*/  IADD3 R56, P2, R50, R6, RZ ;  /* 0x0000000632387210 */ /* 0x002fc60007f5e0ff */
[----:B------:R-:W-:Y:S01]  /*c80e0*/  IMAD.X R55, R46, 0x1, R10, P1 ;  /* 0x000000012e377824 */ /* 0x000fe200008e060a */
[----:B---3--:R-:W-:Y:S01]  /*c80f0*/  IADD3 R58, P0, R50, R4, RZ ;  /* 0x00000004323a7210 */ /* 0x008fe20007f1e0ff */
[----:B------:R-:W-:Y:S02]  /*c8100*/  IMAD.MOV.U32 R50, RZ, RZ, R45 ;  /* 0x000000ffff327224 */ /* 0x000fe400078e002d */
        /* <DEDUP_REMOVED lines=20> */
[----:B------:R-:W-:Y:S01]  /*c8250*/  IMAD.MOV.U32 R41, RZ, RZ, R40 ;  /* 0x000000ffff297224 */ /* 0x000fe200078e0028 */
[----:B------:R-:W3:Y:S01]  /*c8260*/  LDL.LU R16, [R1+0x3ac] ;  /* 0x0003ac0001107983 */ /* 0x000ee20000300800 */
[----:B------:R-:W-:Y:S02]  /*c8270*/  IMAD.MOV.U32 R40, RZ, RZ, R39 ;  /* 0x000000ffff287224 */ /* 0x000fe400078e0027 */
[----:B------:R-:W-:Y:S01]  /*c8280*/  IMAD.MOV.U32 R39, RZ, RZ, R38 ;  /* 0x000000ffff277224 */ /* 0x000fe200078e0026 */
[----:B------:R0:W-:Y:S01]  /*c8290*/  STL.64 [R1+0x2a70], R56 ;  /* 0x002a703801007387 */ /* 0x0001e20000100a00 */
[----:B------:R-:W-:-:S02]  /*c82a0*/  IMAD.MOV.U32 R38, RZ, RZ, R37 ;  /* 0x000000ffff267224 */ /* 0x000fc400078e0025 */
[----:B------:R-:W-:Y:S02]  /*c82b0*/  IMAD.MOV.U32 R37, RZ, RZ, R34 ;  /* 0x000000ffff257224 */ /* 0x000fe400078e0022 */
[----:B------:R-:W-:Y:S02]  /*c82c0*/  IMAD.X R55, R33, 0x1, R11, P1 ;  /* 0x0000000121377824 */ /* 0x000fe400008e060b */
[----:B------:R-:W-:Y:S01]  /*c82d0*/  IMAD.MOV.U32 R34, RZ, RZ, R35 ;  /* 0x000000ffff227224 */ /* 0x000fe200078e0023 */
[----:B------:R1:W-:Y:S01]  /*c82e0*/  STL.64 [R1+0x2a58], R58 ;  /* 0x002a583a01007387 */ /* 0x0003e20000100a00 */
[----:B------:R-:W-:Y:S01]  /*c82f0*/  IMAD.MOV.U32 R35, RZ, RZ, R20 ;  /* 0x000000ffff237224 */ /* 0x000fe200078e0014 */
[----:B0-----:R-:W-:Y:S01]  /*c8300*/  IADD3 R56, P2, R47, R8, RZ ;  /* 0x000000082f387210 */ /* 0x001fe20007f5e0ff */
[----:B------:R-:W-:Y:S02]  /*c8310*/  IMAD.MOV.U32 R20, RZ, RZ, R19 ;  /* 0x000000ffff147224 */ /* 0x000fe400078e0013 */
[----:B------:R-:W2:Y:S02]  /*c8320*/  LDL.LU R19, [R1+0x2368] ;  /* 0x0023680001137983 */ /* 0x000ea40000300800 */
[----:B------:R-:W-:-:S02]  /*c8330*/  IMAD.X R57, R33, 0x1, R10, P2 ;  /* 0x0000000121397824 */ /* 0x000fc400010e060a */
[----:B------:R0:W-:Y:S01]  /*c8340*/  STL.64 [R1+0x2a60], R54 ;  /* 0x002a603601007387 */ /* 0x0001e20000100a00 */
[----:B-1----:R-:W-:-:S03]  /*c8350*/  IADD3 R58, P0, R47, R6, RZ ;  /* 0x000000062f3a7210 */ /* 0x002fc60007f1e0ff */
[----:B------:R1:W-:Y:S02]  /*c8360*/  STL.64 [R1+0x2a68], R56 ;  /* 0x002a683801007387 */ /* 0x0003e40000100a00 */
[----:B------:R-:W-:Y:S01]  /*c8370*/  IMAD.X R59, R33, 0x1, R7, P0 ;  /* 0x00000001213b7824 */ /* 0x000fe200000e0607 */
[----:B0-----:R-:W-:Y:S01]  /*c8380*/  IADD3 R54, P1, R47, R4, RZ ;  /* 0x000000042f367210 */ /* 0x001fe20007f3e0ff */
[----:B------:R-:W-:Y:S02]  /*c8390*/  IMAD.MOV.U32 R47, RZ, RZ, R44 ;  /* 0x000000ffff2f7224 */ /* 0x000fe400078e002c */
[----:B------:R-:W-:Y:S01]  /*c83a0*/  IMAD.MOV.U32 R44, RZ, RZ, R43 ;  /* 0x000000ffff2c7224 */ /* 0x000fe200078e002b */
[----:B-1----:R-:W-:Y:S01]  /*c83b0*/  IADD3 R56, P2, R48, R9, RZ ;  /* 0x0000000930387210 */ /* 0x002fe20007f5e0ff */
[----:B------:R-:W-:Y:S02]  /*c83c0*/  IMAD.MOV.U32 R43, RZ, RZ, R42 ;  /* 0x000000ffff2b7224 */ /* 0x000fe400078e002a */
[----:B------:R-:W-:-:S02]  /*c83d0*/  IMAD.MOV.U32 R42, RZ, RZ, R41 ;  /* 0x000000ffff2a7224 */ /* 0x000fc400078e0029 */
[----:B------:R-:W-:Y:S02]  /*c83e0*/  IMAD.MOV.U32 R41, RZ, RZ, R40 ;  /* 0x000000ffff297224 */ /* 0x000fe400078e0028 */
[----:B------:R-:W-:Y:S02]  /*c83f0*/  IMAD.MOV.U32 R40, RZ, RZ, R39 ;  /* 0x000000ffff287224 */ /* 0x000fe400078e0027 */
[----:B------:R-:W-:Y:S02]  /*c8400*/  IMAD.X R55, R33, 0x1, R5, P1 ;  /* 0x0000000121377824 */ /* 0x000fe400008e0605 */
[----:B------:R-:W-:Y:S02]  /*c8410*/  IMAD.MOV.U32 R39, RZ, RZ, R38 ;  /* 0x000000ffff277224 */ /* 0x000fe400078e0026 */
        /* <DEDUP_REMOVED lines=9> */
[----:B------:R-:W4:Y:S04]  /*c84b0*/  LDL.LU R2, [R1+0x5720] ;  /* 0x0057200001027983 */ /* 0x000f280000300800 */
        /* <DEDUP_REMOVED lines=27> */
[----:B------:R0:W-:Y:S01]  /*c8670*/  STL.64 [R1+0x2a48], R58 ;  /* 0x002a483a01007387 */ /* 0x0001e20000100a00 */
[----:B------:R-:W-:-:S02]  /*c8680*/  IMAD.MOV.U32 R38, RZ, RZ, R37 ;  /* 0x000000ffff267224 */ /* 0x000fc400078e0025 */
[----:B------:R-:W-:Y:S02]  /*c8690*/  IMAD.MOV.U32 R25, RZ, RZ, R24 ;  /* 0x000000ffff197224 */ /* 0x000fe400078e0018 */
[----:B------:R-:W-:Y:S01]  /*c86a0*/  IMAD.MOV.U32 R37, RZ, RZ, R34 ;  /* 0x000000ffff257224 */ /* 0x000fe200078e0022 */
[----:B------:R-:W2:Y:S01]  /*c86b0*/  LDL.LU R24, [R1+0x236c] ;  /* 0x00236c0001187983 */ /* 0x000ea20000300800 */
[----:B------:R-:W-:Y:S02]  /*c86c0*/  IMAD.MOV.U32 R34, RZ, RZ, R35 ;  /* 0x000000ffff227224 */ /* 0x000fe400078e0023 */
[----:B------:R-:W-:Y:S01]  /*c86d0*/  IMAD.MOV.U32 R35, RZ, RZ, R33 ;  /* 0x000000ffff237224 */ /* 0x000fe200078e0021 */
[----:B------:R1:W-:Y:S01]  /*c86e0*/  STL.64 [R1+0x2a30], R54 ;  /* 0x002a303601007387 */ /* 0x0003e20000100a00 */
[----:B------:R-:W-:-:S03]  /*c86f0*/  IMAD.MOV.U32 R33, RZ, RZ, R3 ;  /* 0x000000ffff217224 */ /* 0x000fc600078e0003 */
[----:B------:R-:W-:Y:S04]  /*c8700*/  STL.64 [R1+0x2a18], R56 ;  /* 0x002a183801007387 */ /* 0x000fe80000100a00 */
[----:B------:R-:W3:Y:S01]  /*c8710*/  LDL.LU R3, [R1+0x571c] ;  /* 0x00571c0001037983 */ /* 0x000ee20000300800 */
[C---:B0-----:R-:W-:Y:S02]  /*c8720*/  IADD3 R58, P0, R52.reuse, R9, RZ ;  /* 0x00000009343a7210 */ /* 0x041fe40007f1e0ff */
[----:B-1----:R-:W-:-:S03]  /*c8730*/  IADD3 R54, P1, R52, R8, RZ ;  /* 0x0000000834367210 */ /* 0x002fc60007f3e0ff */
[C---:B------:R-:W-:Y:S02]  /*c8740*/  IMAD.X R59, R51.reuse, 0x1, R11, P0 ;  /* 0x00000001333b7824 */ /* 0x040fe400000e060b */
[----:B------:R-:W-:-:S03]  /*c8750*/  IMAD.X R55, R51, 0x1, R10, P1 ;  /* 0x0000000133377824 */ /* 0x000fc600008e060a */
[----:B------:R-:W-:Y:S04]  /*c8760*/  STL.64 [R1+0x2a20], R58 ;  /* 0x002a203a01007387 */ /* 0x000fe80000100a00 */
[----:B------:R0:W-:Y:S02]  /*c8770*/  STL.64 [R1+0x2a28], R54 ;  /* 0x002a283601007387 */ /* 0x0001e40000100a00 */
[----:B0-----:R-:W-:Y:S02]  /*c8780*/  IMAD.MOV.U32 R54, RZ, RZ, R47 ;  /* 0x000000ffff367224 */ /* 0x001fe400078e002f */
        /* <DEDUP_REMOVED lines=12> */
[----:B------:R-:W2:Y:S01]  /*c8850*/  LDL.LU R32, [R1+0x5718] ;  /* 0x0057180001207983 */ /* 0x000ea20000300800 */
[C---:B------:R-:W-:Y:S02]  /*c8860*/  IADD3 R56, P2, R52.reuse, R6, RZ ;  /* 0x0000000634387210 */ /* 0x040fe40007f5e0ff */
[----:B------:R-:W-:-:S03]  /*c8870*/  IADD3 R52, P0, R52, R4, RZ ;  /* 0x0000000434347210 */ /* 0x000fc60007f1e0ff */
[C---:B------:R-:W-:Y:S02]  /*c8880*/  IMAD.X R57, R51.reuse, 0x1, R7, P2 ;  /* 0x0000000133397824 */ /* 0x040fe400010e0607 */
[----:B------:R-:W-:Y:S02]  /*c8890*/  IMAD.X R53, R51, 0x1, R5, P0 ;  /* 0x0000000133357824 */ /* 0x000fe400000e0605 */
        /* <DEDUP_REMOVED lines=12> */
[----:B------:R-:W-:Y:S02]  /*c8960*/  IMAD.X R59, R31, 0x1, R11, P1 ;  /* 0x000000011f3b7824 */ /* 0x000fe400008e060b */
[----:B------:R-:W-:Y:S01]  /*c8970*/  IMAD.MOV.U32 R34, RZ, RZ, R35 ;  /* 0x000000ffff227224 */ /* 0x000fe200078e0023 */
[----:B------:R1:W-:Y:S01]  /*c8980*/  STL.64 [R1+0x29f8], R52 ;  /* 0x0029f83401007387 */ /* 0x0003e20000100a00 */
[----:B------:R-:W-:Y:S02]  /*c8990*/  IMAD.MOV.U32 R35, RZ, RZ, R33 ;  /* 0x000000ffff237224 */ /* 0x000fe400078e0021 */
[----:B------:R-:W-:Y:S02]  /*c89a0*/  IMAD.MOV.U32 R33, RZ, RZ, R14 ;  /* 0x000000ffff217224 */ /* 0x000fe400078e000e */
[----:B------:R-:W2:Y:S01]  /*c89b0*/  LDL.LU R14, [R1+0x2390] ;  /* 0x00239000010e7983 */ /* 0x000ea20000300800 */
[----:B0-----:R-:W-:-:S03]  /*c89c0*/  IADD3 R56, P2, R50, R8, RZ ;  /* 0x0000000832387210 */ /* 0x001fc60007f5e0ff */
[----:B------:R0:W-:Y:S02]  /*c89d0*/  STL.64 [R1+0x2a00], R58 ;  /* 0x002a003a01007387 */ /* 0x0001e40000100a00 */
[----:B------:R-:W-:Y:S01]  /*c89e0*/  IMAD.X R57, R31, 0x1, R10, P2 ;  /* 0x000000011f397824 */ /* 0x000fe200010e060a */
[C---:B-1----:R-:W-:Y:S02]  /*c89f0*/  IADD3 R52, P0, R50.reuse, R6, RZ ;  /* 0x0000000632347210 */ /* 0x042fe40007f1e0ff */
[----:B0-----:R-:W-:Y:S01]  /*c8a00*/  IADD3 R58, P1, R50, R4, RZ ;  /* 0x00000004323a7210 */ /* 0x001fe20007f3e0ff */
        /* <DEDUP_REMOVED lines=9> */
[----:B------:R-:W-:Y:S01]  /*c8aa0*/  IMAD.X R53, R31, 0x1, R7, P0 ;  /* 0x000000011f357824 */ /* 0x000fe200000e0607 */
[----:B0-----:R-:W-:Y:S01]  /*c8ab0*/  IADD3 R56, P2, R46, R9, RZ ;  /* 0x000000092e387210 */ /* 0x001fe20007f5e0ff */
[----:B------:R-:W-:-:S02]  /*c8ac0*/  IMAD.MOV.U32 R38, RZ, RZ, R37 ;  /* 0x000000ffff267224 */ /* 0x000fc400078e0025 */
[----:B------:R-:W-:Y:S02]  /*c8ad0*/  IMAD.X R59, R31, 0x1, R5, P1 ;  /* 0x000000011f3b7824 */ /* 0x000fe400008e0605 */
        /* <DEDUP_REMOVED lines=53> */
[C---:B----4-:R-:W-:Y:S02]  /*c8e30*/  IADD3 R56, P2, R48.reuse, R6, RZ ;  /* 0x0000000630387210 */ /* 0x050fe40007f5e0ff */
[----:B------:R0:W-:Y:S01]  /*c8e40*/  STL.64 [R1+0x29c0], R52 ;  /* 0x0029c03401007387 */ /* 0x0001e20000100a00 */
[C---:B------:R-:W-:Y:S02]  /*c8e50*/  IMAD.X R59, R49.reuse, 0x1, R10, P1 ;  /* 0x00000001313b7824 */ /* 0x040fe400008e060a */
[----:B------:R-:W-:Y:S01]  /*c8e60*/  IMAD.X R57, R49, 0x1, R7, P2 ;  /* 0x0000000131397824 */ /* 0x000fe200010e0607 */
        /* <DEDUP_REMOVED lines=20> */
[----:B------:R-:W-:-:S02]  /*c8fb0*/  IMAD.MOV.U32 R30, RZ, RZ, R2 ;  /* 0x000000ffff1e7224 */ /* 0x000fc400078e0002 */
[----:B------:R-:W-:Y:S01]  /*c8fc0*/  IMAD.MOV.U32 R42, RZ, RZ, R41 ;  /* 0x000000ffff2a7224 */ /* 0x000fe200078e0029 */
[----:B------:R-:W4:Y:S01]  /*c8fd0*/  LDL.LU R2, [R1+0x570c] ;  /* 0x00570c0001027983 */ /* 0x000f220000300800 */
[----:B------:R-:W-:Y:S02]  /*c8fe0*/  IMAD.MOV.U32 R41, RZ, RZ, R40 ;  /* 0x000000ffff297224 */ /* 0x000fe400078e0028 */
[----:B------:R-:W-:Y:S01]  /*c8ff0*/  IMAD.MOV.U32 R40, RZ, RZ, R39 ;  /* 0x000000ffff287224 */ /* 0x000fe200078e0027 */
[----:B0-----:R-:W-:Y:S01]  /*c9000*/  IADD3 R58, P1, R54, R9, RZ ;  /* 0x00000009363a7210 */ /* 0x001fe20007f3e0ff */
[----:B------:R0:W-:Y:S01]  /*c9010*/  STL.64 [R1+0x29b0], R56 ;  /* 0x0029b03801007387 */ /* 0x0001e20000100a00 */
[----:B------:R-:W-:Y:S02]  /*c9020*/  IMAD.MOV.U32 R39, RZ, RZ, R38 ;  /* 0x000000ffff277224 */ /* 0x000fe400078e0026 */
[----:B------:R-:W-:Y:S02]  /*c9030*/  IMAD.MOV.U32 R38, RZ, RZ, R37 ;  /* 0x000000ffff267224 */ /* 0x000fe400078e0025 */
[----:B------:R-:W-:-:S02]  /*c9040*/  IMAD.MOV.U32 R37, RZ, RZ, R34 ;  /* 0x000000ffff257224 */ /* 0x000fc400078e0022 */
[----:B------:R-:W-:Y:S01]  /*c9050*/  IMAD.MOV.U32 R34, RZ, RZ, R35 ;  /* 0x000000ffff227224 */ /* 0x000fe200078e0023 */
[----:B0-----:R-:W-:Y:S01]  /*c9060*/  IADD3 R56, P2, R54, R8, RZ ;  /* 0x0000000836387210 */ /* 0x001fe20007f5e0ff */
[----:B------:R-:W-:Y:S02]  /*c9070*/  IMAD.MOV.U32 R35, RZ, RZ, R33 ;  /* 0x000000ffff237224 */ /* 0x000fe400078e0021 */
[C---:B------:R-:W-:Y:S02]  /*c9080*/  IMAD.X R59, R51.reuse, 0x1, R11, P1 ;  /* 0x00000001333b7824 */ /* 0x040fe400008e060b */
[----:B------:R-:W-:Y:S02]  /*c9090*/  IMAD.MOV.U32 R33, RZ, RZ, R30 ;  /* 0x000000ffff217224 */ /* 0x000fe400078e001e */
[----:B------:R-:W-:Y:S01]  /*c90a0*/  IMAD.X R57, R51, 0x1, R10, P2 ;  /* 0x0000000133397824 */ /* 0x000fe200010e060a */
[----:B------:R0:W-:Y:S01]  /*c90b0*/  STL.64 [R1+0x2998], R52 ;  /* 0x0029983401007387 */ /* 0x0001e20000100a00 */
[----:B------:R-:W-:-:S02]  /*c90c0*/  IMAD.MOV.U32 R30, RZ, RZ, R29 ;  /* 0x000000ffff1e7224 */ /* 0x000fc400078e001d */
[----:B------:R-:W-:Y:S02]  /*c90d0*/  IMAD.MOV.U32 R29, RZ, RZ, R27 ;  /* 0x000000ffff1d7224 */ /* 0x000fe400078e001b */
        /* <DEDUP_REMOVED lines=19> */
[----:B------:R-:W-:Y:S01]  /*c9210*/  IMAD.MOV.U32 R43, RZ, RZ, R42 ;  /* 0x000000ffff2b7224 */ /* 0x000fe200078e002a */
[----:B------:R-:W-:Y:S01]  /*c9220*/  IADD3 R58, P2, R50, R9, RZ ;  /* 0x00000009323a7210 */ /* 0x000fe20007f5e0ff */
        /* <DEDUP_REMOVED lines=13> */
[----:B------:R-:W4:Y:S01]  /*c9300*/  LDL.LU R16, [R1+0x32c] ;  /* 0x00032c0001107983 */ /* 0x000f220000300800 */
[----:B------:R-:W-:Y:S02]  /*c9310*/  IMAD.X R59, R47, 0x1, R11, P2 ;  /* 0x000000012f3b7824 */ /* 0x000fe400010e060b */
[----:B------:R-:W-:Y:S01]  /*c9320*/  IMAD.MOV.U32 R35, RZ, RZ, R33 ;  /* 0x000000ffff237224 */ /* 0x000fe200078e0021 */
[----:B------:R0:W-:Y:S01]  /*c9330*/  STL.64 [R1+0x2990], R52 ;  /* 0x0029903401007387 */ /* 0x0001e20000100a00 */
[----:B------:R-:W-:-:S02]  /*c9340*/  IMAD.MOV.U32 R33, RZ, RZ, R20 ;  /* 0x000000ffff217224 */ /* 0x000fc400078e0014 */
[----:B--2---:R-:W-:Y:S01]  /*c9350*/  IMAD.MOV.U32 R20, RZ, RZ, R19 ;  /* 0x000000ffff147224 */ /* 0x004fe200078e0013 */
[----:B------:R1:W-:Y:S04]  /*c9360*/  STL.64 [R1+0x2978], R54 ;  /* 0x0029783601007387 */ /* 0x0003e80000100a00 */
[----:B------:R-:W2:Y:S04]  /*c9370*/  LDL.LU R19, [R1+0x23cc] ;  /* 0x0023cc0001137983 */ /* 0x000ea80000300800 */
[----:B------:R1:W-:Y:S01]  /*c9380*/  STL.64 [R1+0x2980], R58 ;  /* 0x0029803a01007387 */ /* 0x0003e20000100a00 */
[----:B0-----:R-:W-:-:S02]  /*c9390*/  IADD3 R52, P0, R50, R8, RZ ;  /* 0x0000000832347210 */ /* 0x001fc40007f1e0ff */
        /* <DEDUP_REMOVED lines=15> */
[----:B------:R-:W-:Y:S01]  /*c9490*/  IMAD.MOV.U32 R44, RZ, RZ, R43 ;  /* 0x000000ffff2c7224 */ /* 0x000fe200078e002b */
[----:B------:R0:W-:Y:S01]  /*c94a0*/  STL.64 [R1+0x2988], R52 ;  /* 0x0029883401007387 */ /* 0x0001e20000100a00 */
[----:B------:R-:W-:Y:S02]  /*c94b0*/  IMAD.MOV.U32 R38, RZ, RZ, R37 ;  /* 0x000000ffff267224 */ /* 0x000fe400078e0025 */
[----:B------:R-:W-:Y:S02]  /*c94c0*/  IMAD.MOV.U32 R43, RZ, RZ, R42 ;  /* 0x000000ffff2b7224 */ /* 0x000fe400078e002a */
[----:B------:R-:W-:Y:S02]  /*c94d0*/  IMAD.MOV.U32 R37, RZ, RZ, R34 ;  /* 0x000000ffff257224 */ /* 0x000fe400078e0022 */
[----:B------:R-:W-:-:S02]  /*c94e0*/  IMAD.MOV.U32 R42, RZ, RZ, R41 ;  /* 0x000000ffff2a7224 */ /* 0x000fc400078e0029 */
[----:B------:R-:W-:Y:S02]  /*c94f0*/  IMAD.MOV.U32 R34, RZ, RZ, R35 ;  /* 0x000000ffff227224 */ /* 0x000fe400078e0023 */
        /* <DEDUP_REMOVED lines=8> */
[----:B------:R-:W-:Y:S02]  /*c9580*/  IMAD.MOV.U32 R37, RZ, RZ, R34 ;  /* 0x000000ffff257224 */ /* 0x000fe400078e0022 */
[----:B------:R-:W-:Y:S02]  /*c9590*/  IMAD.MOV.U32 R34, RZ, RZ, R35 ;  /* 0x000000ffff227224 */ /* 0x000fe400078e0023 */
[----:B------:R-:W-:Y:S01]  /*c95a0*/  IMAD.X R53, R26, 0x1, R11, P0 ;  /* 0x000000011a357824 */ /* 0x000fe200000e060b */
[----:B------:R0:W-:Y:S01]  /*c95b0*/  STL.64 [R1+0x2970], R54 ;  /* 0x0029703601007387 */ /* 0x0001e20000100a00 */
[----:B------:R-:W-:Y:S02]  /*c95c0*/  IMAD.MOV.U32 R35, RZ, RZ, R33 ;  /* 0x000000ffff237224 */ /* 0x000fe400078e0021 */
[----:B------:R-:W-:Y:S01]  /*c95d0*/  IMAD.MOV.U32 R33, RZ, RZ, R25 ;  /* 0x000000ffff217224 */ /* 0x000fe200078e0019 */
[----:B------:R1:W-:Y:S01]  /*c95e0*/  STL.64 [R1+0x2958], R58 ;  /* 0x0029583a01007387 */ /* 0x0003e20000100a00 */
[----:B------:R-:W-:-:S03]  /*c95f0*/  IMAD.MOV.U32 R25, RZ, RZ, R24 ;  /* 0x000000ffff197224 */ /* 0x000fc600078e0018 */
[----:B------:R-:W2:Y:S04]  /*c9600*/  LDL.LU R24, [R1+0x23a0] ;  /* 0x0023a00001187983 */ /* 0x000ea80000300800 */
[----:B------:R1:W-:Y:S01]  /*c9610*/  STL.64 [R1+0x2960], R52 ;  /* 0x0029603401007387 */ /* 0x0003e20000100a00 */
[C---:B0-----:R-:W-:Y:S02]  /*c9620*/  IADD3 R54, P1, R46.reuse, R8, RZ ;  /* 0x000000082e367210 */ /* 0x041fe40007f3e0ff */
[C---:B-1----:R-:W-:Y:S02]  /*c9630*/  IADD3 R58, P2, R46.reuse, R6, RZ ;  /* 0x000000062e3a7210 */ /* 0x042fe40007f5e0ff */
[----:B------:R-:W-:Y:S01]  /*c9640*/  IADD3 R52, P0, R46, R4, RZ ;  /* 0x000000042e347210 */ /* 0x000fe20007f1e0ff */
        /* <DEDUP_REMOVED lines=8> */
[C---:B------:R-:W-:Y:S02]  /*c96d0*/  IMAD.X R59, R26.reuse, 0x1, R7, P2 ;  /* 0x000000011a3b7824 */ /* 0x040fe400010e0607 */
[----:B------:R-:W-:Y:S02]  /*c96e0*/  IMAD.MOV.U32 R39, RZ, RZ, R38 ;  /* 0x000000ffff277224 */ /* 0x000fe400078e0026 */
[----:B------:R-:W-:Y:S02]  /*c96f0*/  IMAD.X R53, R26, 0x1, R5, P0 ;  /* 0x000000011a357824 */ /* 0x000fe400000e0605 */
[----:B------:R-:W-:Y:S02]  /*c9700*/  IMAD.MOV.U32 R38, RZ, RZ, R37 ;  /* 0x000000ffff267224 */ /* 0x000fe400078e0025 */
[----:B------:R-:W-:Y:S01]  /*c9710*/  IMAD.MOV.U32 R37, RZ, RZ, R34 ;  /* 0x000000ffff257224 */ /* 0x000fe200078e0022 */
[----:B------:R0:W-:Y:S01]  /*c9720*/  STL.64 [R1+0x2968], R54 ;  /* 0x0029683601007387 */ /* 0x0001e20000100a00 */
[----:B------:R-:W-:-:S02]  /*c9730*/  IMAD.MOV.U32 R34, RZ, RZ, R35 ;  /* 0x000000ffff227224 */ /* 0x000fc400078e0023 */
[----:B------:R-:W-:Y:S01]  /*c9740*/  IMAD.MOV.U32 R35, RZ, RZ, R33 ;  /* 0x000000ffff237224 */ /* 0x000fe200078e0021 */
[----:B------:R1:W-:Y:S01]  /*c9750*/  STL.64 [R1+0x2950], R58 ;  /* 0x0029503a01007387 */ /* 0x0003e20000100a00 */
[----:B------:R-:W-:Y:S01]  /*c9760*/  IMAD.MOV.U32 R33, RZ, RZ, R22 ;  /* 0x000000ffff217224 */ /* 0x000fe200078e0016 */
[--C-:B------:R-:W-:Y:S01]  /*c9770*/  SHF.R.S32.HI R26, RZ, 0x1f, R32.reuse ;  /* 0x0000001fff1a7819 */ /* 0x100fe20000011420 */
[----:B------:R-:W-:Y:S01]  /*c9780*/  IMAD.MOV.U32 R22, RZ, RZ, R32 ;  /* 0x000000ffff167224 */ /* 0x000fe200078e0020 */
[----:B------:R3:W-:Y:S04]  /*c9790*/  STL.64 [R1+0x2938], R52 ;  /* 0x0029383401007387 */ /* 0x0007e80000100a00 */
[----:B------:R-:W2:Y:S01]  /*c97a0*/  LDL.LU R32, [R1+0x5708] ;  /* 0x0057080001207983 */ /* 0x000ea20000300800 */
[----:B0-----:R-:W-:-:S05]  /*c97b0*/  IADD3 R54, P1, R48, R9, RZ ;  /* 0x0000000930367210 */ /* 0x001fca0007f3e0ff */
[C---:B------:R-:W-:Y:S01]  /*c97c0*/  IMAD.X R55, R49.reuse, 0x1, R11, P1 ;  /* 0x0000000131377824 */ /* 0x040fe200008e060b */
[C---:B-1----:R-:W-:Y:S02]  /*c97d0*/  IADD3 R58, P2, R48.reuse, R8, RZ ;  /* 0x00000008303a7210 */ /* 0x042fe40007f5e0ff */
[C---:B---3--:R-:W-:Y:S02]  /*c97e0*/  IADD3 R52, P0, R48.reuse, R6, RZ ;  /* 0x0000000630347210 */ /* 0x048fe40007f1e0ff */
        /* <DEDUP_REMOVED lines=32> */
[----:B------:R1:W-:Y:S01]  /*c99f0*/  STL.64 [R1+0x2930], R52 ;  /* 0x0029303401007387 */ /* 0x0003e20000100a00 */
[----:B------:R-:W-:-:S03]  /*c9a00*/  IMAD.MOV.U32 R26, RZ, RZ, R3 ;  /* 0x000000ffff1a7224 */ /* 0x000fc600078e0003 */
[----:B------:R1:W-:Y:S04]  /*c9a10*/  STL.64 [R1+0x2918], R54 ;  /* 0x0029183601007387 */ /* 0x0003e80000100a00 */
[----:B------:R-:W3:Y:S01]  /*c9a20*/  LDL.LU R3, [R1+0x5704] ;  /* 0x0057040001037983 */ /* 0x000ee20000300800 */
        /* <DEDUP_REMOVED lines=30> */
[----:B------:R-:W3:Y:S01]  /*c9c10*/  LDL.LU R0, [R1+0x5700] ;  /* 0x0057000001007983 */ /* 0x000ee20000300800 */
[----:B------:R-:W-:Y:S02]  /*c9c20*/  IMAD.MOV.U32 R38, RZ, RZ, R37 ;  /* 0x000000ffff267224 */ /* 0x000fe400078e0025 */
[----:B------:R-:W-:Y:S02]  /*c9c30*/  IMAD.MOV.U32 R37, RZ, RZ, R34 ;  /* 0x000000ffff257224 */ /* 0x000fe400078e0022 */
[----:B------:R-:W-:Y:S01]  /*c9c40*/  IMAD.X R59, R47, 0x1, R11, P0 ;  /* 0x000000012f3b7824 */ /* 0x000fe200000e060b */
[----:B------:R0:W-:Y:S01]  /*c9c50*/  STL.64 [R1+0x2910], R54 ;  /* 0x0029103601007387 */ /* 0x0001e20000100a00 */
[----:B------:R-:W-:-:S02]  /*c9c60*/  IMAD.MOV.U32 R34, RZ, RZ, R35 ;  /* 0x000000ffff227224 */ /* 0x000fc400078e0023 */
[----:B------:R-:W-:Y:S01]  /*c9c70*/  IMAD.MOV.U32 R35, RZ, RZ, R33 ;  /* 0x000000ffff237224 */ /* 0x000fe200078e0021 */
[----:B------:R1:W-:Y:S01]  /*c9c80*/  STL.64 [R1+0x28f8], R56 ;  /* 0x0028f83801007387 */ /* 0x0003e20000100a00 */
[----:B------:R-:W-:-:S03]  /*c9c90*/  IMAD.MOV.U32 R33, RZ, RZ, R21 ;  /* 0x000000ffff217224 */ /* 0x000fc600078e0015 */
[----:B------:R-:W3:Y:S01]  /*c9ca0*/  LDL.LU R21, [R1+0x23e0] ;  /* 0x0023e00001157983 */ /* 0x000ee20000300800 */
[----:B0-----:R-:W-:-:S03]  /*c9cb0*/  IADD3 R54, P1, R50, R8, RZ ;  /* 0x0000000832367210 */ /* 0x001fc60007f3e0ff */
[----:B------:R0:W-:Y:S01]  /*c9cc0*/  STL.64 [R1+0x2900], R58 ;  /* 0x0029003a01007387 */ /* 0x0001e20000100a00 */
[C---:B-1----:R-:W-:Y:S01]  /*c9cd0*/  IADD3 R56, P2, R50.reuse, R6, RZ ;  /* 0x0000000632387210 */ /* 0x042fe20007f5e0ff */
[----:B------:R-:W-:Y:S01]  /*c9ce0*/  IMAD.X R55, R47, 0x1, R10, P1 ;  /* 0x000000012f377824 */ /* 0x000fe200008e060a */
[----:B0-----:R-:W-:Y:S01]  /*c9cf0*/  IADD3 R58, P0, R50, R4, RZ ;  /* 0x00000004323a7210 */ /* 0x001fe20007f1e0ff */
[----:B------:R-:W-:Y:S02]  /*c9d00*/  IMAD.MOV.U32 R50, RZ, RZ, R44 ;  /* 0x000000ffff327224 */ /* 0x000fe400078e002c */
[----:B------:R-:W-:Y:S02]  /*c9d10*/  IMAD.MOV.U32 R44, RZ, RZ, R43 ;  /* 0x000000ffff2c7224 */ /* 0x000fe400078e002b */
[----:B------:R-:W-:Y:S02]  /*c9d20*/  IMAD.MOV.U32 R43, RZ, RZ, R42 ;  /* 0x000000ffff2b7224 */ /* 0x000fe400078e002a */
[----:B------:R-:W-:-:S02]  /*c9d30*/  IMAD.MOV.U32 R42, RZ, RZ, R41 ;  /* 0x000000ffff2a7224 */ /* 0x000fc400078e0029 */
[C---:B------:R-:W-:Y:S02]  /*c9d40*/  IMAD.X R57, R47.reuse, 0x1, R7, P2 ;  /* 0x000000012f397824 */ /* 0x040fe400010e0607 */
[----:B------:R-:W-:Y:S02]  /*c9d50*/  IMAD.MOV.U32 R41, RZ, RZ, R40 ;  /* 0x000000ffff297224 */ /* 0x000fe400078e0028 */
        /* <DEDUP_REMOVED lines=19> */
[----:B------:R-:W-:Y:S01]  /*c9e90*/  IMAD.X R55, R45, 0x1, R11, P1 ;  /* 0x000000012d377824 */ /* 0x000fe200008e060b */
[----:B------:R0:W-:Y:S01]  /*c9ea0*/  STL.64 [R1+0x28f0], R56 ;  /* 0x0028f03801007387 */ /* 0x0001e20000100a00 */
[----:B------:R-:W-:Y:S01]  /*c9eb0*/  IMAD.MOV.U32 R34, RZ, RZ, R35 ;  /* 0x000000ffff227224 */ /* 0x000fe200078e0023 */
[--C-:B----4-:R-:W-:Y:S01]  /*c9ec0*/  SHF.R.S32.HI R31, RZ, 0x1f, R2.reuse ;  /* 0x0000001fff1f7819 */ /* 0x110fe20000011402 */
        /* <DEDUP_REMOVED lines=33> */
[----:B------:R-:W-:-:S02]  /*ca0e0*/  IMAD.MOV.U32 R37, RZ, RZ, R34 ;  /* 0x000000ffff257224 */ /* 0x000fc400078e0022 */
[----:B------:R-:W-:Y:S02]  /*ca0f0*/  IMAD.MOV.U32 R34, RZ, RZ, R35 ;  /* 0x000000ffff227224 */ /* 0x000fe400078e0023 */
[----:B--2---:R-:W-:Y:S02]  /*ca100*/  IMAD.MOV.U32 R31, RZ, RZ, R32 ;  /* 0x000000ffff1f7224 */ /* 0x004fe400078e0020 */
[----:B------:R-:W-:Y:S01]  /*ca110*/  IMAD.MOV.U32 R35, RZ, RZ, R33 ;  /* 0x000000ffff237224 */ /* 0x000fe200078e0021 */
[----:B------:R-:W2:Y:S01]  /*ca120*/  LDL.LU R32, [R1+0x56f8] ;  /* 0x0056f80001207983 */ /* 0x000ea20000300800 */
[----:B------:R-:W-:Y:S02]  /*ca130*/  IMAD.X R57, R49, 0x1, R11, P2 ;  /* 0x0000000131397824 */ /* 0x000fe400010e060b */
[----:B------:R-:W-:Y:S01]  /*ca140*/  IMAD.MOV.U32 R33, RZ, RZ, R31 ;  /* 0x000000ffff217224 */ /* 0x000fe200078e001f */
[----:B------:R0:W-:Y:S01]  /*ca150*/  STL.64 [R1+0x28d0], R58 ;  /* 0x0028d03a01007387 */ /* 0x0001e20000100a00 */
[----:B------:R-:W-:-:S02]  /*ca160*/  IMAD.MOV.U32 R31, RZ, RZ, R30 ;  /* 0x000000ffff1f7224 */ /* 0x000fc400078e001e */
[----:B------:R-:W-:Y:S01]  /*ca170*/  IMAD.MOV.U32 R30, RZ, RZ, R27 ;  /* 0x000000ffff1e7224 */ /* 0x000fe200078e001b */
[----:B------:R1:W-:Y:S04]  /*ca180*/  STL.64 [R1+0x28b8], R54 ;  /* 0x0028b83601007387 */ /* 0x0003e80000100a00 */
[----:B------:R-:W4:Y:S04]  /*ca190*/  LDL.LU R27, [R1+0x2398] ;  /* 0x00239800011b7983 */ /* 0x000f280000300800 */
[----:B------:R1:W-:Y:S01]  /*ca1a0*/  STL.64 [R1+0x28c0], R56 ;  /* 0x0028c03801007387 */ /* 0x0003e20000100a00 */
[----:B0-----:R-:W-:-:S02]  /*ca1b0*/  IADD3 R58, P0, R48, R8, RZ ;  /* 0x00000008303a7210 */ /* 0x001fc40007f1e0ff */
[C---:B-1----:R-:W-:Y:S02]  /*ca1c0*/  IADD3 R54, P1, R48.reuse, R6, RZ ;  /* 0x0000000630367210 */ /* 0x042fe40007f3e0ff */
        /* <DEDUP_REMOVED lines=10> */
[----:B------:R-:W-:Y:S02]  /*ca270*/  IMAD.X R59, R49, 0x1, R10, P0 ;  /* 0x00000001313b7824 */ /* 0x000fe400000e060a */
        /* <DEDUP_REMOVED lines=13> */
[----:B------:R-:W-:Y:S01]  /*ca350*/  IMAD.MOV.U32 R42, RZ, RZ, R41 ;  /* 0x000000ffff2a7224 */ /* 0x000fe200078e0029 */
[----:B------:R-:W4:Y:S01]  /*ca360*/  LDL.LU R16, [R1+0x2380] ;  /* 0x0023800001107983 */ /* 0x000f220000300800 */
[----:B------:R-:W-:-:S02]  /*ca370*/  IMAD.MOV.U32 R41, RZ, RZ, R40 ;  /* 0x000000ffff297224 */ /* 0x000fc400078e0028 */
[----:B------:R-:W-:Y:S01]  /*ca380*/  IMAD.MOV.U32 R40, RZ, RZ, R39 ;  /* 0x000000ffff287224 */ /* 0x000fe200078e0027 */
[C---:B0-----:R-:W-:Y:S01]  /*ca390*/  IADD3 R58, P0, R52.reuse, R9, RZ ;  /* 0x00000009343a7210 */ /* 0x041fe20007f1e0ff */
[----:B------:R0:W-:Y:S01]  /*ca3a0*/  STL.64 [R1+0x28b0], R54 ;  /* 0x0028b03601007387 */ /* 0x0001e20000100a00 */
[----:B------:R-:W-:Y:S02]  /*ca3b0*/  IMAD.MOV.U32 R39, RZ, RZ, R38 ;  /* 0x000000ffff277224 */ /* 0x000fe400078e0026 */
[----:B------:R-:W-:Y:S02]  /*ca3c0*/  IMAD.MOV.U32 R38, RZ, RZ, R37 ;  /* 0x000000ffff267224 */ /* 0x000fe400078e0025 */
[----:B------:R-:W-:Y:S02]  /*ca3d0*/  IMAD.MOV.U32 R37, RZ, RZ, R34 ;  /* 0x000000ffff257224 */ /* 0x000fe400078e0022 */
[----:B------:R-:W-:Y:S01]  /*ca3e0*/  IMAD.MOV.U32 R34, RZ, RZ, R35 ;  /* 0x000000ffff227224 */ /* 0x000fe200078e0023 */
[----:B0-----:R-:W-:Y:S01]  /*ca3f0*/  IADD3 R54, P1, R52, R8, RZ ;  /* 0x0000000834367210 */ /* 0x001fe20007f3e0ff */
[----:B------:R-:W-:-:S02]  /*ca400*/  IMAD.MOV.U32 R35, RZ, RZ, R33 ;  /* 0x000000ffff237224 */ /* 0x000fc400078e0021 */
[C---:B------:R-:W-:Y:S02]  /*ca410*/  IMAD.X R59, R51.reuse, 0x1, R11, P0 ;  /* 0x00000001333b7824 */ /* 0x040fe400000e060b */
[----:B------:R-:W-:Y:S02]  /*ca420*/  IMAD.MOV.U32 R33, RZ, RZ, R31 ;  /* 0x000000ffff217224 */ /* 0x000fe400078e001f */
[----:B------:R-:W-:Y:S01]  /*ca430*/  IMAD.X R55, R51, 0x1, R10, P1 ;  /* 0x0000000133377824 */ /* 0x000fe200008e060a */
[----:B------:R0:W-:Y:S01]  /*ca440*/  STL.64 [R1+0x2898], R56 ;  /* 0x0028983801007387 */ /* 0x0001e20000100a00 */
[----:B------:R-:W-:Y:S02]  /*ca450*/  IMAD.MOV.U32 R31, RZ, RZ, R30 ;  /* 0x000000ffff1f7224 */ /* 0x000fe400078e001e */
        /* <DEDUP_REMOVED lines=34> */
[----:B------:R-:W4:Y:S01]  /*ca680*/  LDL.LU R17, [R1+0x23e4] ;  /* 0x0023e40001117983 */ /* 0x000f220000300800 */
[----:B------:R-:W-:Y:S02]  /*ca690*/  IMAD.MOV.U32 R34, RZ, RZ, R35 ;  /* 0x000000ffff227224 */ /* 0x000fe400078e0023 */
        /* <DEDUP_REMOVED lines=8> */
[----:B------:R-:W4:Y:S04]  /*ca720*/  LDL.LU R24, [R1+0x2404] ;  /* 0x0024040001187983 */ /* 0x000f280000300800 */
[----:B------:R3:W-:Y:S01]  /*ca730*/  STL.64 [R1+0x2880], R58 ;  /* 0x0028803a01007387 */ /* 0x0007e20000100a00 */
[C---:B0-----:R-:W-:Y:S02]  /*ca740*/  IADD3 R56, P2, R50.reuse, R8, RZ ;  /* 0x0000000832387210 */ /* 0x041fe40007f5e0ff */
[C---:B-1----:R-:W-:Y:S02]  /*ca750*/  IADD3 R52, P0, R50.reuse, R6, RZ ;  /* 0x0000000632347210 */ /* 0x042fe40007f1e0ff */
[----:B---3--:R-:W-:Y:S01]  /*ca760*/  IADD3 R58, P1, R50, R4, RZ ;  /* 0x00000004323a7210 */ /* 0x008fe20007f3e0ff */
        /* <DEDUP_REMOVED lines=17> */
[----:B------:R-:W3:Y:S01]  /*ca880*/  LDL.LU R3, [R1+0x56f4] ;  /* 0x0056f40001037983 */ /* 0x000ee20000300800 */
[C---:B------:R-:W-:Y:S02]  /*ca890*/  IMAD.X R53, R47.reuse, 0x1, R7, P0 ;  /* 0x000000012f357824 */ /* 0x040fe400000e0607 */
[----:B------:R-:W-:Y:S02]  /*ca8a0*/  IMAD.X R59, R47, 0x1, R5, P1 ;  /* 0x000000012f3b7824 */ /* 0x000fe400008e0605 */
[----:B------:R-:W-:-:S02]  /*ca8b0*/  IMAD.MOV.U32 R47, RZ, RZ, R45 ;  /* 0x000000ffff2f7224 */ /* 0x000fc400078e002d */
[----:B------:R-:W-:Y:S02]  /*ca8c0*/  IMAD.MOV.U32 R45, RZ, RZ, R42 ;  /* 0x000000ffff2d7224 */ /* 0x000fe400078e002a */
[----:B------:R-:W-:Y:S02]  /*ca8d0*/  IMAD.MOV.U32 R42, RZ, RZ, R41 ;  /* 0x000000ffff2a7224 */ /* 0x000fe400078e0029 */
[----:B------:R-:W-:Y:S01]  /*ca8e0*/  IMAD.MOV.U32 R41, RZ, RZ, R40 ;  /* 0x000000ffff297224 */ /* 0x000fe200078e0028 */
[----:B0-----:R-:W-:Y:S01]  /*ca8f0*/  IADD3 R56, P2, R46, R9, RZ ;  /* 0x000000092e387210 */ /* 0x001fe20007f5e0ff */
        /* <DEDUP_REMOVED lines=8> */
[----:B------:R-:W-:Y:S02]  /*ca980*/  IMAD.X R57, R29, 0x1, R11, P2 ;  /* 0x000000011d397824 */ /* 0x000fe400010e060b */
[----:B------:R-:W-:Y:S01]  /*ca990*/  IMAD.MOV.U32 R31, RZ, RZ, R30 ;  /* 0x000000ffff1f7224 */ /* 0x000fe200078e001e */
[----:B------:R1:W-:Y:S01]  /*ca9a0*/  STL.64 [R1+0x2858], R58 ;  /* 0x0028583a01007387 */ /* 0x0003e20000100a00 */
[----:B------:R-:W-:Y:S01]  /*ca9b0*/  IMAD.MOV.U32 R30, RZ, RZ, R22 ;  /* 0x000000ffff1e7224 */ /* 0x000fe200078e0016 */
[----:B0-----:R-:W-:Y:S01]  /*ca9c0*/  IADD3 R52, P0, R46, R8, RZ ;  /* 0x000000082e347210 */ /* 0x001fe20007f1e0ff */
[----:B------:R-:W-:-:S02]  /*ca9d0*/  IMAD.MOV.U32 R22, RZ, RZ, R15 ;  /* 0x000000ffff167224 */ /* 0x000fc400078e000f */
[----:B------:R-:W3:Y:S02]  /*ca9e0*/  LDL.LU R15, [R1+0x2414] ;  /* 0x00241400010f7983 */ /* 0x000ee40000300800 */
[----:B------:R-:W-:Y:S02]  /*ca9f0*/  IMAD.X R53, R29, 0x1, R10, P0 ;  /* 0x000000011d357824 */ /* 0x000fe400000e060a */
[----:B------:R0:W-:Y:S01]  /*caa00*/  STL.64 [R1+0x2860], R56 ;  /* 0x0028603801007387 */ /* 0x0001e20000100a00 */
[----:B-1----:R-:W-:-:S03]  /*caa10*/  IADD3 R58, P1, R46, R6, RZ ;  /* 0x000000062e3a7210 */ /* 0x002fc60007f3e0ff */
        /* <DEDUP_REMOVED lines=9> */
[----:B------:R-:W-:Y:S02]  /*caab0*/  IMAD.MOV.U32 R38, RZ, RZ, R37 ;  /* 0x000000ffff267224 */ /* 0x000fe400078e0025 */
[C---:B------:R-:W-:Y:S02]  /*caac0*/  IMAD.X R59, R29.reuse, 0x1, R7, P1 ;  /* 0x000000011d3b7824 */ /* 0x040fe400008e0607 */
[----:B------:R-:W-:Y:S02]  /*caad0*/  IMAD.MOV.U32 R37, RZ, RZ, R34 ;  /* 0x000000ffff257224 */ /* 0x000fe400078e0022 */
[----:B------:R-:W-:Y:S02]  /*caae0*/  IMAD.X R57, R29, 0x1, R5, P2 ;  /* 0x000000011d397824 */ /* 0x000fe400010e0605 */
[----:B------:R-:W-:-:S02]  /*caaf0*/  IMAD.MOV.U32 R34, RZ, RZ, R35 ;  /* 0x000000ffff227224 */ /* 0x000fc400078e0023 */
        /* <DEDUP_REMOVED lines=12> */
[C---:B-1----:R-:W-:Y:S02]  /*cabc0*/  IADD3 R56, P2, R48.reuse, R6, RZ ;  /* 0x0000000630387210 */ /* 0x042fe40007f5e0ff */
[----:B--2---:R-:W-:Y:S01]  /*cabd0*/  IADD3 R52, P0, R48, R4, RZ ;  /* 0x0000000430347210 */ /* 0x004fe20007f1e0ff */
        /* <DEDUP_REMOVED lines=8> */
[C---:B------:R-:W-:Y:S02]  /*cac60*/  IMAD.X R59, R49.reuse, 0x1, R10, P1 ;  /* 0x00000001313b7824 */ /* 0x040fe400008e060a */
[----:B------:R-:W-:Y:S02]  /*cac70*/  IMAD.MOV.U32 R34, RZ, RZ, R35 ;  /* 0x000000ffff227224 */ /* 0x000fe400078e0023 */
[C---:B------:R-:W-:Y:S02]  /*cac80*/  IMAD.X R57, R49.reuse, 0x1, R7, P2 ;  /* 0x0000000131397824 */ /* 0x040fe400010e0607 */
[----:B------:R-:W-:Y:S02]  /*cac90*/  IMAD.X R53, R49, 0x1, R5, P0 ;  /* 0x0000000131357824 */ /* 0x000fe400000e0605 */
        /* <DEDUP_REMOVED lines=21> */
[----:B------:R-:W-:Y:S01]  /*cadf0*/  IMAD.MOV.U32 R33, RZ, RZ, R31 ;  /* 0x000000ffff217224 */ /* 0x000fe200078e001f */
[----:B------:R0:W-:Y:S01]  /*cae00*/  STL.64 [R1+0x2818], R52 ;  /* 0x0028183401007387 */ /* 0x0001e20000100a00 */
[----:B------:R-:W-:Y:S02]  /*cae10*/  IMAD.X R59, R51, 0x1, R11, P1 ;  /* 0x00000001333b7824 */ /* 0x000fe400008e060b */
[----:B------:R-:W-:-:S02]  /*cae20*/  IMAD.MOV.U32 R31, RZ, RZ, R30 ;  /* 0x000000ffff1f7224 */ /* 0x000fc400078e001e */
[----:B------:R-:W-:Y:S02]  /*cae30*/  IMAD.X R57, R51, 0x1, R10, P2 ;  /* 0x0000000133397824 */ /* 0x000fe400010e060a */
[----:B------:R-:W-:Y:S02]  /*cae40*/  IMAD.MOV.U32 R30, RZ, RZ, R29 ;  /* 0x000000ffff1e7224 */ /* 0x000fe400078e001d */
[----:B------:R-:W-:Y:S02]  /*cae50*/  IMAD.MOV.U32 R29, RZ, RZ, R32 ;  /* 0x000000ffff1d7224 */ /* 0x000fe400078e0020 */
[----:B------:R-:W2:Y:S01]  /*cae60*/  LDL.LU R32, [R1+0x56ec] ;  /* 0x0056ec0001207983 */ /* 0x000ea20000300800 */
[----:B0-----:R-:W-:-:S03]  /*cae70*/  IADD3 R52, P0, R54, R6, RZ ;  /* 0x0000000636347210 */ /* 0x001fc60007f1e0ff */
[----:B------:R-:W-:Y:S02]  /*cae80*/  STL.64 [R1+0x2820], R58 ;  /* 0x0028203a01007387 */ /* 0x000fe40000100a00 */
[----:B------:R-:W-:Y:S02]  /*cae90*/  IMAD.X R53, R51, 0x1, R7, P0 ;  /* 0x0000000133357824 */ /* 0x000fe400000e0607 */
[----:B------:R0:W-:Y:S01]  /*caea0*/  STL.64 [R1+0x2828], R56 ;  /* 0x0028283801007387 */ /* 0x0001e20000100a00 */
[----:B------:R-:W-:-:S03]  /*caeb0*/  IADD3 R54, P1, R54, R4, RZ ;  /* 0x0000000436367210 */ /* 0x000fc60007f3e0ff */
[----:B------:R1:W-:Y:S01]  /*caec0*/  STL.64 [R1+0x2810], R52 ;  /* 0x0028103401007387 */ /* 0x0003e20000100a00 */
[----:B0-----:R-:W-:Y:S02]  /*caed0*/  IMAD.MOV.U32 R56, RZ, RZ, R48 ;  /* 0x000000ffff387224 */ /* 0x001fe400078e0030 */
[----:B------:R-:W-:Y:S02]  /*caee0*/  IMAD.MOV.U32 R48, RZ, RZ, R42 ;  /* 0x000000ffff307224 */ /* 0x000fe400078e002a */
[----:B------:R-:W-:Y:S02]  /*caef0*/  IMAD.MOV.U32 R42, RZ, RZ, R41 ;  /* 0x000000ffff2a7224 */ /* 0x000fe400078e0029 */
[----:B------:R-:W-:Y:S01]  /*caf00*/  IMAD.MOV.U32 R41, RZ, RZ, R40 ;  /* 0x000000ffff297224 */ /* 0x000fe200078e0028 */
[C---:B------:R-:W-:Y:S01]  /*caf10*/  IADD3 R58, P2, R50.reuse, R9, RZ ;  /* 0x00000009323a7210 */ /* 0x040fe20007f5e0ff */
[----:B------:R-:W-:Y:S01]  /*caf20*/  IMAD.MOV.U32 R40, RZ, RZ, R39 ;  /* 0x000000ffff287224 */ /* 0x000fe200078e0027 */
[----:B-1----:R-:W-:Y:S01]  /*caf30*/  IADD3 R52, P0, R50, R8, RZ ;  /* 0x0000000832347210 */ /* 0x002fe20007f1e0ff */
[----:B------:R-:W-:-:S02]  /*caf40*/  IMAD.MOV.U32 R39, RZ, RZ, R38 ;  /* 0x000000ffff277224 */ /* 0x000fc400078e0026 */
[----:B------:R-:W-:Y:S02]  /*caf50*/  IMAD.MOV.U32 R38, RZ, RZ, R37 ;  /* 0x000000ffff267224 */ /* 0x000fe400078e0025 */
[----:B------:R-:W-:Y:S02]  /*caf60*/  IMAD.MOV.U32 R37, RZ, RZ, R34 ;  /* 0x000000ffff257224 */ /* 0x000fe400078e0022 */
[----:B------:R-:W-:Y:S02]  /*caf70*/  IMAD.X R55, R51, 0x1, R5, P1 ;  /* 0x0000000133377824 */ /* 0x000fe400008e0605 */
[----:B------:R-:W-:Y:S02]  /*caf80*/  IMAD.MOV.U32 R34, RZ, RZ, R35 ;  /* 0x000000ffff227224 */ /* 0x000fe400078e0023 */
[----:B------:R-:W-:Y:S02]  /*caf90*/  IMAD.MOV.U32 R35, RZ, RZ, R33 ;  /* 0x000000ffff237224 */ /* 0x000fe400078e0021 */
[----:B------:R-:W-:-:S02]  /*cafa0*/  IMAD.MOV.U32 R33, RZ, RZ, R31 ;  /* 0x000000ffff217224 */ /* 0x000fc400078e001f */
[C---:B------:R-:W-:Y:S02]  /*cafb0*/  IMAD.X R59, R47.reuse, 0x1, R11, P2 ;  /* 0x000000012f3b7824 */ /* 0x040fe400010e060b */
[----:B------:R-:W-:Y:S02]  /*cafc0*/  IMAD.MOV.U32 R31, RZ, RZ, R30 ;  /* 0x000000ffff1f7224 */ /* 0x000fe400078e001e */
        /* <DEDUP_REMOVED lines=10> */
[----:B------:R-:W-:Y:S01]  /*cb070*/  IMAD.X R51, R47, 0x1, R5, P2 ;  /* 0x000000012f337824 */ /* 0x000fe200010e0605 */
[----:B0-----:R-:W-:Y:S01]  /*cb080*/  IADD3 R52, P0, R26, R9, RZ ;  /* 0x000000091a347210 */ /* 0x001fe20007f1e0ff */
[----:B------:R0:W-:Y:S04]  /*cb090*/  STL.64 [R1+0x27f0], R54 ;  /* 0x0027f03601007387 */ /* 0x0001e80000100a00 */
[----:B------:R-:W-:Y:S01]  /*cb0a0*/  IMAD.X R53, R44, 0x1, R11, P0 ;  /* 0x000000012c357824 */ /* 0x000fe200000e060b */
[----:B------:R1:W-:Y:S01]  /*cb0b0*/  STL.64 [R1+0x27d8], R50 ;  /* 0x0027d83201007387 */ /* 0x0003e20000100a00 */
[----:B------:R-:W-:-:S03]  /*cb0c0*/  IMAD.MOV.U32 R47, RZ, RZ, R42 ;  /* 0x000000ffff2f7224 */ /* 0x000fc600078e002a */
[----:B------:R1:W-:Y:S01]  /*cb0d0*/  STL.64 [R1+0x27e0], R52 ;  /* 0x0027e03401007387 */ /* 0x0003e20000100a00 */
[----:B------:R-:W-:Y:S01]  /*cb0e0*/  IMAD.MOV.U32 R42, RZ, RZ, R41 ;  /* 0x000000ffff2a7224 */ /* 0x000fe200078e0029 */
[C---:B0-----:R-:W-:Y:S01]  /*cb0f0*/  IADD3 R54, P1, R26.reuse, R8, RZ ;  /* 0x000000081a367210 */ /* 0x041fe20007f3e0ff */
[----:B------:R-:W-:Y:S01]  /*cb100*/  IMAD.MOV.U32 R41, RZ, RZ, R40 ;  /* 0x000000ffff297224 */ /* 0x000fe200078e0028 */
[C---:B-1----:R-:W-:Y:S02]  /*cb110*/  IADD3 R50, P2, R26.reuse, R6, RZ ;  /* 0x000000061a327210 */ /* 0x042fe40007f5e0ff */
[----:B------:R-:W-:Y:S01]  /*cb120*/  IADD3 R52, P0, R26, R4, RZ ;  /* 0x000000041a347210 */ /* 0x000fe20007f1e0ff */
        /* <DEDUP_REMOVED lines=19> */
[--C-:B---3--:R-:W-:Y:S01]  /*cb260*/  SHF.R.S32.HI R26, RZ, 0x1f, R3.reuse ;  /* 0x0000001fff1a7819 */ /* 0x108fe20000011403 */
[----:B------:R-:W-:Y:S02]  /*cb270*/  IMAD.MOV.U32 R29, RZ, RZ, R3 ;  /* 0x000000ffff1d7224 */ /* 0x000fe400078e0003 */
[----:B------:R-:W-:-:S02]  /*cb280*/  IMAD.MOV.U32 R34, RZ, RZ, R35 ;  /* 0x000000ffff227224 */ /* 0x000fc400078e0023 */
[----:B------:R-:W-:Y:S01]  /*cb290*/  IMAD.MOV.U32 R35, RZ, RZ, R33 ;  /* 0x000000ffff237224 */ /* 0x000fe200078e0021 */
[----:B------:R0:W-:Y:S01]  /*cb2a0*/  STL.64 [R1+0x27e8], R54 ;  /* 0x0027e83601007387 */ /* 0x0001e20000100a00 */
[----:B------:R-:W-:Y:S02]  /*cb2b0*/  IMAD.MOV.U32 R33, RZ, RZ, R31 ;  /* 0x000000ffff217224 */ /* 0x000fe400078e001f */
[----:B------:R-:W-:Y:S01]  /*cb2c0*/  IMAD.MOV.U32 R31, RZ, RZ, R30 ;  /* 0x000000ffff1f7224 */ /* 0x000fe200078e001e */
[----:B------:R-:W3:Y:S01]  /*cb2d0*/  LDL.LU R3, [R1+0x23ac] ;  /* 0x0023ac0001037983 */ /* 0x000ee20000300800 */
[----:B------:R-:W-:Y:S02]  /*cb2e0*/  IMAD.MOV.U32 R30, RZ, RZ, R29 ;  /* 0x000000ffff1e7224 */ /* 0x000fe400078e001d */
[----:B------:R-:W-:Y:S01]  /*cb2f0*/  IMAD.MOV.U32 R29, RZ, RZ, R27 ;  /* 0x000000ffff1d7224 */ /* 0x000fe200078e001b */
[----:B------:R1:W-:Y:S01]  /*cb300*/  STL.64 [R1+0x27d0], R50 ;  /* 0x0027d03201007387 */ /* 0x0003e20000100a00 */
[----:B------:R-:W-:-:S03]  /*cb310*/  IMAD.MOV.U32 R27, RZ, RZ, R26 ;  /* 0x000000ffff1b7224 */ /* 0x000fc600078e001a */
[----:B------:R1:W-:Y:S04]  /*cb320*/  STL.64 [R1+0x27b8], R52 ;  /* 0x0027b83401007387 */ /* 0x0003e80000100a00 */
[----:B------:R-:W2:Y:S01]  /*cb330*/  LDL.LU R26, [R1+0x23b0] ;  /* 0x0023b000011a7983 */ /* 0x000ea20000300800 */
[----:B0-----:R-:W-:-:S05]  /*cb340*/  IADD3 R54, P1, R43, R9, RZ ;  /* 0x000000092b367210 */ /* 0x001fca0007f3e0ff */
[----:B------:R-:W-:Y:S01]  /*cb350*/  IMAD.X R55, R49, 0x1, R11, P1 ;  /* 0x0000000131377824 */ /* 0x000fe200008e060b */
[C---:B-1----:R-:W-:Y:S02]  /*cb360*/  IADD3 R50, P2, R43.reuse, R8, RZ ;  /* 0x000000082b327210 */ /* 0x042fe40007f5e0ff */
[----:B------:R-:W-:Y:S02]  /*cb370*/  IADD3 R52, P0, R43, R6, RZ ;  /* 0x000000062b347210 */ /* 0x000fe40007f1e0ff */
        /* <DEDUP_REMOVED lines=17> */
[----:B--2---:R-:W-:-:S02]  /*cb490*/  IMAD.MOV.U32 R27, RZ, RZ, R26 ;  /* 0x000000ffff1b7224 */ /* 0x004fc400078e001a */
[----:B------:R-:W-:Y:S02]  /*cb4a0*/  IMAD.MOV.U32 R26, RZ, RZ, R16 ;  /* 0x000000ffff1a7224 */ /* 0x000fe400078e0010 */
[----:B------:R-:W-:Y:S02]  /*cb4b0*/  IMAD.MOV.U32 R16, RZ, RZ, R0 ;  /* 0x000000ffff107224 */ /* 0x000fe400078e0000 */
[----:B------:R-:W2:Y:S01]  /*cb4c0*/  LDL.LU R0, [R1+0x56e8] ;  /* 0x0056e80001007983 */ /* 0x000ea20000300800 */
[C---:B------:R-:W-:Y:S02]  /*cb4d0*/  IMAD.X R53, R49.reuse, 0x1, R7, P0 ;  /* 0x0000000131357824 */ /* 0x040fe400000e0607 */
[----:B------:R-:W-:Y:S02]  /*cb4e0*/  IMAD.X R55, R49, 0x1, R5, P1 ;  /* 0x0000000131377824 */ /* 0x000fe400008e0605 */
[----:B------:R-:W-:Y:S02]  /*cb4f0*/  IMAD.MOV.U32 R49, RZ, RZ, R42 ;  /* 0x000000ffff317224 */ /* 0x000fe400078e002a */
[----:B------:R-:W-:-:S02]  /*cb500*/  IMAD.MOV.U32 R42, RZ, RZ, R41 ;  /* 0x000000ffff2a7224 */ /* 0x000fc400078e0029 */
[----:B------:R-:W-:Y:S02]  /*cb510*/  IMAD.MOV.U32 R41, RZ, RZ, R40 ;  /* 0x000000ffff297224 */ /* 0x000fe400078e0028 */
[----:B------:R-:W-:Y:S02]  /*cb520*/  IMAD.MOV.U32 R40, RZ, RZ, R39 ;  /* 0x000000ffff287224 */ /* 0x000fe400078e0027 */
[----:B------:R-:W-:Y:S02]  /*cb530*/  IMAD.MOV.U32 R39, RZ, RZ, R38 ;  /* 0x000000ffff277224 */ /* 0x000fe400078e0026 */
[----:B------:R-:W-:Y:S01]  /*cb540*/  IMAD.MOV.U32 R38, RZ, RZ, R37 ;  /* 0x000000ffff267224 */ /* 0x000fe200078e0025 */
        /* <DEDUP_REMOVED lines=35> */
[----:B------:R-:W-:Y:S02]  /*cb780*/  IMAD.X R51, R56, 0x1, R5, P2 ;  /* 0x0000000138337824 */ /* 0x000fe400010e0605 */
[----:B------:R-:W-:Y:S02]  /*cb790*/  IMAD.MOV.U32 R27, RZ, RZ, R26 ;  /* 0x000000ffff1b7224 */ /* 0x000fe400078e001a */
[----:B------:R-:W-:Y:S01]  /*cb7a0*/  IMAD.X R53, R46, 0x1, R11, P0 ;  /* 0x000000012e357824 */ /* 0x000fe200000e060b */
[----:B------:R-:W-:-:S05]  /*cb7b0*/  IADD3 R56, P0, R48, R4, RZ ;  /* 0x0000000430387210 */ /* 0x000fca0007f1e0ff */
[----:B------:R-:W-:Y:S02]  /*cb7c0*/  IMAD.X R57, R46, 0x1, R5, P0 ;  /* 0x000000012e397824 */ /* 0x000fe400000e0605 */
[----:B--2---:R-:W-:Y:S02]  /*cb7d0*/  IMAD.MOV.U32 R26, RZ, RZ, R0 ;  /* 0x000000ffff1a7224 */ /* 0x004fe400078e0000 */
[----:B------:R-:W2:Y:S04]  /*cb7e0*/  LDL.LU R0, [R1+0x56e0] ;  /* 0x0056e00001007983 */ /* 0x000ea80000300800 */
[----:B------:R0:W-:Y:S04]  /*cb7f0*/  STL.64 [R1+0x2790], R54 ;  /* 0x0027903601007387 */ /* 0x0001e80000100a00 */
        /* <DEDUP_REMOVED lines=26> */
[----:B------:R-:W-:Y:S02]  /*cb9a0*/  IMAD.X R51, R46, 0x1, R7, P2 ;  /* 0x000000012e337824 */ /* 0x000fe400010e0607 */
[----:B------:R-:W-:Y:S02]  /*cb9b0*/  IMAD.MOV.U32 R24, RZ, RZ, R18 ;  /* 0x000000ffff187224 */ /* 0x000fe400078e0012 */
[----:B------:R-:W-:Y:S01]  /*cb9c0*/  IMAD.MOV.U32 R37, RZ, RZ, R34 ;  /* 0x000000ffff257224 */ /* 0x000fe200078e0022 */
[----:B------:R-:W2:Y:S01]  /*cb9d0*/  LDL.LU R18, [R1+0x23c8] ;  /* 0x0023c80001127983 */ /* 0x000ea20000300800 */
        /* <DEDUP_REMOVED lines=13> */
[----:B------:R-:W-:Y:S02]  /*cbab0*/  IMAD.MOV.U32 R26, RZ, RZ, R25 ;  /* 0x000000ffff1a7224 */ /* 0x000fe400078e0019 */
[----:B------:R-:W-:Y:S01]  /*cbac0*/  IMAD.MOV.U32 R37, RZ, RZ, R34 ;  /* 0x000000ffff257224 */ /* 0x000fe200078e0022 */
[----:B------:R-:W2:Y:S01]  /*cbad0*/  LDL.LU R25, [R1+0x23b8] ;  /* 0x0023b80001197983 */ /* 0x000ea20000300800 */
[----:B------:R-:W-:-:S02]  /*cbae0*/  IMAD.MOV.U32 R34, RZ, RZ, R35 ;  /* 0x000000ffff227224 */ /* 0x000fc400078e0023 */
[----:B------:R-:W-:Y:S02]  /*cbaf0*/  IMAD.X R55, R44, 0x1, R11, P1 ;  /* 0x000000012c377824 */ /* 0x000fe400008e060b */
[----:B------:R-:W-:Y:S02]  /*cbb00*/  IMAD.MOV.U32 R35, RZ, RZ, R29 ;  /* 0x000000ffff237224 */ /* 0x000fe400078e001d */
[----:B------:R-:W-:Y:S01]  /*cbb10*/  IMAD.MOV.U32 R29, RZ, RZ, R27 ;  /* 0x000000ffff1d7224 */ /* 0x000fe200078e001b */
[----:B------:R0:W-:Y:S01]  /*cbb20*/  STL.64 [R1+0x2770], R50 ;  /* 0x0027703201007387 */ /* 0x0001e20000100a00 */
[----:B------:R-:W-:Y:S02]  /*cbb30*/  IMAD.MOV.U32 R27, RZ, RZ, R26 ;  /* 0x000000ffff1b7224 */ /* 0x000fe400078e001a */
[----:B------:R-:W-:Y:S01]  /*cbb40*/  IMAD.MOV.U32 R26, RZ, RZ, R22 ;  /* 0x000000ffff1a7224 */ /* 0x000fe200078e0016 */
[----:B------:R-:W-:Y:S01]  /*cbb50*/  STL.64 [R1+0x2758], R56 ;  /* 0x0027583801007387 */ /* 0x000fe20000100a00 */
[----:B------:R-:W-:-:S02]  /*cbb60*/  IMAD.MOV.U32 R22, RZ, RZ, R15 ;  /* 0x000000ffff167224 */ /* 0x000fc400078e000f */
[----:B------:R-:W-:Y:S01]  /*cbb70*/  IMAD.MOV.U32 R15, RZ, RZ, R14 ;  /* 0x000000ffff0f7224 */ /* 0x000fe200078e000e */
[----:B------:R1:W-:Y:S04]  /*cbb80*/  STL.64 [R1+0x2760], R54 ;  /* 0x0027603601007387 */ /* 0x0003e80000100a00 */
[----:B------:R-:W4:Y:S01]  /*cbb90*/  LDL.LU R14, [R1+0x2410] ;  /* 0x00241000010e7983 */ /* 0x000f220000300800 */
[C---:B0-----:R-:W-:Y:S02]  /*cbba0*/  IADD3 R50, P2, R47.reuse, R8, RZ ;  /* 0x000000082f327210 */ /* 0x041fe40007f5e0ff */
[----:B------:R-:W-:Y:S01]  /*cbbb0*/  IADD3 R58, P1, R47, R4, RZ ;  /* 0x000000042f3a7210 */ /* 0x000fe20007f3e0ff */
[----:B-1----:R-:W-:Y:S02]  /*cbbc0*/  IMAD.MOV.U32 R55, RZ, RZ, R42 ;  /* 0x000000ffff377224 */ /* 0x002fe400078e002a */
        /* <DEDUP_REMOVED lines=9> */
[----:B------:R-:W-:Y:S02]  /*cbc60*/  IMAD.X R51, R44, 0x1, R10, P2 ;  /* 0x000000012c337824 */ /* 0x000fe400010e060a */
[----:B------:R-:W-:Y:S02]  /*cbc70*/  IMAD.MOV.U32 R34, RZ, RZ, R35 ;  /* 0x000000ffff227224 */ /* 0x000fe400078e0023 */
[----:B------:R-:W-:Y:S02]  /*cbc80*/  IMAD.MOV.U32 R41, RZ, RZ, R40 ;  /* 0x000000ffff297224 */ /* 0x000fe400078e0028 */
[----:B------:R-:W-:Y:S02]  /*cbc90*/  IMAD.MOV.U32 R35, RZ, RZ, R29 ;  /* 0x000000ffff237224 */ /* 0x000fe400078e001d */
[----:B------:R-:W-:-:S02]  /*cbca0*/  IMAD.MOV.U32 R40, RZ, RZ, R39 ;  /* 0x000000ffff287224 */ /* 0x000fc400078e0027 */
[----:B------:R-:W-:Y:S02]  /*cbcb0*/  IMAD.MOV.U32 R29, RZ, RZ, R15 ;  /* 0x000000ffff1d7224 */ /* 0x000fe400078e000f */
[C---:B------:R-:W-:Y:S02]  /*cbcc0*/  IMAD.X R57, R44.reuse, 0x1, R7, P0 ;  /* 0x000000012c397824 */ /* 0x040fe400000e0607 */
[----:B------:R-:W-:Y:S02]  /*cbcd0*/  IMAD.MOV.U32 R39, RZ, RZ, R38 ;  /* 0x000000ffff277224 */ /* 0x000fe400078e0026 */
[----:B------:R-:W-:Y:S02]  /*cbce0*/  IMAD.X R59, R44, 0x1, R5, P1 ;  /* 0x000000012c3b7824 */ /* 0x000fe400008e0605 */
[----:B------:R-:W-:Y:S01]  /*cbcf0*/  IMAD.MOV.U32 R38, RZ, RZ, R37 ;  /* 0x000000ffff267224 */ /* 0x000fe200078e0025 */
[----:B------:R0:W-:Y:S01]  /*cbd00*/  STL.64 [R1+0x2768], R50 ;  /* 0x0027683201007387 */ /* 0x0001e20000100a00 */
[----:B------:R-:W-:-:S02]  /*cbd10*/  IMAD.MOV.U32 R37, RZ, RZ, R34 ;  /* 0x000000ffff257224 */ /* 0x000fc400078e0022 */
[----:B------:R-:W-:Y:S02]  /*cbd20*/  IMAD.MOV.U32 R34, RZ, RZ, R35 ;  /* 0x000000ffff227224 */ /* 0x000fe400078e0023 */
[----:B------:R-:W-:Y:S02]  /*cbd30*/  IMAD.MOV.U32 R35, RZ, RZ, R29 ;  /* 0x000000ffff237224 */ /* 0x000fe400078e001d */
[----:B------:R-:W-:Y:S02]  /*cbd40*/  IMAD.MOV.U32 R29, RZ, RZ, R28 ;  /* 0x000000ffff1d7224 */ /* 0x000fe400078e001c */
[----:B------:R-:W-:Y:S02]  /*cbd50*/  IMAD.MOV.U32 R28, RZ, RZ, R23 ;  /* 0x000000ffff1c7224 */ /* 0x000fe400078e0017 */
[----:B----4-:R-:W-:Y:S02]  /*cbd60*/  IMAD.MOV.U32 R15, RZ, RZ, R14 ;  /* 0x000000ffff0f7224 */ /* 0x010fe400078e000e */
[----:B------:R-:W4:Y:S04]  /*cbd70*/  LDL.LU R14, [R1+0x23d8] ;  /* 0x0023d800010e7983 */ /* 0x000f280000300800 */
[----:B------:R1:W-:Y:S04]  /*cbd80*/  STL.64 [R1+0x2750], R56 ;  /* 0x0027503801007387 */ /* 0x0003e80000100a00 */
[----:B------:R-:W-:Y:S04]  /*cbd90*/  STL.64 [R1+0x2738], R58 ;  /* 0x0027383a01007387 */ /* 0x000fe80000100a00 */
[----:B------:R-:W3:Y:S01]  /*cbda0*/  LDL.LU R23, [R1+0x23bc] ;  /* 0x0023bc0001177983 */ /* 0x000ee20000300800 */
[----:B0-----:R-:W-:-:S05]  /*cbdb0*/  IADD3 R50, P2, R43, R9, RZ ;  /* 0x000000092b327210 */ /* 0x001fca0007f5e0ff */
[----:B------:R-:W-:Y:S01]  /*cbdc0*/  IMAD.X R51, R49, 0x1, R11, P2 ;  /* 0x0000000131337824 */ /* 0x000fe200010e060b */
[----:B-1----:R-:W-:-:S04]  /*cbdd0*/  IADD3 R56, P0, R43, R8, RZ ;  /* 0x000000082b387210 */ /* 0x002fc80007f1e0ff */
[----:B------:R0:W-:Y:S01]  /*cbde0*/  STL.64 [R1+0x2740], R50 ;  /* 0x0027403201007387 */ /* 0x0001e20000100a00 */
[----:B------:R-:W-:Y:S01]  /*cbdf0*/  IADD3 R60, P1, R43, R6, RZ ;  /* 0x000000062b3c7210 */ /* 0x000fe20007f3e0ff */
        /* <DEDUP_REMOVED lines=11> */
[----:B------:R-:W-:-:S02]  /*cbeb0*/  IMAD.X R61, R49, 0x1, R7, P1 ;  /* 0x00000001313d7824 */ /* 0x000fc400008e0607 */
[----:B------:R-:W-:Y:S02]  /*cbec0*/  IMAD.MOV.U32 R43, RZ, RZ, R40 ;  /* 0x000000ffff2b7224 */ /* 0x000fe400078e0028 */
[----:B------:R-:W-:Y:S02]  /*cbed0*/  IMAD.MOV.U32 R40, RZ, RZ, R37 ;  /* 0x000000ffff287224 */ /* 0x000fe400078e0025 */
[----:B---3--:R-:W-:Y:S02]  /*cbee0*/  IMAD.MOV.U32 R28, RZ, RZ, R23 ;  /* 0x000000ffff1c7224 */ /* 0x008fe400078e0017 */
[----:B------:R-:W-:Y:S02]  /*cbef0*/  IMAD.MOV.U32 R23, RZ, RZ, R21 ;  /* 0x000000ffff177224 */ /* 0x000fe400078e0015 */
[----:B------:R-:W3:Y:S01]  /*cbf00*/  LDL.LU R21, [R1+0x2418] ;  /* 0x0024180001157983 */ /* 0x000ee20000300800 */
[----:B------:R-:W-:Y:S02]  /*cbf10*/  IMAD.MOV.U32 R37, RZ, RZ, R28 ;  /* 0x000000ffff257224 */ /* 0x000fe400078e001c */
[----:B------:R-:W-:Y:S01]  /*cbf20*/  IMAD.MOV.U32 R28, RZ, RZ, R23 ;  /* 0x000000ffff1c7224 */ /* 0x000fe200078e0017 */
[----:B------:R-:W-:Y:S01]  /*cbf30*/  STL.64 [R1+0x2748], R56 ;  /* 0x0027483801007387 */ /* 0x000fe20000100a00 */
[----:B------:R-:W-:-:S03]  /*cbf40*/  IMAD.MOV.U32 R23, RZ, RZ, R13 ;  /* 0x000000ffff177224 */ /* 0x000fc600078e000d */
[----:B------:R0:W-:Y:S04]  /*cbf50*/  STL.64 [R1+0x2730], R60 ;  /* 0x0027303c01007387 */ /* 0x0001e80000100a00 */
[----:B0-----:R-:W3:Y:S04]  /*cbf60*/  LDL.LU.64 R60, [R1+0x56d8] ;  /* 0x0056d800013c7983 */ /* 0x001ee80000300a00 */
[----:B------:R-:W2:Y:S01]  /*cbf70*/  LDL.LU R13, [R1+0x23d4] ;  /* 0x0023d400010d7983 */ /* 0x000ea20000300800 */
        /* <DEDUP_REMOVED lines=16> */
[----:B------:R-:W-:Y:S01]  /*cc080*/  IMAD.MOV.U32 R28, RZ, RZ, R23 ;  /* 0x000000ffff1c7224 */ /* 0x000fe200078e0017 */
[----:B------:R0:W-:Y:S01]  /*cc090*/  STL.64 [R1+0x2718], R58 ;  /* 0x0027183a01007387 */ /* 0x0001e20000100a00 */
[----:B--2---:R-:W-:Y:S02]  /*cc0a0*/  IMAD.MOV.U32 R23, RZ, RZ, R13 ;  /* 0x000000ffff177224 */ /* 0x004fe400078e000d */
[----:B------:R-:W-:Y:S02]  /*cc0b0*/  IMAD.MOV.U32 R13, RZ, RZ, R2 ;  /* 0x000000ffff0d7224 */ /* 0x000fe400078e0002 */
[----:B------:R-:W2:Y:S01]  /*cc0c0*/  LDL.LU R2, [R1+0x23f0] ;  /* 0x0023f00001027983 */ /* 0x000ea20000300800 */
[----:B------:R-:W-:-:S05]  /*cc0d0*/  IADD3 R56, P0, R45, R9, RZ ;  /* 0x000000092d387210 */ /* 0x000fca0007f1e0ff */
[C---:B------:R-:W-:Y:S01]  /*cc0e0*/  IMAD.X R57, R52.reuse, 0x1, R11, P0 ;  /* 0x0000000134397824 */ /* 0x040fe200000e060b */
[C---:B------:R-:W-:Y:S02]  /*cc0f0*/  IADD3 R34, P1, R45.reuse, R8, RZ ;  /* 0x000000082d227210 */ /* 0x040fe40007f3e0ff */
[C---:B0-----:R-:W-:Y:S02]  /*cc100*/  IADD3 R58, P2, R45.reuse, R6, RZ ;  /* 0x000000062d3a7210 */ /* 0x041fe40007f5e0ff */
[----:B------:R0:W-:Y:S01]  /*cc110*/  STL.64 [R1+0x2720], R56 ;  /* 0x0027203801007387 */ /* 0x0001e20000100a00 */
[----:B------:R-:W-:Y:S02]  /*cc120*/  IMAD.MOV.U32 R49, RZ, RZ, R44 ;  /* 0x000000ffff317224 */ /* 0x000fe400078e002c */
[----:B------:R-:W-:Y:S02]  /*cc130*/  IMAD.X R35, R52, 0x1, R10, P1 ;  /* 0x0000000134237824 */ /* 0x000fe400008e060a */
        /* <DEDUP_REMOVED lines=12> */
[----:B------:R-:W-:Y:S01]  /*cc200*/  IMAD.MOV.U32 R49, RZ, RZ, R45 ;  /* 0x000000ffff317224 */ /* 0x000fe200078e002d */
[----:B------:R0:W-:Y:S01]  /*cc210*/  STL.64 [R1+0x2728], R34 ;  /* 0x0027282201007387 */ /* 0x0001e20000100a00 */
[----:B------:R-:W-:Y:S02]  /*cc220*/  IMAD.MOV.U32 R23, RZ, RZ, R3 ;  /* 0x000000ffff177224 */ /* 0x000fe400078e0003 */
[----:B------:R-:W-:-:S02]  /*cc230*/  IMAD.MOV.U32 R45, RZ, RZ, R44 ;  /* 0x000000ffff2d7224 */ /* 0x000fc400078e002c */
[----:B------:R-:W-:Y:S02]  /*cc240*/  IMAD.X R57, R52, 0x1, R5, P0 ;  /* 0x0000000134397824 */ /* 0x000fe400000e0605 */
[----:B------:R-:W-:Y:S02]  /*cc250*/  IMAD.MOV.U32 R44, RZ, RZ, R43 ;  /* 0x000000ffff2c7224 */ /* 0x000fe400078e002b */
[----:B------:R-:W-:Y:S02]  /*cc260*/  IMAD.MOV.U32 R43, RZ, RZ, R42 ;  /* 0x000000ffff2b7224 */ /* 0x000fe400078e002a */
[----:B------:R-:W-:Y:S01]  /*cc270*/  IMAD.MOV.U32 R42, RZ, RZ, R32 ;  /* 0x000000ffff2a7224 */ /* 0x000fe200078e0020 */
[----:B0-----:R-:W3:Y:S04]  /*cc280*/  LDL.LU.64 R34, [R1+0x56d0] ;  /* 0x0056d00001227983 */ /* 0x001ee80000300a00 */
[----:B------:R-:W-:Y:S04]  /*cc290*/  STL.64 [R1+0x2710], R58 ;  /* 0x0027103a01007387 */ /* 0x000fe80000100a00 */
[----:B------:R-:W4:Y:S04]  /*cc2a0*/  LDL.LU R32, [R1+0x56c8] ;  /* 0x0056c80001207983 */ /* 0x000f280000300800 */
[----:B------:R-:W-:Y:S01]  /*cc2b0*/  STL.64 [R1+0x26f8], R56 ;  /* 0x0026f83801007387 */ /* 0x000fe20000100a00 */
[----:B--2---:R-:W-:Y:S01]  /*cc2c0*/  IMAD.MOV.U32 R13, RZ, RZ, R2 ;  /* 0x000000ffff0d7224 */ /* 0x004fe200078e0002 */
[----:B------:R-:W-:-:S05]  /*cc2d0*/  IADD3 R2, P1, R48, R9, RZ ;  /* 0x0000000930027210 */ /* 0x000fca0007f3e0ff */
[----:B------:R-:W-:-:S05]  /*cc2e0*/  IMAD.X R3, R46, 0x1, R11, P1 ;  /* 0x000000012e037824 */ /* 0x000fca00008e060b */
[----:B------:R0:W-:Y:S04]  /*cc2f0*/  STL.64 [R1+0x2700], R2 ;  /* 0x0027000201007387 */ /* 0x0001e80000100a00 */
[----:B0-----:R-:W2:Y:S01]  /*cc300*/  LDL.LU.64 R2, [R1+0x56c0] ;  /* 0x0056c00001027983 */ /* 0x001ea20000300a00 */
[----:B------:R-:W-:Y:S01]  /*cc310*/  IADD3 R58, P2, R48, R8, RZ ;  /* 0x00000008303a7210 */ /* 0x000fe20007f5e0ff */
[----:B------:R-:W-:Y:S02]  /*cc320*/  IMAD.MOV.U32 R52, RZ, RZ, R49 ;  /* 0x000000ffff347224 */ /* 0x000fe400078e0031 */
[----:B------:R-:W-:Y:S02]  /*cc330*/  IMAD.MOV.U32 R49, RZ, RZ, R46 ;  /* 0x000000ffff317224 */ /* 0x000fe400078e002e */
[----:B------:R-:W-:-:S02]  /*cc340*/  IMAD.MOV.U32 R46, RZ, RZ, R45 ;  /* 0x000000ffff2e7224 */ /* 0x000fc400078e002d */
[C---:B------:R-:W-:Y:S02]  /*cc350*/  IMAD.X R59, R49.reuse, 0x1, R10, P2 ;  /* 0x00000001313b7824 */ /* 0x040fe400010e060a */
[----:B------:R-:W-:Y:S01]  /*cc360*/  IMAD.MOV.U32 R45, RZ, RZ, R42 ;  /* 0x000000ffff2d7224 */ /* 0x000fe200078e002a */
[C---:B------:R-:W-:Y:S01]  /*cc370*/  IADD3 R56, P0, R48.reuse, R6, RZ ;  /* 0x0000000630387210 */ /* 0x040fe20007f1e0ff */
[----:B------:R-:W-:Y:S01]  /*cc380*/  IMAD.MOV.U32 R42, RZ, RZ, R0 ;  /* 0x000000ffff2a7224 */ /* 0x000fe200078e0000 */
[----:B------:R-:W-:Y:S01]  /*cc390*/  IADD3 R48, P1, R48, R4, RZ ;  /* 0x0000000430307210 */ /* 0x000fe20007f3e0ff */
[----:B------:R-:W3:Y:S04]  /*cc3a0*/  LDL.LU R0, [R1+0x56bc] ;  /* 0x0056bc0001007983 */ /* 0x000ee80000300800 */
[----:B------:R0:W-:Y:S01]  /*cc3b0*/  STL.64 [R1+0x2708], R58 ;  /* 0x0027083a01007387 */ /* 0x0001e20000100a00 */
[----:B------:R-:W-:-:S02]  /*cc3c0*/  IMAD.X R57, R49, 0x1, R7, P0 ;  /* 0x0000000131397824 */ /* 0x000fc400000e0607 */
[----:B------:R-:W-:Y:S01]  /*cc3d0*/  IMAD.X R49, R49, 0x1, R5, P1 ;  /* 0x0000000131317824 */ /* 0x000fe200008e0605 */
[----:B0-----:R-:W-:Y:S02]  /*cc3e0*/  IADD3 R58, P2, R55, R9, RZ ;  /* 0x00000009373a7210 */ /* 0x001fe40007f5e0ff */
[----:B------:R0:W-:Y:S03]  /*cc3f0*/  STL.64 [R1+0x26f0], R56 ;  /* 0x0026f03801007387 */ /* 0x0001e60000100a00 */
[----:B------:R-:W-:Y:S01]  /*cc400*/  IMAD.X R59, R53, 0x1, R11, P2 ;  /* 0x00000001353b7824 */ /* 0x000fe200010e060b */
[----:B------:R1:W-:Y:S04]  /*cc410*/  STL.64 [R1+0x26d8], R48 ;  /* 0x0026d83001007387 */ /* 0x0003e80000100a00 */
[----:B------:R4:W-:Y:S01]  /*cc420*/  STL.64 [R1+0x26e0], R58 ;  /* 0x0026e03a01007387 */ /* 0x0009e20000100a00 */
[----:B0-----:R-:W-:-:S02]  /*cc430*/  IADD3 R56, P0, R55, R8, RZ ;  /* 0x0000000837387210 */ /* 0x001fc40007f1e0ff */
[----:B-1----:R-:W-:-:S03]  /*cc440*/  IADD3 R48, P1, R55, R6, RZ ;  /* 0x0000000637307210 */ /* 0x002fc60007f3e0ff */
[----:B------:R-:W-:Y:S01]  /*cc450*/  IMAD.X R57, R53, 0x1, R10, P0 ;  /* 0x0000000135397824 */ /* 0x000fe200000e060a */
[----:B----4-:R-:W-:Y:S01]  /*cc460*/  IADD3 R58, P2, R55, R4, RZ ;  /* 0x00000004373a7210 */ /* 0x010fe20007f5e0ff */
[----:B------:R-:W-:-:S03]  /*cc470*/  IMAD.X R49, R53, 0x1, R7, P1 ;  /* 0x0000000135317824 */ /* 0x000fc600008e0607 */
[----:B------:R0:W-:Y:S01]  /*cc480*/  STL.64 [R1+0x26e8], R56 ;  /* 0x0026e83801007387 */ /* 0x0001e20000100a00 */
[----:B------:R-:W-:-:S03]  /*cc490*/  IMAD.X R59, R53, 0x1, R5, P2 ;  /* 0x00000001353b7824 */ /* 0x000fc600010e0605 */
[----:B------:R1:W-:Y:S01]  /*cc4a0*/  STL.64 [R1+0x26d0], R48 ;  /* 0x0026d03001007387 */ /* 0x0003e20000100a00 */
[----:B------:R-:W-:-:S03]  /*cc4b0*/  IMAD.MOV.U32 R53, RZ, RZ, R46 ;  /* 0x000000ffff357224 */ /* 0x000fc600078e002e */
[----:B------:R4:W-:Y:S01]  /*cc4c0*/  STL.64 [R1+0x26b8], R58 ;  /* 0x0026b83a01007387 */ /* 0x0009e20000100a00 */
[C---:B0-----:R-:W-:Y:S02]  /*cc4d0*/  IADD3 R56, P0, R50.reuse, R9, RZ ;  /* 0x0000000932387210 */ /* 0x041fe40007f1e0ff */
[C---:B-1----:R-:W-:Y:S01]  /*cc4e0*/  IADD3 R48, P1, R50.reuse, R8, RZ ;  /* 0x0000000832307210 */ /* 0x042fe20007f3e0ff */
[----:B------:R-:W-:Y:S01]  /*cc4f0*/  IMAD.MOV.U32 R46, RZ, RZ, R45 ;  /* 0x000000ffff2e7224 */ /* 0x000fe200078e002d */
[----:B----4-:R-:W-:Y:S01]  /*cc500*/  IADD3 R58, P2, R50, R6, RZ ;  /* 0x00000006323a7210 */ /* 0x010fe20007f5e0ff */
[C---:B------:R-:W-:Y:S02]  /*cc510*/  IMAD.X R57, R47.reuse, 0x1, R11, P0 ;  /* 0x000000012f397824 */ /* 0x040fe400000e060b */
[----:B------:R-:W-:Y:S02]  /*cc520*/  IMAD.MOV.U32 R45, RZ, RZ, R30 ;  /* 0x000000ffff2d7224 */ /* 0x000fe400078e001e */
[----:B------:R-:W-:-:S02]  /*cc530*/  IMAD.X R49, R47, 0x1, R10, P1 ;  /* 0x000000012f317824 */ /* 0x000fc400008e060a */
[----:B------:R-:W-:Y:S02]  /*cc540*/  IMAD.MOV.U32 R30, RZ, RZ, R17 ;  /* 0x000000ffff1e7224 */ /* 0x000fe400078e0011 */
[----:B------:R-:W-:Y:S02]  /*cc550*/  IMAD.X R59, R47, 0x1, R7, P2 ;  /* 0x000000012f3b7824 */ /* 0x000fe400010e0607 */
[----:B--2---:R-:W-:Y:S02]  /*cc560*/  IMAD.MOV.U32 R17, RZ, RZ, R3 ;  /* 0x000000ffff117224 */ /* 0x004fe400078e0003 */
[----:B------:R-:W2:Y:S04]  /*cc570*/  LDL.LU R3, [R1+0x56b8] ;  /* 0x0056b80001037983 */ /* 0x000ea80000300800 */
[----:B------:R-:W-:Y:S04]  /*cc580*/  STL.64 [R1+0x26c0], R56 ;  /* 0x0026c03801007387 */ /* 0x000fe80000100a00 */
[----:B------:R0:W-:Y:S04]  /*cc590*/  STL.64 [R1+0x26c8], R48 ;  /* 0x0026c83001007387 */ /* 0x0001e80000100a00 */
[----:B------:R-:W-:Y:S04]  /*cc5a0*/  STL.64 [R1+0x26b0], R58 ;  /* 0x0026b03a01007387 */ /* 0x000fe80000100a00 */
[----:B0-----:R-:W4:Y:S01]  /*cc5b0*/  LDL.LU R49, [R1+0x3d5c] ;  /* 0x003d5c0001317983 */ /* 0x001f220000300800 */
[----:B------:R-:W-:-:S02]  /*cc5c0*/  IADD3 R56, P0, R50, R4, RZ ;  /* 0x0000000432387210 */ /* 0x000fc40007f1e0ff */
[----:B------:R-:W-:-:S03]  /*cc5d0*/  IADD3 R48, P1, R54, R9, RZ ;  /* 0x0000000936307210 */ /* 0x000fc60007f3e0ff */
[----:B------:R-:W-:-:S05]  /*cc5e0*/  IMAD.X R57, R47, 0x1, R5, P0 ;  /* 0x000000012f397824 */ /* 0x000fca00000e0605 */
[----:B------:R0:W-:Y:S01]  /*cc5f0*/  STL.64 [R1+0x26a0], R56 ;  /* 0x0026a03801007387 */ /* 0x0001e20000100a00 */
[----:B------:R-:W-:Y:S02]  /*cc600*/  IMAD.MOV.U32 R47, RZ, RZ, R45 ;  /* 0x000000ffff2f7224 */ /* 0x000fe400078e002d */
[----:B------:R-:W-:Y:S02]  /*cc610*/  IMAD.MOV.U32 R45, RZ, RZ, R43 ;  /* 0x000000ffff2d7224 */ /* 0x000fe400078e002b */
[----:B------:R-:W-:Y:S01]  /*cc620*/  IMAD.MOV.U32 R43, RZ, RZ, R40 ;  /* 0x000000ffff2b7224 */ /* 0x000fe200078e0028 */
[----:B0-----:R-:W-:Y:S01]  /*cc630*/  IADD3 R56, P0, R54, R8, RZ ;  /* 0x0000000836387210 */ /* 0x001fe20007f1e0ff */
[----:B------:R-:W-:Y:S02]  /*cc640*/  IMAD.MOV.U32 R40, RZ, RZ, R39 ;  /* 0x000000ffff287224 */ /* 0x000fe400078e0027 */
[----:B------:R-:W-:Y:S02]  /*cc650*/  IMAD.MOV.U32 R39, RZ, RZ, R37 ;  /* 0x000000ffff277224 */ /* 0x000fe400078e0025 */
[----:B------:R-:W-:-:S02]  /*cc660*/  IMAD.X R57, R51, 0x1, R10, P0 ;  /* 0x0000000133397824 */ /* 0x000fc400000e060a */
[----:B------:R-:W-:Y:S02]  /*cc670*/  IMAD.MOV.U32 R50, RZ, RZ, R46 ;  /* 0x000000ffff327224 */ /* 0x000fe400078e002e */
[----:B------:R-:W-:Y:S02]  /*cc680*/  IMAD.MOV.U32 R37, RZ, RZ, R23 ;  /* 0x000000ffff257224 */ /* 0x000fe400078e0017 */
[----:B------:R-:W-:Y:S02]  /*cc690*/  IMAD.MOV.U32 R46, RZ, RZ, R44 ;  /* 0x000000ffff2e7224 */ /* 0x000fe400078e002c */
[----:B------:R-:W-:Y:S02]  /*cc6a0*/  IMAD.MOV.U32 R44, RZ, RZ, R31 ;  /* 0x000000ffff2c7224 */ /* 0x000fe400078e001f */
[----:B------:R-:W-:Y:S01]  /*cc6b0*/  IMAD.MOV.U32 R31, RZ, RZ, R13 ;  /* 0x000000ffff1f7224 */ /* 0x000fe200078e000d */
[----:B------:R-:W-:Y:S02]  /*cc6c0*/  SHF.R.S32.HI R13, RZ, 0x1f, R52 ;  /* 0x0000001fff0d7819 */ /* 0x000fe40000011434 */
[----:B----4-:R-:W-:Y:S01]  /*cc6d0*/  ISETP.GE.AND P2, PT, R49, UR56, PT ;  /* 0x0000003831007c0c */ /* 0x010fe2000bf46270 */
[----:B------:R-:W-:-:S05]  /*cc6e0*/  IMAD.X R49, R51, 0x1, R11, P1 ;  /* 0x0000000133317824 */ /* 0x000fca00008e060b */
[----:B------:R0:W-:Y:S04]  /*cc6f0*/  STL.64 [R1+0x26a8], R48 ;  /* 0x0026a83001007387 */ /* 0x0001e80000100a00 */
[----:B------:R-:W4:Y:S01]  /*cc700*/  LDL.LU R23, [R1+0x3b30] ;  /* 0x003b300001177983 */ /* 0x000f220000300800 */
[----:B0-----:R-:W-:-:S03]  /*cc710*/  IADD3 R48, P1, R54, R6, RZ ;  /* 0x0000000636307210 */ /* 0x001fc60007f3e0ff */
[----:B------:R-:W-:Y:S02]  /*cc720*/  STL.64 [R1+0x2690], R56 ;  /* 0x0026903801007387 */ /* 0x000fe40000100a00 */
[----:B------:R-:W-:Y:S01]  /*cc730*/  IMAD.X R49, R51, 0x1, R7, P1 ;  /* 0x0000000133317824 */ /* 0x000fe200008e0607 */
[----:B------:R-:W-:-:S04]  /*cc740*/  IADD3 R54, P0, R54, R4, RZ ;  /* 0x0000000436367210 */ /* 0x000fc80007f1e0ff */
[----:B------:R0:W-:Y:S01]  /*cc750*/  STL.64 [R1+0x2698], R48 ;  /* 0x0026983001007387 */ /* 0x0001e20000100a00 */
[----:B------:R-:W-:Y:S01]  /*cc760*/  IMAD.X R55, R51, 0x1, R5, P0 ;  /* 0x0000000133377824 */ /* 0x000fe200000e0605 */
[----:B0-----:R-:W-:-:S04]  /*cc770*/  IADD3 R48, P1, R52, R9, RZ ;  /* 0x0000000934307210 */ /* 0x001fc80007f3e0ff */
[----:B------:R0:W-:Y:S01]  /*cc780*/  STL.64 [R1+0x2680], R54 ;  /* 0x0026803601007387 */ /* 0x0001e20000100a00 */
[----:B------:R-:W-:Y:S02]  /*cc790*/  IMAD.X R49, R13, 0x1, R11, P1 ;  /* 0x000000010d317824 */ /* 0x000fe400008e060b */
[----:B------:R-:W-:-:S03]  /*cc7a0*/  IMAD.MOV.U32 R51, RZ, RZ, R47 ;  /* 0x000000ffff337224 */ /* 0x000fc600078e002f */
[----:B------:R1:W-:Y:S01]  /*cc7b0*/  STL.64 [R1+0x2688], R48 ;  /* 0x0026883001007387 */ /* 0x0003e20000100a00 */
[C---:B0-----:R-:W-:Y:S01]  /*cc7c0*/  IADD3 R54, P0, R52.reuse, R8, RZ ;  /* 0x0000000834367210 */ /* 0x041fe20007f1e0ff */
[----:B------:R-:W-:Y:S02]  /*cc7d0*/  IMAD.MOV.U32 R47, RZ, RZ, R46 ;  /* 0x000000ffff2f7224 */ /* 0x000fe400078e002e */
[----:B------:R-:W-:Y:S02]  /*cc7e0*/  IMAD.MOV.U32 R46, RZ, RZ, R45 ;  /* 0x000000ffff2e7224 */ /* 0x000fe400078e002d */
[----:B------:R-:W-:Y:S01]  /*cc7f0*/  IMAD.MOV.U32 R45, RZ, RZ, R44 ;  /* 0x000000ffff2d7224 */ /* 0x000fe200078e002c */
[----:B-1----:R-:W-:Y:S01]  /*cc800*/  IADD3 R48, P1, R52, R6, RZ ;  /* 0x0000000634307210 */ /* 0x002fe20007f3e0ff */
[----:B------:R-:W-:Y:S02]  /*cc810*/  IMAD.X R55, R13, 0x1, R10, P0 ;  /* 0x000000010d377824 */ /* 0x000fe400000e060a */
[----:B------:R-:W-:-:S02]  /*cc820*/  IMAD.MOV.U32 R44, RZ, RZ, R42 ;  /* 0x000000ffff2c7224 */ /* 0x000fc400078e002a */
[----:B------:R-:W-:Y:S02]  /*cc830*/  IMAD.X R49, R13, 0x1, R7, P1 ;  /* 0x000000010d317824 */ /* 0x000fe400008e0607 */
[----:B------:R-:W-:Y:S02]  /*cc840*/  IMAD.MOV.U32 R42, RZ, RZ, R33 ;  /* 0x000000ffff2a7224 */ /* 0x000fe400078e0021 */
[----:B------:R-:W-:Y:S02]  /*cc850*/  IMAD.MOV.U32 R33, RZ, RZ, R19 ;  /* 0x000000ffff217224 */ /* 0x000fe400078e0013 */
[----:B------:R-:W4:Y:S04]  /*cc860*/  LDL.LU R19, [R1+0x3c14] ;  /* 0x003c140001137983 */ /* 0x000f280000300800 */
[----:B------:R0:W-:Y:S04]  /*cc870*/  STL.64 [R1+0x2670], R54 ;  /* 0x0026703601007387 */ /* 0x0001e80000100a00 */
[----:B------:R1:W-:Y:S01]  /*cc880*/  STL.64 [R1+0x2678], R48 ;  /* 0x0026783001007387 */ /* 0x0003e20000100a00 */
[----:B0-----:R-:W-:-:S02]  /*cc890*/  IADD3 R54, P0, R52, R4, RZ ;  /* 0x0000000434367210 */ /* 0x001fc40007f1e0ff */
[----:B------:R-:W-:Y:S02]  /*cc8a0*/  SHF.R.S32.HI R52, RZ, 0x1f, R12 ;  /* 0x0000001fff347819 */ /* 0x000fe4000001140c */
[----:B-1----:R-:W-:Y:S01]  /*cc8b0*/  IADD3 R48, P1, R12, R9, RZ ;  /* 0x000000090c307210 */ /* 0x002fe20007f3e0ff */
[----:B------:R-:W-:-:S04]  /*cc8c0*/  IMAD.X R55, R13, 0x1, R5, P0 ;  /* 0x000000010d377824 */ /* 0x000fc800000e0605 */
[----:B------:R-:W-:Y:S01]  /*cc8d0*/  IMAD.X R49, R52, 0x1, R11, P1 ;  /* 0x0000000134317824 */ /* 0x000fe200008e060b */
[----:B------:R-:W-:Y:S01]  /*cc8e0*/  STL.64 [R1+0x2668], R54 ;  /* 0x0026683601007387 */ /* 0x000fe20000100a00 */
[----:B------:R-:W-:-:S03]  /*cc8f0*/  SHF.R.S32.HI R13, RZ, 0x1f, R53 ;  /* 0x0000001fff0d7819 */ /* 0x000fc60000011435 */
[----:B------:R0:W-:Y:S01]  /*cc900*/  STL.64 [R1+0x4118], R48 ;  /* 0x0041183001007387 */ /* 0x0001e20000100a00 */
[----:B------:R-:W-:Y:S01]  /*cc910*/  IMAD.MOV.U32 R52, RZ, RZ, R47 ;  /* 0x000000ffff347224 */ /* 0x000fe200078e002f */
[----:B0-----:R-:W-:-:S05]  /*cc920*/  IADD3 R48, P0, R53, R9, RZ ;  /* 0x0000000935307210 */ /* 0x001fca0007f1e0ff */
[----:B------:R-:W-:Y:S01]  /*cc930*/  IMAD.X R49, R13, 0x1, R11, P0 ;  /* 0x000000010d317824 */ /* 0x000fe200000e060b */
[----:B------:R-:W-:Y:S01]  /*cc940*/  IADD3 R54, P1, R53, R8, RZ ;  /* 0x0000000835367210 */ /* 0x000fe20007f3e0ff */
[----:B------:R-:W-:-:S03]  /*cc950*/  IMAD.MOV.U32 R47, RZ, RZ, R46 ;  /* 0x000000ffff2f7224 */ /* 0x000fc600078e002e */
[----:B------:R0:W-:Y:S01]  /*cc960*/  STL.64 [R1+0x2660], R48 ;  /* 0x0026603001007387 */ /* 0x0001e20000100a00 */
[----:B------:R-:W-:Y:S02]  /*cc970*/  IMAD.MOV.U32 R46, RZ, RZ, R45 ;  /* 0x000000ffff2e7224 */ /* 0x000fe400078e002d */
[----:B------:R-:W-:Y:S02]  /*cc980*/  IMAD.MOV.U32 R45, RZ, RZ, R44 ;  /* 0x000000ffff2d7224 */ /* 0x000fe400078e002c */
[----:B------:R-:W-:Y:S02]  /*cc990*/  IMAD.MOV.U32 R44, RZ, RZ, R42 ;  /* 0x000000ffff2c7224 */ /* 0x000fe400078e002a */
[----:B------:R-:W-:Y:S01]  /*cc9a0*/  IMAD.X R55, R13, 0x1, R10, P1 ;  /* 0x000000010d377824 */ /* 0x000fe200008e060a */
[----:B0-----:R-:W-:Y:S01]  /*cc9b0*/  IADD3 R48, P0, R53, R6, RZ ;  /* 0x0000000635307210 */ /* 0x001fe20007f1e0ff */
[----:B------:R-:W-:Y:S02]  /*cc9c0*/  IMAD.MOV.U32 R42, RZ, RZ, R41 ;  /* 0x000000ffff2a7224 */ /* 0x000fe400078e0029 */
[----:B------:R-:W-:-:S02]  /*cc9d0*/  IMAD.MOV.U32 R41, RZ, RZ, R25 ;  /* 0x000000ffff297224 */ /* 0x000fc400078e0019 */
[----:B------:R-:W-:Y:S02]  /*cc9e0*/  IMAD.X R49, R13, 0x1, R7, P0 ;  /* 0x000000010d317824 */ /* 0x000fe400000e0607 */
[----:B------:R-:W-:Y:S02]  /*cc9f0*/  IMAD.MOV.U32 R25, RZ, RZ, R32 ;  /* 0x000000ffff197224 */ /* 0x000fe400078e0020 */
[----:B------:R-:W4:Y:S01]  /*cca00*/  LDL.LU R32, [R1+0x56b4] ;  /* 0x0056b40001207983 */ /* 0x000f220000300800 */
[----:B------:R-:W-:-:S03]  /*cca10*/  IADD3 R56, P1, R53, R4, RZ ;  /* 0x0000000435387210 */ /* 0x000fc60007f3e0ff */
[----:B------:R-:W-:Y:S04]  /*cca20*/  STL.64 [R1+0x2650], R54 ;  /* 0x0026503601007387 */ /* 0x000fe80000100a00 */
[----:B------:R0:W-:Y:S01]  /*cca30*/  STL.64 [R1+0x2658], R48 ;  /* 0x0026583001007387 */ /* 0x0001e20000100a00 */
[----:B------:R-:W-:Y:S02]  /*cca40*/  IMAD.X R57, R13, 0x1, R5, P1 ;  /* 0x000000010d397824 */ /* 0x000fe400008e0605 */
[----:B0-----:R-:W-:Y:S02]  /*cca50*/  IMAD.MOV.U32 R48, RZ, RZ, R47 ;  /* 0x000000ffff307224 */ /* 0x001fe400078e002f */
[----:B------:R-:W-:Y:S02]  /*cca60*/  IMAD.MOV.U32 R47, RZ, RZ, R46 ;  /* 0x000000ffff2f7224 */ /* 0x000fe400078e002e */
[----:B------:R-:W-:-:S02]  /*cca70*/  IMAD.MOV.U32 R46, RZ, RZ, R45 ;  /* 0x000000ffff2e7224 */ /* 0x000fc400078e002d */
[----:B------:R-:W-:Y:S02]  /*cca80*/  IMAD.MOV.U32 R45, RZ, RZ, R44 ;  /* 0x000000ffff2d7224 */ /* 0x000fe400078e002c */
[----:B------:R-:W-:Y:S02]  /*cca90*/  IMAD.MOV.U32 R44, RZ, RZ, R42 ;  /* 0x000000ffff2c7224 */ /* 0x000fe400078e002a */
[----:B------:R-:W-:Y:S01]  /*ccaa0*/  IMAD.MOV.U32 R49, RZ, RZ, R47 ;  /* 0x000000ffff317224 */ /* 0x000fe200078e002f */
[----:B------:R-:W-:Y:S01]  /*ccab0*/  STL.64 [R1+0x2648], R56 ;  /* 0x0026483801007387 */ /* 0x000fe20000100a00 */
[----:B------:R-:W-:Y:S02]  /*ccac0*/  IMAD.MOV.U32 R47, RZ, RZ, R44 ;  /* 0x000000ffff2f7224 */ /* 0x000fe400078e002c */
[----:B---3--:R-:W-:Y:S02]  /*ccad0*/  IMAD.MOV.U32 R44, RZ, RZ, R0 ;  /* 0x000000ffff2c7224 */ /* 0x008fe400078e0000 */
[----:B------:R-:W3:Y:S01]  /*ccae0*/  LDL.LU R0, [R1+0x56b0] ;  /* 0x0056b00001007983 */ /* 0x000ee20000300800 */
[----:B------:R-:W-:Y:S01]  /*ccaf0*/  VIADD R12, R12, UR6 ;  /* 0x000000060c0c7c36 */ /* 0x000fe20008000000 */
[----:B------:R-:W-:Y:S01]  /*ccb00*/  SHF.R.S32.HI R13, RZ, 0x1f, R51 ;  /* 0x0000001fff0d7819 */ /* 0x000fe20000011433 */
[----:B------:R-:W-:Y:S01]  /*ccb10*/  IMAD.MOV.U32 R42, RZ, RZ, R41 ;  /* 0x000000ffff2a7224 */ /* 0x000fe200078e0029 */
[----:B------:R-:W-:Y:S01]  /*ccb20*/  ULDC UR6, c[0x0][0x248] ;  /* 0x0000920000067ab9 */ /* 0x000fe20000000800 */
[----:B------:R-:W-:Y:S01]  /*ccb30*/  IMAD.MOV.U32 R41, RZ, RZ, R25 ;  /* 0x000000ffff297224 */ /* 0x000fe200078e0019 */
[----:B------:R-:W-:Y:S01]  /*ccb40*/  IADD3 R54, P0, R12, R4, RZ ;  /* 0x000000040c367210 */ /* 0x000fe20007f1e0ff */
[----:B------:R-:W-:Y:S01]  /*ccb50*/  IMAD.MOV.U32 R25, RZ, RZ, R15 ;  /* 0x000000ffff197224 */ /* 0x000fe200078e000f */
[----:B------:R-:W-:Y:S01]  /*ccb60*/  SHF.R.S32.HI R15, RZ, 0x1f, R12 ;  /* 0x0000001fff0f7819 */ /* 0x000fe2000001140c */
[----:B------:R-:W-:-:S02]  /*ccb70*/  IMAD.MOV.U32 R53, RZ, RZ, R48 ;  /* 0x000000ffff357224 */ /* 0x000fc400078e0030 */
[----:B------:R-:W-:Y:S02]  /*ccb80*/  IMAD.MOV.U32 R48, RZ, RZ, R46 ;  /* 0x000000ffff307224 */ /* 0x000fe400078e002e */
[----:B------:R-:W-:Y:S02]  /*ccb90*/  IMAD.X R55, R15, 0x1, R5, P0 ;  /* 0x000000010f377824 */ /* 0x000fe400000e0605 */
[----:B------:R-:W-:Y:S02]  /*ccba0*/  IMAD.MOV.U32 R46, RZ, RZ, R41 ;  /* 0x000000ffff2e7224 */ /* 0x000fe400078e0029 */
[----:B------:R-:W-:Y:S01]  /*ccbb0*/  IMAD.MOV.U32 R41, RZ, RZ, R29 ;  /* 0x000000ffff297224 */ /* 0x000fe200078e001d */
[----:B------:R0:W-:Y:S01]  /*ccbc0*/  STL.64 [R1+0x40e0], R54 ;  /* 0x0040e03601007387 */ /* 0x0001e20000100a00 */
[----:B------:R-:W-:Y:S01]  /*ccbd0*/  IMAD.MOV.U32 R29, RZ, RZ, R14 ;  /* 0x000000ffff1d7224 */ /* 0x000fe200078e000e */
[----:B------:R-:W-:Y:S02]  /*ccbe0*/  SHF.R.S32.HI R14, RZ, 0x1f, R50 ;  /* 0x0000001fff0e7819 */ /* 0x000fe40000011432 */
[----:B0-----:R-:W-:-:S05]  /*ccbf0*/  IADD3 R54, P0, R50, R9, RZ ;  /* 0x0000000932367210 */ /* 0x001fca0007f1e0ff */
[----:B------:R-:W-:Y:S01]  /*ccc00*/  IMAD.X R55, R14, 0x1, R11, P0 ;  /* 0x000000010e377824 */ /* 0x000fe200000e060b */
[----:B------:R-:W-:-:S04]  /*ccc10*/  IADD3 R56, P1, R50, R8, RZ ;  /* 0x0000000832387210 */ /* 0x000fc80007f3e0ff */
[----:B------:R0:W-:Y:S01]  /*ccc20*/  STL.64 [R1+0x2630], R54 ;  /* 0x0026303601007387 */ /* 0x0001e20000100a00 */
[----:B------:R-:W-:Y:S01]  /*ccc30*/  IMAD.X R57, R14, 0x1, R10, P1 ;  /* 0x000000010e397824 */ /* 0x000fe200008e060a */
[----:B0-----:R-:W-:-:S04]  /*ccc40*/  IADD3 R54, P0, R50, R6, RZ ;  /* 0x0000000632367210 */ /* 0x001fc80007f1e0ff */
[----:B------:R0:W-:Y:S01]  /*ccc50*/  STL.64 [R1+0x2638], R56 ;  /* 0x0026383801007387 */ /* 0x0001e20000100a00 */
[----:B------:R-:W-:-:S05]  /*ccc60*/  IMAD.X R55, R14, 0x1, R7, P0 ;  /* 0x000000010e377824 */ /* 0x000fca00000e0607 */
[----:B------:R1:W-:Y:S01]  /*ccc70*/  STL.64 [R1+0x2640], R54 ;  /* 0x0026403601007387 */ /* 0x0003e20000100a00 */
[----:B0-----:R-:W-:Y:S01]  /*ccc80*/  IADD3 R56, P1, R50, R4, RZ ;  /* 0x0000000432387210 */ /* 0x001fe20007f3e0ff */
[----:B------:R-:W-:Y:S02]  /*ccc90*/  IMAD.MOV.U32 R50, RZ, RZ, R49 ;  /* 0x000000ffff327224 */ /* 0x000fe400078e0031 */
[----:B------:R-:W-:Y:S02]  /*ccca0*/  IMAD.MOV.U32 R49, RZ, RZ, R48 ;  /* 0x000000ffff317224 */ /* 0x000fe400078e0030 */
[----:B------:R-:W-:Y:S01]  /*cccb0*/  IMAD.MOV.U32 R48, RZ, RZ, R47 ;  /* 0x000000ffff307224 */ /* 0x000fe200078e002f */
[----:B-1----:R-:W-:Y:S01]  /*cccc0*/  IADD3 R54, P0, R51, R9, RZ ;  /* 0x0000000933367210 */ /* 0x002fe20007f1e0ff */
[----:B------:R-:W-:Y:S02]  /*cccd0*/  IMAD.X R57, R14, 0x1, R5, P1 ;  /* 0x000000010e397824 */ /* 0x000fe400008e0605 */
[----:B------:R-:W-:-:S02]  /*ccce0*/  IMAD.MOV.U32 R47, RZ, RZ, R46 ;  /* 0x000000ffff2f7224 */ /* 0x000fc400078e002e */
[----:B------:R-:W-:Y:S02]  /*cccf0*/  IMAD.MOV.U32 R46, RZ, RZ, R44 ;  /* 0x000000ffff2e7224 */ /* 0x000fe400078e002c */
[----:B------:R-:W-:Y:S02]  /*ccd00*/  IMAD.MOV.U32 R44, RZ, RZ, R43 ;  /* 0x000000ffff2c7224 */ /* 0x000fe400078e002b */
[----:B------:R-:W-:Y:S02]  /*ccd10*/  IMAD.X R55, R13, 0x1, R11, P0 ;  /* 0x000000010d377824 */ /* 0x000fe400000e060b */
[----:B------:R-:W-:Y:S01]  /*ccd20*/  IMAD.MOV.U32 R43, RZ, RZ, R40 ;  /* 0x000000ffff2b7224 */ /* 0x000fe200078e0028 */
[----:B------:R0:W-:Y:S01]  /*ccd30*/  STL.64 [R1+0x2620], R56 ;  /* 0x0026203801007387 */ /* 0x0001e20000100a00 */
[----:B------:R-:W-:Y:S02]  /*ccd40*/  IMAD.MOV.U32 R40, RZ, RZ, R39 ;  /* 0x000000ffff287224 */ /* 0x000fe400078e0027 */
[----:B------:R-:W-:-:S02]  /*ccd50*/  IMAD.MOV.U32 R39, RZ, RZ, R28 ;  /* 0x000000ffff277224 */ /* 0x000fc400078e001c */
[----:B------:R-:W4:Y:S04]  /*ccd60*/  LDL.LU R28, [R1+0x2408] ;  /* 0x00240800011c7983 */ /* 0x000f280000300800 */
[----:B------:R1:W-:Y:S01]  /*ccd70*/  STL.64 [R1+0x2628], R54 ;  /* 0x0026283601007387 */ /* 0x0003e20000100a00 */
[----:B0-----:R-:W-:-:S05]  /*ccd80*/  IADD3 R56, P1, R51, R8, RZ ;  /* 0x0000000833387210 */ /* 0x001fca0007f3e0ff */
[----:B------:R-:W-:Y:S01]  /*ccd90*/  IMAD.X R57, R13, 0x1, R10, P1 ;  /* 0x000000010d397824 */ /* 0x000fe200008e060a */
[----:B-1----:R-:W-:-:S04]  /*ccda0*/  IADD3 R54, P0, R51, R6, RZ ;  /* 0x0000000633367210 */ /* 0x002fc80007f1e0ff */
[----:B------:R0:W-:Y:S01]  /*ccdb0*/  STL.64 [R1+0x2610], R56 ;  /* 0x0026103801007387 */ /* 0x0001e20000100a00 */
[----:B------:R-:W-:-:S05]  /*ccdc0*/  IMAD.X R55, R13, 0x1, R7, P0 ;  /* 0x000000010d377824 */ /* 0x000fca00000e0607 */
[----:B------:R1:W-:Y:S01]  /*ccdd0*/  STL.64 [R1+0x2618], R54 ;  /* 0x0026183601007387 */ /* 0x0003e20000100a00 */
[----:B0-----:R-:W-:Y:S01]  /*ccde0*/  IADD3 R56, P1, R51, R4, RZ ;  /* 0x0000000433387210 */ /* 0x001fe20007f3e0ff */
[----:B------:R-:W-:Y:S02]  /*ccdf0*/  IMAD.MOV.U32 R51, RZ, RZ, R49 ;  /* 0x000000ffff337224 */ /* 0x000fe400078e0031 */
[----:B------:R-:W-:Y:S02]  /*cce00*/  IMAD.MOV.U32 R49, RZ, RZ, R48 ;  /* 0x000000ffff317224 */ /* 0x000fe400078e0030 */
[----:B------:R-:W-:Y:S01]  /*cce10*/  IMAD.X R57, R13, 0x1, R5, P1 ;  /* 0x000000010d397824 */ /* 0x000fe200008e0605 */
[----:B-1----:R-:W-:Y:S01]  /*cce20*/  IADD3 R54, P0, R12, R6, RZ ;  /* 0x000000060c367210 */ /* 0x002fe20007f1e0ff */
[----:B------:R-:W-:Y:S02]  /*cce30*/  IMAD.MOV.U32 R48, RZ, RZ, R47 ;  /* 0x000000ffff307224 */ /* 0x000fe400078e002f */
[----:B------:R-:W-:-:S02]  /*cce40*/  IMAD.MOV.U32 R47, RZ, RZ, R46 ;  /* 0x000000ffff2f7224 */ /* 0x000fc400078e002e */
[----:B------:R-:W-:Y:S01]  /*cce50*/  IMAD.X R55, R15, 0x1, R7, P0 ;  /* 0x000000010f377824 */ /* 0x000fe200000e0607 */
[----:B------:R0:W-:Y:S01]  /*cce60*/  STL.64 [R1+0x2608], R56 ;  /* 0x0026083801007387 */ /* 0x0001e20000100a00 */
[----:B------:R-:W-:Y:S02]  /*cce70*/  IMAD.MOV.U32 R46, RZ, RZ, R37 ;  /* 0x000000ffff2e7224 */ /* 0x000fe400078e0025 */
[----:B------:R-:W-:Y:S02]  /*cce80*/  IMAD.MOV.U32 R37, RZ, RZ, R31 ;  /* 0x000000ffff257224 */ /* 0x000fe400078e001f */
[----:B------:R-:W4:Y:S01]  /*cce90*/  LDL.LU R31, [R1+0x23e8] ;  /* 0x0023e800011f7983 */ /* 0x000f220000300800 */
[----:B------:R-:W-:-:S03]  /*ccea0*/  SHF.R.S32.HI R14, RZ, 0x1f, R52 ;  /* 0x0000001fff0e7819 */ /* 0x000fc60000011434 */
[----:B------:R1:W-:Y:S01]  /*cceb0*/  STL.64 [R1+0x4088], R54 ;  /* 0x0040883601007387 */ /* 0x0003e20000100a00 */
[C---:B0-----:R-:W-:Y:S02]  /*ccec0*/  IADD3 R56, P1, R52.reuse, R8, RZ ;  /* 0x0000000834387210 */ /* 0x041fe40007f3e0ff */
[----:B-1----:R-:W-:-:S05]  /*cced0*/  IADD3 R54, P0, R52, R9, RZ ;  /* 0x0000000934367210 */ /* 0x002fca0007f1e0ff */
[----:B------:R-:W-:-:S05]  /*ccee0*/  IMAD.X R55, R14, 0x1, R11, P0 ;  /* 0x000000010e377824 */ /* 0x000fca00000e060b */
[----:B------:R0:W-:Y:S01]  /*ccef0*/  STL.64 [R1+0x25f0], R54 ;  /* 0x0025f03601007387 */ /* 0x0001e20000100a00 */
[----:B------:R-:W-:Y:S01]  /*ccf00*/  IMAD.X R57, R14, 0x1, R10, P1 ;  /* 0x000000010e397824 */ /* 0x000fe200008e060a */
[----:B0-----:R-:W-:-:S04]  /*ccf10*/  IADD3 R54, P0, R52, R6, RZ ;  /* 0x0000000634367210 */ /* 0x001fc80007f1e0ff */
[----:B------:R0:W-:Y:S01]  /*ccf20*/  STL.64 [R1+0x25f8], R56 ;  /* 0x0025f83801007387 */ /* 0x0001e20000100a00 */
[----:B------:R-:W-:Y:S01]  /*ccf30*/  IMAD.X R55, R14, 0x1, R7, P0 ;  /* 0x000000010e377824 */ /* 0x000fe200000e0607 */
[----:B------:R-:W-:-:S04]  /*ccf40*/  SHF.R.S32.HI R13, RZ, 0x1f, R53 ;  /* 0x0000001fff0d7819 */ /* 0x000fc80000011435 */
[----:B------:R1:W-:Y:S01]  /*ccf50*/  STL.64 [R1+0x2600], R54 ;  /* 0x0026003601007387 */ /* 0x0003e20000100a00 */
[----:B0-----:R-:W-:-:S05]  /*ccf60*/  IADD3 R56, P1, R52, R4, RZ ;  /* 0x0000000434387210 */ /* 0x001fca0007f3e0ff */
[----:B------:R-:W-:Y:S01]  /*ccf70*/  IMAD.X R57, R14, 0x1, R5, P1 ;  /* 0x000000010e397824 */ /* 0x000fe200008e0605 */
[----:B-1----:R-:W-:-:S04]  /*ccf80*/  IADD3 R54, P0, R53, R9, RZ ;  /* 0x0000000935367210 */ /* 0x002fc80007f1e0ff */
[----:B------:R0:W-:Y:S01]  /*ccf90*/  STL.64 [R1+0x25e0], R56 ;  /* 0x0025e03801007387 */ /* 0x0001e20000100a00 */
[----:B------:R-:W-:Y:S02]  /*ccfa0*/  IMAD.X R55, R13, 0x1, R11, P0 ;  /* 0x000000010d377824 */ /* 0x000fe400000e060b */
[----:B------:R-:W-:-:S03]  /*ccfb0*/  IMAD.MOV.U32 R52, RZ, RZ, R49 ;  /* 0x000000ffff347224 */ /* 0x000fc600078e0031 */
        /* <DEDUP_REMOVED lines=8> */
[----:B------:R-:W-:Y:S02]  /*cd040*/  IMAD.X R55, R13, 0x1, R7, P0 ;  /* 0x000000010d377824 */ /* 0x000fe400000e0607 */
[----:B--2---:R-:W-:Y:S02]  /*cd050*/  IMAD.MOV.U32 R45, RZ, RZ, R3 ;  /* 0x000000ffff2d7224 */ /* 0x004fe400078e0003 */
[----:B------:R-:W2:Y:S04]  /*cd060*/  LDL.LU R3, [R1+0x56ac] ;  /* 0x0056ac0001037983 */ /* 0x000ea80000300800 */
[----:B------:R0:W-:Y:S04]  /*cd070*/  STL.64 [R1+0x25d8], R56 ;  /* 0x0025d83801007387 */ /* 0x0001e80000100a00 */
[----:B------:R1:W-:Y:S01]  /*cd080*/  STL.64 [R1+0x25d0], R54 ;  /* 0x0025d03601007387 */ /* 0x0003e20000100a00 */
[----:B0-----:R-:W-:-:S02]  /*cd090*/  IADD3 R56, P1, R53, R4, RZ ;  /* 0x0000000435387210 */ /* 0x001fc40007f3e0ff */
[----:B-1----:R-:W-:-:S03]  /*cd0a0*/  IADD3 R54, P0, R12, R8, RZ ;  /* 0x000000080c367210 */ /* 0x002fc60007f1e0ff */
[----:B------:R-:W-:Y:S02]  /*cd0b0*/  IMAD.X R57, R13, 0x1, R5, P1 ;  /* 0x000000010d397824 */ /* 0x000fe400008e0605 */
[----:B------:R-:W-:-:S03]  /*cd0c0*/  IMAD.X R55, R15, 0x1, R10, P0 ;  /* 0x000000010f377824 */ /* 0x000fc600000e060a */
[----:B------:R0:W-:Y:S01]  /*cd0d0*/  STL.64 [R1+0x25c8], R56 ;  /* 0x0025c83801007387 */ /* 0x0001e20000100a00 */
[----:B------:R-:W-:-:S03]  /*cd0e0*/  SHF.R.S32.HI R14, RZ, 0x1f, R50 ;  /* 0x0000001fff0e7819 */ /* 0x000fc60000011432 */
[----:B------:R1:W-:Y:S01]  /*cd0f0*/  STL.64 [R1+0x4058], R54 ;  /* 0x0040583601007387 */ /* 0x0003e20000100a00 */
[C---:B0-----:R-:W-:Y:S02]  /*cd100*/  IADD3 R56, P0, R50.reuse, R9, RZ ;  /* 0x0000000932387210 */ /* 0x041fe40007f1e0ff */
[----:B-1----:R-:W-:-:S03]  /*cd110*/  IADD3 R54, P1, R50, R8, RZ ;  /* 0x0000000832367210 */ /* 0x002fc60007f3e0ff */
[C---:B------:R-:W-:Y:S02]  /*cd120*/  IMAD.X R57, R14.reuse, 0x1, R11, P0 ;  /* 0x000000010e397824 */ /* 0x040fe400000e060b */
[----:B------:R-:W-:-:S03]  /*cd130*/  IMAD.X R55, R14, 0x1, R10, P1 ;  /* 0x000000010e377824 */ /* 0x000fc600008e060a */
[----:B------:R0:W-:Y:S04]  /*cd140*/  STL.64 [R1+0x25b0], R56 ;  /* 0x0025b03801007387 */ /* 0x0001e80000100a00 */
[----:B------:R1:W-:Y:S01]  /*cd150*/  STL.64 [R1+0x25b8], R54 ;  /* 0x0025b83601007387 */ /* 0x0003e20000100a00 */
[----:B0-----:R-:W-:Y:S01]  /*cd160*/  IADD3 R56, P0, R50, R6, RZ ;  /* 0x0000000632387210 */ /* 0x001fe20007f1e0ff */
[----:B-1----:R-:W-:Y:S02]  /*cd170*/  IMAD.MOV.U32 R54, RZ, RZ, R49 ;  /* 0x000000ffff367224 */ /* 0x002fe400078e0031 */
[----:B------:R-:W-:Y:S02]  /*cd180*/  IMAD.MOV.U32 R49, RZ, RZ, R48 ;  /* 0x000000ffff317224 */ /* 0x000fe400078e0030 */
[----:B------:R-:W-:-:S02]  /*cd190*/  IMAD.MOV.U32 R48, RZ, RZ, R47 ;  /* 0x000000ffff307224 */ /* 0x000fc400078e002f */
[----:B------:R-:W-:Y:S02]  /*cd1a0*/  IMAD.MOV.U32 R47, RZ, RZ, R46 ;  /* 0x000000ffff2f7224 */ /* 0x000fe400078e002e */
[----:B------:R-:W-:Y:S02]  /*cd1b0*/  IMAD.X R57, R14, 0x1, R7, P0 ;  /* 0x000000010e397824 */ /* 0x000fe400000e0607 */
[----:B------:R-:W-:Y:S02]  /*cd1c0*/  IMAD.MOV.U32 R46, RZ, RZ, R45 ;  /* 0x000000ffff2e7224 */ /* 0x000fe400078e002d */
[----:B------:R-:W-:Y:S02]  /*cd1d0*/  IMAD.MOV.U32 R45, RZ, RZ, R42 ;  /* 0x000000ffff2d7224 */ /* 0x000fe400078e002a */
[----:B------:R-:W-:Y:S01]  /*cd1e0*/  IMAD.MOV.U32 R42, RZ, RZ, R18 ;  /* 0x000000ffff2a7224 */ /* 0x000fe200078e0012 */
[----:B------:R-:W-:Y:S01]  /*cd1f0*/  IADD3 R58, P1, R50, R4, RZ ;  /* 0x00000004323a7210 */ /* 0x000fe20007f3e0ff */
[----:B------:R-:W2:Y:S01]  /*cd200*/  LDL.LU R18, [R1+0x3c10] ;  /* 0x003c100001127983 */ /* 0x000ea20000300800 */
[----:B------:R-:W-:-:S03]  /*cd210*/  SHF.R.S32.HI R13, RZ, 0x1f, R51 ;  /* 0x0000001fff0d7819 */ /* 0x000fc60000011433 */
[----:B------:R0:W-:Y:S01]  /*cd220*/  STL.64 [R1+0x25c0], R56 ;  /* 0x0025c03801007387 */ /* 0x0001e20000100a00 */
[----:B------:R-:W-:Y:S01]  /*cd230*/  IMAD.X R59, R14, 0x1, R5, P1 ;  /* 0x000000010e3b7824 */ /* 0x000fe200008e0605 */
[----:B0-----:R-:W-:-:S04]  /*cd240*/  IADD3 R56, P0, R51, R9, RZ ;  /* 0x0000000933387210 */ /* 0x001fc80007f1e0ff */
[----:B------:R0:W-:Y:S01]  /*cd250*/  STL.64 [R1+0x25a0], R58 ;  /* 0x0025a03a01007387 */ /* 0x0001e20000100a00 */
[----:B------:R-:W-:Y:S02]  /*cd260*/  IMAD.X R57, R13, 0x1, R11, P0 ;  /* 0x000000010d397824 */ /* 0x000fe400000e060b */
[----:B------:R-:W-:Y:S02]  /*cd270*/  IMAD.MOV.U32 R50, RZ, RZ, R49 ;  /* 0x000000ffff327224 */ /* 0x000fe400078e0031 */
[----:B------:R-:W-:Y:S01]  /*cd280*/  IMAD.MOV.U32 R49, RZ, RZ, R48 ;  /* 0x000000ffff317224 */ /* 0x000fe200078e0030 */
[----:B------:R1:W-:Y:S01]  /*cd290*/  STL.64 [R1+0x25a8], R56 ;  /* 0x0025a83801007387 */ /* 0x0003e20000100a00 */
[----:B------:R-:W-:Y:S01]  /*cd2a0*/  IMAD.MOV.U32 R48, RZ, RZ, R47 ;  /* 0x000000ffff307224 */ /* 0x000fe200078e002f */
[----:B0-----:R-:W-:Y:S01]  /*cd2b0*/  IADD3 R58, P1, R51, R8, RZ ;  /* 0x00000008333a7210 */ /* 0x001fe20007f3e0ff */
[----:B------:R-:W-:Y:S02]  /*cd2c0*/  IMAD.MOV.U32 R47, RZ, RZ, R46 ;  /* 0x000000ffff2f7224 */ /* 0x000fe400078e002e */
[----:B------:R-:W-:-:S02]  /*cd2d0*/  IMAD.MOV.U32 R46, RZ, RZ, R45 ;  /* 0x000000ffff2e7224 */ /* 0x000fc400078e002d */
[----:B------:R-:W-:Y:S01]  /*cd2e0*/  IMAD.MOV.U32 R45, RZ, RZ, R42 ;  /* 0x000000ffff2d7224 */ /* 0x000fe200078e002a */
[----:B-1----:R-:W-:Y:S01]  /*cd2f0*/  IADD3 R56, P0, R51, R6, RZ ;  /* 0x0000000633387210 */ /* 0x002fe20007f1e0ff */
[C---:B------:R-:W-:Y:S02]  /*cd300*/  IMAD.X R59, R13.reuse, 0x1, R10, P1 ;  /* 0x000000010d3b7824 */ /* 0x040fe400008e060a */
[----:B------:R-:W-:Y:S02]  /*cd310*/  IMAD.MOV.U32 R42, RZ, RZ, R41 ;  /* 0x000000ffff2a7224 */ /* 0x000fe400078e0029 */
[----:B------:R-:W-:Y:S02]  /*cd320*/  IMAD.X R57, R13, 0x1, R7, P0 ;  /* 0x000000010d397824 */ /* 0x000fe400000e0607 */
[----:B------:R-:W-:Y:S02]  /*cd330*/  IMAD.MOV.U32 R41, RZ, RZ, R29 ;  /* 0x000000ffff297224 */ /* 0x000fe400078e001d */
[----:B---3--:R-:W-:-:S02]  /*cd340*/  IMAD.MOV.U32 R29, RZ, RZ, R0 ;  /* 0x000000ffff1d7224 */ /* 0x008fc400078e0000 */
[----:B------:R-:W3:Y:S04]  /*cd350*/  LDL.LU R0, [R1+0x56a8] ;  /* 0x0056a80001007983 */ /* 0x000ee80000300800 */
[----:B------:R0:W-:Y:S04]  /*cd360*/  STL.64 [R1+0x2590], R58 ;  /* 0x0025903a01007387 */ /* 0x0001e80000100a00 */
[----:B------:R1:W-:Y:S01]  /*cd370*/  STL.64 [R1+0x2598], R56 ;  /* 0x0025983801007387 */ /* 0x0003e20000100a00 */
[----:B0-----:R-:W-:Y:S02]  /*cd380*/  IADD3 R58, P1, R51, R4, RZ ;  /* 0x00000004333a7210 */ /* 0x001fe40007f3e0ff */
[----:B-1----:R-:W-:-:S03]  /*cd390*/  IADD3 R56, P0, R12, R9, RZ ;  /* 0x000000090c387210 */ /* 0x002fc60007f1e0ff */
[----:B------:R-:W-:Y:S01]  /*cd3a0*/  IMAD.X R59, R13, 0x1, R5, P1 ;  /* 0x000000010d3b7824 */ /* 0x000fe200008e0605 */
[----:B------:R-:W-:Y:S01]  /*cd3b0*/  SHF.R.S32.HI R13, RZ, 0x1f, R52 ;  /* 0x0000001fff0d7819 */ /* 0x000fe20000011434 */
[----:B------:R-:W-:Y:S01]  /*cd3c0*/  IMAD.X R57, R15, 0x1, R11, P0 ;  /* 0x000000010f397824 */ /* 0x000fe200000e060b */
[----:B------:R-:W-:Y:S01]  /*cd3d0*/  IADD3 R14, P0, R52, R9, RZ ;  /* 0x00000009340e7210 */ /* 0x000fe20007f1e0ff */
[----:B------:R-:W-:Y:S02]  /*cd3e0*/  IMAD.MOV.U32 R51, RZ, RZ, R49 ;  /* 0x000000ffff337224 */ /* 0x000fe400078e0031 */
[----:B------:R-:W-:Y:S02]  /*cd3f0*/  IMAD.MOV.U32 R49, RZ, RZ, R48 ;  /* 0x000000ffff317224 */ /* 0x000fe400078e0030 */
[----:B------:R-:W-:Y:S02]  /*cd400*/  IMAD.X R15, R13, 0x1, R11, P0 ;  /* 0x000000010d0f7824 */ /* 0x000fe400000e060b */
[----:B------:R-:W-:-:S02]  /*cd410*/  IMAD.MOV.U32 R48, RZ, RZ, R47 ;  /* 0x000000ffff307224 */ /* 0x000fc400078e002f */
[----:B------:R-:W-:Y:S01]  /*cd420*/  IMAD.MOV.U32 R47, RZ, RZ, R46 ;  /* 0x000000ffff2f7224 */ /* 0x000fe200078e002e */
[----:B------:R-:W-:Y:S01]  /*cd430*/  STL.64 [R1+0x2588], R58 ;  /* 0x0025883a01007387 */ /* 0x000fe20000100a00 */
[----:B------:R-:W-:Y:S02]  /*cd440*/  IMAD.MOV.U32 R46, RZ, RZ, R44 ;  /* 0x000000ffff2e7224 */ /* 0x000fe400078e002c */
[----:B------:R-:W-:Y:S01]  /*cd450*/  IMAD.MOV.U32 R44, RZ, RZ, R40 ;  /* 0x000000ffff2c7224 */ /* 0x000fe200078e0028 */
[----:B------:R0:W-:Y:S01]  /*cd460*/  STL.64 [R1+0x4010], R56 ;  /* 0x0040103801007387 */ /* 0x0001e20000100a00 */
[----:B------:R-:W-:Y:S02]  /*cd470*/  IMAD.MOV.U32 R40, RZ, RZ, R38 ;  /* 0x000000ffff287224 */ /* 0x000fe400078e0026 */
[----:B----4-:R-:W-:Y:S01]  /*cd480*/  IMAD.MOV.U32 R38, RZ, RZ, R32 ;  /* 0x000000ffff267224 */ /* 0x010fe200078e0020 */
[----:B------:R1:W-:Y:S04]  /*cd490*/  STL.64 [R1+0x2580], R14 ;  /* 0x0025800e01007387 */ /* 0x0003e80000100a00 */
[----:B------:R-:W4:Y:S01]  /*cd4a0*/  LDL.LU R32, [R1+0x56a4] ;  /* 0x0056a40001207983 */ /* 0x000f220000300800 */
[----:B0-----:R-:W-:-:S05]  /*cd4b0*/  IADD3 R56, P1, R52, R8, RZ ;  /* 0x0000000834387210 */ /* 0x001fca0007f3e0ff */
[----:B------:R-:W-:Y:S01]  /*cd4c0*/  IMAD.X R57, R13, 0x1, R10, P1 ;  /* 0x000000010d397824 */ /* 0x000fe200008e060a */
[----:B-1----:R-:W-:-:S04]  /*cd4d0*/  IADD3 R14, P0, R52, R6, RZ ;  /* 0x00000006340e7210 */ /* 0x002fc80007f1e0ff */
[----:B------:R0:W-:Y:S01]  /*cd4e0*/  STL.64 [R1+0x2570], R56 ;  /* 0x0025703801007387 */ /* 0x0001e20000100a00 */
[----:B------:R-:W-:Y:S02]  /*cd4f0*/  IMAD.MOV.U32 R55, RZ, RZ, R49 ;  /* 0x000000ffff377224 */ /* 0x000fe400078e0031 */
[----:B------:R-:W-:Y:S02]  /*cd500*/  IMAD.X R15, R13, 0x1, R7, P0 ;  /* 0x000000010d0f7824 */ /* 0x000fe400000e0607 */
[----:B------:R-:W-:Y:S02]  /*cd510*/  IMAD.MOV.U32 R49, RZ, RZ, R48 ;  /* 0x000000ffff317224 */ /* 0x000fe400078e0030 */
[----:B------:R-:W-:Y:S01]  /*cd520*/  IMAD.MOV.U32 R48, RZ, RZ, R47 ;  /* 0x000000ffff307224 */ /* 0x000fe200078e002f */
[----:B0-----:R-:W-:Y:S01]  /*cd530*/  IADD3 R56, P1, R52, R4, RZ ;  /* 0x0000000434387210 */ /* 0x001fe20007f3e0ff */
[----:B------:R-:W-:Y:S02]  /*cd540*/  IMAD.MOV.U32 R47, RZ, RZ, R46 ;  /* 0x000000ffff2f7224 */ /* 0x000fe400078e002e */
[----:B------:R-:W-:-:S02]  /*cd550*/  IMAD.MOV.U32 R46, RZ, RZ, R40 ;  /* 0x000000ffff2e7224 */ /* 0x000fc400078e0028 */
[----:B------:R-:W-:Y:S01]  /*cd560*/  IMAD.X R57, R13, 0x1, R5, P1 ;  /* 0x000000010d397824 */ /* 0x000fe200008e0605 */
[----:B------:R0:W-:Y:S01]  /*cd570*/  STL.64 [R1+0x2578], R14 ;  /* 0x0025780e01007387 */ /* 0x0001e20000100a00 */
[----:B------:R-:W-:Y:S02]  /*cd580*/  IMAD.MOV.U32 R40, RZ, RZ, R38 ;  /* 0x000000ffff287224 */ /* 0x000fe400078e0026 */
[----:B------:R-:W-:Y:S01]  /*cd590*/  IMAD.MOV.U32 R38, RZ, RZ, R31 ;  /* 0x000000ffff267224 */ /* 0x000fe200078e001f */
[----:B------:R1:W-:Y:S01]  /*cd5a0*/  STL.64 [R1+0x2568], R56 ;  /* 0x0025683801007387 */ /* 0x0003e20000100a00 */
[----:B------:R-:W-:Y:S01]  /*cd5b0*/  VIADD R12, R12, UR6 ;  /* 0x000000060c0c7c36 */ /* 0x000fe20008000000 */
[----:B------:R-:W-:Y:S01]  /*cd5c0*/  SHF.R.S32.HI R13, RZ, 0x1f, R50 ;  /* 0x0000001fff0d7819 */ /* 0x000fe20000011432 */
[----:B------:R-:W-:-:S03]  /*cd5d0*/  ULDC UR6, c[0x0][0x248] ;  /* 0x0000920000067ab9 */ /* 0x000fc60000000800 */
[----:B------:R-:W-:Y:S02]  /*cd5e0*/  IADD3 R52, P0, R12, R4, RZ ;  /* 0x000000040c347210 */ /* 0x000fe40007f1e0ff */
[----:B0-----:R-:W-:-:S05]  /*cd5f0*/  SHF.R.S32.HI R15, RZ, 0x1f, R12 ;  /* 0x0000001fff0f7819 */ /* 0x001fca000001140c */
[----:B------:R-:W-:Y:S01]  /*cd600*/  IMAD.X R53, R15, 0x1, R5, P0 ;  /* 0x000000010f357824 */ /* 0x000fe200000e0605 */
[----:B------:R-:W-:Y:S01]  /*cd610*/  SHF.R.S32.HI R14, RZ, 0x1f, R54 ;  /* 0x0000001fff0e7819 */ /* 0x000fe20000011436 */
[----:B----4-:R-:W-:Y:S02]  /*cd620*/  IMAD.MOV.U32 R31, RZ, RZ, R32 ;  /* 0x000000ffff1f7224 */ /* 0x010fe400078e0020 */
[----:B------:R-:W4:Y:S04]  /*cd630*/  LDL.LU R32, [R1+0x56a0] ;  /* 0x0056a00001207983 */ /* 0x000f280000300800 */
[----:B------:R0:W-:Y:S01]  /*cd640*/  STL.64 [R1+0x3fc8], R52 ;  /* 0x003fc83401007387 */ /* 0x0001e20000100a00 */
[C---:B-1----:R-:W-:Y:S02]  /*cd650*/  IADD3 R56, P1, R54.reuse, R8, RZ ;  /* 0x0000000836387210 */ /* 0x042fe40007f3e0ff */
[----:B0-----:R-:W-:-:S05]  /*cd660*/  IADD3 R52, P0, R54, R9, RZ ;  /* 0x0000000936347210 */ /* 0x001fca0007f1e0ff */
[----:B------:R-:W-:-:S05]  /*cd670*/  IMAD.X R53, R14, 0x1, R11, P0 ;  /* 0x000000010e357824 */ /* 0x000fca00000e060b */
        /* <DEDUP_REMOVED lines=14> */
[----:B------:R-:W-:Y:S01]  /*cd760*/  IMAD.MOV.U32 R40, RZ, RZ, R33 ;  /* 0x000000ffff287224 */ /* 0x000fe200078e0021 */
[----:B------:R0:W-:Y:S01]  /*cd770*/  STL.64 [R1+0x2540], R56 ;  /* 0x0025403801007387 */ /* 0x0001e20000100a00 */
[----:B------:R-:W-:Y:S02]  /*cd780*/  IMAD.MOV.U32 R33, RZ, RZ, R30 ;  /* 0x000000ffff217224 */ /* 0x000fe400078e001e */
[----:B--2---:R-:W-:Y:S02]  /*cd790*/  IMAD.MOV.U32 R30, RZ, RZ, R3 ;  /* 0x000000ffff1e7224 */ /* 0x004fe400078e0003 */
[----:B------:R-:W2:Y:S04]  /*cd7a0*/  LDL.LU R3, [R1+0x569c] ;  /* 0x00569c0001037983 */ /* 0x000ea80000300800 */
        /* <DEDUP_REMOVED lines=14> */
[----:B------:R-:W-:Y:S02]  /*cd890*/  IMAD.MOV.U32 R33, RZ, RZ, R30 ;  /* 0x000000ffff217224 */ /* 0x000fe400078e001e */
[----:B------:R-:W-:Y:S02]  /*cd8a0*/  IMAD.X R53, R15, 0x1, R7, P0 ;  /* 0x000000010f357824 */ /* 0x000fe400000e0607 */
[----:B------:R-:W-:Y:S01]  /*cd8b0*/  IMAD.MOV.U32 R30, RZ, RZ, R27 ;  /* 0x000000ffff1e7224 */ /* 0x000fe200078e001b */
[----:B------:R0:W-:Y:S01]  /*cd8c0*/  STL.64 [R1+0x2528], R56 ;  /* 0x0025283801007387 */ /* 0x0001e20000100a00 */
[----:B------:R-:W-:Y:S01]  /*cd8d0*/  IMAD.MOV.U32 R27, RZ, RZ, R24 ;  /* 0x000000ffff1b7224 */ /* 0x000fe200078e0018 */
[----:B------:R-:W-:Y:S02]  /*cd8e0*/  SHF.R.S32.HI R14, RZ, 0x1f, R51 ;  /* 0x0000001fff0e7819 */ /* 0x000fe40000011433 */
[----:B0-----:R-:W-:-:S05]  /*cd8f0*/  IADD3 R56, P1, R51, R8, RZ ;  /* 0x0000000833387210 */ /* 0x001fca0007f3e0ff */
[----:B------:R-:W-:Y:S01]  /*cd900*/  IMAD.X R57, R14, 0x1, R10, P1 ;  /* 0x000000010e397824 */ /* 0x000fe200008e060a */
[----:B------:R-:W-:Y:S01]  /*cd910*/  SHF.R.S32.HI R13, RZ, 0x1f, R55 ;  /* 0x0000001fff0d7819 */ /* 0x000fe20000011437 */
[----:B----4-:R-:W-:Y:S02]  /*cd920*/  IMAD.MOV.U32 R24, RZ, RZ, R32 ;  /* 0x000000ffff187224 */ /* 0x010fe400078e0020 */
[----:B------:R-:W4:Y:S04]  /*cd930*/  LDL.LU R32, [R1+0x5698] ;  /* 0x0056980001207983 */ /* 0x000f280000300800 */
[----:B------:R0:W-:Y:S02]  /*cd940*/  STL.64 [R1+0x3f80], R52 ;  /* 0x003f803401007387 */ /* 0x0001e40000100a00 */
[----:B0-----:R-:W-:-:S05]  /*cd950*/  IADD3 R52, P0, R51, R9, RZ ;  /* 0x0000000933347210 */ /* 0x001fca0007f1e0ff */
[----:B------:R-:W-:-:S05]  /*cd960*/  IMAD.X R53, R14, 0x1, R11, P0 ;  /* 0x000000010e357824 */ /* 0x000fca00000e060b */
[----:B------:R0:W-:Y:S02]  /*cd970*/  STL.64 [R1+0x2510], R52 ;  /* 0x0025103401007387 */ /* 0x0001e40000100a00 */
[----:B0-----:R-:W-:Y:S02]  /*cd980*/  IADD3 R52, P0, R51, R6, RZ ;  /* 0x0000000633347210 */ /* 0x001fe40007f1e0ff */
[----:B------:R0:W-:Y:S03]  /*cd990*/  STL.64 [R1+0x2518], R56 ;  /* 0x0025183801007387 */ /* 0x0001e60000100a00 */
[----:B------:R-:W-:-:S05]  /*cd9a0*/  IMAD.X R53, R14, 0x1, R7, P0 ;  /* 0x000000010e357824 */ /* 0x000fca00000e0607 */
        /* <DEDUP_REMOVED lines=16> */
[----:B---3--:R-:W-:Y:S02]  /*cdab0*/  IMAD.MOV.U32 R29, RZ, RZ, R0 ;  /* 0x000000ffff1d7224 */ /* 0x008fe400078e0000 */
[----:B------:R-:W3:Y:S04]  /*cdac0*/  LDL.LU R0, [R1+0x5694] ;  /* 0x0056940001007983 */ /* 0x000ee80000300800 */
[----:B------:R0:W-:Y:S04]  /*cdad0*/  STL.64 [R1+0x24f0], R56 ;  /* 0x0024f03801007387 */ /* 0x0001e80000100a00 */
[----:B------:R1:W-:Y:S01]  /*cdae0*/  STL.64 [R1+0x24f8], R52 ;  /* 0x0024f83401007387 */ /* 0x0003e20000100a00 */
[----:B0-----:R-:W-:-:S02]  /*cdaf0*/  IADD3 R56, P1, R55, R4, RZ ;  /* 0x0000000437387210 */ /* 0x001fc40007f3e0ff */
[----:B-1----:R-:W-:-:S03]  /*cdb00*/  IADD3 R52, P0, R12, R8, RZ ;  /* 0x000000080c347210 */ /* 0x002fc60007f1e0ff */
[----:B------:R-:W-:Y:S02]  /*cdb10*/  IMAD.X R57, R13, 0x1, R5, P1 ;  /* 0x000000010d397824 */ /* 0x000fe400008e0605 */
[----:B------:R-:W-:-:S03]  /*cdb20*/  IMAD.X R53, R15, 0x1, R10, P0 ;  /* 0x000000010f357824 */ /* 0x000fc600000e060a */
[----:B------:R-:W-:Y:S01]  /*cdb30*/  STL.64 [R1+0x24e8], R56 ;  /* 0x0024e83801007387 */ /* 0x000fe20000100a00 */
[----:B------:R-:W-:-:S03]  /*cdb40*/  SHF.R.S32.HI R14, RZ, 0x1f, R54 ;  /* 0x0000001fff0e7819 */ /* 0x000fc60000011436 */
[----:B------:R0:W-:Y:S02]  /*cdb50*/  STL.64 [R1+0x3f38], R52 ;  /* 0x003f383401007387 */ /* 0x0001e40000100a00 */
[----:B0-----:R-:W-:-:S05]  /*cdb60*/  IADD3 R52, P0, R54, R9, RZ ;  /* 0x0000000936347210 */ /* 0x001fca0007f1e0ff */
[----:B------:R-:W-:Y:S01]  /*cdb70*/  IMAD.X R53, R14, 0x1, R11, P0 ;  /* 0x000000010e357824 */ /* 0x000fe200000e060b */
[----:B------:R-:W-:-:S04]  /*cdb80*/  IADD3 R56, P1, R54, R8, RZ ;  /* 0x0000000836387210 */ /* 0x000fc80007f3e0ff */
[----:B------:R0:W-:Y:S01]  /*cdb90*/  STL.64 [R1+0x24d0], R52 ;  /* 0x0024d03401007387 */ /* 0x0001e20000100a00 */
[----:B------:R-:W-:Y:S01]  /*cdba0*/  IMAD.X R57, R14, 0x1, R10, P1 ;  /* 0x000000010e397824 */ /* 0x000fe200008e060a */
[----:B0-----:R-:W-:-:S04]  /*cdbb0*/  IADD3 R52, P0, R54, R6, RZ ;  /* 0x0000000636347210 */ /* 0x001fc80007f1e0ff */
[----:B------:R-:W-:Y:S01]  /*cdbc0*/  STL.64 [R1+0x24d8], R56 ;  /* 0x0024d83801007387 */ /* 0x000fe20000100a00 */
[----:B------:R-:W-:Y:S01]  /*cdbd0*/  IMAD.X R53, R14, 0x1, R7, P0 ;  /* 0x000000010e357824 */ /* 0x000fe200000e0607 */
[----:B------:R-:W-:Y:S02]  /*cdbe0*/  IADD3 R54, P1, R54, R4, RZ ;  /* 0x0000000436367210 */ /* 0x000fe40007f3e0ff */
[----:B------:R-:W-:Y:S02]  /*cdbf0*/  SHF.R.S32.HI R13, RZ, 0x1f, R49 ;  /* 0x0000001fff0d7819 */ /* 0x000fe40000011431 */
[----:B------:R0:W-:Y:S01]  /*cdc00*/  STL.64 [R1+0x24e0], R52 ;  /* 0x0024e03401007387 */ /* 0x0001e20000100a00 */
[----:B------:R-:W-:Y:S01]  /*cdc10*/  IMAD.X R55, R14, 0x1, R5, P1 ;  /* 0x000000010e377824 */ /* 0x000fe200008e0605 */
[----:B0-----:R-:W-:-:S04]  /*cdc20*/  IADD3 R52, P0, R49, R9, RZ ;  /* 0x0000000931347210 */ /* 0x001fc80007f1e0ff */
[----:B------:R0:W-:Y:S01]  /*cdc30*/  STL.64 [R1+0x24c0], R54 ;  /* 0x0024c03601007387 */ /* 0x0001e20000100a00 */
[----:B------:R-:W-:-:S05]  /*cdc40*/  IMAD.X R53, R13, 0x1, R11, P0 ;  /* 0x000000010d357824 */ /* 0x000fca00000e060b */
[----:B------:R1:W-:Y:S01]  /*cdc50*/  STL.64 [R1+0x24c8], R52 ;  /* 0x0024c83401007387 */ /* 0x0003e20000100a00 */
[----:B0-----:R-:W-:-:S05]  /*cdc60*/  IADD3 R54, P1, R49, R8, RZ ;  /* 0x0000000831367210 */ /* 0x001fca0007f3e0ff */
[----:B------:R-:W-:Y:S01]  /*cdc70*/  IMAD.X R55, R13, 0x1, R10, P1 ;  /* 0x000000010d377824 */ /* 0x000fe200008e060a */
[----:B-1----:R-:W-:-:S04]  /*cdc80*/  IADD3 R52, P0, R49, R6, RZ ;  /* 0x0000000631347210 */ /* 0x002fc80007f1e0ff */
[----:B------:R0:W-:Y:S01]  /*cdc90*/  STL.64 [R1+0x24b0], R54 ;  /* 0x0024b03601007387 */ /* 0x0001e20000100a00 */
[----:B------:R-:W-:-:S05]  /*cdca0*/  IMAD.X R53, R13, 0x1, R7, P0 ;  /* 0x000000010d357824 */ /* 0x000fca00000e0607 */
[----:B------:R1:W-:Y:S01]  /*cdcb0*/  STL.64 [R1+0x24b8], R52 ;  /* 0x0024b83401007387 */ /* 0x0003e20000100a00 */
[----:B0-----:R-:W-:Y:S02]  /*cdcc0*/  IADD3 R54, P1, R49, R4, RZ ;  /* 0x0000000431367210 */ /* 0x001fe40007f3e0ff */
[----:B-1----:R-:W-:-:S03]  /*cdcd0*/  IADD3 R52, P0, R12, R9, RZ ;  /* 0x000000090c347210 */ /* 0x002fc60007f1e0ff */
[----:B------:R-:W-:Y:S01]  /*cdce0*/  IMAD.X R55, R13, 0x1, R5, P1 ;  /* 0x000000010d377824 */ /* 0x000fe200008e0605 */
[----:B------:R-:W-:Y:S01]  /*cdcf0*/  SHF.R.S32.HI R13, RZ, 0x1f, R47 ;  /* 0x0000001fff0d7819 */ /* 0x000fe2000001142f */
[--C-:B------:R-:W-:Y:S01]  /*cdd00*/  IMAD.X R53, R15, 0x1, R11.reuse, P0 ;  /* 0x000000010f357824 */ /* 0x100fe200000e060b */
[----:B------:R-:W-:Y:S02]  /*cdd10*/  IADD3 R14, P0, R47, R9, RZ ;  /* 0x000000092f0e7210 */ /* 0x000fe40007f1e0ff */
[----:B------:R-:W-:Y:S03]  /*cdd20*/  STL.64 [R1+0x24a8], R54 ;  /* 0x0024a83601007387 */ /* 0x000fe60000100a00 */
[----:B------:R-:W-:Y:S01]  /*cdd30*/  IMAD.X R15, R13, 0x1, R11, P0 ;  /* 0x000000010d0f7824 */ /* 0x000fe200000e060b */
[----:B------:R0:W-:Y:S04]  /*cdd40*/  STL.64 [R1+0x3ef0], R52 ;  /* 0x003ef03401007387 */ /* 0x0001e80000100a00 */
[----:B------:R1:W-:Y:S01]  /*cdd50*/  STL.64 [R1+0x24a0], R14 ;  /* 0x0024a00e01007387 */ /* 0x0003e20000100a00 */
[----:B------:R-:W-:Y:S01]  /*cdd60*/  VIADD R12, R12, UR6 ;  /* 0x000000060c0c7c36 */ /* 0x000fe20008000000 */
[----:B------:R-:W-:Y:S01]  /*cdd70*/  ULDC UR6, c[0x0][0x248] ;  /* 0x0000920000067ab9 */ /* 0x000fe20000000800 */
[----:B0-----:R-:W-:-:S02]  /*cdd80*/  IADD3 R52, P1, R47, R8, RZ ;  /* 0x000000082f347210 */ /* 0x001fc40007f3e0ff */
[----:B-1----:R-:W-:-:S03]  /*cdd90*/  IADD3 R14, P0, R47, R6, RZ ;  /* 0x000000062f0e7210 */ /* 0x002fc60007f1e0ff */
[C---:B------:R-:W-:Y:S02]  /*cdda0*/  IMAD.X R53, R13.reuse, 0x1, R10, P1 ;  /* 0x000000010d357824 */ /* 0x040fe400008e060a */
[----:B------:R-:W-:-:S03]  /*cddb0*/  IMAD.X R15, R13, 0x1, R7, P0 ;  /* 0x000000010d0f7824 */ /* 0x000fc600000e0607 */
[----:B------:R0:W-:Y:S01]  /*cddc0*/  STL.64 [R1+0x2490], R52 ;  /* 0x0024903401007387 */ /* 0x0001e20000100a00 */
[----:B------:R-:W-:Y:S02]  /*cddd0*/  IMAD.MOV.U32 R49, RZ, RZ, R48 ;  /* 0x000000ffff317224 */ /* 0x000fe400078e0030 */
[----:B------:R-:W-:Y:S01]  /*cdde0*/  IMAD.MOV.U32 R48, RZ, RZ, R46 ;  /* 0x000000ffff307224 */ /* 0x000fe200078e002e */
[----:B------:R1:W-:Y:S01]  /*cddf0*/  STL.64 [R1+0x2498], R14 ;  /* 0x0024980e01007387 */ /* 0x0003e20000100a00 */
[-C--:B------:R-:W-:Y:S02]  /*cde00*/  IADD3 R46, P0, R12, R4.reuse, RZ ;  /* 0x000000040c2e7210 */ /* 0x080fe40007f1e0ff */
[----:B0-----:R-:W-:Y:S02]  /*cde10*/  IADD3 R52, P1, R47, R4, RZ ;  /* 0x000000042f347210 */ /* 0x001fe40007f3e0ff */
[----:B-1----:R-:W-:-:S03]  /*cde20*/  SHF.R.S32.HI R15, RZ, 0x1f, R12 ;  /* 0x0000001fff0f7819 */ /* 0x002fc6000001140c */
[--C-:B------:R-:W-:Y:S02]  /*cde30*/  IMAD.X R53, R13, 0x1, R5.reuse, P1 ;  /* 0x000000010d357824 */ /* 0x100fe400008e0605 */
        /* <DEDUP_REMOVED lines=18> */
[----:B------:R-:W-:-:S05]  /*cdf60*/  IMAD.X R47, R13, 0x1, R11, P0 ;  /* 0x000000010d2f7824 */ /* 0x000fca00000e060b */
[----:B------:R1:W-:Y:S01]  /*cdf70*/  STL.64 [R1+0x2468], R46 ;  /* 0x0024682e01007387 */ /* 0x0003e20000100a00 */
[----:B0-----:R-:W-:-:S05]  /*cdf80*/  IADD3 R52, P1, R50, R8, RZ ;  /* 0x0000000832347210 */ /* 0x001fca0007f3e0ff */
[----:B------:R-:W-:Y:S01]  /*cdf90*/  IMAD.X R53, R13, 0x1, R10, P1 ;  /* 0x000000010d357824 */ /* 0x000fe200008e060a */
[----:B-1----:R-:W-:-:S04]  /*cdfa0*/  IADD3 R46, P0, R50, R6, RZ ;  /* 0x00000006322e7210 */ /* 0x002fc80007f1e0ff */
[----:B------:R-:W-:Y:S01]  /*cdfb0*/  STL.64 [R1+0x2450], R52 ;  /* 0x0024503401007387 */ /* 0x000fe20000100a00 */
[----:B------:R-:W-:Y:S01]  /*cdfc0*/  IMAD.X R47, R13, 0x1, R7, P0 ;  /* 0x000000010d2f7824 */ /* 0x000fe200000e0607 */
[----:B------:R-:W-:-:S04]  /*cdfd0*/  IADD3 R50, P1, R50, R4, RZ ;  /* 0x0000000432327210 */ /* 0x000fc80007f3e0ff */
[----:B------:R0:W-:Y:S01]  /*cdfe0*/  STL.64 [R1+0x2458], R46 ;  /* 0x0024582e01007387 */ /* 0x0001e20000100a00 */
[----:B------:R-:W-:Y:S01]  /*cdff0*/  IMAD.X R51, R13, 0x1, R5, P1 ;  /* 0x000000010d337824 */ /* 0x000fe200008e0605 */
[----:B0-----:R-:W-:-:S04]  /*ce000*/  IADD3 R46, P0, R12, R6, RZ ;  /* 0x000000060c2e7210 */ /* 0x001fc80007f1e0ff */
[----:B------:R-:W-:Y:S01]  /*ce010*/  STL.64 [R1+0x2448], R50 ;  /* 0x0024483201007387 */ /* 0x000fe20000100a00 */
[----:B------:R-:W-:Y:S01]  /*ce020*/  IMAD.X R47, R15, 0x1, R7, P0 ;  /* 0x000000010f2f7824 */ /* 0x000fe200000e0607 */
[----:B------:R-:W-:-:S04]  /*ce030*/  SHF.R.S32.HI R14, RZ, 0x1f, R49 ;  /* 0x0000001fff0e7819 */ /* 0x000fc80000011431 */
        /* <DEDUP_REMOVED lines=84> */
[----:B------:R-:W-:Y:S02]  /*ce580*/  IMAD.X R47, R14, 0x1, R10, P1 ;  /* 0x000000010e2f7824 */ /* 0x000fe400008e060a */
[----:B0-----:R-:W-:Y:S01]  /*ce590*/  IMAD.MOV.U32 R41, RZ, RZ, R38 ;  /* 0x000000ffff297224 */ /* 0x001fe200078e0026 */
[----:B------:R-:W-:Y:S01]  /*ce5a0*/  IADD3 R38, P0, R44, R6, RZ ;  /* 0x000000062c267210 */ /* 0x000fe20007f1e0ff */
[----:B------:R-:W-:-:S04]  /*ce5b0*/  IMAD.MOV.U32 R40, RZ, RZ, R39 ;  /* 0x000000ffff287224 */ /* 0x000fc800078e0027 */
[----:B------:R-:W-:Y:S01]  /*ce5c0*/  IMAD.X R39, R14, 0x1, R7, P0 ;  /* 0x000000010e277824 */ /* 0x000fe200000e0607 */
[----:B------:R-:W-:Y:S01]  /*ce5d0*/  STL.64 [R1+0xba0], R46 ;  /* 0x000ba02e01007387 */ /* 0x000fe20000100a00 */
[----:B------:R-:W-:Y:S02]  /*ce5e0*/  IADD3 R44, P1, R44, R4, RZ ;  /* 0x000000042c2c7210 */ /* 0x000fe40007f3e0ff */
[----:B------:R-:W-:Y:S01]  /*ce5f0*/  SHF.R.S32.HI R13, RZ, 0x1f, R43 ;  /* 0x0000001fff0d7819 */ /* 0x000fe2000001142b */
[----:B------:R0:W-:Y:S02]  /*ce600*/  STL.64 [R1+0xba8], R38 ;  /* 0x000ba82601007387 */ /* 0x0001e40000100a00 */
        /* <DEDUP_REMOVED lines=85> */
[----:B------:R0:W-:Y:S04]  /*ceb60*/  STL.64 [R1+0xad8], R38 ;  /* 0x000ad82601007387 */ /* 0x0001e80000100a00 */
[----:B------:R1:W-:Y:S01]  /*ceb70*/  STL.64 [R1+0xae0], R14 ;  /* 0x000ae00e01007387 */ /* 0x0003e20000100a00 */
[-C--:B------:R-:W-:Y:S02]  /*ceb80*/  IADD3 R40, P1, R33, R4.reuse, RZ ;  /* 0x0000000421287210 */ /* 0x080fe40007f3e0ff */
[----:B0-----:R-:W-:Y:S02]  /*ceb90*/  IADD3 R38, P0, R12, R4, RZ ;  /* 0x000000040c267210 */ /* 0x001fe40007f1e0ff */
[----:B-1----:R-:W-:-:S05]  /*ceba0*/  SHF.R.S32.HI R15, RZ, 0x1f, R12 ;  /* 0x0000001fff0f7819 */ /* 0x002fca000001140c */
[----:B------:R-:W-:Y:S01]  /*cebb0*/  IMAD.X R39, R15, 0x1, R5, P0 ;  /* 0x000000010f277824 */ /* 0x000fe200000e0605 */
[----:B------:R-:W-:Y:S01]  /*cebc0*/  SHF.R.S32.HI R14, RZ, 0x1f, R29 ;  /* 0x0000001fff0e7819 */ /* 0x000fe2000001141d */
[----:B------:R-:W-:-:S03]  /*cebd0*/  IMAD.X R41, R13, 0x1, R5, P1 ;  /* 0x000000010d297824 */ /* 0x000fc600008e0605 */
[----:B------:R0:W-:Y:S04]  /*cebe0*/  STL.64 [R1+0x3c68], R38 ;  /* 0x003c682601007387 */ /* 0x0001e80000100a00 */
[----:B------:R1:W-:Y:S01]  /*cebf0*/  STL.64 [R1+0xad0], R40 ;  /* 0x000ad02801007387 */ /* 0x0003e20000100a00 */
[C---:B0-----:R-:W-:Y:S02]  /*cec00*/  IADD3 R38, P0, R29.reuse, R9, RZ ;  /* 0x000000091d267210 */ /* 0x041fe40007f1e0ff */
[----:B-1----:R-:W-:-:S03]  /*cec10*/  IADD3 R40, P1, R29, R8, RZ ;  /* 0x000000081d287210 */ /* 0x002fc60007f3e0ff */
[C---:B------:R-:W-:Y:S02]  /*cec20*/  IMAD.X R39, R14.reuse, 0x1, R11, P0 ;  /* 0x000000010e277824 */ /* 0x040fe400000e060b */
[----:B------:R-:W-:-:S03]  /*cec30*/  IMAD.X R41, R14, 0x1, R10, P1 ;  /* 0x000000010e297824 */ /* 0x000fc600008e060a */
[----:B------:R0:W-:Y:S04]  /*cec40*/  STL.64 [R1+0xab8], R38 ;  /* 0x000ab82601007387 */ /* 0x0001e80000100a00 */
[----:B------:R1:W-:Y:S01]  /*cec50*/  STL.64 [R1+0xac0], R40 ;  /* 0x000ac02801007387 */ /* 0x0003e20000100a00 */
[C---:B0-----:R-:W-:Y:S02]  /*cec60*/  IADD3 R38, P0, R29.reuse, R6, RZ ;  /* 0x000000061d267210 */ /* 0x041fe40007f1e0ff */
[----:B-1----:R-:W-:-:S03]  /*cec70*/  IADD3 R40, P1, R29, R4, RZ ;  /* 0x000000041d287210 */ /* 0x002fc60007f3e0ff */
[C---:B------:R-:W-:Y:S01]  /*cec80*/  IMAD.X R39, R14.reuse, 0x1, R7, P0 ;  /* 0x000000010e277824 */ /* 0x040fe200000e0607 */
        /* <DEDUP_REMOVED lines=12> */
[C---:B------:R-:W-:Y:S02]  /*ced50*/  IMAD.X R39, R13.reuse, 0x1, R7, P0 ;  /* 0x000000010d277824 */ /* 0x040fe400000e0607 */
[----:B------:R-:W-:-:S03]  /*ced60*/  IMAD.X R41, R13, 0x1, R5, P1 ;  /* 0x000000010d297824 */ /* 0x000fc600008e0605 */
[----:B------:R0:W-:Y:S01]  /*ced70*/  STL.64 [R1+0xaa0], R38 ;  /* 0x000aa02601007387 */ /* 0x0001e20000100a00 */
[----:B------:R-:W-:-:S03]  /*ced80*/  SHF.R.S32.HI R14, RZ, 0x1f, R31 ;  /* 0x0000001fff0e7819 */ /* 0x000fc6000001141f */
[----:B------:R1:W-:Y:S01]  /*ced90*/  STL.64 [R1+0xa90], R40 ;  /* 0x000a902801007387 */ /* 0x0003e20000100a00 */
[----:B0-----:R-:W-:-:S05]  /*ceda0*/  IADD3 R38, P0, R12, R6, RZ ;  /* 0x000000060c267210 */ /* 0x001fca0007f1e0ff */
[----:B------:R-:W-:Y:S01]  /*cedb0*/  IMAD.X R39, R15, 0x1, R7, P0 ;  /* 0x000000010f277824 */ /* 0x000fe200000e0607 */
[C---:B-1----:R-:W-:Y:S01]  /*cedc0*/  IADD3 R40, P0, R31.reuse, R9, RZ ;  /* 0x000000091f287210 */ /* 0x042fe20007f1e0ff */
[----:B------:R-:W-:Y:S02]  /*cedd0*/  IMAD.MOV.U32 R29, RZ, RZ, R28 ;  /* 0x000000ffff1d7224 */ /* 0x000fe400078e001c */
[----:B------:R-:W-:Y:S01]  /*cede0*/  IMAD.MOV.U32 R28, RZ, RZ, R26 ;  /* 0x000000ffff1c7224 */ /* 0x000fe200078e001a */
[----:B------:R0:W-:Y:S01]  /*cedf0*/  STL.64 [R1+0x3c20], R38 ;  /* 0x003c202601007387 */ /* 0x0001e20000100a00 */
[----:B------:R-:W-:Y:S01]  /*cee00*/  IMAD.X R41, R14, 0x1, R11, P0 ;  /* 0x000000010e297824 */ /* 0x000fe200000e060b */
[C---:B------:R-:W-:Y:S02]  /*cee10*/  IADD3 R26, P0, R31.reuse, R6, RZ ;  /* 0x000000061f1a7210 */ /* 0x040fe40007f1e0ff */
[----:B0-----:R-:W-:-:S03]  /*cee20*/  IADD3 R38, P1, R31, R8, RZ ;  /* 0x000000081f267210 */ /* 0x001fc60007f3e0ff */
[C---:B------:R-:W-:Y:S02]  /*cee30*/  IMAD.X R27, R14.reuse, 0x1, R7, P0 ;  /* 0x000000010e1b7824 */ /* 0x040fe400000e0607 */
[----:B------:R-:W-:Y:S01]  /*cee40*/  IMAD.X R39, R14, 0x1, R10, P1 ;  /* 0x000000010e277824 */ /* 0x000fe200008e060a */
[----:B------:R-:W-:Y:S01]  /*cee50*/  STL.64 [R1+0xa78], R40 ;  /* 0x000a782801007387 */ /* 0x000fe20000100a00 */
[----:B------:R-:W-:-:S03]  /*cee60*/  SHF.R.S32.HI R13, RZ, 0x1f, R30 ;  /* 0x0000001fff0d7819 */ /* 0x000fc6000001141e */
[----:B------:R0:W-:Y:S04]  /*cee70*/  STL.64 [R1+0xa80], R38 ;  /* 0x000a802601007387 */ /* 0x0001e80000100a00 */
[----:B------:R1:W-:Y:S01]  /*cee80*/  STL.64 [R1+0xa88], R26 ;  /* 0x000a881a01007387 */ /* 0x0003e20000100a00 */
[----:B0-----:R-:W-:Y:S02]  /*cee90*/  IADD3 R38, P1, R31, R4, RZ ;  /* 0x000000041f267210 */ /* 0x001fe40007f3e0ff */
[----:B-1----:R-:W-:-:S03]  /*ceea0*/  IADD3 R26, P0, R30, R9, RZ ;  /* 0x000000091e1a7210 */ /* 0x002fc60007f1e0ff */
[----:B------:R-:W-:Y:S02]  /*ceeb0*/  IMAD.X R39, R14, 0x1, R5, P1 ;  /* 0x000000010e277824 */ /* 0x000fe400008e0605 */
[----:B------:R-:W-:-:S03]  /*ceec0*/  IMAD.X R27, R13, 0x1, R11, P0 ;  /* 0x000000010d1b7824 */ /* 0x000fc600000e060b */
[----:B------:R0:W-:Y:S04]  /*ceed0*/  STL.64 [R1+0xa58], R38 ;  /* 0x000a582601007387 */ /* 0x0001e80000100a00 */
[----:B------:R1:W-:Y:S01]  /*ceee0*/  STL.64 [R1+0xa70], R26 ;  /* 0x000a701a01007387 */ /* 0x0003e20000100a00 */
[C---:B0-----:R-:W-:Y:S02]  /*ceef0*/  IADD3 R38, P1, R30.reuse, R8, RZ ;  /* 0x000000081e267210 */ /* 0x041fe40007f3e0ff */
[----:B-1----:R-:W-:-:S03]  /*cef00*/  IADD3 R26, P0, R30, R6, RZ ;  /* 0x000000061e1a7210 */ /* 0x002fc60007f1e0ff */
[C---:B------:R-:W-:Y:S02]  /*cef10*/  IMAD.X R39, R13.reuse, 0x1, R10, P1 ;  /* 0x000000010d277824 */ /* 0x040fe400008e060a */
[----:B------:R-:W-:-:S03]  /*cef20*/  IMAD.X R27, R13, 0x1, R7, P0 ;  /* 0x000000010d1b7824 */ /* 0x000fc600000e0607 */
[----:B------:R-:W-:Y:S04]  /*cef30*/  STL.64 [R1+0xa48], R38 ;  /* 0x000a482601007387 */ /* 0x000fe80000100a00 */
[----:B------:R0:W-:Y:S01]  /*cef40*/  STL.64 [R1+0xa50], R26 ;  /* 0x000a501a01007387 */ /* 0x0001e20000100a00 */
[----:B------:R-:W-:Y:S02]  /*cef50*/  IADD3 R30, P1, R30, R4, RZ ;  /* 0x000000041e1e7210 */ /* 0x000fe40007f3e0ff */
[----:B0-----:R-:W-:-:S05]  /*cef60*/  IADD3 R26, P0, R12, R8, RZ ;  /* 0x000000080c1a7210 */ /* 0x001fca0007f1e0ff */
[----:B------:R-:W-:Y:S01]  /*cef70*/  IMAD.X R27, R15, 0x1, R10, P0 ;  /* 0x000000010f1b7824 */ /* 0x000fe200000e060a */
[----:B------:R-:W-:-:S04]  /*cef80*/  SHF.R.S32.HI R14, RZ, 0x1f, R29 ;  /* 0x0000001fff0e7819 */ /* 0x000fc8000001141d */
        /* <DEDUP_REMOVED lines=23> */
[----:B------:R-:W-:-:S05]  /*cf100*/  IMAD.X R27, R13, 0x1, R7, P0 ;  /* 0x000000010d1b7824 */ /* 0x000fca00000e0607 */
        /* <DEDUP_REMOVED lines=11> */
[----:B0-----:R-:W-:Y:S01]  /*cf1c0*/  IADD3 R28, P1, R25, R8, RZ ;  /* 0x00000008191c7210 */ /* 0x001fe20007f3e0ff */
[----:B------:R-:W-:-:S04]  /*cf1d0*/  VIADD R12, R12, UR6 ;  /* 0x000000060c0c7c36 */ /* 0x000fc80008000000 */
[----:B------:R-:W-:Y:S01]  /*cf1e0*/  IMAD.X R29, R14, 0x1, R10, P1 ;  /* 0x000000010e1d7824 */ /* 0x000fe200008e060a */
[----:B-1----:R-:W-:-:S04]  /*cf1f0*/  IADD3 R26, P0, R25, R6, RZ ;  /* 0x00000006191a7210 */ /* 0x002fc80007f1e0ff */
[----:B------:R0:W-:Y:S01]  /*cf200*/  STL.64 [R1+0x9a8], R28 ;  /* 0x0009a81c01007387 */ /* 0x0001e20000100a00 */
[----:B------:R-:W-:Y:S01]  /*cf210*/  IMAD.X R27, R14, 0x1, R7, P0 ;  /* 0x000000010e1b7824 */ /* 0x000fe200000e0607 */
[----:B------:R-:W-:-:S04]  /*cf220*/  SHF.R.S32.HI R13, RZ, 0x1f, R12 ;  /* 0x0000001fff0d7819 */ /* 0x000fc8000001140c */
[----:B------:R1:W-:Y:S01]  /*cf230*/  STL.64 [R1+0x9b0], R26 ;  /* 0x0009b01a01007387 */ /* 0x0003e20000100a00 */
[-C--:B0-----:R-:W-:Y:S02]  /*cf240*/  IADD3 R28, P1, R25, R4.reuse, RZ ;  /* 0x00000004191c7210 */ /* 0x081fe40007f3e0ff */
[----:B-1----:R-:W-:-:S03]  /*cf250*/  IADD3 R26, P0, R12, R4, RZ ;  /* 0x000000040c1a7210 */ /* 0x002fc60007f1e0ff */
[--C-:B------:R-:W-:Y:S02]  /*cf260*/  IMAD.X R29, R14, 0x1, R5.reuse, P1 ;  /* 0x000000010e1d7824 */ /* 0x100fe400008e0605 */
[----:B------:R-:W-:Y:S01]  /*cf270*/  IMAD.X R27, R13, 0x1, R5, P0 ;  /* 0x000000010d1b7824 */ /* 0x000fe200000e0605 */
[----:B------:R-:W-:-:S04]  /*cf280*/  SHF.R.S32.HI R14, RZ, 0x1f, R22 ;  /* 0x0000001fff0e7819 */ /* 0x000fc80000011416 */
        /* <DEDUP_REMOVED lines=9> */
[----:B-1----:R-:W-:Y:S02]  /*cf320*/  IADD3 R28, P1, R22, R4, RZ ;  /* 0x00000004161c7210 */ /* 0x002fe40007f3e0ff */
[----:B------:R-:W2:Y:S01]  /*cf330*/  LDL.LU R22, [R1+0x3d68] ;  /* 0x003d680001167983 */ /* 0x000ea20000300800 */
        /* <DEDUP_REMOVED lines=16> */
[----:B------:R-:W-:Y:S02]  /*cf440*/  IMAD.X R29, R15, 0x1, R5, P1 ;  /* 0x000000010f1d7824 */ /* 0x000fe400008e0605 */
[----:B------:R-:W-:-:S05]  /*cf450*/  IMAD.X R27, R13, 0x1, R7, P0 ;  /* 0x000000010d1b7824 */ /* 0x000fca00000e0607 */
[----:B------:R0:W-:Y:S04]  /*cf460*/  STL.64 [R1+0x2400], R26 ;  /* 0x0024001a01007387 */ /* 0x0001e80000100a00 */
[----:B------:R1:W-:Y:S04]  /*cf470*/  STL.64 [R1+0x910], R28 ;  /* 0x0009101c01007387 */ /* 0x0003e80000100a00 */
[----:B------:R-:W4:Y:S01]  /*cf480*/  LDL.LU R21, [R1+0x3d6c] ;  /* 0x003d6c0001157983 */ /* 0x000f220000300800 */
[----:B------:R-:W-:Y:S02]  /*cf490*/  SHF.R.S32.HI R14, RZ, 0x1f, R24 ;  /* 0x0000001fff0e7819 */ /* 0x000fe40000011418 */
[----:B0-----:R-:W-:-:S05]  /*cf4a0*/  IADD3 R26, P1, R24, R9, RZ ;  /* 0x00000009181a7210 */ /* 0x001fca0007f3e0ff */
[----:B------:R-:W-:Y:S01]  /*cf4b0*/  IMAD.X R27, R14, 0x1, R11, P1 ;  /* 0x000000010e1b7824 */ /* 0x000fe200008e060b */
[----:B-1----:R-:W-:-:S04]  /*cf4c0*/  IADD3 R28, P0, R24, R8, RZ ;  /* 0x00000008181c7210 */ /* 0x002fc80007f1e0ff */
[----:B------:R0:W-:Y:S04]  /*cf4d0*/  STL.64 [R1+0x8d0], R26 ;  /* 0x0008d01a01007387 */ /* 0x0001e80000100a00 */
[----:B------:R-:W3:Y:S01]  /*cf4e0*/  LDL.LU R15, [R1+0x3d70] ;  /* 0x003d7000010f7983 */ /* 0x000ee20000300800 */
[----:B------:R-:W-:Y:S01]  /*cf4f0*/  IMAD.X R29, R14, 0x1, R10, P0 ;  /* 0x000000010e1d7824 */ /* 0x000fe200000e060a */
[C---:B0-----:R-:W-:Y:S02]  /*cf500*/  IADD3 R26, P1, R24.reuse, R6, RZ ;  /* 0x00000006181a7210 */ /* 0x041fe40007f3e0ff */
[----:B------:R-:W-:-:S03]  /*cf510*/  IADD3 R24, P0, R24, R4, RZ ;  /* 0x0000000418187210 */ /* 0x000fc60007f1e0ff */
[C---:B------:R-:W-:Y:S02]  /*cf520*/  IMAD.X R27, R14.reuse, 0x1, R7, P1 ;  /* 0x000000010e1b7824 */ /* 0x040fe400008e0607 */
[----:B------:R-:W-:Y:S01]  /*cf530*/  IMAD.X R25, R14, 0x1, R5, P0 ;  /* 0x000000010e197824 */ /* 0x000fe200000e0605 */
[----:B------:R-:W-:Y:S01]  /*cf540*/  STL.64 [R1+0x8d8], R28 ;  /* 0x0008d81c01007387 */ /* 0x000fe20000100a00 */
[----:B------:R-:W-:Y:S01]  /*cf550*/  UMOV UR6, UR9 ;  /* 0x0000000900067c82 */ /* 0x000fe20008000000 */
[----:B------:R-:W-:Y:S01]  /*cf560*/  SHF.R.S32.HI R14, RZ, 0x1f, R23 ;  /* 0x0000001fff0e7819 */ /* 0x000fe20000011417 */
[----:B------:R-:W-:Y:S01]  /*cf570*/  ULDC.64 UR8, c[0x0][0x228] ;  /* 0x00008a0000087ab9 */ /* 0x000fe20000000a00 */
[----:B------:R-:W-:Y:S04]  /*cf580*/  STL.64 [R1+0x8f0], R26 ;  /* 0x0008f01a01007387 */ /* 0x000fe80000100a00 */
[----:B------:R0:W-:Y:S01]  /*cf590*/  STL.64 [R1+0x8f8], R24 ;  /* 0x0008f81801007387 */ /* 0x0001e20000100a00 */
[----:B--2---:R-:W-:-:S03]  /*cf5a0*/  ISETP.GE.AND P1, PT, R22, UR6, PT ;  /* 0x0000000616007c0c */ /* 0x004fc6000bf26270 */
[----:B------:R-:W2:Y:S01]  /*cf5b0*/  LDL.LU R22, [R1+0x3d74] ;  /* 0x003d740001167983 */ /* 0x000ea20000300800 */
[----:B0-----:R-:W-:-:S05]  /*cf5c0*/  IADD3 R24, P0, R23, R9, RZ ;  /* 0x0000000917187210 */ /* 0x001fca0007f1e0ff */
[----:B------:R-:W-:-:S05]  /*cf5d0*/  IMAD.X R25, R14, 0x1, R11, P0 ;  /* 0x000000010e197824 */ /* 0x000fca00000e060b */
[----:B------:R0:W-:Y:S02]  /*cf5e0*/  STL.64 [R1+0x890], R24 ;  /* 0x0008901801007387 */ /* 0x0001e40000100a00 */
[----:B0-----:R-:W-:-:S05]  /*cf5f0*/  IADD3 R24, P0, R23, R8, RZ ;  /* 0x0000000817187210 */ /* 0x001fca0007f1e0ff */
[----:B------:R-:W-:-:S05]  /*cf600*/  IMAD.X R25, R14, 0x1, R10, P0 ;  /* 0x000000010e197824 */ /* 0x000fca00000e060a */
[----:B------:R0:W-:Y:S02]  /*cf610*/  STL.64 [R1+0x898], R24 ;  /* 0x0008981801007387 */ /* 0x0001e40000100a00 */
[----:B0-----:R-:W-:-:S05]  /*cf620*/  IADD3 R24, P0, R23, R6, RZ ;  /* 0x0000000617187210 */ /* 0x001fca0007f1e0ff */
[----:B------:R-:W-:-:S05]  /*cf630*/  IMAD.X R25, R14, 0x1, R7, P0 ;  /* 0x000000010e197824 */ /* 0x000fca00000e0607 */
[----:B------:R0:W-:Y:S01]  /*cf640*/  STL.64 [R1+0x8b0], R24 ;  /* 0x0008b01801007387 */ /* 0x0001e20000100a00 */
[----:B------:R-:W-:Y:S01]  /*cf650*/  UMOV UR6, UR9 ;  /* 0x0000000900067c82 */ /* 0x000fe20008000000 */
[----:B------:R-:W-:Y:S02]  /*cf660*/  LOP3.LUT R2, R2, 0xfffbffff, RZ, 0xc0, !PT ;  /* 0xfffbffff02027812 */ /* 0x000fe400078ec0ff */
[----:B0-----:R-:W-:-:S05]  /*cf670*/  IADD3 R24, P0, R23, R4, RZ ;  /* 0x0000000417187210 */ /* 0x001fca0007f1e0ff */
[----:B------:R-:W-:Y:S01]  /*cf680*/  IMAD.X R25, R14, 0x1, R5, P0 ;  /* 0x000000010e197824 */ /* 0x000fe200000e0605 */
[----:B------:R-:W-:-:S04]  /*cf690*/  @P2 LOP3.LUT R2, R2, 0x40000, RZ, 0xfc, !PT ;  /* 0x0004000002022812 */ /* 0x000fc800078efcff */
[----:B------:R0:W-:Y:S01]  /*cf6a0*/  STL.64 [R1+0x8b8], R24 ;  /* 0x0008b81801007387 */ /* 0x0001e20000100a00 */
[----:B----4-:R-:W-:-:S03]  /*cf6b0*/  ISETP.GE.AND P0, PT, R21, UR6, PT ;  /* 0x0000000615007c0c */ /* 0x010fc6000bf06270 */
[----:B------:R-:W4:Y:S04]  /*cf6c0*/  LDL.LU R23, [R1+0x3d78] ;  /* 0x003d780001177983 */ /* 0x000f280000300800 */
[----:B------:R-:W4:Y:S01]  /*cf6d0*/  LDL.LU R21, [R1+0x3d7c] ;  /* 0x003d7c0001157983 */ /* 0x000f220000300800 */
[----:B------:R-:W-:-:S04]  /*cf6e0*/  LOP3.LUT R2, R2, 0xfffdffff, RZ, 0xc0, !PT ;  /* 0xfffdffff02027812 */ /* 0x000fc800078ec0ff */
[----:B------:R-:W-:-:S04]  /*cf6f0*/  @P1 LOP3.LUT R2, R2, 0x20000, RZ, 0xfc, !PT ;  /* 0x0002000002021812 */ /* 0x000fc800078efcff */
[----:B------:R-:W-:Y:S01]  /*cf700*/  LOP3.LUT R2, R2, 0xfffeffff, RZ, 0xc0, !PT ;  /* 0xfffeffff02027812 */ /* 0x000fe200078ec0ff */
[----:B------:R-:W-:Y:S01]  /*cf710*/  UMOV UR11, UR8 ;  /* 0x00000008000b7c82 */ /* 0x000fe20008000000 */
[----:B------:R-:W-:Y:S02]  /*cf720*/  ULDC.64 UR8, c[0x0][0x228] ;  /* 0x00008a0000087ab9 */ /* 0x000fe40000000a00 */
[----:B------:R-:W-:Y:S02]  /*cf730*/  @P0 LOP3.LUT R2, R2, 0x10000, RZ, 0xfc, !PT ;  /* 0x0001000002020812 */ /* 0x000fe400078efcff */
[C---:B------:R-:W-:Y:S01]  /*cf740*/  IADD3 R14, P0, R12.reuse, R8, RZ ;  /* 0x000000080c0e7210 */ /* 0x040fe20007f1e0ff */
[----:B------:R-:W-:Y:S02]  /*cf750*/  UMOV UR6, UR9 ;  /* 0x0000000900067c82 */ /* 0x000fe40008000000 */
[----:B---3--:R-:W-:Y:S02]  /*cf760*/  ISETP.GE.AND P1, PT, R15, UR6, PT ;  /* 0x000000060f007c0c */ /* 0x008fe4000bf26270 */
[----:B------:R-:W-:Y:S01]  /*cf770*/  IMAD.X R15, R13, 0x1, R10, P0 ;  /* 0x000000010d0f7824 */ /* 0x000fe200000e060a */
[----:B0-----:R-:W-:-:S04]  /*cf780*/  IADD3 R24, P0, R12, R9, RZ ;  /* 0x000000090c187210 */ /* 0x001fc80007f1e0ff */
[----:B------:R0:W-:Y:S01]  /*cf790*/  STL.64 [R1+0x23d8], R14 ;  /* 0x0023d80e01007387 */ /* 0x0001e20000100a00 */
[----:B------:R-:W-:Y:S01]  /*cf7a0*/  UMOV UR28, UR8 ;  /* 0x00000008001c7c82 */ /* 0x000fe20008000000 */
[----:B------:R-:W-:Y:S01]  /*cf7b0*/  LOP3.LUT R2, R2, 0xffff7fff, RZ, 0xc0, !PT ;  /* 0xffff7fff02027812 */ /* 0x000fe200078ec0ff */
[----:B------:R-:W-:Y:S01]  /*cf7c0*/  IMAD.X R25, R13, 0x1, R11, P0 ;  /* 0x000000010d197824 */ /* 0x000fe200000e060b */
[----:B------:R-:W-:Y:S01]  /*cf7d0*/  ULDC.64 UR8, c[0x0][0x228] ;  /* 0x00008a0000087ab9 */ /* 0x000fe20000000a00 */
[----:B0-----:R-:W3:Y:S01]  /*cf7e0*/  LDL.LU R15, [R1+0x3d88] ;  /* 0x003d8800010f7983 */ /* 0x001ee20000300800 */
[----:B------:R-:W-:Y:S01]  /*cf7f0*/  UMOV UR6, UR9 ;  /* 0x0000000900067c82 */ /* 0x000fe20008000000 */
[----:B------:R-:W-:Y:S02]  /*cf800*/  @P1 LOP3.LUT R2, R2, 0x8000, RZ, 0xfc, !PT ;  /* 0x0000800002021812 */ /* 0x000fe400078efcff */
[----:B------:R0:W-:Y:S01]  /*cf810*/  STL.64 [R1+0x23e8], R24 ;  /* 0x0023e81801007387 */ /* 0x0001e20000100a00 */
[----:B--2---:R-:W-:Y:S01]  /*cf820*/  ISETP.GE.AND P1, PT, R22, UR6, PT ;  /* 0x0000000616007c0c */ /* 0x004fe2000bf26270 */
[----:B------:R-:W-:-:S02]  /*cf830*/  UMOV UR48, UR8 ;  /* 0x0000000800307c82 */ /* 0x000fc40008000000 */
[----:B------:R-:W2:Y:S01]  /*cf840*/  LDL.LU R22, [R1+0x3d8c] ;  /* 0x003d8c0001167983 */ /* 0x000ea20000300800 */
[----:B------:R-:W-:Y:S01]  /*cf850*/  UMOV UR51, UR12 ;  /* 0x0000000c00337c82 */ /* 0x000fe20008000000 */
[----:B------:R-:W-:Y:S01]  /*cf860*/  LOP3.LUT R2, R2, 0xffffbfff, RZ, 0xc0, !PT ;  /* 0xffffbfff02027812 */ /* 0x000fe200078ec0ff */
[----:B------:R-:W-:Y:S01]  /*cf870*/  ULDC UR6, c[0x0][0x248] ;  /* 0x0000920000067ab9 */ /* 0x000fe20000000800 */
[----:B------:R-:W2:Y:S01]  /*cf880*/  LDL.LU R14, [R1+0x3d98] ;  /* 0x003d9800010e7983 */ /* 0x000ea20000300800 */
[----:B------:R-:W-:Y:S01]  /*cf890*/  UMOV UR8, UR13 ;  /* 0x0000000d00087c82 */ /* 0x000fe20008000000 */
[----:B------:R-:W-:Y:S02]  /*cf8a0*/  ULDC.64 UR12, c[0x0][0x228] ;  /* 0x00008a00000c7ab9 */ /* 0x000fe40000000a00 */
[----:B------:R-:W-:Y:S02]  /*cf8b0*/  UMOV UR7, UR13 ;  /* 0x0000000d00077c82 */ /* 0x000fe40008000000 */
[----:B------:R-:W-:Y:S01]  /*cf8c0*/  @P1 LOP3.LUT R2, R2, 0x4000, RZ, 0xfc, !PT ;  /* 0x0000400002021812 */ /* 0x000fe200078efcff */
[----:B------:R-:W-:Y:S01]  /*cf8d0*/  UMOV UR61, UR12 ;  /* 0x0000000c003d7c82 */ /* 0x000fe20008000000 */
[----:B------:R-:W-:-:S02]  /*cf8e0*/  ULDC.64 UR12, c[0x0][0x228] ;  /* 0x00008a00000c7ab9 */ /* 0x000fc40000000a00 */
[----:B------:R-:W-:Y:S01]  /*cf8f0*/  LOP3.LUT R2, R2, 0xffffdfff, RZ, 0xc0, !PT ;  /* 0xffffdfff02027812 */ /* 0x000fe200078ec0ff */
[----:B------:R-:W-:Y:S01]  /*cf900*/  VIADD R12, R12, UR6 ;  /* 0x000000060c0c7c36 */ /* 0x000fe20008000000 */
[----:B------:R-:W-:-:S04]  /*cf910*/  UMOV UR6, UR13 ;  /* 0x0000000d00067c82 */ /* 0x000fc80008000000 */
[----:B------:R-:W-:Y:S02]  /*cf920*/  SHF.R.S32.HI R13, RZ, 0x1f, R12 ;  /* 0x0000001fff0d7819 */ /* 0x000fe4000001140c */
[----:B----4-:R-:W-:Y:S02]  /*cf930*/  ISETP.GE.AND P2, PT, R21, UR7, PT ;  /* 0x0000000715007c0c */ /* 0x010fe4000bf46270 */
[----:B------:R-:W4:Y:S01]  /*cf940*/  LDL.LU R21, [R1+0x3d9c] ;  /* 0x003d9c0001157983 */ /* 0x000f220000300800 */
[----:B------:R-:W-:Y:S01]  /*cf950*/  ISETP.GE.AND P0, PT, R23, UR8, PT ;  /* 0x0000000817007c0c */ /* 0x000fe2000bf06270 */
[----:B------:R-:W-:-:S12]  /*cf960*/  ULDC.64 UR8, c[0x0][0x228] ;  /* 0x00008a0000087ab9 */ /* 0x000fd80000000a00 */
[----:B------:R-:W-:-:S04]  /*cf970*/  @P0 LOP3.LUT R2, R2, 0x2000, RZ, 0xfc, !PT ;  /* 0x0000200002020812 */ /* 0x000fc800078efcff */
[----:B------:R-:W-:Y:S02]  /*cf980*/  LOP3.LUT R2, R2, 0xffffefff, RZ, 0xc0, !PT ;  /* 0xffffefff02027812 */ /* 0x000fe400078ec0ff */
[----:B0-----:R-:W-:Y:S02]  /*cf990*/  IADD3 R24, P0, R12, R4, RZ ;  /* 0x000000040c187210 */ /* 0x001fe40007f1e0ff */
[----:B------:R-:W-:Y:S01]  /*cf9a0*/  @P2 LOP3.LUT R2, R2, 0x1000, RZ, 0xfc, !PT ;  /* 0x0000100002022812 */ /* 0x000fe200078efcff */
[----:B------:R-:W-:Y:S01]  /*cf9b0*/  UMOV UR7, UR9 ;  /* 0x0000000900077c82 */ /* 0x000fe20008000000 */
[----:B------:R-:W-:Y:S01]  /*cf9c0*/  UMOV UR60, UR8 ;  /* 0x00000008003c7c82 */ /* 0x000fe20008000000 */
[----:B------:R-:W-:Y:S01]  /*cf9d0*/  IMAD.X R25, R13, 0x1, R5, P0 ;  /* 0x000000010d197824 */ /* 0x000fe200000e0605 */
[----:B------:R-:W-:Y:S01]  /*cf9e0*/  LOP3.LUT R2, R2, 0xfffff7ff, RZ, 0xc0, !PT ;  /* 0xfffff7ff02027812 */ /* 0x000fe200078ec0ff */
[----:B------:R-:W-:Y:S01]  /*cf9f0*/  ULDC.64 UR8, c[0x0][0x228] ;  /* 0x00008a0000087ab9 */ /* 0x000fe20000000a00 */
[----:B---3--:R-:W-:-:S02]  /*cfa00*/  ISETP.GE.AND P1, PT, R15, UR6, PT ;  /* 0x000000060f007c0c */ /* 0x008fc4000bf26270 */
[----:B------:R-:W3:Y:S01]  /*cfa10*/  LDL.LU R15, [R1+0x3da0] ;  /* 0x003da000010f7983 */ /* 0x000ee20000300800 */
[----:B------:R-:W-:-:S03]  /*cfa20*/  UMOV UR6, UR9 ;  /* 0x0000000900067c82 */ /* 0x000fc60008000000 */
[----:B------:R-:W-:Y:S07]  /*cfa30*/  STL.64 [R1+0x23d0], R24 ;  /* 0x0023d01801007387 */ /* 0x000fee0000100a00 */
[----:B------:R-:W-:Y:S02]  /*cfa40*/  @P1 LOP3.LUT R2, R2, 0x800, RZ, 0xfc, !PT ;  /* 0x0000080002021812 */ /* 0x000fe400078efcff */
[----:B--2---:R-:W-:Y:S02]  /*cfa50*/  ISETP.GE.AND P1, PT, R14, UR6, PT ;  /* 0x000000060e007c0c */ /* 0x004fe4000bf26270 */
[----:B------:R-:W2:Y:S01]  /*cfa60*/  LDL.LU R14, [R1+0x3da4] ;  /* 0x003da400010e7983 */ /* 0x000ea20000300800 */
[----:B------:R-:W-:-:S02]  /*cfa70*/  ISETP.GE.AND P2, PT, R22, UR7, PT ;  /* 0x0000000716007c0c */ /* 0x000fc4000bf46270 */
[----:B------:R-:W-:-:S05]  /*cfa80*/  IADD3 R22, P0, R12, R6, RZ ;  /* 0x000000060c167210 */ /* 0x000fca0007f1e0ff */
[----:B------:R-:W-:-:S05]  /*cfa90*/  IMAD.X R23, R13, 0x1, R7, P0 ;  /* 0x000000010d177824 */ /* 0x000fca00000e0607 */
[----:B------:R0:W-:Y:S01]  /*cfaa0*/  STL.64 [R1+0x23e0], R22 ;  /* 0x0023e01601007387 */ /* 0x0001e20000100a00 */
[----:B------:R-:W-:Y:S01]  /*cfab0*/  UMOV UR47, UR8 ;  /* 0x00000008002f7c82 */ /* 0x000fe20008000000 */
[----:B------:R-:W-:Y:S01]  /*cfac0*/  LOP3.LUT R2, R2, 0xfffffbff, RZ, 0xc0, !PT ;  /* 0xfffffbff02027812 */ /* 0x000fe200078ec0ff */
[----:B------:R-:W-:Y:S01]  /*cfad0*/  ULDC.64 UR8, c[0x0][0x228] ;  /* 0x00008a0000087ab9 */ /* 0x000fe20000000a00 */
[----:B0-----:R-:W-:Y:S01]  /*cfae0*/  IADD3 R22, P0, R12, R8, RZ ;  /* 0x000000080c167210 */ /* 0x001fe20007f1e0ff */
[----:B------:R-:W-:-:S04]  /*cfaf0*/  UMOV UR7, UR9 ;  /* 0x0000000900077c82 */ /* 0x000fc80008000000 */
[----:B------:R-:W-:Y:S01]  /*cfb00*/  IMAD.X R23, R13, 0x1, R10, P0 ;  /* 0x000000010d177824 */ /* 0x000fe200000e060a */
[----:B------:R-:W-:-:S04]  /*cfb10*/  @P2 LOP3.LUT R2, R2, 0x400, RZ, 0xfc, !PT ;  /* 0x0000040002022812 */ /* 0x000fc800078efcff */
[----:B------:R0:W-:Y:S04]  /*cfb20*/  STL.64 [R1+0x23f8], R22 ;  /* 0x0023f81601007387 */ /* 0x0001e80000100a00 */
[----:B0-----:R-:W2:Y:S01]  /*cfb30*/  LDL.LU R23, [R1+0x3da8] ;  /* 0x003da80001177983 */ /* 0x001ea20000300800 */
[----:B------:R-:W-:Y:S01]  /*cfb40*/  LOP3.LUT R2, R2, 0xfffffdff, RZ, 0xc0, !PT ;  /* 0xfffffdff02027812 */ /* 0x000fe200078ec0ff */
[----:B------:R-:W-:Y:S01]  /*cfb50*/  UMOV UR46, UR8 ;  /* 0x00000008002e7c82 */ /* 0x000fe20008000000 */
[----:B------:R-:W-:Y:S02]  /*cfb60*/  ULDC.64 UR8, c[0x0][0x228] ;  /* 0x00008a0000087ab9 */ /* 0x000fe40000000a00 */
[----:B------:R-:W-:Y:S02]  /*cfb70*/  @P1 LOP3.LUT R2, R2, 0x200, RZ, 0xfc, !PT ;  /* 0x0000020002021812 */ /* 0x000fe400078efcff */
[----:B----4-:R-:W-:-:S02]  /*cfb80*/  ISETP.GE.AND P2, PT, R21, UR7, PT ;  /* 0x0000000715007c0c */ /* 0x010fc4000bf46270 */
[----:B------:R-:W4:Y:S01]  /*cfb90*/  LDL.LU R21, [R1+0x3dac] ;  /* 0x003dac0001157983 */ /* 0x000f220000300800 */
[----:B------:R-:W-:Y:S01]  /*cfba0*/  UMOV UR6, UR9 ;  /* 0x0000000900067c82 */ /* 0x000fe20008000000 */
[----:B------:R-:W-:Y:S02]  /*cfbb0*/  LOP3.LUT R2, R2, 0xfffffeff, RZ, 0xc0, !PT ;  /* 0xfffffeff02027812 */ /* 0x000fe400078ec0ff */
[----:B------:R-:W-:Y:S01]  /*cfbc0*/  IADD3 R24, P0, R12, R9, RZ ;  /* 0x000000090c187210 */ /* 0x000fe20007f1e0ff */
[----:B------:R-:W-:Y:S01]  /*cfbd0*/  UMOV UR55, UR8 ;  /* 0x0000000800377c82 */ /* 0x000fe20008000000 */
[----:B------:R-:W-:-:S05]  /*cfbe0*/  ULDC.64 UR8, c[0x0][0x228] ;  /* 0x00008a0000087ab9 */ /* 0x000fca0000000a00 */
[----:B------:R-:W-:Y:S01]  /*cfbf0*/  @P2 LOP3.LUT R2, R2, 0x100, RZ, 0xfc, !PT ;  /* 0x0000010002022812 */ /* 0x000fe200078efcff */
[----:B------:R-:W-:-:S03]  /*cfc00*/  IMAD.X R25, R13, 0x1, R11, P0 ;  /* 0x000000010d197824 */ /* 0x000fc600000e060b */
[----:B------:R-:W-:Y:S02]  /*cfc10*/  LOP3.LUT R2, R2, 0xffffff7f, RZ, 0xc0, !PT ;  /* 0xffffff7f02027812 */ /* 0x000fe400078ec0ff */
[----:B---3--:R-:W-:Y:S02]  /*cfc20*/  ISETP.GE.AND P1, PT, R15, UR6, PT ;  /* 0x000000060f007c0c */ /* 0x008fe4000bf26270 */
[----:B------:R-:W3:Y:S01]  /*cfc30*/  LDL.LU R15, [R1+0x3db0] ;  /* 0x003db000010f7983 */ /* 0x000ee20000300800 */
[----:B------:R-:W-:-:S03]  /*cfc40*/  UMOV UR6, UR9 ;  /* 0x0000000900067c82 */ /* 0x000fc60008000000 */
[----:B------:R0:W-:Y:S04]  /*cfc50*/  STL.64 [R1+0x2410], R24 ;  /* 0x0024101801007387 */ /* 0x0001e80000100a00 */
[----:B------:R-:W3:Y:S03]  /*cfc60*/  LDL.LU R22, [R1+0x3db4] ;  /* 0x003db40001167983 */ /* 0x000ee60000300800 */
[----:B------:R-:W-:Y:S02]  /*cfc70*/  @P1 LOP3.LUT R2, R2, 0x80, RZ, 0xfc, !PT ;  /* 0x0000008002021812 */ /* 0x000fe400078efcff */
[----:B--2---:R-:W-:Y:S01]  /*cfc80*/  ISETP.GE.AND P1, PT, R14, UR6, PT ;  /* 0x000000060e007c0c */ /* 0x004fe2000bf26270 */
[----:B------:R-:W-:Y:S01]  /*cfc90*/  UMOV UR27, UR12 ;  /* 0x0000000c001b7c82 */ /* 0x000fe20008000000 */
[----:B------:R-:W2:Y:S01]  /*cfca0*/  LDL.LU R14, [R1+0x3dc8] ;  /* 0x003dc800010e7983 */ /* 0x000ea20000300800 */
[----:B------:R-:W-:Y:S01]  /*cfcb0*/  ULDC.64 UR12, c[0x0][0x228] ;  /* 0x00008a00000c7ab9 */ /* 0x000fe20000000a00 */
[----:B------:R-:W-:Y:S01]  /*cfcc0*/  UMOV UR15, UR8 ;  /* 0x00000008000f7c82 */ /* 0x000fe20008000000 */
[----:B------:R-:W-:Y:S01]  /*cfcd0*/  UMOV UR8, UR13 ;  /* 0x0000000d00087c82 */ /* 0x000fe20008000000 */
[----:B------:R-:W-:Y:S01]  /*cfce0*/  UMOV UR20, UR12 ;  /* 0x0000000c00147c82 */ /* 0x000fe20008000000 */
[----:B------:R-:W-:Y:S01]  /*cfcf0*/  ULDC.64 UR12, c[0x0][0x228] ;  /* 0x00008a00000c7ab9 */ /* 0x000fe20000000a00 */
[----:B------:R-:W-:Y:S01]  /*cfd00*/  LOP3.LUT R2, R2, 0xffffffbf, RZ, 0xc0, !PT ;  /* 0xffffffbf02027812 */ /* 0x000fe200078ec0ff */
[----:B------:R-:W-:Y:S01]  /*cfd10*/  UMOV UR7, UR13 ;  /* 0x0000000d00077c82 */ /* 0x000fe20008000000 */
[----:B------:R-:W-:-:S03]  /*cfd20*/  ULDC UR6, c[0x0][0x248] ;  /* 0x0000920000067ab9 */ /* 0x000fc60000000800 */
[----:B------:R-:W-:Y:S01]  /*cfd30*/  @P1 LOP3.LUT R2, R2, 0x40, RZ, 0xfc, !PT ;  /* 0x0000004002021812 */ /* 0x000fe200078efcff */
[----:B------:R-:W-:Y:S01]  /*cfd40*/  UMOV UR57, UR12 ;  /* 0x0000000c00397c82 */ /* 0x000fe20008000000 */
[----:B------:R-:W-:Y:S02]  /*cfd50*/  ULDC.64 UR12, c[0x0][0x228] ;  /* 0x00008a00000c7ab9 */ /* 0x000fe40000000a00 */
[----:B------:R-:W-:Y:S01]  /*cfd60*/  LOP3.LUT R2, R2, 0xffffffdf, RZ, 0xc0, !PT ;  /* 0xffffffdf02027812 */ /* 0x000fe200078ec0ff */
[----:B------:R-:W-:Y:S01]  /*cfd70*/  VIADD R12, R12, UR6 ;  /* 0x000000060c0c7c36 */ /* 0x000fe20008000000 */
[----:B------:R-:W-:-:S04]  /*cfd80*/  UMOV UR6, UR13 ;  /* 0x0000000d00067c82 */ /* 0x000fc80008000000 */
[----:B------:R-:W-:Y:S02]  /*cfd90*/  SHF.R.S32.HI R13, RZ, 0x1f, R12 ;  /* 0x0000001fff0d7819 */ /* 0x000fe4000001140c */
[----:B------:R-:W-:Y:S01]  /*cfda0*/  ISETP.GE.AND P0, PT, R23, UR8, PT ;  /* 0x0000000817007c0c */ /* 0x000fe2000bf06270 */
[----:B------:R-:W-:Y:S01]  /*cfdb0*/  ULDC.64 UR8, c[0x0][0x228] ;  /* 0x00008a0000087ab9 */ /* 0x000fe20000000a00 */
[----:B----4-:R-:W-:Y:S02]  /*cfdc0*/  ISETP.GE.AND P2, PT, R21, UR7, PT ;  /* 0x0000000715007c0c */ /* 0x010fe4000bf46270 */
[----:B------:R-:W4:Y:S09]  /*cfdd0*/  LDL.LU R21, [R1+0x3dcc] ;  /* 0x003dcc0001157983 */ /* 0x000f320000300800 */
[----:B------:R-:W-:-:S04]  /*cfde0*/  @P0 LOP3.LUT R2, R2, 0x20, RZ, 0xfc, !PT ;  /* 0x0000002002020812 */ /* 0x000fc800078efcff */
[----:B------:R-:W-:Y:S02]  /*cfdf0*/  LOP3.LUT R2, R2, 0xffffffef, RZ, 0xc0, !PT ;  /* 0xffffffef02027812 */ /* 0x000fe400078ec0ff */
[----:B0-----:R-:W-:Y:S02]  /*cfe00*/  IADD3 R24, P0, R12, R4, RZ ;  /* 0x000000040c187210 */ /* 0x001fe40007f1e0ff */
[----:B------:R-:W-:-:S03]  /*cfe10*/  @P2 LOP3.LUT R2, R2, 0x10, RZ, 0xfc, !PT ;  /* 0x0000001002022812 */ /* 0x000fc600078efcff */
[----:B------:R-:W-:Y:S01]  /*cfe20*/  IMAD.X R25, R13, 0x1, R5, P0 ;  /* 0x000000010d197824 */ /* 0x000fe200000e0605 */
[----:B------:R-:W-:Y:S01]  /*cfe30*/  UMOV UR7, UR9 ;  /* 0x0000000900077c82 */ /* 0x000fe20008000000 */
[----:B------:R-:W-:Y:S01]  /*cfe40*/  UMOV UR44, UR8 ;  /* 0x00000008002c7c82 */ /* 0x000fe20008000000 */
[----:B------:R-:W-:Y:S01]  /*cfe50*/  LOP3.LUT R2, R2, 0xfffffff7, RZ, 0xc0, !PT ;  /* 0xfffffff702027812 */ /* 0x000fe200078ec0ff */
[----:B------:R-:W-:Y:S01]  /*cfe60*/  ULDC.64 UR8, c[0x0][0x228] ;  /* 0x00008a0000087ab9 */ /* 0x000fe20000000a00 */
[----:B---3--:R-:W-:Y:S02]  /*cfe70*/  ISETP.GE.AND P1, PT, R15, UR6, PT ;  /* 0x000000060f007c0c */ /* 0x008fe4000bf26270 */
[----:B------:R-:W3:Y:S01]  /*cfe80*/  LDL.LU R15, [R1+0x3dd0] ;  /* 0x003dd000010f7983 */ /* 0x000ee20000300800 */
[----:B------:R-:W-:-:S03]  /*cfe90*/  UMOV UR6, UR9 ;  /* 0x0000000900067c82 */ /* 0x000fc60008000000 */
[----:B------:R-:W-:Y:S07]  /*cfea0*/  STL.64 [R1+0x23f0], R24 ;  /* 0x0023f01801007387 */ /* 0x000fee0000100a00 */
[----:B------:R-:W-:Y:S02]  /*cfeb0*/  @P1 LOP3.LUT R2, R2, 0x8, RZ, 0xfc, !PT ;  /* 0x0000000802021812 */ /* 0x000fe400078efcff */
[----:B------:R-:W-:Y:S02]  /*cfec0*/  ISETP.GE.AND P2, PT, R22, UR7, PT ;  /* 0x0000000716007c0c */ /* 0x000fe4000bf46270 */
[----:B------:R-:W-:-:S05]  /*cfed0*/  IADD3 R22, P0, R12, R6, RZ ;  /* 0x000000060c167210 */ /* 0x000fca0007f1e0ff */
[----:B------:R-:W-:Y:S01]  /*cfee0*/  IMAD.X R23, R13, 0x1, R7, P0 ;  /* 0x000000010d177824 */ /* 0x000fe200000e0607 */
[----:B--2---:R-:W-:Y:S02]  /*cfef0*/  ISETP.GE.AND P1, PT, R14, UR6, PT ;  /* 0x000000060e007c0c */ /* 0x004fe4000bf26270 */
[----:B------:R-:W2:Y:S04]  /*cff00*/  LDL.LU R14, [R1+0x3dd4] ;  /* 0x003dd400010e7983 */ /* 0x000ea80000300800 */
[----:B------:R0:W-:Y:S02]  /*cff10*/  STL.64 [R1+0x2408], R22 ;  /* 0x0024081601007387 */ /* 0x0001e40000100a00 */
[----:B0-----:R-:W-:-:S05]  /*cff20*/  IADD3 R22, P0, R12, R8, RZ ;  /* 0x000000080c167210 */ /* 0x001fca0007f1e0ff */
[----:B------:R-:W-:-:S05]  /*cff30*/  IMAD.X R23, R13, 0x1, R10, P0 ;  /* 0x000000010d177824 */ /* 0x000fca00000e060a */
[----:B------:R0:W-:Y:S04]  /*cff40*/  STL.64 [R1+0x3b30], R22 ;  /* 0x003b301601007387 */ /* 0x0001e80000100a00 */
[----:B0-----:R-:W2:Y:S01]  /*cff50*/  LDL.LU R23, [R1+0x3dd8] ;  /* 0x003dd80001177983 */ /* 0x001ea20000300800 */
[----:B------:R-:W-:Y:S01]  /*cff60*/  UMOV UR50, UR8 ;  /* 0x0000000800327c82 */ /* 0x000fe20008000000 */
[----:B------:R-:W-:Y:S01]  /*cff70*/  LOP3.LUT R2, R2, 0xfffffffb, RZ, 0xc0, !PT ;  /* 0xfffffffb02027812 */ /* 0x000fe200078ec0ff */
[----:B------:R-:W-:Y:S02]  /*cff80*/  ULDC.64 UR8, c[0x0][0x228] ;  /* 0x00008a0000087ab9 */ /* 0x000fe40000000a00 */
[----:B------:R-:W-:Y:S01]  /*cff90*/  UMOV UR7, UR9 ;  /* 0x0000000900077c82 */ /* 0x000fe20008000000 */
[----:B------:R-:W-:Y:S01]  /*cffa0*/  @P2 LOP3.LUT R2, R2, 0x4, RZ, 0xfc, !PT ;  /* 0x0000000402022812 */ /* 0x000fe200078efcff */
[----:B------:R-:W-:Y:S01]  /*cffb0*/  IMAD.MOV.U32 R22, RZ, RZ, R16 ;  /* 0x000000ffff167224 */ /* 0x000fe200078e0010 */
[----:B------:R-:W-:Y:S01]  /*cffc0*/  UMOV UR56, UR8 ;  /* 0x0000000800387c82 */ /* 0x000fe20008000000 */
[----:B------:R-:W-:Y:S01]  /*cffd0*/  ULDC.64 UR8, c[0x0][0x228] ;  /* 0x00008a0000087ab9 */ /* 0x000fe20000000a00 */
[----:B------:R-:W-:Y:S01]  /*cffe0*/  LOP3.LUT R2, R2, 0xfffffffd, RZ, 0xc0, !PT ;  /* 0xfffffffd02027812 */ /* 0x000fe200078ec0ff */
[----:B------:R-:W-:Y:S01]  /*cfff0*/  UMOV UR6, UR9 ;  /* 0x0000000900067c82 */ /* 0x000fe20008000000 */
[----:B----4-:R-:W-:Y:S01]  /*d0000*/  ISETP.GE.AND P2, PT, R21, UR7, PT ;  /* 0x0000000715007c0c */ /* 0x010fe2000bf46270 */
[----:B------:R-:W-:-:S02]  /*d0010*/  IMAD.MOV.U32 R21, RZ, RZ, R20 ;  /* 0x000000ffff157224 */ /* 0x000fc400078e0014 */
[----:B------:R-:W-:Y:S02]  /*d0020*/  IMAD.MOV.U32 R20, RZ, RZ, R18 ;  /* 0x000000ffff147224 */ /* 0x000fe400078e0012 */
[----:B------:R-:W-:Y:S02]  /*d0030*/  IMAD.MOV.U32 R18, RZ, RZ, R17 ;  /* 0x000000ffff127224 */ /* 0x000fe400078e0011 */
[----:B------:R-:W4:Y:S04]  /*d0040*/  LDL.LU R17, [R1+0x3ddc] ;  /* 0x003ddc0001117983 */ /* 0x000f280000300800 */
[----:B------:R-:W4:Y:S01]  /*d0050*/  LDL.LU R16, [R1+0x3de8] ;  /* 0x003de80001107983 */ /* 0x000f220000300800 */
[----:B------:R-:W-:Y:S01]  /*d0060*/  @P1 LOP3.LUT R2, R2, 0x2, RZ, 0xfc, !PT ;  /* 0x0000000202021812 */ /* 0x000fe200078efcff */
[----:B------:R-:W-:Y:S01]  /*d0070*/  UMOV UR14, UR8 ;  /* 0x00000008000e7c82 */ /* 0x000fe20008000000 */
[----:B------:R-:W-:Y:S01]  /*d0080*/  LOP3.LUT R3, R3, 0x7fffffff, RZ, 0xc0, !PT ;  /* 0x7fffffff03037812 */ /* 0x000fe200078ec0ff */
[----:B------:R-:W-:Y:S01]  /*d0090*/  ULDC.64 UR8, c[0x0][0x228] ;  /* 0x00008a0000087ab9 */ /* 0x000fe20000000a00 */
[----:B---3--:R-:W-:Y:S01]  /*d00a0*/  ISETP.GE.AND P1, PT, R15, UR6, PT ;  /* 0x000000060f007c0c */ /* 0x008fe2000bf26270 */
[----:B------:R-:W-:-:S12]  /*d00b0*/  UMOV UR6, UR9 ;  /* 0x0000000900067c82 */ /* 0x000fd80008000000 */
[----:B------:R-:W-:Y:S01]  /*d00c0*/  @P1 LOP3.LUT R3, R3, 0x80000000, RZ, 0xfc, !PT ;  /* 0x8000000003031812 */ /* 0x000fe200078efcff */
[----:B------:R-:W-:Y:S01]  /*d00d0*/  UMOV UR49, UR12 ;  /* 0x0000000c00317c82 */ /* 0x000fe20008000000 */
[----:B------:R-:W-:Y:S02]  /*d00e0*/  ULDC.64 UR12, c[0x0][0x228] ;  /* 0x00008a00000c7ab9 */ /* 0x000fe40000000a00 */
[----:B------:R-:W-:Y:S01]  /*d00f0*/  LOP3.LUT R3, R3, 0xbfffffff, RZ, 0xc0, !PT ;  /* 0xbfffffff03037812 */ /* 0x000fe200078ec0ff */
[----:B------:R-:W-:Y:S01]  /*d0100*/  UMOV UR43, UR8 ;  /* 0x00000008002b7c82 */ /* 0x000fe20008000000 */
[----:B------:R-:W-:Y:S01]  /*d0110*/  UMOV UR8, UR13 ;  /* 0x0000000d00087c82 */ /* 0x000fe20008000000 */
[----:B--2---:R-:W-:Y:S01]  /*d0120*/  ISETP.GE.AND P1, PT, R14, UR6, PT ;  /* 0x000000060e007c0c */ /* 0x004fe2000bf26270 */
[----:B------:R-:W-:Y:S01]  /*d0130*/  UMOV UR18, UR12 ;  /* 0x0000000c00127c82 */ /* 0x000fe20008000000 */
[----:B------:R-:W-:Y:S01]  /*d0140*/  IADD3 R14, P0, R12, R9, RZ ;  /* 0x000000090c0e7210 */ /* 0x000fe20007f1e0ff */
[----:B------:R-:W-:Y:S01]  /*d0150*/  ULDC.64 UR12, c[0x0][0x228] ;  /* 0x00008a00000c7ab9 */ /* 0x000fe20000000a00 */
[----:B------:R-:W-:-:S03]  /*d0160*/  ULDC UR6, c[0x0][0x248] ;  /* 0x0000920000067ab9 */ /* 0x000fc60000000800 */
[----:B------:R-:W-:-:S05]  /*d0170*/  IMAD.X R15, R13, 0x1, R11, P0 ;  /* 0x000000010d0f7824 */ /* 0x000fca00000e060b */
[----:B------:R0:W-:Y:S04]  /*d0180*/  STL.64 [R1+0x3b40], R14 ;  /* 0x003b400e01007387 */ /* 0x0001e80000100a00 */
[----:B0-----:R-:W2:Y:S04]  /*d0190*/  LDL.LU R15, [R1+0x3dec] ;  /* 0x003dec00010f7983 */ /* 0x001ea80000300800 */
[----:B------:R-:W3:Y:S04]  /*d01a0*/  LDL.LU R14, [R1+0x3df8] ;  /* 0x003df800010e7983 */ /* 0x000ee80000300800 */
[----:B------:R-:W2:Y:S01]  /*d01b0*/  LDL.LU R24, [R1+0x3dfc] ;  /* 0x003dfc0001187983 */ /* 0x000ea20000300800 */
[----:B------:R-:W-:-:S02]  /*d01c0*/  @P1 LOP3.LUT R3, R3, 0x40000000, RZ, 0xfc, !PT ;  /* 0x4000000003031812 */ /* 0x000fc400078efcff */
[----:B------:R-:W-:Y:S01]  /*d01d0*/  ISETP.GE.AND P1, PT, R23, UR8, PT ;  /* 0x0000000817007c0c */ /* 0x000fe2000bf26270 */
[----:B------:R-:W-:Y:S01]  /*d01e0*/  UMOV UR7, UR13 ;  /* 0x0000000d00077c82 */ /* 0x000fe20008000000 */
[----:B------:R-:W2:Y:S01]  /*d01f0*/  LDL.LU R23, [R1+0x3e00] ;  /* 0x003e000001177983 */ /* 0x000ea20000300800 */
[----:B------:R-:W-:Y:S01]  /*d0200*/  LOP3.LUT R3, R3, 0xdfffffff, RZ, 0xc0, !PT ;  /* 0xdfffffff03037812 */ /* 0x000fe200078ec0ff */
[----:B------:R-:W-:Y:S01]  /*d0210*/  UMOV UR53, UR12 ;  /* 0x0000000c00357c82 */ /* 0x000fe20008000000 */
[----:B------:R-:W-:Y:S01]  /*d0220*/  VIADD R12, R12, UR6 ;  /* 0x000000060c0c7c36 */ /* 0x000fe20008000000 */
[----:B------:R-:W-:Y:S01]  /*d0230*/  ULDC.64 UR12, c[0x0][0x228] ;  /* 0x00008a00000c7ab9 */ /* 0x000fe20000000a00 */
[----:B------:R-:W-:-:S06]  /*d0240*/  ULDC.64 UR8, c[0x0][0x228] ;  /* 0x00008a0000087ab9 */ /* 0x000fcc0000000a00 */
[----:B------:R-:W-:Y:S01]  /*d0250*/  @P1 LOP3.LUT R3, R3, 0x20000000, RZ, 0xfc, !PT ;  /* 0x2000000003031812 */ /* 0x000fe200078efcff */
[----:B------:R-:W-:-:S03]  /*d0260*/  UMOV UR6, UR13 ;  /* 0x0000000d00067c82 */ /* 0x000fc60008000000 */
[----:B------:R-:W-:Y:S02]  /*d0270*/  LOP3.LUT R3, R3, 0xefffffff, RZ, 0xc0, !PT ;  /* 0xefffffff03037812 */ /* 0x000fe400078ec0ff */
[----:B------:R-:W-:Y:S02]  /*d0280*/  SHF.R.S32.HI R13, RZ, 0x1f, R12 ;  /* 0x0000001fff0d7819 */ /* 0x000fe4000001140c */
[----:B----4-:R-:W-:Y:S02]  /*d0290*/  ISETP.GE.AND P0, PT, R17, UR7, PT ;  /* 0x0000000711007c0c */ /* 0x010fe4000bf06270 */
[----:B------:R-:W-:Y:S01]  /*d02a0*/  ISETP.GE.AND P1, PT, R16, UR6, PT ;  /* 0x0000000610007c0c */ /* 0x000fe2000bf26270 */
[----:B------:R-:W-:Y:S01]  /*d02b0*/  UMOV UR5, UR9 ;  /* 0x0000000900057c82 */ /* 0x000fe20008000000 */
[----:B------:R-:W-:Y:S01]  /*d02c0*/  LOP3.LUT R2, R2, 0xfffffffe, RZ, 0xc0, !PT ;  /* 0xfffffffe02027812 */ /* 0x000fe200078ec0ff */
[----:B------:R-:W-:-:S08]  /*d02d0*/  ULDC.64 UR6, c[0x0][0x228] ;  /* 0x00008a0000067ab9 */ /* 0x000fd00000000a00 */
[----:B------:R-:W-:Y:S02]  /*d02e0*/  @P0 LOP3.LUT R3, R3, 0x10000000, RZ, 0xfc, !PT ;  /* 0x1000000003030812 */ /* 0x000fe400078efcff */
[----:B------:R-:W-:-:S05]  /*d02f0*/  IADD3 R16, P0, R12, R4, RZ ;  /* 0x000000040c107210 */ /* 0x000fca0007f1e0ff */
[----:B------:R-:W-:-:S05]  /*d0300*/  IMAD.X R17, R13, 0x1, R5, P0 ;  /* 0x000000010d117824 */ /* 0x000fca00000e0605 */
[----:B------:R0:W-:Y:S04]  /*d0310*/  STL.64 [R1+0x2418], R16 ;  /* 0x0024181001007387 */ /* 0x0001e80000100a00 */
[----:B------:R-:W4:Y:S01]  /*d0320*/  LDL.LU R25, [R1+0x3e04] ;  /* 0x003e040001197983 */ /* 0x000f220000300800 */
[----:B------:R-:W-:-:S04]  /*d0330*/  LOP3.LUT R3, R3, 0xf7ffffff, RZ, 0xc0, !PT ;  /* 0xf7ffffff03037812 */ /* 0x000fc800078ec0ff */
[----:B------:R-:W-:Y:S01]  /*d0340*/  @P1 LOP3.LUT R3, R3, 0x8000000, RZ, 0xfc, !PT ;  /* 0x0800000003031812 */ /* 0x000fe200078efcff */
[----:B0-----:R-:W-:Y:S01]  /*d0350*/  IMAD.U32 R17, RZ, RZ, UR6 ;  /* 0x00000006ff117e24 */ /* 0x001fe2000f8e00ff */
[----:B------:R-:W-:Y:S01]  /*d0360*/  UMOV UR6, UR7 ;  /* 0x0000000700067c82 */ /* 0x000fe20008000000 */
[----:B------:R-:W-:Y:S02]  /*d0370*/  @P2 LOP3.LUT R2, R2, 0x1, RZ, 0xfc, !PT ;  /* 0x0000000102022812 */ /* 0x000fe400078efcff */
[----:B------:R-:W-:Y:S01]  /*d0380*/  LOP3.LUT R3, R3, 0xfbffffff, RZ, 0xc0, !PT ;  /* 0xfbffffff03037812 */ /* 0x000fe200078ec0ff */
[----:B------:R-:W-:Y:S01]  /*d0390*/  IMAD.U32 R16, RZ, RZ, UR8 ;  /* 0x00000008ff107e24 */ /* 0x000fe2000f8e00ff */
[----:B------:R-:W-:Y:S01]  /*d03a0*/  ULDC.64 UR8, c[0x0][0x228] ;  /* 0x00008a0000087ab9 */ /* 0x000fe20000000a00 */
[----:B---3--:R-:W-:Y:S02]  /*d03b0*/  ISETP.GE.AND P1, PT, R14, UR5, PT ;  /* 0x000000050e007c0c */ /* 0x008fe4000bf26270 */
[----:B------:R-:W-:-:S02]  /*d03c0*/  IADD3 R14, P0, R12, R6, RZ ;  /* 0x000000060c0e7210 */ /* 0x000fc40007f1e0ff */
[----:B--2---:R-:W-:Y:S01]  /*d03d0*/  ISETP.GE.AND P2, PT, R15, UR6, PT ;  /* 0x000000060f007c0c */ /* 0x004fe2000bf46270 */
[----:B------:R-:W-:Y:S02]  /*d03e0*/  ULDC.64 UR6, c[0x0][0x228] ;  /* 0x00008a0000067ab9 */ /* 0x000fe40000000a00 */
[----:B------:R-:W-:-:S05]  /*d03f0*/  IMAD.X R15, R13, 0x1, R7, P0 ;  /* 0x000000010d0f7824 */ /* 0x000fca00000e0607 */
[----:B------:R0:W-:Y:S04]  /*d0400*/  STL.64 [R1+0x3b38], R14 ;  /* 0x003b380e01007387 */ /* 0x0001e80000100a00 */
[----:B------:R-:W2:Y:S01]  /*d0410*/  LDL.LU R27, [R1+0x3e08] ;  /* 0x003e0800011b7983 */ /* 0x000ea20000300800 */
[----:B0-----:R-:W-:Y:S01]  /*d0420*/  IMAD.U32 R15, RZ, RZ, UR6 ;  /* 0x00000006ff0f7e24 */ /* 0x001fe2000f8e00ff */
[----:B------:R-:W-:Y:S02]  /*d0430*/  UMOV UR6, UR7 ;  /* 0x0000000700067c82 */ /* 0x000fe40008000000 */
[----:B------:R-:W-:Y:S01]  /*d0440*/  ISETP.GE.AND P0, PT, R24, UR6, PT ;  /* 0x0000000618007c0c */ /* 0x000fe2000bf06270 */
[----:B------:R-:W-:Y:S01]  /*d0450*/  UMOV UR5, UR9 ;  /* 0x0000000900057c82 */ /* 0x000fe20008000000 */
[----:B------:R-:W3:Y:S01]  /*d0460*/  LDL.LU R24, [R1+0x3e0c] ;  /* 0x003e0c0001187983 */ /* 0x000ee20000300800 */
[----:B------:R-:W-:Y:S01]  /*d0470*/  @P2 LOP3.LUT R3, R3, 0x4000000, RZ, 0xfc, !PT ;  /* 0x0400000003032812 */ /* 0x000fe200078efcff */
[----:B------:R-:W-:-:S03]  /*d0480*/  ULDC.64 UR6, c[0x0][0x228] ;  /* 0x00008a0000067ab9 */ /* 0x000fc60000000a00 */
[----:B------:R-:W-:-:S04]  /*d0490*/  LOP3.LUT R3, R3, 0xfdffffff, RZ, 0xc0, !PT ;  /* 0xfdffffff03037812 */ /* 0x000fc800078ec0ff */
[----:B------:R-:W-:Y:S02]  /*d04a0*/  @P1 LOP3.LUT R3, R3, 0x2000000, RZ, 0xfc, !PT ;  /* 0x0200000003031812 */ /* 0x000fe400078efcff */
[----:B------:R-:W-:Y:S02]  /*d04b0*/  ISETP.GE.AND P1, PT, R23, UR5, PT ;  /* 0x0000000517007c0c */ /* 0x000fe4000bf26270 */
[----:B------:R-:W2:Y:S01]  /*d04c0*/  LDL.LU R23, [R1+0x3e18] ;  /* 0x003e180001177983 */ /* 0x000ea20000300800 */
[----:B------:R-:W-:-:S04]  /*d04d0*/  LOP3.LUT R3, R3, 0xfeffffff, RZ, 0xc0, !PT ;  /* 0xfeffffff03037812 */ /* 0x000fc800078ec0ff */
[----:B------:R-:W-:Y:S02]  /*d04e0*/  @P0 LOP3.LUT R3, R3, 0x1000000, RZ, 0xfc, !PT ;  /* 0x0100000003030812 */ /* 0x000fe400078efcff */
[----:B------:R-:W-:-:S05]  /*d04f0*/  IADD3 R28, P0, R12, R8, RZ ;  /* 0x000000080c1c7210 */ /* 0x000fca0007f1e0ff */
[----:B------:R-:W-:-:S05]  /*d0500*/  IMAD.X R29, R13, 0x1, R10, P0 ;  /* 0x000000010d1d7824 */ /* 0x000fca00000e060a */
[----:B------:R0:W-:Y:S02]  /*d0510*/  STL.64 [R1+0x3b60], R28 ;  /* 0x003b601c01007387 */ /* 0x0001e40000100a00 */
[----:B0-----:R-:W-:-:S05]  /*d0520*/  IADD3 R28, P0, R12, R9, RZ ;  /* 0x000000090c1c7210 */ /* 0x001fca0007f1e0ff */
[----:B------:R-:W-:-:S05]  /*d0530*/  IMAD.X R29, R13, 0x1, R11, P0 ;  /* 0x000000010d1d7824 */ /* 0x000fca00000e060b */
[----:B------:R0:W-:Y:S04]  /*d0540*/  STL.64 [R1+0x3b70], R28 ;  /* 0x003b701c01007387 */ /* 0x0001e80000100a00 */
[----:B------:R-:W2:Y:S01]  /*d0550*/  LDL.LU R26, [R1+0x3e1c] ;  /* 0x003e1c00011a7983 */ /* 0x000ea20000300800 */
[----:B------:R-:W-:Y:S01]  /*d0560*/  LOP3.LUT R3, R3, 0xff7fffff, RZ, 0xc0, !PT ;  /* 0xff7fffff03037812 */ /* 0x000fe200078ec0ff */
[----:B------:R-:W-:-:S03]  /*d0570*/  UMOV UR5, UR7 ;  /* 0x0000000700057c82 */ /* 0x000fc60008000000 */
[----:B------:R-:W-:Y:S02]  /*d0580*/  @P1 LOP3.LUT R3, R3, 0x800000, RZ, 0xfc, !PT ;  /* 0x0080000003031812 */ /* 0x000fe400078efcff */
[----:B----4-:R-:W-:Y:S02]  /*d0590*/  ISETP.GE.AND P1, PT, R25, UR5, PT ;  /* 0x0000000519007c0c */ /* 0x010fe4000bf26270 */
[----:B------:R-:W4:Y:S01]  /*d05a0*/  LDL.LU R25, [R1+0x3e28] ;  /* 0x003e280001197983 */ /* 0x000f220000300800 */
[----:B------:R-:W-:Y:S01]  /*d05b0*/  UMOV UR4, UR6 ;  /* 0x0000000600047c82 */ /* 0x000fe20008000000 */
[----:B------:R-:W-:Y:S01]  /*d05c0*/  LOP3.LUT R3, R3, 0xffbfffff, RZ, 0xc0, !PT ;  /* 0xffbfffff03037812 */ /* 0x000fe200078ec0ff */
[----:B------:R-:W-:Y:S02]  /*d05d0*/  ULDC UR6, c[0x0][0x248] ;  /* 0x0000920000067ab9 */ /* 0x000fe40000000800 */
[----:B------:R-:W-:Y:S01]  /*d05e0*/  VIADD R12, R12, UR6 ;  /* 0x000000060c0c7c36 */ /* 0x000fe20008000000 */
[----:B------:R-:W-:-:S05]  /*d05f0*/  ULDC.64 UR6, c[0x0][0x228] ;  /* 0x00008a0000067ab9 */ /* 0x000fca0000000a00 */
[----:B------:R-:W-:Y:S01]  /*d0600*/  @P1 LOP3.LUT R3, R3, 0x400000, RZ, 0xfc, !PT ;  /* 0x0040000003031812 */ /* 0x000fe200078efcff */
[----:B------:R-:W-:Y:S01]  /*d0610*/  IMAD.U32 R14, RZ, RZ, UR8 ;  /* 0x00000008ff0e7e24 */ /* 0x000fe2000f8e00ff */
[----:B------:R-:W-:Y:S01]  /*d0620*/  ULDC.64 UR8, c[0x0][0x228] ;  /* 0x00008a0000087ab9 */ /* 0x000fe20000000a00 */
[----:B------:R-:W-:Y:S01]  /*d0630*/  UMOV UR54, UR12 ;  /* 0x0000000c00367c82 */ /* 0x000fe20008000000 */
[----:B------:R-:W-:Y:S01]  /*d0640*/  UMOV UR12, UR9 ;  /* 0x00000009000c7c82 */ /* 0x000fe20008000000 */
[----:B------:R-:W-:Y:S01]  /*d0650*/  LOP3.LUT R3, R3, 0xffdfffff, RZ, 0xc0, !PT ;  /* 0xffdfffff03037812 */ /* 0x000fe200078ec0ff */
[----:B------:R-:W-:Y:S01]  /*d0660*/  UMOV UR5, UR8 ;  /* 0x0000000800057c82 */ /* 0x000fe20008000000 */
[----:B------:R-:W-:Y:S01]  /*d0670*/  ULDC.64 UR8, c[0x0][0x228] ;  /* 0x00008a0000087ab9 */ /* 0x000fe20000000a00 */
[----:B------:R-:W-:Y:S02]  /*d0680*/  SHF.R.S32.HI R13, RZ, 0x1f, R12 ;  /* 0x0000001fff0d7819 */ /* 0x000fe4000001140c */
[----:B---3--:R-:W-:Y:S01]  /*d0690*/  ISETP.GE.AND P1, PT, R24, UR7, PT ;  /* 0x0000000718007c0c */ /* 0x008fe2000bf26270 */
[----:B------:R-:W-:Y:S01]  /*d06a0*/  ULDC UR7, c[0x0][0x248] ;  /* 0x0000920000077ab9 */ /* 0x000fe20000000800 */
[----:B------:R-:W3:Y:S01]  /*d06b0*/  LDL.LU R24, [R1+0x3e2c] ;  /* 0x003e2c0001187983 */ /* 0x000ee20000300800 */
[----:B--2---:R-:W-:Y:S01]  /*d06c0*/  ISETP.GE.AND P0, PT, R27, UR12, PT ;  /* 0x0000000c1b007c0c */ /* 0x004fe2000bf06270 */
[----:B------:R-:W-:-:S12]  /*d06d0*/  ULDC.64 UR12, c[0x0][0x228] ;  /* 0x00008a00000c7ab9 */ /* 0x000fd80000000a00 */
[----:B------:R-:W-:Y:S02]  /*d06e0*/  @P0 LOP3.LUT R3, R3, 0x200000, RZ, 0xfc, !PT ;  /* 0x0020000003030812 */ /* 0x000fe400078efcff */
[----:B------:R-:W-:Y:S02]  /*d06f0*/  ISETP.GE.AND P0, PT, R23, UR9, PT ;  /* 0x0000000917007c0c */ /* 0x000fe4000bf06270 */
[----:B------:R-:W2:Y:S01]  /*d0700*/  LDL.LU R23, [R1+0x3e30] ;  /* 0x003e300001177983 */ /* 0x000ea20000300800 */
[----:B------:R-:W-:-:S04]  /*d0710*/  LOP3.LUT R3, R3, 0xffefffff, RZ, 0xc0, !PT ;  /* 0xffefffff03037812 */ /* 0x000fc800078ec0ff */
[----:B------:R-:W-:-:S04]  /*d0720*/  @P1 LOP3.LUT R3, R3, 0x100000, RZ, 0xfc, !PT ;  /* 0x0010000003031812 */ /* 0x000fc800078efcff */
[----:B------:R-:W-:-:S04]  /*d0730*/  LOP3.LUT R3, R3, 0xfff7ffff, RZ, 0xc0, !PT ;  /* 0xfff7ffff03037812 */ /* 0x000fc800078ec0ff */
[----:B------:R-:W-:Y:S02]  /*d0740*/  @P0 LOP3.LUT R3, R3, 0x80000, RZ, 0xfc, !PT ;  /* 0x0008000003030812 */ /* 0x000fe400078efcff */
[----:B0-----:R-:W-:Y:S01]  /*d0750*/  IADD3 R28, P0, R12, R4, RZ ;  /* 0x000000040c1c7210 */ /* 0x001fe20007f1e0ff */
[----:B------:R-:W-:Y:S01]  /*d0760*/  UMOV UR9, UR11 ;  /* 0x0000000b00097c82 */ /* 0x000fe20008000000 */
[----:B------:R-:W-:-:S03]  /*d0770*/  ULDC.64 UR10, c[0x0][0x228] ;  /* 0x00008a00000a7ab9 */ /* 0x000fc60000000a00 */
[----:B------:R-:W-:-:S05]  /*d0780*/  IMAD.X R29, R13, 0x1, R5, P0 ;  /* 0x000000010d1d7824 */ /* 0x000fca00000e0605 */
[----:B------:R0:W-:Y:S01]  /*d0790*/  STL.64 [R1+0x3b58], R28 ;  /* 0x003b581c01007387 */ /* 0x0001e20000100a00 */
[----:B------:R-:W-:-:S03]  /*d07a0*/  ISETP.GE.AND P0, PT, R26, UR11, PT ;  /* 0x0000000b1a007c0c */ /* 0x000fc6000bf06270 */
[----:B------:R-:W2:Y:S01]  /*d07b0*/  LDL.LU R26, [R1+0x3e34] ;  /* 0x003e3400011a7983 */ /* 0x000ea20000300800 */
[----:B------:R-:W-:-:S09]  /*d07c0*/  LOP3.LUT R3, R3, 0xfffbffff, RZ, 0xc0, !PT ;  /* 0xfffbffff03037812 */ /* 0x000fd200078ec0ff */
[----:B------:R-:W-:Y:S02]  /*d07d0*/  @P0 LOP3.LUT R3, R3, 0x40000, RZ, 0xfc, !PT ;  /* 0x0004000003030812 */ /* 0x000fe400078efcff */
[----:B0-----:R-:W-:-:S05]  /*d07e0*/  IADD3 R28, P0, R12, R6, RZ ;  /* 0x000000060c1c7210 */ /* 0x001fca0007f1e0ff */
[----:B------:R-:W-:Y:S01]  /*d07f0*/  IMAD.X R29, R13, 0x1, R7, P0 ;  /* 0x000000010d1d7824 */ /* 0x000fe200000e0607 */
[----:B----4-:R-:W-:-:S04]  /*d0800*/  ISETP.GE.AND P1, PT, R25, UR13, PT ;  /* 0x0000000d19007c0c */ /* 0x010fc8000bf26270 */
[----:B------:R0:W-:Y:S04]  /*d0810*/  STL.64 [R1+0x3b68], R28 ;  /* 0x003b681c01007387 */ /* 0x0001e80000100a00 */
[----:B------:R-:W4:Y:S01]  /*d0820*/  LDL.LU R25, [R1+0x3e38] ;  /* 0x003e380001197983 */ /* 0x000f220000300800 */
[----:B------:R-:W-:Y:S01]  /*d0830*/  UMOV UR11, UR15 ;  /* 0x0000000f000b7c82 */ /* 0x000fe20008000000 */
[----:B------:R-:W-:Y:S01]  /*d0840*/  UMOV UR13, UR14 ;  /* 0x0000000e000d7c82 */ /* 0x000fe20008000000 */
[----:B------:R-:W-:Y:S01]  /*d0850*/  ULDC.64 UR14, c[0x0][0x228] ;  /* 0x00008a00000e7ab9 */ /* 0x000fe20000000a00 */
[----:B------:R-:W-:-:S04]  /*d0860*/  LOP3.LUT R3, R3, 0xfffdffff, RZ, 0xc0, !PT ;  /* 0xfffdffff03037812 */ /* 0x000fc800078ec0ff */
[----:B------:R-:W-:-:S04]  /*d0870*/  @P1 LOP3.LUT R3, R3, 0x20000, RZ, 0xfc, !PT ;  /* 0x0002000003031812 */ /* 0x000fc800078efcff */
[----:B------:R-:W-:Y:S02]  /*d0880*/  LOP3.LUT R3, R3, 0xfffeffff, RZ, 0xc0, !PT ;  /* 0xfffeffff03037812 */ /* 0x000fe400078ec0ff */
[----:B---3--:R-:W-:Y:S02]  /*d0890*/  ISETP.GE.AND P0, PT, R24, UR15, PT ;  /* 0x0000000f18007c0c */ /* 0x008fe4000bf06270 */
[----:B------:R-:W3:Y:S01]  /*d08a0*/  LDL.LU R24, [R1+0x3e3c] ;  /* 0x003e3c0001187983 */ /* 0x000ee20000300800 */
[----:B--2---:R-:W-:-:S03]  /*d08b0*/  ISETP.GE.AND P1, PT, R23, UR17, PT ;  /* 0x0000001117007c0c */ /* 0x004fc6000bf26270 */
[----:B------:R-:W2:Y:S07]  /*d08c0*/  LDL.LU R23, [R1+0x3e40] ;  /* 0x003e400001177983 */ /* 0x000eae0000300800 */
[----:B------:R-:W-:Y:S02]  /*d08d0*/  @P0 LOP3.LUT R3, R3, 0x10000, RZ, 0xfc, !PT ;  /* 0x0001000003030812 */ /* 0x000fe400078efcff */
[----:B0-----:R-:W-:Y:S02]  /*d08e0*/  IADD3 R28, P0, R12, R8, RZ ;  /* 0x000000080c1c7210 */ /* 0x001fe40007f1e0ff */
[----:B------:R-:W-:Y:S01]  /*d08f0*/  LOP3.LUT R3, R3, 0xffff7fff, RZ, 0xc0, !PT ;  /* 0xffff7fff03037812 */ /* 0x000fe200078ec0ff */
[----:B------:R-:W-:Y:S01]  /*d0900*/  UMOV UR15, UR19 ;  /* 0x00000013000f7c82 */ /* 0x000fe20008000000 */
[----:B------:R-:W-:Y:S01]  /*d0910*/  UMOV UR17, UR18 ;  /* 0x0000001200117c82 */ /* 0x000fe20008000000 */
[----:B------:R-:W-:Y:S01]  /*d0920*/  ULDC.64 UR18, c[0x0][0x228] ;  /* 0x00008a0000127ab9 */ /* 0x000fe20000000a00 */
[----:B------:R-:W-:Y:S01]  /*d0930*/  IMAD.X R29, R13, 0x1, R10, P0 ;  /* 0x000000010d1d7824 */ /* 0x000fe200000e060a */
[----:B------:R-:W-:-:S04]  /*d0940*/  @P1 LOP3.LUT R3, R3, 0x8000, RZ, 0xfc, !PT ;  /* 0x0000800003031812 */ /* 0x000fc800078efcff */
[----:B------:R-:W-:Y:S01]  /*d0950*/  STL.64 [R1+0x3b80], R28 ;  /* 0x003b801c01007387 */ /* 0x000fe20000100a00 */
[----:B------:R-:W-:Y:S02]  /*d0960*/  ISETP.GE.AND P1, PT, R26, UR19, PT ;  /* 0x000000131a007c0c */ /* 0x000fe4000bf26270 */
[----:B------:R-:W-:-:S05]  /*d0970*/  IADD3 R26, P0, R12, R9, RZ ;  /* 0x000000090c1a7210 */ /* 0x000fca0007f1e0ff */
[----:B------:R-:W-:-:S05]  /*d0980*/  IMAD.X R27, R13, 0x1, R11, P0 ;  /* 0x000000010d1b7824 */ /* 0x000fca00000e060b */
[----:B------:R0:W-:Y:S04]  /*d0990*/  STL.64 [R1+0x3ba0], R26 ;  /* 0x003ba01a01007387 */ /* 0x0001e80000100a00 */
[----:B0-----:R-:W2:Y:S04]  /*d09a0*/  LDL.LU R27, [R1+0x3e44] ;  /* 0x003e4400011b7983 */ /* 0x001ea80000300800 */
[----:B------:R-:W2:Y:S01]  /*d09b0*/  LDL.LU R26, [R1+0x3e58] ;  /* 0x003e5800011a7983 */ /* 0x000ea20000300800 */
[----:B------:R-:W-:Y:S01]  /*d09c0*/  UMOV UR19, UR20 ;  /* 0x0000001400137c82 */ /* 0x000fe20008000000 */
[----:B------:R-:W-:-:S02]  /*d09d0*/  ULDC.64 UR20, c[0x0][0x228] ;  /* 0x00008a0000147ab9 */ /* 0x000fc40000000a00 */
[----:B----4-:R-:W-:Y:S02]  /*d09e0*/  ISETP.GE.AND P0, PT, R25, UR21, PT ;  /* 0x0000001519007c0c */ /* 0x010fe4000bf06270 */
[----:B------:R-:W4:Y:S01]  /*d09f0*/  LDL.LU R25, [R1+0x3e5c] ;  /* 0x003e5c0001197983 */ /* 0x000f220000300800 */
[----:B------:R-:W-:-:S04]  /*d0a00*/  LOP3.LUT R3, R3, 0xffffbfff, RZ, 0xc0, !PT ;  /* 0xffffbfff03037812 */ /* 0x000fc800078ec0ff */
[----:B------:R-:W-:-:S04]  /*d0a10*/  @P1 LOP3.LUT R3, R3, 0x4000, RZ, 0xfc, !PT ;  /* 0x0000400003031812 */ /* 0x000fc800078efcff */
[----:B------:R-:W-:-:S04]  /*d0a20*/  LOP3.LUT R3, R3, 0xffffdfff, RZ, 0xc0, !PT ;  /* 0xffffdfff03037812 */ /* 0x000fc800078ec0ff */
[----:B------:R-:W-:Y:S02]  /*d0a30*/  @P0 LOP3.LUT R3, R3, 0x2000, RZ, 0xfc, !PT ;  /* 0x0000200003030812 */ /* 0x000fe400078efcff */
[----:B---3--:R-:W-:Y:S02]  /*d0a40*/  ISETP.GE.AND P0, PT, R24, UR23, PT ;  /* 0x0000001718007c0c */ /* 0x008fe4000bf06270 */
[----:B------:R-:W3:Y:S01]  /*d0a50*/  LDL.LU R24, [R1+0x3e60] ;  /* 0x003e600001187983 */ /* 0x000ee20000300800 */
[----:B--2---:R-:W-:-:S03]  /*d0a60*/  ISETP.GE.AND P1, PT, R23, UR25, PT ;  /* 0x0000001917007c0c */ /* 0x004fc6000bf26270 */
[----:B------:R-:W2:Y:S01]  /*d0a70*/  LDL.LU R23, [R1+0x3e64] ;  /* 0x003e640001177983 */ /* 0x000ea20000300800 */
[----:B------:R-:W-:Y:S01]  /*d0a80*/  LOP3.LUT R3, R3, 0xffffefff, RZ, 0xc0, !PT ;  /* 0xffffefff03037812 */ /* 0x000fe200078ec0ff */
[----:B------:R-:W-:Y:S01]  /*d0a90*/  VIADD R12, R12, UR7 ;  /* 0x000000070c0c7c36 */ /* 0x000fe20008000000 */
[----:B------:R-:W-:Y:S01]  /*d0aa0*/  UMOV UR21, UR28 ;  /* 0x0000001c00157c82 */ /* 0x000fe20008000000 */
[----:B------:R-:W-:-:S03]  /*d0ab0*/  ULDC.64 UR28, c[0x0][0x228] ;  /* 0x00008a00001c7ab9 */ /* 0x000fc60000000a00 */
[----:B------:R-:W-:Y:S01]  /*d0ac0*/  @P0 LOP3.LUT R3, R3, 0x1000, RZ, 0xfc, !PT ;  /* 0x0000100003030812 */ /* 0x000fe200078efcff */
[----:B------:R-:W-:Y:S01]  /*d0ad0*/  UMOV UR23, UR27 ;  /* 0x0000001b00177c82 */ /* 0x000fe20008000000 */
[----:B------:R-:W-:Y:S01]  /*d0ae0*/  SHF.R.S32.HI R13, RZ, 0x1f, R12 ;  /* 0x0000001fff0d7819 */ /* 0x000fe2000001140c */
[----:B------:R-:W-:Y:S01]  /*d0af0*/  UMOV UR42, UR26 ;  /* 0x0000001a002a7c82 */ /* 0x000fe20008000000 */
[----:B------:R-:W-:Y:S01]  /*d0b00*/  IADD3 R28, P0, R12, R4, RZ ;  /* 0x000000040c1c7210 */ /* 0x000fe20007f1e0ff */
[----:B------:R-:W-:Y:S01]  /*d0b10*/  ULDC.64 UR26, c[0x0][0x228] ;  /* 0x00008a00001a7ab9 */ /* 0x000fe20000000a00 */
[----:B------:R-:W-:Y:S01]  /*d0b20*/  LOP3.LUT R3, R3, 0xfffff7ff, RZ, 0xc0, !PT ;  /* 0xfffff7ff03037812 */ /* 0x000fe200078ec0ff */
[----:B------:R-:W-:Y:S02]  /*d0b30*/  ULDC UR7, c[0x0][0x248] ;  /* 0x0000920000077ab9 */ /* 0x000fe40000000800 */
[----:B------:R-:W-:Y:S01]  /*d0b40*/  IMAD.X R29, R13, 0x1, R5, P0 ;  /* 0x000000010d1d7824 */ /* 0x000fe200000e0605 */
[----:B------:R-:W-:-:S04]  /*d0b50*/  @P1 LOP3.LUT R3, R3, 0x800, RZ, 0xfc, !PT ;  /* 0x0000080003031812 */ /* 0x000fc800078efcff */
[----:B------:R-:W-:Y:S01]  /*d0b60*/  STL.64 [R1+0x3b78], R28 ;  /* 0x003b781c01007387 */ /* 0x000fe20000100a00 */
[----:B------:R-:W-:Y:S02]  /*d0b70*/  LOP3.LUT R3, R3, 0xfffffbff, RZ, 0xc0, !PT ;  /* 0xfffffbff03037812 */ /* 0x000fe400078ec0ff */
[----:B------:R-:W-:Y:S02]  /*d0b80*/  ISETP.GE.AND P1, PT, R26, UR29, PT ;  /* 0x0000001d1a007c0c */ /* 0x000fe4000bf26270 */
[----:B------:R-:W-:Y:S02]  /*d0b90*/  IADD3 R26, P0, R12, R6, RZ ;  /* 0x000000060c1a7210 */ /* 0x000fe40007f1e0ff */
[----:B------:R-:W-:-:S03]  /*d0ba0*/  ISETP.GE.AND P2, PT, R27, UR27, PT ;  /* 0x0000001b1b007c0c */ /* 0x000fc6000bf46270 */
[----:B------:R-:W-:-:S05]  /*d0bb0*/  IMAD.X R27, R13, 0x1, R7, P0 ;  /* 0x000000010d1b7824 */ /* 0x000fca00000e0607 */
[----:B------:R0:W-:Y:S04]  /*d0bc0*/  STL.64 [R1+0x3b98], R26 ;  /* 0x003b981a01007387 */ /* 0x0001e80000100a00 */
[----:B0-----:R-:W2:Y:S04]  /*d0bd0*/  LDL.LU R27, [R1+0x3e68] ;  /* 0x003e6800011b7983 */ /* 0x001ea80000300800 */
[----:B------:R-:W2:Y:S01]  /*d0be0*/  LDL.LU R26, [R1+0x3e6c] ;  /* 0x003e6c00011a7983 */ /* 0x000ea20000300800 */
[----:B------:R-:W-:Y:S02]  /*d0bf0*/  @P2 LOP3.LUT R3, R3, 0x400, RZ, 0xfc, !PT ;  /* 0x0000040003032812 */ /* 0x000fe400078efcff */
[----:B----4-:R-:W-:-:S02]  /*d0c00*/  ISETP.GE.AND P2, PT, R25, UR31, PT ;  /* 0x0000001f19007c0c */ /* 0x010fc4000bf46270 */
[----:B------:R-:W4:Y:S01]  /*d0c10*/  LDL.LU R25, [R1+0x3e78] ;  /* 0x003e780001197983 */ /* 0x000f220000300800 */
[----:B------:R-:W-:Y:S02]  /*d0c20*/  IADD3 R28, P0, R12, R8, RZ ;  /* 0x000000080c1c7210 */ /* 0x000fe40007f1e0ff */
[----:B------:R-:W-:-:S03]  /*d0c30*/  LOP3.LUT R3, R3, 0xfffffdff, RZ, 0xc0, !PT ;  /* 0xfffffdff03037812 */ /* 0x000fc600078ec0ff */
[----:B------:R-:W-:Y:S01]  /*d0c40*/  IMAD.X R29, R13, 0x1, R10, P0 ;  /* 0x000000010d1d7824 */ /* 0x000fe200000e060a */
[----:B------:R-:W-:-:S04]  /*d0c50*/  @P1 LOP3.LUT R3, R3, 0x200, RZ, 0xfc, !PT ;  /* 0x0000020003031812 */ /* 0x000fc800078efcff */
[----:B------:R0:W-:Y:S01]  /*d0c60*/  STL.64 [R1+0x3bb8], R28 ;  /* 0x003bb81c01007387 */ /* 0x0001e20000100a00 */
[----:B------:R-:W-:-:S04]  /*d0c70*/  LOP3.LUT R3, R3, 0xfffffeff, RZ, 0xc0, !PT ;  /* 0xfffffeff03037812 */ /* 0x000fc800078ec0ff */
[----:B------:R-:W-:Y:S02]  /*d0c80*/  @P2 LOP3.LUT R3, R3, 0x100, RZ, 0xfc, !PT ;  /* 0x0000010003032812 */ /* 0x000fe400078efcff */
[----:B0-----:R-:W-:Y:S02]  /*d0c90*/  IADD3 R28, P0, R12, R9, RZ ;  /* 0x000000090c1c7210 */ /* 0x001fe40007f1e0ff */
[----:B------:R-:W-:-:S03]  /*d0ca0*/  LOP3.LUT R3, R3, 0xffffff7f, RZ, 0xc0, !PT ;  /* 0xffffff7f03037812 */ /* 0x000fc600078ec0ff */
[----:B------:R-:W-:Y:S01]  /*d0cb0*/  IMAD.X R29, R13, 0x1, R11, P0 ;  /* 0x000000010d1d7824 */ /* 0x000fe200000e060b */
[----:B---3--:R-:W-:Y:S02]  /*d0cc0*/  ISETP.GE.AND P1, PT, R24, UR33, PT ;  /* 0x0000002118007c0c */ /* 0x008fe4000bf26270 */
[----:B------:R-:W3:Y:S04]  /*d0cd0*/  LDL.LU R24, [R1+0x3e7c] ;  /* 0x003e7c0001187983 */ /* 0x000ee80000300800 */
[----:B------:R-:W-:Y:S07]  /*d0ce0*/  STL.64 [R1+0x3bd0], R28 ;  /* 0x003bd01c01007387 */ /* 0x000fee0000100a00 */
[----:B------:R-:W-:-:S02]  /*d0cf0*/  @P1 LOP3.LUT R3, R3, 0x80, RZ, 0xfc, !PT ;  /* 0x0000008003031812 */ /* 0x000fc400078efcff */
[----:B--2---:R-:W-:Y:S02]  /*d0d00*/  ISETP.GE.AND P1, PT, R23, UR35, PT ;  /* 0x0000002317007c0c */ /* 0x004fe4000bf26270 */
[----:B------:R-:W2:Y:S01]  /*d0d10*/  LDL.LU R23, [R1+0x3e88] ;  /* 0x003e880001177983 */ /* 0x000ea20000300800 */
[----:B------:R-:W-:-:S10]  /*d0d20*/  LOP3.LUT R3, R3, 0xffffffbf, RZ, 0xc0, !PT ;  /* 0xffffffbf03037812 */ /* 0x000fd400078ec0ff */
[----:B------:R-:W-:-:S04]  /*d0d30*/  @P1 LOP3.LUT R3, R3, 0x40, RZ, 0xfc, !PT ;  /* 0x0000004003031812 */ /* 0x000fc800078efcff */
[----:B------:R-:W-:Y:S01]  /*d0d40*/  LOP3.LUT R3, R3, 0xffffffdf, RZ, 0xc0, !PT ;  /* 0xffffffdf03037812 */ /* 0x000fe200078ec0ff */
[----:B------:R-:W-:Y:S01]  /*d0d50*/  VIADD R12, R12, UR7 ;  /* 0x000000070c0c7c36 */ /* 0x000fe20008000000 */
[----:B------:R-:W-:Y:S01]  /*d0d60*/  UMOV UR52, UR42 ;  /* 0x0000002a00347c82 */ /* 0x000fe20008000000 */
[----:B------:R-:W-:Y:S01]  /*d0d70*/  ISETP.GE.AND P0, PT, R27, UR37, PT ;  /* 0x000000251b007c0c */ /* 0x000fe2000bf06270 */
[----:B------:R-:W-:Y:S01]  /*d0d80*/  UMOV UR29, UR17 ;  /* 0x00000011001d7c82 */ /* 0x000fe20008000000 */
[----:B------:R-:W-:Y:S01]  /*d0d90*/  UMOV UR25, UR9 ;  /* 0x0000000900197c82 */ /* 0x000fe20008000000 */
[----:B------:R-:W-:Y:S01]  /*d0da0*/  UMOV UR33, UR21 ;  /* 0x0000001500217c82 */ /* 0x000fe20008000000 */
[----:B------:R-:W-:Y:S01]  /*d0db0*/  ISETP.GE.AND P1, PT, R26, UR39, PT ;  /* 0x000000271a007c0c */ /* 0x000fe2000bf26270 */
[----:B------:R-:W-:Y:S01]  /*d0dc0*/  UMOV UR27, UR15 ;  /* 0x0000000f001b7c82 */ /* 0x000fe20008000000 */
[----:B------:R-:W-:Y:S01]  /*d0dd0*/  IMAD.MOV.U32 R47, RZ, RZ, R22 ;  /* 0x000000ffff2f7224 */ /* 0x000fe200078e0016 */
[----:B------:R-:W-:-:S06]  /*d0de0*/  ULDC UR7, c[0x0][0x248] ;  /* 0x0000920000077ab9 */ /* 0x000fcc0000000800 */
[----:B------:R-:W-:Y:S02]  /*d0df0*/  @P0 LOP3.LUT R3, R3, 0x20, RZ, 0xfc, !PT ;  /* 0x0000002003030812 */ /* 0x000fe400078efcff */
[----:B----4-:R-:W-:Y:S02]  /*d0e00*/  ISETP.GE.AND P0, PT, R25, UR41, PT ;  /* 0x0000002919007c0c */ /* 0x010fe4000bf06270 */
[----:B------:R-:W-:-:S04]  /*d0e10*/  LOP3.LUT R3, R3, 0xffffffef, RZ, 0xc0, !PT ;  /* 0xffffffef03037812 */ /* 0x000fc800078ec0ff */
[----:B------:R-:W-:-:S04]  /*d0e20*/  @P1 LOP3.LUT R3, R3, 0x10, RZ, 0xfc, !PT ;  /* 0x0000001003031812 */ /* 0x000fc800078efcff */
[----:B------:R-:W-:Y:S02]  /*d0e30*/  LOP3.LUT R3, R3, 0xfffffff7, RZ, 0xc0, !PT ;  /* 0xfffffff703037812 */ /* 0x000fe400078ec0ff */
[----:B------:R-:W-:Y:S02]  /*d0e40*/  SHF.R.S32.HI R13, RZ, 0x1f, R12 ;  /* 0x0000001fff0d7819 */ /* 0x000fe4000001140c */
[----:B------:R-:W-:Y:S02]  /*d0e50*/  @P0 LOP3.LUT R3, R3, 0x8, RZ, 0xfc, !PT ;  /* 0x0000000803030812 */ /* 0x000fe400078efcff */
[----:B------:R-:W-:-:S05]  /*d0e60*/  IADD3 R26, P0, R12, R4, RZ ;  /* 0x000000040c1a7210 */ /* 0x000fca0007f1e0ff */
[----:B------:R-:W-:-:S05]  /*d0e70*/  IMAD.X R27, R13, 0x1, R5, P0 ;  /* 0x000000010d1b7824 */ /* 0x000fca00000e0605 */
[----:B------:R0:W-:Y:S04]  /*d0e80*/  STL.64 [R1+0x3bb0], R26 ;  /* 0x003bb01a01007387 */ /* 0x0001e80000100a00 */
[----:B0-----:R-:W4:Y:S01]  /*d0e90*/  LDL.LU R26, [R1+0x3e8c] ;  /* 0x003e8c00011a7983 */ /* 0x001f220000300800 */
[----:B------:R-:W-:Y:S01]  /*d0ea0*/  UMOV UR39, UR43 ;  /* 0x0000002b00277c82 */ /* 0x000fe20008000000 */
[----:B------:R-:W-:Y:S02]  /*d0eb0*/  ULDC.64 UR42, c[0x0][0x228] ;  /* 0x00008a00002a7ab9 */ /* 0x000fe40000000a00 */
[----:B------:R-:W4:Y:S01]  /*d0ec0*/  LDL.LU R25, [R1+0x3e90] ;  /* 0x003e900001197983 */ /* 0x000f220000300800 */
[----:B------:R-:W-:Y:S01]  /*d0ed0*/  UMOV UR41, UR44 ;  /* 0x0000002c00297c82 */ /* 0x000fe20008000000 */
[----:B------:R-:W-:Y:S01]  /*d0ee0*/  ULDC.64 UR44, c[0x0][0x228] ;  /* 0x00008a00002c7ab9 */ /* 0x000fe20000000a00 */
[----:B---3--:R-:W-:-:S02]  /*d0ef0*/  ISETP.GE.AND P1, PT, R24, UR43, PT ;  /* 0x0000002b18007c0c */ /* 0x008fc4000bf26270 */
[----:B------:R-:W3:Y:S01]  /*d0f00*/  LDL.LU R24, [R1+0x3e94] ;  /* 0x003e940001187983 */ /* 0x000ee20000300800 */
[----:B--2---:R-:W-:-:S03]  /*d0f10*/  ISETP.GE.AND P0, PT, R23, UR45, PT ;  /* 0x0000002d17007c0c */ /* 0x004fc6000bf06270 */
[----:B------:R-:W2:Y:S01]  /*d0f20*/  LDL.LU R23, [R1+0x3e98] ;  /* 0x003e980001177983 */ /* 0x000ea20000300800 */
[----:B------:R-:W-:Y:S01]  /*d0f30*/  LOP3.LUT R3, R3, 0xfffffffb, RZ, 0xc0, !PT ;  /* 0xfffffffb03037812 */ /* 0x000fe200078ec0ff */
[----:B------:R-:W-:Y:S01]  /*d0f40*/  UMOV UR9, UR47 ;  /* 0x0000002f00097c82 */ /* 0x000fe20008000000 */
[----:B------:R-:W-:Y:S01]  /*d0f50*/  UMOV UR17, UR46 ;  /* 0x0000002e00117c82 */ /* 0x000fe20008000000 */
[----:B------:R-:W-:-:S03]  /*d0f60*/  ULDC.64 UR46, c[0x0][0x228] ;  /* 0x00008a00002e7ab9 */ /* 0x000fc60000000a00 */
[----:B------:R-:W-:-:S04]  /*d0f70*/  @P1 LOP3.LUT R3, R3, 0x4, RZ, 0xfc, !PT ;  /* 0x0000000403031812 */ /* 0x000fc800078efcff */
[----:B------:R-:W-:-:S04]  /*d0f80*/  LOP3.LUT R3, R3, 0xfffffffd, RZ, 0xc0, !PT ;  /* 0xfffffffd03037812 */ /* 0x000fc800078ec0ff */
[----:B------:R-:W-:Y:S02]  /*d0f90*/  @P0 LOP3.LUT R3, R3, 0x2, RZ, 0xfc, !PT ;  /* 0x0000000203030812 */ /* 0x000fe400078efcff */
[----:B------:R-:W-:Y:S02]  /*d0fa0*/  IADD3 R28, P0, R12, R6, RZ ;  /* 0x000000060c1c7210 */ /* 0x000fe40007f1e0ff */
[----:B------:R-:W-:Y:S01]  /*d0fb0*/  LOP3.LUT R3, R3, 0xfffffffe, RZ, 0xc0, !PT ;  /* 0xfffffffe03037812 */ /* 0x000fe200078ec0ff */
[----:B------:R-:W-:Y:S01]  /*d0fc0*/  UMOV UR21, UR11 ;  /* 0x0000000b00157c82 */ /* 0x000fe20008000000 */
[----:B------:R-:W-:Y:S01]  /*d0fd0*/  UMOV UR15, UR49 ;  /* 0x00000031000f7c82 */ /* 0x000fe20008000000 */
[----:B------:R-:W-:Y:S01]  /*d0fe0*/  UMOV UR11, UR48 ;  /* 0x00000030000b7c82 */ /* 0x000fe20008000000 */
[----:B------:R-:W-:Y:S01]  /*d0ff0*/  ULDC.64 UR48, c[0x0][0x228] ;  /* 0x00008a0000307ab9 */ /* 0x000fe20000000a00 */
[----:B------:R-:W-:Y:S01]  /*d1000*/  UMOV UR45, UR23 ;  /* 0x00000017002d7c82 */ /* 0x000fe20008000000 */
[----:B------:R-:W-:Y:S01]  /*d1010*/  IMAD.X R29, R13, 0x1, R7, P0 ;  /* 0x000000010d1d7824 */ /* 0x000fe200000e0607 */
[----:B------:R-:W-:Y:S01]  /*d1020*/  UMOV UR23, UR13 ;  /* 0x0000000d00177c82 */ /* 0x000fe20008000000 */
[----:B------:R-:W-:-:S03]  /*d1030*/  UMOV UR13, UR50 ;  /* 0x00000032000d7c82 */ /* 0x000fc60008000000 */
[----:B------:R-:W-:Y:S01]  /*d1040*/  STL.64 [R1+0x3bc8], R28 ;  /* 0x003bc81c01007387 */ /* 0x000fe20000100a00 */
[----:B------:R-:W-:Y:S01]  /*d1050*/  UMOV UR31, UR19 ;  /* 0x00000013001f7c82 */ /* 0x000fe20008000000 */
[----:B------:R-:W-:Y:S01]  /*d1060*/  UMOV UR19, UR53 ;  /* 0x0000003500137c82 */ /* 0x000fe20008000000 */
[----:B----4-:R-:W-:Y:S02]  /*d1070*/  ISETP.GE.AND P1, PT, R26, UR47, PT ;  /* 0x0000002f1a007c0c */ /* 0x010fe4000bf26270 */
[----:B------:R-:W-:Y:S01]  /*d1080*/  ISETP.GE.AND P0, PT, R25, UR49, PT ;  /* 0x0000003119007c0c */ /* 0x000fe2000bf06270 */
[----:B------:R-:W-:Y:S01]  /*d1090*/  UMOV UR49, UR51 ;  /* 0x0000003300317c82 */ /* 0x000fe20008000000 */
[----:B------:R-:W-:-:S09]  /*d10a0*/  ULDC.64 UR50, c[0x0][0x228] ;  /* 0x00008a0000327ab9 */ /* 0x000fd20000000a00 */
[----:B------:R-:W-:Y:S02]  /*d10b0*/  @P1 LOP3.LUT R3, R3, 0x1, RZ, 0xfc, !PT ;  /* 0x0000000103031812 */ /* 0x000fe400078efcff */
[----:B------:R-:W-:-:S05]  /*d10c0*/  IADD3 R26, P1, R12, R8, RZ ;  /* 0x000000080c1a7210 */ /* 0x000fca0007f3e0ff */
[----:B------:R-:W-:-:S05]  /*d10d0*/  IMAD.X R27, R13, 0x1, R10, P1 ;  /* 0x000000010d1b7824 */ /* 0x000fca00008e060a */
[----:B------:R-:W-:Y:S01]  /*d10e0*/  STL.64 [R1+0x3be8], R26 ;  /* 0x003be81a01007387 */ /* 0x000fe20000100a00 */
[----:B---3--:R-:W-:Y:S02]  /*d10f0*/  ISETP.GE.AND P1, PT, R24, UR51, PT ;  /* 0x0000003318007c0c */ /* 0x008fe4000bf26270 */
[----:B------:R-:W-:-:S05]  /*d1100*/  IADD3 R24, P2, R12, R9, RZ ;  /* 0x000000090c187210 */ /* 0x000fca0007f5e0ff */
[----:B------:R-:W-:-:S05]  /*d1110*/  IMAD.X R25, R13, 0x1, R11, P2 ;  /* 0x000000010d197824 */ /* 0x000fca00010e060b */
[----:B------:R0:W-:Y:S04]  /*d1120*/  STL.64 [R1+0x3c00], R24 ;  /* 0x003c001801007387 */ /* 0x0001e80000100a00 */
[----:B------:R-:W3:Y:S04]  /*d1130*/  LDL.LU R22, [R1+0x3e9c] ;  /* 0x003e9c0001167983 */ /* 0x000ee80000300800 */
[----:B0-----:R-:W4:Y:S01]  /*d1140*/  LDL.LU R24, [R1+0x3ea0] ;  /* 0x003ea00001187983 */ /* 0x001f220000300800 */
[----:B------:R-:W-:Y:S01]  /*d1150*/  VIADD R12, R12, UR7 ;  /* 0x000000070c0c7c36 */ /* 0x000fe20008000000 */
[----:B------:R-:W-:Y:S01]  /*d1160*/  UMOV UR7, UR52 ;  /* 0x0000003400077c82 */ /* 0x000fe20008000000 */
[----:B------:R-:W-:-:S02]  /*d1170*/  ULDC.64 UR52, c[0x0][0x228] ;  /* 0x00008a0000347ab9 */ /* 0x000fc40000000a00 */
[----:B--2---:R-:W-:Y:S02]  /*d1180*/  ISETP.GE.AND P2, PT, R23, UR53, PT ;  /* 0x0000003517007c0c */ /* 0x004fe4000bf46270 */
[----:B------:R-:W2:Y:S04]  /*d1190*/  LDL.LU R23, [R1+0x3ea4] ;  /* 0x003ea40001177983 */ /* 0x000ea80000300800 */
[----:B------:R-:W2:Y:S01]  /*d11a0*/  LDL.LU R13, [R1+0x3eb0] ;  /* 0x003eb000010d7983 */ /* 0x000ea20000300800 */
[----:B------:R-:W-:Y:S01]  /*d11b0*/  UMOV UR43, UR15 ;  /* 0x0000000f002b7c82 */ /* 0x000fe20008000000 */
[----:B------:R-:W-:Y:S01]  /*d11c0*/  UMOV UR51, UR27 ;  /* 0x0000001b00337c82 */ /* 0x000fe20008000000 */
[----:B------:R-:W-:Y:S01]  /*d11d0*/  UMOV UR15, UR9 ;  /* 0x00000009000f7c82 */ /* 0x000fe20008000000 */
[----:B------:R-:W-:Y:S01]  /*d11e0*/  UMOV UR47, UR25 ;  /* 0x00000019002f7c82 */ /* 0x000fe20008000000 */
[----:B------:R-:W-:Y:S01]  /*d11f0*/  UMOV UR9, UR55 ;  /* 0x0000003700097c82 */ /* 0x000fe20008000000 */
[----:B------:R-:W-:Y:S01]  /*d1200*/  UMOV UR27, UR54 ;  /* 0x00000036001b7c82 */ /* 0x000fe20008000000 */
[----:B------:R-:W-:Y:S01]  /*d1210*/  UMOV UR25, UR19 ;  /* 0x0000001300197c82 */ /* 0x000fe20008000000 */
[----:B------:R-:W-:Y:S01]  /*d1220*/  UMOV UR37, UR11 ;  /* 0x0000000b00257c82 */ /* 0x000fe20008000000 */
[----:B------:R-:W-:Y:S01]  /*d1230*/  ULDC.64 UR54, c[0x0][0x228] ;  /* 0x00008a0000367ab9 */ /* 0x000fe20000000a00 */
[----:B------:R-:W-:Y:S01]  /*d1240*/  UMOV UR19, UR57 ;  /* 0x0000003900137c82 */ /* 0x000fe20008000000 */
[----:B------:R-:W-:Y:S01]  /*d1250*/  UMOV UR11, UR56 ;  /* 0x00000038000b7c82 */ /* 0x000fe20008000000 */
[----:B------:R-:W-:Y:S01]  /*d1260*/  ULDC.64 UR56, c[0x0][0x228] ;  /* 0x00008a0000387ab9 */ /* 0x000fe20000000a00 */
[----:B------:R-:W-:-:S02]  /*d1270*/  SHF.R.S32.HI R33, RZ, 0x1f, R12 ;  /* 0x0000001fff217819 */ /* 0x000fc4000001140c */
[----:B------:R-:W-:-:S04]  /*d1280*/  LOP3.LUT R32, R32, 0xfffffeff, RZ, 0xc0, !PT ;  /* 0xfffffeff20207812 */ /* 0x000fc800078ec0ff */
[----:B------:R-:W-:Y:S01]  /*d1290*/  @P0 LOP3.LUT R32, R32, 0x100, RZ, 0xfc, !PT ;  /* 0x0000010020200812 */ /* 0x000fe200078efcff */
[----:B------:R-:W-:Y:S01]  /*d12a0*/  UMOV UR53, UR33 ;  /* 0x0000002100357c82 */ /* 0x000fe20008000000 */
[----:B------:R-:W-:Y:S01]  /*d12b0*/  UMOV UR35, UR61 ;  /* 0x0000003d00237c82 */ /* 0x000fe20008000000 */
[----:B------:R-:W-:Y:S01]  /*d12c0*/  UMOV UR33, UR60 ;  /* 0x0000003c00217c82 */ /* 0x000fe20008000000 */
[----:B------:R-:W-:Y:S01]  /*d12d0*/  ULDC.64 UR60, c[0x0][0x228] ;  /* 0x00008a00003c7ab9 */ /* 0x000fe20000000a00 */
[----:B---3--:R-:W-:Y:S02]  /*d12e0*/  ISETP.GE.AND P3, PT, R22, UR55, PT ;  /* 0x0000003716007c0c */ /* 0x008fe4000bf66270 */
[----:B------:R-:W3:Y:S04]  /*d12f0*/  LDL.LU R22, [R1+0x38c] ;  /* 0x00038c0001167983 */ /* 0x000ee80000300800 */
[----:B------:R-:W3:Y:S01]  /*d1300*/  LDL R50, [R1+0x140] ;  /* 0x0001400001327983 */ /* 0x000ee20000100800 */
[----:B----4-:R-:W-:-:S02]  /*d1310*/  ISETP.GE.AND P4, PT, R24, UR57, PT ;  /* 0x0000003918007c0c */ /* 0x010fc4000bf86270 */
[----:B------:R-:W-:Y:S01]  /*d1320*/  IADD3 R24, P5, R12, R4, RZ ;  /* 0x000000040c187210 */ /* 0x000fe20007fbe0ff */
[----:B------:R-:W4:Y:S04]  /*d1330*/  LDL R53, [R1+0x144] ;  /* 0x0001440001357983 */ /* 0x000f280000100800 */
[----:B------:R-:W-:-:S05]  /*d1340*/  IMAD.X R25, R33, 0x1, R5, P5 ;  /* 0x0000000121197824 */ /* 0x000fca00028e0605 */
[----:B------:R0:W-:Y:S01]  /*d1350*/  STL.64 [R1+0x3be0], R24 ;  /* 0x003be01801007387 */ /* 0x0001e20000100a00 */
[----:B--2---:R-:W-:Y:S02]  /*d1360*/  ISETP.GE.AND P6, PT, R13, UR61, PT ;  /* 0x0000003d0d007c0c */ /* 0x004fe4000bfc6270 */
[----:B------:R-:W-:Y:S01]  /*d1370*/  LOP3.LUT R32, R32, 0xffffff7f, RZ, 0xc0, !PT ;  /* 0xffffff7f20207812 */ /* 0x000fe200078ec0ff */
[----:B------:R-:W-:Y:S01]  /*d1380*/  UMOV UR55, UR59 ;  /* 0x0000003b00377c82 */ /* 0x000fe20008000000 */
[----:B------:R-:W-:Y:S01]  /*d1390*/  UMOV UR57, UR58 ;  /* 0x0000003a00397c82 */ /* 0x000fe20008000000 */
[----:B------:R-:W-:Y:S01]  /*d13a0*/  ULDC.64 UR58, c[0x0][0x228] ;  /* 0x00008a00003a7ab9 */ /* 0x000fe20000000a00 */
[----:B0-----:R-:W-:Y:S01]  /*d13b0*/  IADD3 R24, P0, R12, R6, RZ ;  /* 0x000000060c187210 */ /* 0x001fe20007f1e0ff */
[----:B------:R-:W-:-:S04]  /*d13c0*/  ULDC UR61, c[0x0][0x228] ;  /* 0x00008a00003d7ab9 */ /* 0x000fc80000000800 */
[----:B------:R-:W-:-:S05]  /*d13d0*/  IMAD.X R25, R33, 0x1, R7, P0 ;  /* 0x0000000121197824 */ /* 0x000fca00000e0607 */
[----:B------:R-:W-:Y:S04]  /*d13e0*/  STL.64 [R1+0x3bf8], R24 ;  /* 0x003bf81801007387 */ /* 0x000fe80000100a00 */
[----:B------:R-:W2:Y:S04]  /*d13f0*/  LDL.LU R13, [R1+0x388] ;  /* 0x00038800010d7983 */ /* 0x000ea80000300800 */
[----:B------:R-:W2:Y:S01]  /*d1400*/  LDL R48, [R1+0x148] ;  /* 0x0001480001307983 */ /* 0x000ea20000100800 */
[----:B------:R-:W-:-:S04]  /*d1410*/  @P1 LOP3.LUT R32, R32, 0x80, RZ, 0xfc, !PT ;  /* 0x0000008020201812 */ /* 0x000fc800078efcff */
[----:B------:R-:W-:-:S04]  /*d1420*/  LOP3.LUT R32, R32, 0xfffffdff, RZ, 0xc0, !PT ;  /* 0xfffffdff20207812 */ /* 0x000fc800078ec0ff */
[----:B------:R-:W-:Y:S02]  /*d1430*/  @P2 LOP3.LUT R32, R32, 0x200, RZ, 0xfc, !PT ;  /* 0x0000020020202812 */ /* 0x000fe400078efcff */
[----:B------:R-:W-:Y:S02]  /*d1440*/  LOP3.LUT P1, RZ, R2, 0x400000, RZ, 0xc0, !PT ;  /* 0x0040000002ff7812 */ /* 0x000fe4000782c0ff */
[----:B------:R-:W-:Y:S02]  /*d1450*/  LOP3.LUT R32, R32, 0xfffffbff, RZ, 0xc0, !PT ;  /* 0xfffffbff20207812 */ /* 0x000fe400078ec0ff */
[----:B------:R-:W-:Y:S01]  /*d1460*/  ISETP.GE.AND P5, PT, R23, UR59, PT ;  /* 0x0000003b17007c0c */ /* 0x000fe2000bfa6270 */
[----:B------:R-:W-:Y:S01]  /*d1470*/  UMOV UR59, UR7 ;  /* 0x00000007003b7c82 */ /* 0x000fe20008000000 */
[----:B------:R-:W-:Y:S01]  /*d1480*/  @P3 LOP3.LUT R32, R32, 0x400, RZ, 0xfc, !PT ;  /* 0x0000040020203812 */ /* 0x000fe200078efcff */
[----:B------:R-:W-:-:S03]  /*d1490*/  ULDC UR7, c[0x0][0x228] ;  /* 0x00008a0000077ab9 */ /* 0x000fc60000000800 */
[----:B------:R-:W-:-:S04]  /*d14a0*/  LOP3.LUT R32, R32, 0xfffff7ff, RZ, 0xc0, !PT ;  /* 0xfffff7ff20207812 */ /* 0x000fc800078ec0ff */
[----:B------:R-:W-:Y:S02]  /*d14b0*/  @P4 LOP3.LUT R32, R32, 0x800, RZ, 0xfc, !PT ;  /* 0x0000080020204812 */ /* 0x000fe400078efcff */
[----:B------:R-:W-:Y:S02]  /*d14c0*/  ISETP.LT.AND P3, PT, R47, UR51, !P1 ;  /* 0x000000332f007c0c */ /* 0x000fe4000cf61270 */
[----:B------:R-:W-:Y:S01]  /*d14d0*/  LOP3.LUT P2, RZ, R2, 0x200000, RZ, 0xc0, !PT ;  /* 0x0020000002ff7812 */ /* 0x000fe2000784c0ff */
[----:B------:R-:W-:Y:S01]  /*d14e0*/  UMOV UR51, UR37 ;  /* 0x0000002500337c82 */ /* 0x000fe20008000000 */
[----:B------:R-:W-:Y:S01]  /*d14f0*/  UMOV UR37, UR33 ;  /* 0x0000002100257c82 */ /* 0x000fe20008000000 */
[----:B------:R-:W-:Y:S01]  /*d1500*/  UMOV UR33, UR19 ;  /* 0x0000001300217c82 */ /* 0x000fe20008000000 */
[----:B------:R-:W-:Y:S01]  /*d1510*/  UMOV UR19, UR9 ;  /* 0x0000000900137c82 */ /* 0x000fe20008000000 */
[----:B------:R-:W-:Y:S01]  /*d1520*/  ULDC UR9, c[0x0][0x228] ;  /* 0x00008a0000097ab9 */ /* 0x000fe20000000800 */
[----:B------:R-:W-:-:S04]  /*d1530*/  LOP3.LUT R32, R32, 0xffffefff, RZ, 0xc0, !PT ;  /* 0xffffefff20207812 */ /* 0x000fc800078ec0ff */
[----:B------:R-:W-:Y:S02]  /*d1540*/  @P5 LOP3.LUT R32, R32, 0x1000, RZ, 0xfc, !PT ;  /* 0x0000100020205812 */ /* 0x000fe400078efcff */
[----:B---3--:R-:W-:Y:S02]  /*d1550*/  ISETP.LT.AND P0, PT, R50, UR59, !P1 ;  /* 0x0000003b32007c0c */ /* 0x008fe4000cf01270 */
[----:B------:R-:W-:Y:S02]  /*d1560*/  LOP3.LUT R22, R22, 0xffffffbf, RZ, 0xc0, !PT ;  /* 0xffffffbf16167812 */ /* 0x000fe400078ec0ff */
[----:B----4-:R-:W-:-:S09]  /*d1570*/  ISETP.LT.AND P4, PT, R53, UR55, !P1 ;  /* 0x0000003735007c0c */ /* 0x010fd2000cf81270 */
[----:B------:R-:W-:-:S04]  /*d1580*/  @P0 LOP3.LUT R22, R22, 0x40, RZ, 0xfc, !PT ;  /* 0x0000004016160812 */ /* 0x000fc800078efcff */
[----:B------:R-:W-:-:S04]  /*d1590*/  LOP3.LUT R22, R22, 0xffffffdf, RZ, 0xc0, !PT ;  /* 0xffffffdf16167812 */ /* 0x000fc800078ec0ff */
[----:B------:R-:W-:-:S04]  /*d15a0*/  @P4 LOP3.LUT R22, R22, 0x20, RZ, 0xfc, !PT ;  /* 0x0000002016164812 */ /* 0x000fc800078efcff */
[----:B------:R-:W-:-:S04]  /*d15b0*/  LOP3.LUT R22, R22, 0xffffffef, RZ, 0xc0, !PT ;  /* 0xffffffef16167812 */ /* 0x000fc800078ec0ff */
[----:B------:R-:W-:Y:S02]  /*d15c0*/  @P3 LOP3.LUT R22, R22, 0x10, RZ, 0xfc, !PT ;  /* 0x0000001016163812 */ /* 0x000fe400078efcff */
[----:B------:R-:W-:Y:S02]  /*d15d0*/  ISETP.LT.AND P3, PT, R47, UR57, !P2 ;  /* 0x000000392f007c0c */ /* 0x000fe4000d761270 */
[----:B------:R-:W-:Y:S02]  /*d15e0*/  LOP3.LUT R22, R22, 0xfffffff7, RZ, 0xc0, !PT ;  /* 0xfffffff716167812 */ /* 0x000fe400078ec0ff */
[----:B--2---:R-:W-:Y:S01]  /*d15f0*/  ISETP.LT.AND P1, PT, R48, UR7, !P1 ;  /* 0x0000000730007c0c */ /* 0x004fe2000cf21270 */
[----:B------:R-:W-:Y:S01]  /*d1600*/  UMOV UR55, UR47 ;  /* 0x0000002f00377c82 */ /* 0x000fe20008000000 */
[----:B------:R-:W-:Y:S01]  /*d1610*/  UMOV UR47, UR35 ;  /* 0x00000023002f7c82 */ /* 0x000fe20008000000 */
[----:B------:R-:W-:Y:S01]  /*d1620*/  UMOV UR35, UR11 ;  /* 0x0000000b00237c82 */ /* 0x000fe20008000000 */
[----:B------:R-:W-:Y:S01]  /*d1630*/  ULDC UR11, c[0x0][0x228] ;  /* 0x00008a00000b7ab9 */ /* 0x000fe20000000800 */
[----:B------:R-:W-:Y:S01]  /*d1640*/  ULDC UR7, c[0x0][0x228] ;  /* 0x00008a0000077ab9 */ /* 0x000fe20000000800 */
[----:B------:R-:W-:Y:S01]  /*d1650*/  ISETP.LT.AND P4, PT, R50, UR11, !P2 ;  /* 0x0000000b32007c0c */ /* 0x000fe2000d781270 */
[----:B------:R-:W-:-:S06]  /*d1660*/  ULDC UR11, c[0x0][0x228] ;  /* 0x00008a00000b7ab9 */ /* 0x000fcc0000000800 */
[----:B------:R-:W-:-:S04]  /*d1670*/  @P1 LOP3.LUT R22, R22, 0x8, RZ, 0xfc, !PT ;  /* 0x0000000816161812 */ /* 0x000fc800078efcff */
[----:B------:R-:W-:-:S04]  /*d1680*/  LOP3.LUT R22, R22, 0xfffffffe, RZ, 0xc0, !PT ;  /* 0xfffffffe16167812 */ /* 0x000fc800078ec0ff */
[----:B------:R-:W-:Y:S02]  /*d1690*/  @P3 LOP3.LUT R22, R22, 0x1, RZ, 0xfc, !PT ;  /* 0x0000000116163812 */ /* 0x000fe400078efcff */
[----:B------:R-:W-:Y:S01]  /*d16a0*/  ISETP.LT.AND P3, PT, R53, UR9, !P2 ;  /* 0x0000000935007c0c */ /* 0x000fe2000d761270 */
[----:B------:R-:W-:Y:S01]  /*d16b0*/  ULDC UR9, c[0x0][0x228] ;  /* 0x00008a0000097ab9 */ /* 0x000fe20000000800 */
[----:B------:R-:W-:Y:S02]  /*d16c0*/  LOP3.LUT R22, R22, 0xfffffffb, RZ, 0xc0, !PT ;  /* 0xfffffffb16167812 */ /* 0x000fe400078ec0ff */
[----:B------:R-:W-:Y:S01]  /*d16d0*/  ISETP.LT.AND P2, PT, R48, UR7, !P2 ;  /* 0x0000000730007c0c */ /* 0x000fe2000d741270 */
[----:B------:R-:W-:Y:S01]  /*d16e0*/  ULDC UR7, c[0x0][0x228] ;  /* 0x00008a0000077ab9 */ /* 0x000fe20000000800 */
[----:B------:R-:W-:Y:S02]  /*d16f0*/  @P4 LOP3.LUT R22, R22, 0x4, RZ, 0xfc, !PT ;  /* 0x0000000416164812 */ /* 0x000fe400078efcff */
[----:B------:R-:W-:-:S02]  /*d1700*/  LOP3.LUT P0, RZ, R2, 0x100000, RZ, 0xc0, !PT ;  /* 0x0010000002ff7812 */ /* 0x000fc4000780c0ff */
[----:B------:R-:W-:Y:S02]  /*d1710*/  LOP3.LUT R22, R22, 0xfffffffd, RZ, 0xc0, !PT ;  /* 0xfffffffd16167812 */ /* 0x000fe400078ec0ff */
[----:B------:R-:W-:Y:S02]  /*d1720*/  LOP3.LUT R13, R13, 0x7fffffff, RZ, 0xc0, !PT ;  /* 0x7fffffff0d0d7812 */ /* 0x000fe400078ec0ff */
[----:B------:R-:W-:Y:S02]  /*d1730*/  @P3 LOP3.LUT R22, R22, 0x2, RZ, 0xfc, !PT ;  /* 0x0000000216163812 */ /* 0x000fe400078efcff */
[----:B------:R-:W-:Y:S02]  /*d1740*/  ISETP.LT.AND P3, PT, R47, UR55, !P0 ;  /* 0x000000372f007c0c */ /* 0x000fe4000c761270 */
[----:B------:R-:W-:Y:S02]  /*d1750*/  @P2 LOP3.LUT R13, R13, 0x80000000, RZ, 0xfc, !PT ;  /* 0x800000000d0d2812 */ /* 0x000fe400078efcff */
[----:B------:R-:W-:Y:S01]  /*d1760*/  ISETP.LT.AND P4, PT, R50, UR11, !P0 ;  /* 0x0000000b32007c0c */ /* 0x000fe2000c781270 */
[----:B------:R0:W-:Y:S01]  /*d1770*/  STL [R1+0x38c], R22 ;  /* 0x00038c1601007387 */ /* 0x0001e20000100800 */
[----:B------:R-:W-:Y:S01]  /*d1780*/  LOP3.LUT R13, R13, 0xefffffff, RZ, 0xc0, !PT ;  /* 0xefffffff0d0d7812 */ /* 0x000fe200078ec0ff */
[----:B------:R-:W-:-:S06]  /*d1790*/  ULDC UR11, c[0x0][0x228] ;  /* 0x00008a00000b7ab9 */ /* 0x000fcc0000000800 */
[----:B------:R-:W-:Y:S01]  /*d17a0*/  @P3 LOP3.LUT R13, R13, 0x10000000, RZ, 0xfc, !PT ;  /* 0x100000000d0d3812 */ /* 0x000fe200078efcff */
[----:B0-----:R-:W2:Y:S01]  /*d17b0*/  LDL.LU R22, [R1+0x384] ;  /* 0x0003840001167983 */ /* 0x001ea20000300800 */
[----:B------:R-:W-:Y:S01]  /*d17c0*/  ISETP.LT.AND P3, PT, R53, UR9, !P0 ;  /* 0x0000000935007c0c */ /* 0x000fe2000c761270 */
[----:B------:R-:W-:Y:S01]  /*d17d0*/  ULDC UR9, c[0x0][0x228] ;  /* 0x00008a0000097ab9 */ /* 0x000fe20000000800 */
[----:B------:R-:W-:-:S04]  /*d17e0*/  LOP3.LUT R13, R13, 0xbfffffff, RZ, 0xc0, !PT ;  /* 0xbfffffff0d0d7812 */ /* 0x000fc800078ec0ff */
[----:B------:R-:W-:Y:S02]  /*d17f0*/  @P4 LOP3.LUT R13, R13, 0x40000000, RZ, 0xfc, !PT ;  /* 0x400000000d0d4812 */ /* 0x000fe400078efcff */
[----:B------:R-:W-:Y:S01]  /*d1800*/  ISETP.LT.AND P0, PT, R48, UR7, !P0 ;  /* 0x0000000730007c0c */ /* 0x000fe2000c701270 */
[----:B------:R-:W-:Y:S01]  /*d1810*/  ULDC UR7, c[0x0][0x228] ;  /* 0x00008a0000077ab9 */ /* 0x000fe20000000800 */
[----:B------:R-:W-:Y:S02]  /*d1820*/  LOP3.LUT R13, R13, 0xdfffffff, RZ, 0xc0, !PT ;  /* 0xdfffffff0d0d7812 */ /* 0x000fe400078ec0ff */
[----:B------:R-:W-:Y:S02]  /*d1830*/  LOP3.LUT P1, RZ, R2, 0x80000, RZ, 0xc0, !PT ;  /* 0x0008000002ff7812 */ /* 0x000fe4000782c0ff */
[----:B------:R-:W-:Y:S02]  /*d1840*/  @P3 LOP3.LUT R13, R13, 0x20000000, RZ, 0xfc, !PT ;  /* 0x200000000d0d3812 */ /* 0x000fe400078efcff */
[----:B------:R-:W-:-:S02]  /*d1850*/  ISETP.LT.AND P3, PT, R47, UR53, !P1 ;  /* 0x000000352f007c0c */ /* 0x000fc4000cf61270 */
[----:B------:R-:W-:-:S04]  /*d1860*/  LOP3.LUT R13, R13, 0xf7ffffff, RZ, 0xc0, !PT ;  /* 0xf7ffffff0d0d7812 */ /* 0x000fc800078ec0ff */
[----:B------:R-:W-:Y:S02]  /*d1870*/  @P0 LOP3.LUT R13, R13, 0x8000000, RZ, 0xfc, !PT ;  /* 0x080000000d0d0812 */ /* 0x000fe400078efcff */
[----:B------:R-:W-:Y:S01]  /*d1880*/  ISETP.LT.AND P4, PT, R50, UR11, !P1 ;  /* 0x0000000b32007c0c */ /* 0x000fe2000cf81270 */
[----:B------:R-:W-:Y:S01]  /*d1890*/  ULDC UR11, c[0x0][0x228] ;  /* 0x00008a00000b7ab9 */ /* 0x000fe20000000800 */
        /* <DEDUP_REMOVED lines=47> */
[----:B------:R-:W-:Y:S01]  /*d1b90*/  UMOV UR49, UR45 ;  /* 0x0000002d00317c82 */ /* 0x000fe20008000000 */
[----:B------:R-:W-:Y:S01]  /*d1ba0*/  LOP3.LUT R13, R13, 0xffffefff, RZ, 0xc0, !PT ;  /* 0xffffefff0d0d7812 */ /* 0x000fe200078ec0ff */
[----:B------:R-:W-:-:S03]  /*d1bb0*/  ULDC UR11, c[0x0][0x228] ;  /* 0x00008a00000b7ab9 */ /* 0x000fc60000000800 */
[----:B------:R-:W-:Y:S02]  /*d1bc0*/  @P3 LOP3.LUT R13, R13, 0x1000, RZ, 0xfc, !PT ;  /* 0x000010000d0d3812 */ /* 0x000fe400078efcff */
[----:B------:R-:W-:Y:S02]  /*d1bd0*/  ISETP.LT.AND P4, PT, R53, UR7, !P1 ;  /* 0x0000000735007c0c */ /* 0x000fe4000cf81270 */
[----:B------:R-:W-:Y:S01]  /*d1be0*/  LOP3.LUT P2, RZ, R2, 0x8000, RZ, 0xc0, !PT ;  /* 0x0000800002ff7812 */ /* 0x000fe2000784c0ff */
[----:B------:R-:W-:Y:S01]  /*d1bf0*/  UMOV UR45, UR31 ;  /* 0x0000001f002d7c82 */ /* 0x000fe20008000000 */
[----:B------:R-:W-:Y:S01]  /*d1c00*/  LOP3.LUT R13, R13, 0xffffbfff, RZ, 0xc0, !PT ;  /* 0xffffbfff0d0d7812 */ /* 0x000fe200078ec0ff */
[----:B------:R-:W-:Y:S01]  /*d1c10*/  UMOV UR47, UR15 ;  /* 0x0000000f002f7c82 */ /* 0x000fe20008000000 */
[----:B------:R-:W-:Y:S01]  /*d1c20*/  ISETP.LT.AND P3, PT, R48, UR9, !P1 ;  /* 0x0000000930007c0c */ /* 0x000fe2000cf61270 */
[----:B------:R-:W-:Y:S01]  /*d1c30*/  UMOV UR31, UR29 ;  /* 0x0000001d001f7c82 */ /* 0x000fe20008000000 */
[----:B------:R-:W-:Y:S01]  /*d1c40*/  @P5 LOP3.LUT R13, R13, 0x4000, RZ, 0xfc, !PT ;  /* 0x000040000d0d5812 */ /* 0x000fe200078efcff */
[----:B------:R-:W-:Y:S01]  /*d1c50*/  ULDC UR9, c[0x0][0x228] ;  /* 0x00008a0000097ab9 */ /* 0x000fe20000000800 */
[----:B------:R-:W-:Y:S01]  /*d1c60*/  LOP3.LUT P0, RZ, R2, 0x4000, RZ, 0xc0, !PT ;  /* 0x0000400002ff7812 */ /* 0x000fe2000780c0ff */
[----:B------:R-:W-:Y:S01]  /*d1c70*/  ULDC UR15, c[0x0][0x228] ;  /* 0x00008a00000f7ab9 */ /* 0x000fe20000000800 */
[----:B------:R-:W-:Y:S01]  /*d1c80*/  LOP3.LUT R13, R13, 0xffffdfff, RZ, 0xc0, !PT ;  /* 0xffffdfff0d0d7812 */ /* 0x000fe200078ec0ff */
[----:B------:R-:W-:-:S03]  /*d1c90*/  ULDC UR7, c[0x0][0x228] ;  /* 0x00008a0000077ab9 */ /* 0x000fc60000000800 */
[----:B------:R-:W-:-:S04]  /*d1ca0*/  @P4 LOP3.LUT R13, R13, 0x2000, RZ, 0xfc, !PT ;  /* 0x000020000d0d4812 */ /* 0x000fc800078efcff */
[----:B------:R-:W-:-:S04]  /*d1cb0*/  LOP3.LUT R13, R13, 0xfffff7ff, RZ, 0xc0, !PT ;  /* 0xfffff7ff0d0d7812 */ /* 0x000fc800078ec0ff */
[----:B------:R-:W-:Y:S02]  /*d1cc0*/  @P3 LOP3.LUT R13, R13, 0x800, RZ, 0xfc, !PT ;  /* 0x000008000d0d3812 */ /* 0x000fe400078efcff */
[----:B------:R-:W-:Y:S01]  /*d1cd0*/  ISETP.LT.AND P3, PT, R47, UR49, !P2 ;  /* 0x000000312f007c0c */ /* 0x000fe2000d761270 */
[----:B------:R-:W-:Y:S01]  /*d1ce0*/  UMOV UR29, UR27 ;  /* 0x0000001b001d7c82 */ /* 0x000fe20008000000 */
[----:B------:R-:W-:Y:S01]  /*d1cf0*/  UMOV UR27, UR13 ;  /* 0x0000000d001b7c82 */ /* 0x000fe20008000000 */
[----:B------:R-:W-:Y:S01]  /*d1d00*/  ULDC UR13, c[0x0][0x228] ;  /* 0x00008a00000d7ab9 */ /* 0x000fe20000000800 */
[----:B------:R-:W-:Y:S02]  /*d1d10*/  LOP3.LUT R13, R13, 0xfffffeff, RZ, 0xc0, !PT ;  /* 0xfffffeff0d0d7812 */ /* 0x000fe400078ec0ff */
[----:B------:R-:W-:Y:S01]  /*d1d20*/  ISETP.LT.AND P5, PT, R50, UR13, !P2 ;  /* 0x0000000d32007c0c */ /* 0x000fe2000d7a1270 */
[----:B------:R-:W-:Y:S01]  /*d1d30*/  ULDC UR13, c[0x0][0x228] ;  /* 0x00008a00000d7ab9 */ /* 0x000fe20000000800 */
[----:B------:R-:W-:Y:S01]  /*d1d40*/  ISETP.LT.AND P4, PT, R53, UR11, !P2 ;  /* 0x0000000b35007c0c */ /* 0x000fe2000d781270 */
[----:B------:R-:W-:-:S04]  /*d1d50*/  UMOV UR51, UR17 ;  /* 0x0000001100337c82 */ /* 0x000fc80008000000 */
[----:B------:R-:W-:Y:S01]  /*d1d60*/  @P3 LOP3.LUT R13, R13, 0x100, RZ, 0xfc, !PT ;  /* 0x000001000d0d3812 */ /* 0x000fe200078efcff */
[----:B------:R-:W-:Y:S01]  /*d1d70*/  ULDC UR17, c[0x0][0x228] ;  /* 0x00008a0000117ab9 */ /* 0x000fe20000000800 */
[----:B------:R-:W-:Y:S01]  /*d1d80*/  LOP3.LUT P1, RZ, R2, 0x2000, RZ, 0xc0, !PT ;  /* 0x0000200002ff7812 */ /* 0x000fe2000782c0ff */
[----:B------:R-:W-:Y:S01]  /*d1d90*/  ULDC UR11, c[0x0][0x228] ;  /* 0x00008a00000b7ab9 */ /* 0x000fe20000000800 */
[----:B------:R-:W-:-:S04]  /*d1da0*/  LOP3.LUT R13, R13, 0xfffffbff, RZ, 0xc0, !PT ;  /* 0xfffffbff0d0d7812 */ /* 0x000fc800078ec0ff */
[----:B------:R-:W-:Y:S02]  /*d1db0*/  @P5 LOP3.LUT R13, R13, 0x400, RZ, 0xfc, !PT ;  /* 0x000004000d0d5812 */ /* 0x000fe400078efcff */
[----:B------:R-:W-:Y:S01]  /*d1dc0*/  ISETP.LT.AND P2, PT, R48, UR9, !P2 ;  /* 0x0000000930007c0c */ /* 0x000fe2000d741270 */
[----:B------:R-:W-:Y:S01]  /*d1dd0*/  ULDC UR9, c[0x0][0x228] ;  /* 0x00008a0000097ab9 */ /* 0x000fe20000000800 */
[----:B------:R-:W-:-:S04]  /*d1de0*/  LOP3.LUT R13, R13, 0xfffffdff, RZ, 0xc0, !PT ;  /* 0xfffffdff0d0d7812 */ /* 0x000fc800078ec0ff */
[----:B------:R-:W-:-:S04]  /*d1df0*/  @P4 LOP3.LUT R13, R13, 0x200, RZ, 0xfc, !PT ;  /* 0x000002000d0d4812 */ /* 0x000fc800078efcff */
[----:B------:R-:W-:-:S04]  /*d1e00*/  LOP3.LUT R13, R13, 0xffffff7f, RZ, 0xc0, !PT ;  /* 0xffffff7f0d0d7812 */ /* 0x000fc800078ec0ff */
[----:B------:R-:W-:Y:S02]  /*d1e10*/  @P2 LOP3.LUT R13, R13, 0x80, RZ, 0xfc, !PT ;  /* 0x000000800d0d2812 */ /* 0x000fe400078efcff */
[----:B------:R-:W-:Y:S02]  /*d1e20*/  ISETP.LT.AND P2, PT, R47, UR37, !P0 ;  /* 0x000000252f007c0c */ /* 0x000fe4000c741270 */
[----:B------:R-:W-:Y:S01]  /*d1e30*/  ISETP.LT.AND P5, PT, R50, UR15, !P0 ;  /* 0x0000000f32007c0c */ /* 0x000fe2000c7a1270 */
[----:B------:R-:W-:Y:S01]  /*d1e40*/  ULDC UR15, c[0x0][0x228] ;  /* 0x00008a00000f7ab9 */ /* 0x000fe20000000800 */
[----:B------:R-:W-:Y:S02]  /*d1e50*/  LOP3.LUT R13, R13, 0xffffffef, RZ, 0xc0, !PT ;  /* 0xffffffef0d0d7812 */ /* 0x000fe400078ec0ff */
[----:B------:R-:W-:Y:S01]  /*d1e60*/  ISETP.LT.AND P4, PT, R53, UR7, !P0 ;  /* 0x0000000735007c0c */ /* 0x000fe2000c781270 */
[----:B------:R-:W-:-:S06]  /*d1e70*/  ULDC UR7, c[0x0][0x228] ;  /* 0x00008a0000077ab9 */ /* 0x000fcc0000000800 */
[----:B------:R-:W-:-:S04]  /*d1e80*/  @P2 LOP3.LUT R13, R13, 0x10, RZ, 0xfc, !PT ;  /* 0x000000100d0d2812 */ /* 0x000fc800078efcff */
        /* <DEDUP_REMOVED lines=9> */
[----:B------:R-:W-:Y:S02]  /*d1f20*/  LOP3.LUT R13, R13, 0xfffffffe, RZ, 0xc0, !PT ;  /* 0xfffffffe0d0d7812 */ /* 0x000fe400078ec0ff */
[----:B------:R-:W-:Y:S02]  /*d1f30*/  ISETP.LT.AND P4, PT, R53, UR9, !P1 ;  /* 0x0000000935007c0c */ /* 0x000fe4000cf81270 */
[C---:B------:R-:W-:Y:S01]  /*d1f40*/  LOP3.LUT P3, RZ, R2.reuse, 0x1000, RZ, 0xc0, !PT ;  /* 0x0000100002ff7812 */ /* 0x040fe2000786c0ff */
[----:B------:R-:W-:Y:S01]  /*d1f50*/  UMOV UR37, UR19 ;  /* 0x0000001300257c82 */ /* 0x000fe20008000000 */
[----:B------:R-:W-:Y:S01]  /*d1f60*/  LOP3.LUT P0, RZ, R2, 0x800, RZ, 0xc0, !PT ;  /* 0x0000080002ff7812 */ /* 0x000fe2000780c0ff */
[----:B------:R-:W-:-:S04]  /*d1f70*/  ULDC UR19, c[0x0][0x228] ;  /* 0x00008a0000137ab9 */ /* 0x000fc80000000800 */
[----:B------:R-:W-:Y:S01]  /*d1f80*/  @P2 LOP3.LUT R13, R13, 0x1, RZ, 0xfc, !PT ;  /* 0x000000010d0d2812 */ /* 0x000fe200078efcff */
[----:B------:R-:W-:Y:S01]  /*d1f90*/  ULDC UR9, c[0x0][0x228] ;  /* 0x00008a0000097ab9 */ /* 0x000fe20000000800 */
[----:B------:R-:W-:Y:S02]  /*d1fa0*/  ISETP.LT.AND P2, PT, R50, UR17, !P1 ;  /* 0x0000001132007c0c */ /* 0x000fe4000cf41270 */
[----:B--2---:R-:W-:Y:S01]  /*d1fb0*/  LOP3.LUT R22, R22, 0x7fffffff, RZ, 0xc0, !PT ;  /* 0x7fffffff16167812 */ /* 0x004fe200078ec0ff */
[----:B------:R-:W-:Y:S01]  /*d1fc0*/  UMOV UR49, UR21 ;  /* 0x0000001500317c82 */ /* 0x000fe20008000000 */
[----:B------:R-:W-:Y:S01]  /*d1fd0*/  LOP3.LUT R13, R13, 0xfffffffb, RZ, 0xc0, !PT ;  /* 0xfffffffb0d0d7812 */ /* 0x000fe200078ec0ff */
[----:B------:R-:W-:Y:S01]  /*d1fe0*/  UMOV UR47, UR23 ;  /* 0x00000017002f7c82 */ /* 0x000fe20008000000 */
[----:B------:R-:W-:Y:S01]  /*d1ff0*/  ISETP.LT.AND P1, PT, R48, UR11, !P1 ;  /* 0x0000000b30007c0c */ /* 0x000fe2000cf21270 */
[----:B------:R-:W-:-:S06]  /*d2000*/  ULDC UR11, c[0x0][0x228] ;  /* 0x00008a00000b7ab9 */ /* 0x000fcc0000000800 */
[----:B------:R-:W-:Y:S01]  /*d2010*/  @P2 LOP3.LUT R13, R13, 0x4, RZ, 0xfc, !PT ;  /* 0x000000040d0d2812 */ /* 0x000fe200078efcff */
[----:B------:R-:W-:Y:S01]  /*d2020*/  ULDC UR23, c[0x0][0x228] ;  /* 0x00008a0000177ab9 */ /* 0x000fe20000000800 */
[----:B------:R-:W-:Y:S01]  /*d2030*/  ISETP.LT.AND P5, PT, R50, UR7, !P3 ;  /* 0x0000000732007c0c */ /* 0x000fe2000dfa1270 */
[----:B------:R-:W-:Y:S01]  /*d2040*/  ULDC UR21, c[0x0][0x228] ;  /* 0x00008a0000157ab9 */ /* 0x000fe20000000800 */
[----:B------:R-:W-:Y:S01]  /*d2050*/  LOP3.LUT R13, R13, 0xfffffffd, RZ, 0xc0, !PT ;  /* 0xfffffffd0d0d7812 */ /* 0x000fe200078ec0ff */
[----:B------:R-:W-:Y:S01]  /*d2060*/  ULDC UR17, c[0x0][0x228] ;  /* 0x00008a0000117ab9 */ /* 0x000fe20000000800 */
[----:B------:R-:W-:Y:S01]  /*d2070*/  @P1 LOP3.LUT R22, R22, 0x80000000, RZ, 0xfc, !PT ;  /* 0x8000000016161812 */ /* 0x000fe200078efcff */
[----:B------:R-:W-:Y:S01]  /*d2080*/  ULDC UR7, c[0x0][0x228] ;  /* 0x00008a0000077ab9 */ /* 0x000fe20000000800 */
[----:B------:R-:W-:-:S05]  /*d2090*/  @P4 LOP3.LUT R13, R13, 0x2, RZ, 0xfc, !PT ;  /* 0x000000020d0d4812 */ /* 0x000fca00078efcff */
[----:B------:R0:W-:Y:S04]  /*d20a0*/  STL [R1+0x388], R13 ;  /* 0x0003880d01007387 */ /* 0x0001e80000100800 */
[----:B0-----:R-:W2:Y:S01]  /*d20b0*/  LDL.LU R13, [R1+0x380] ;  /* 0x00038000010d7983 */ /* 0x001ea20000300800 */
[----:B------:R-:W-:Y:S02]  /*d20c0*/  ISETP.LT.AND P4, PT, R47, UR51, !P3 ;  /* 0x000000332f007c0c */ /* 0x000fe4000df81270 */
[----:B------:R-:W-:-:S11]  /*d20d0*/  LOP3.LUT R22, R22, 0xefffffff, RZ, 0xc0, !PT ;  /* 0xefffffff16167812 */ /* 0x000fd600078ec0ff */
        /* <DEDUP_REMOVED lines=12> */
[----:B------:R-:W-:Y:S02]  /*d21a0*/  ISETP.LT.AND P5, PT, R50, UR19, !P0 ;  /* 0x0000001332007c0c */ /* 0x000fe4000c7a1270 */
[----:B------:R-:W-:Y:S02]  /*d21b0*/  LOP3.LUT R22, R22, 0xfeffffff, RZ, 0xc0, !PT ;  /* 0xfeffffff16167812 */ /* 0x000fe400078ec0ff */
[----:B------:R-:W-:Y:S02]  /*d21c0*/  ISETP.LT.AND P4, PT, R53, UR11, !P0 ;  /* 0x0000000b35007c0c */ /* 0x000fe4000c781270 */
[----:B------:R-:W-:-:S02]  /*d21d0*/  LOP3.LUT P2, RZ, R2, 0x400, RZ, 0xc0, !PT ;  /* 0x0000040002ff7812 */ /* 0x000fc4000784c0ff */
[----:B------:R-:W-:Y:S01]  /*d21e0*/  LOP3.LUT P1, RZ, R2, 0x200, RZ, 0xc0, !PT ;  /* 0x0000020002ff7812 */ /* 0x000fe2000782c0ff */
[----:B------:R-:W-:Y:S01]  /*d21f0*/  UMOV UR37, UR33 ;  /* 0x0000002100257c82 */ /* 0x000fe20008000000 */
[----:B------:R-:W-:Y:S01]  /*d2200*/  ULDC UR19, c[0x0][0x228] ;  /* 0x00008a0000137ab9 */ /* 0x000fe20000000800 */
[----:B------:R-:W-:Y:S01]  /*d2210*/  @P3 LOP3.LUT R22, R22, 0x1000000, RZ, 0xfc, !PT ;  /* 0x0100000016163812 */ /* 0x000fe200078efcff */
[----:B------:R-:W-:Y:S01]  /*d2220*/  ULDC UR11, c[0x0][0x228] ;  /* 0x00008a00000b7ab9 */ /* 0x000fe20000000800 */
[----:B------:R-:W-:Y:S01]  /*d2230*/  UMOV UR55, UR43 ;  /* 0x0000002b00377c82 */ /* 0x000fe20008000000 */
[----:B------:R-:W-:Y:S01]  /*d2240*/  LOP3.LUT R32, R32, 0xffffdfff, RZ, 0xc0, !PT ;  /* 0xffffdfff20207812 */ /* 0x000fe200078ec0ff */
        /* <DEDUP_REMOVED lines=11> */
[----:B------:R-:W-:Y:S01]  /*d2300*/  UMOV UR53, UR41 ;  /* 0x0000002900357c82 */ /* 0x000fe20008000000 */
[----:B------:R-:W-:Y:S01]  /*d2310*/  LOP3.LUT R22, R22, 0xffefffff, RZ, 0xc0, !PT ;  /* 0xffefffff16167812 */ /* 0x000fe200078ec0ff */
[----:B------:R-:W-:Y:S01]  /*d2320*/  UMOV UR43, UR25 ;  /* 0x00000019002b7c82 */ /* 0x000fe20008000000 */
[----:B------:R-:W-:Y:S01]  /*d2330*/  ISETP.LT.AND P4, PT, R53, UR21, !P2 ;  /* 0x0000001535007c0c */ /* 0x000fe2000d781270 */
[----:B------:R-:W-:Y:S01]  /*d2340*/  ULDC UR21, c[0x0][0x228] ;  /* 0x00008a0000157ab9 */ /* 0x000fe20000000800 */
[----:B------:R-:W-:Y:S01]  /*d2350*/  LOP3.LUT P0, RZ, R2, 0x100, RZ, 0xc0, !PT ;  /* 0x0000010002ff7812 */ /* 0x000fe2000780c0ff */
[----:B------:R-:W-:Y:S01]  /*d2360*/  ULDC UR25, c[0x0][0x228] ;  /* 0x00008a0000197ab9 */ /* 0x000fe20000000800 */
[----:B------:R-:W-:Y:S01]  /*d2370*/  @P6 LOP3.LUT R32, R32, 0x2000, RZ, 0xfc, !PT ;  /* 0x0000200020206812 */ /* 0x000fe200078efcff */
[----:B------:R-:W-:-:S02]  /*d2380*/  ULDC UR23, c[0x0][0x228] ;  /* 0x00008a0000177ab9 */ /* 0x000fc40000000800 */
[----:B------:R-:W-:-:S04]  /*d2390*/  @P3 LOP3.LUT R22, R22, 0x100000, RZ, 0xfc, !PT ;  /* 0x0010000016163812 */ /* 0x000fc800078efcff */
[----:B------:R-:W-:-:S04]  /*d23a0*/  LOP3.LUT R22, R22, 0xffbfffff, RZ, 0xc0, !PT ;  /* 0xffbfffff16167812 */ /* 0x000fc800078ec0ff */
[----:B------:R-:W-:Y:S02]  /*d23b0*/  @P5 LOP3.LUT R22, R22, 0x400000, RZ, 0xfc, !PT ;  /* 0x0040000016165812 */ /* 0x000fe400078efcff */
[----:B------:R-:W-:Y:S01]  /*d23c0*/  ISETP.LT.AND P2, PT, R48, UR17, !P2 ;  /* 0x0000001130007c0c */ /* 0x000fe2000d741270 */
[----:B------:R-:W-:Y:S01]  /*d23d0*/  ULDC UR17, c[0x0][0x228] ;  /* 0x00008a0000117ab9 */ /* 0x000fe20000000800 */
[----:B------:R-:W-:-:S04]  /*d23e0*/  LOP3.LUT R22, R22, 0xffdfffff, RZ, 0xc0, !PT ;  /* 0xffdfffff16167812 */ /* 0x000fc800078ec0ff */
[----:B------:R-:W-:Y:S02]  /*d23f0*/  @P4 LOP3.LUT R22, R22, 0x200000, RZ, 0xfc, !PT ;  /* 0x0020000016164812 */ /* 0x000fe400078efcff */
[----:B------:R-:W-:Y:S02]  /*d2400*/  ISETP.LT.AND P4, PT, R47, UR45, !P1 ;  /* 0x0000002d2f007c0c */ /* 0x000fe4000cf81270 */
[----:B------:R-:W-:-:S04]  /*d2410*/  LOP3.LUT R22, R22, 0xfff7ffff, RZ, 0xc0, !PT ;  /* 0xfff7ffff16167812 */ /* 0x000fc800078ec0ff */
[----:B------:R-:W-:Y:S02]  /*d2420*/  @P2 LOP3.LUT R22, R22, 0x80000, RZ, 0xfc, !PT ;  /* 0x0008000016162812 */ /* 0x000fe400078efcff */
[----:B------:R-:W-:Y:S01]  /*d2430*/  ISETP.LT.AND P5, PT, R50, UR7, !P1 ;  /* 0x0000000732007c0c */ /* 0x000fe2000cfa1270 */
[----:B------:R-:W-:Y:S01]  /*d2440*/  ULDC UR7, c[0x0][0x228] ;  /* 0x00008a0000077ab9 */ /* 0x000fe20000000800 */
[----:B------:R-:W-:-:S04]  /*d2450*/  LOP3.LUT R22, R22, 0xfffeffff, RZ, 0xc0, !PT ;  /* 0xfffeffff16167812 */ /* 0x000fc800078ec0ff */
[----:B------:R-:W-:Y:S02]  /*d2460*/  @P4 LOP3.LUT R22, R22, 0x10000, RZ, 0xfc, !PT ;  /* 0x0001000016164812 */ /* 0x000fe400078efcff */
[----:B------:R-:W-:Y:S02]  /*d2470*/  ISETP.LT.AND P4, PT, R53, UR15, !P1 ;  /* 0x0000000f35007c0c */ /* 0x000fe4000cf81270 */
[----:B------:R-:W-:Y:S01]  /*d2480*/  LOP3.LUT P3, RZ, R2, 0x80, RZ, 0xc0, !PT ;  /* 0x0000008002ff7812 */ /* 0x000fe2000786c0ff */
[----:B------:R-:W-:Y:S01]  /*d2490*/  UMOV UR51, UR27 ;  /* 0x0000001b00337c82 */ /* 0x000fe20008000000 */
[----:B------:R-:W-:Y:S01]  /*d24a0*/  LOP3.LUT R22, R22, 0xfffbffff, RZ, 0xc0, !PT ;  /* 0xfffbffff16167812 */ /* 0x000fe200078ec0ff */
[----:B------:R-:W-:Y:S01]  /*d24b0*/  ULDC UR27, c[0x0][0x228] ;  /* 0x00008a00001b7ab9 */ /* 0x000fe20000000800 */
[----:B------:R-:W-:Y:S01]  /*d24c0*/  LOP3.LUT P2, RZ, R2, 0x40, RZ, 0xc0, !PT ;  /* 0x0000004002ff7812 */ /* 0x000fe2000784c0ff */
[----:B------:R-:W-:Y:S01]  /*d24d0*/  UMOV UR45, UR31 ;  /* 0x0000001f002d7c82 */ /* 0x000fe20008000000 */
[----:B------:R-:W-:Y:S01]  /*d24e0*/  @P5 LOP3.LUT R22, R22, 0x40000, RZ, 0xfc, !PT ;  /* 0x0004000016165812 */ /* 0x000fe200078efcff */
[----:B------:R-:W-:Y:S01]  /*d24f0*/  ULDC UR31, c[0x0][0x228] ;  /* 0x00008a00001f7ab9 */ /* 0x000fe20000000800 */
[----:B------:R-:W-:Y:S01]  /*d2500*/  ISETP.LT.AND P1, PT, R48, UR13, !P1 ;  /* 0x0000000d30007c0c */ /* 0x000fe2000cf21270 */
[----:B------:R-:W-:Y:S01]  /*d2510*/  UMOV UR49, UR47 ;  /* 0x0000002f00317c82 */ /* 0x000fe20008000000 */
[----:B------:R-:W-:Y:S01]  /*d2520*/  LOP3.LUT R22, R22, 0xfffdffff, RZ, 0xc0, !PT ;  /* 0xfffdffff16167812 */ /* 0x000fe200078ec0ff */
[----:B------:R-:W-:Y:S01]  /*d2530*/  UMOV UR41, UR35 ;  /* 0x0000002300297c82 */ /* 0x000fe20008000000 */
[----:B------:R-:W-:Y:S01]  /*d2540*/  ISETP.LT.AND P5, PT, R50, UR19, !P0 ;  /* 0x0000001332007c0c */ /* 0x000fe2000c7a1270 */
[----:B------:R-:W-:Y:S01]  /*d2550*/  ULDC UR15, c[0x0][0x228] ;  /* 0x00008a00000f7ab9 */ /* 0x000fe20000000800 */
[----:B------:R-:W-:-:S02]  /*d2560*/  @P4 LOP3.LUT R22, R22, 0x20000, RZ, 0xfc, !PT ;  /* 0x0002000016164812 */ /* 0x000fc400078efcff */
[----:B------:R-:W-:Y:S01]  /*d2570*/  ISETP.LT.AND P6, PT, R50, UR33, !P3 ;  /* 0x0000002132007c0c */ /* 0x000fe2000dfc1270 */
[----:B------:R-:W-:Y:S01]  /*d2580*/  UMOV UR47, UR39 ;  /* 0x00000027002f7c82 */ /* 0x000fe20008000000 */
[----:B------:R-:W-:Y:S01]  /*d2590*/  ISETP.LT.AND P4, PT, R47, UR37, !P0 ;  /* 0x000000252f007c0c */ /* 0x000fe2000c781270 */
[----:B------:R-:W-:Y:S01]  /*d25a0*/  ULDC UR35, c[0x0][0x228] ;  /* 0x00008a0000237ab9 */ /* 0x000fe20000000800 */
[----:B------:R-:W-:Y:S01]  /*d25b0*/  LOP3.LUT R22, R22, 0xffff7fff, RZ, 0xc0, !PT ;  /* 0xffff7fff16167812 */ /* 0x000fe200078ec0ff */
[----:B------:R-:W-:Y:S01]  /*d25c0*/  UMOV UR39, UR29 ;  /* 0x0000001d00277c82 */ /* 0x000fe20008000000 */
[----:B------:R-:W-:Y:S01]  /*d25d0*/  ULDC UR29, c[0x0][0x228] ;  /* 0x00008a00001d7ab9 */ /* 0x000fe20000000800 */
[----:B------:R-:W-:Y:S01]  /*d25e0*/  ULDC UR37, c[0x0][0x228] ;  /* 0x00008a0000257ab9 */ /* 0x000fe20000000800 */
[----:B------:R-:W-:Y:S01]  /*d25f0*/  @P1 LOP3.LUT R22, R22, 0x8000, RZ, 0xfc, !PT ;  /* 0x0000800016161812 */ /* 0x000fe200078efcff */
[----:B------:R-:W-:Y:S01]  /*d2600*/  ULDC UR13, c[0x0][0x228] ;  /* 0x00008a00000d7ab9 */ /* 0x000fe20000000800 */
[----:B------:R-:W-:Y:S01]  /*d2610*/  ULDC UR19, c[0x0][0x228] ;  /* 0x00008a0000137ab9 */ /* 0x000fe20000000800 */
        /* <DEDUP_REMOVED lines=13> */
[----:B------:R-:W-:-:S04]  /*d26f0*/  @P0 LOP3.LUT R22, R22, 0x800, RZ, 0xfc, !PT ;  /* 0x0000080016160812 */ /* 0x000fc800078efcff */
        /* <DEDUP_REMOVED lines=12> */
[----:B------:R-:W-:Y:S01]  /*d27c0*/  ISETP.LT.AND P4, PT, R47, UR53, !P2 ;  /* 0x000000352f007c0c */ /* 0x000fe2000d781270 */
[----:B------:R-:W-:Y:S01]  /*d27d0*/  ULDC UR53, c[0x0][0x228] ;  /* 0x00008a0000357ab9 */ /* 0x000fe20000000800 */
        /* <DEDUP_REMOVED lines=11> */
[----:B------:R-:W-:Y:S02]  /*d2890*/  @P5 LOP3.LUT R22, R22, 0x20, RZ, 0xfc, !PT ;  /* 0x0000002016165812 */ /* 0x000fe400078efcff */
[----:B------:R-:W-:Y:S02]  /*d28a0*/  LOP3.LUT P1, RZ, R2, 0x20, RZ, 0xc0, !PT ;  /* 0x0000002002ff7812 */ /* 0x000fe4000782c0ff */
[----:B------:R-:W-:-:S04]  /*d28b0*/  LOP3.LUT R22, R22, 0xfffffff7, RZ, 0xc0, !PT ;  /* 0xfffffff716167812 */ /* 0x000fc800078ec0ff */
[----:B------:R-:W-:Y:S02]  /*d28c0*/  @P4 LOP3.LUT R22, R22, 0x8, RZ, 0xfc, !PT ;  /* 0x0000000816164812 */ /* 0x000fe400078efcff */
[----:B------:R-:W-:Y:S01]  /*d28d0*/  ISETP.LT.AND P4, PT, R47, UR51, !P1 ;  /* 0x000000332f007c0c */ /* 0x000fe2000cf81270 */
[----:B------:R-:W-:Y:S01]  /*d28e0*/  ULDC UR51, c[0x0][0x228] ;  /* 0x00008a0000337ab9 */ /* 0x000fe20000000800 */
[----:B------:R-:W-:Y:S02]  /*d28f0*/  LOP3.LUT R22, R22, 0xfffffffe, RZ, 0xc0, !PT ;  /* 0xfffffffe16167812 */ /* 0x000fe400078ec0ff */
[----:B------:R-:W-:Y:S01]  /*d2900*/  ISETP.LT.AND P6, PT, R50, UR31, !P1 ;  /* 0x0000001f32007c0c */ /* 0x000fe2000cfc1270 */
[----:B------:R-:W-:-:S08]  /*d2910*/  ULDC UR31, c[0x0][0x228] ;  /* 0x00008a00001f7ab9 */ /* 0x000fd00000000800 */
[----:B------:R-:W-:Y:S02]  /*d2920*/  @P4 LOP3.LUT R22, R22, 0x1, RZ, 0xfc, !PT ;  /* 0x0000000116164812 */ /* 0x000fe400078efcff */
[----:B------:R-:W-:Y:S01]  /*d2930*/  ISETP.LT.AND P4, PT, R48, UR27, !P1 ;  /* 0x0000001b30007c0c */ /* 0x000fe2000cf81270 */
[----:B------:R-:W-:Y:S01]  /*d2940*/  ULDC UR27, c[0x0][0x228] ;  /* 0x00008a00001b7ab9 */ /* 0x000fe20000000800 */
[----:B------:R-:W-:Y:S02]  /*d2950*/  LOP3.LUT P0, RZ, R2, 0x10, RZ, 0xc0, !PT ;  /* 0x0000001002ff7812 */ /* 0x000fe4000780c0ff */
[----:B------:R-:W-:Y:S01]  /*d2960*/  ISETP.LT.AND P5, PT, R53, UR29, !P1 ;  /* 0x0000001d35007c0c */ /* 0x000fe2000cfa1270 */
[----:B------:R-:W-:Y:S01]  /*d2970*/  ULDC UR29, c[0x0][0x228] ;  /* 0x00008a00001d7ab9 */ /* 0x000fe20000000800 */
[----:B------:R-:W-:-:S04]  /*d2980*/  LOP3.LUT R22, R22, 0xfffffffb, RZ, 0xc0, !PT ;  /* 0xfffffffb16167812 */ /* 0x000fc800078ec0ff */
[----:B------:R-:W-:Y:S02]  /*d2990*/  @P6 LOP3.LUT R22, R22, 0x4, RZ, 0xfc, !PT ;  /* 0x0000000416166812 */ /* 0x000fe400078efcff */
[----:B------:R-:W-:Y:S01]  /*d29a0*/  ISETP.LT.AND P6, PT, R50, UR35, !P0 ;  /* 0x0000002332007c0c */ /* 0x000fe2000c7c1270 */
[----:B------:R-:W-:Y:S01]  /*d29b0*/  ULDC UR35, c[0x0][0x228] ;  /* 0x00008a0000237ab9 */ /* 0x000fe20000000800 */
[----:B--2---:R-:W-:-:S04]  /*d29c0*/  LOP3.LUT R13, R13, 0x7fffffff, RZ, 0xc0, !PT ;  /* 0x7fffffff0d0d7812 */ /* 0x004fc800078ec0ff */
[----:B------:R-:W-:Y:S02]  /*d29d0*/  @P4 LOP3.LUT R13, R13, 0x80000000, RZ, 0xfc, !PT ;  /* 0x800000000d0d4812 */ /* 0x000fe400078efcff */
[----:B------:R-:W-:Y:S01]  /*d29e0*/  ISETP.LT.AND P4, PT, R47, UR41, !P0 ;  /* 0x000000292f007c0c */ /* 0x000fe2000c781270 */
[----:B------:R-:W-:Y:S01]  /*d29f0*/  ULDC UR41, c[0x0][0x228] ;  /* 0x00008a0000297ab9 */ /* 0x000fe20000000800 */
[----:B------:R-:W-:Y:S02]  /*d2a00*/  LOP3.LUT R13, R13, 0xefffffff, RZ, 0xc0, !PT ;  /* 0xefffffff0d0d7812 */ /* 0x000fe400078ec0ff */
[----:B------:R-:W-:-:S04]  /*d2a10*/  LOP3.LUT R22, R22, 0xfffffffd, RZ, 0xc0, !PT ;  /* 0xfffffffd16167812 */ /* 0x000fc800078ec0ff */
[----:B------:R-:W-:Y:S02]  /*d2a20*/  @P5 LOP3.LUT R22, R22, 0x2, RZ, 0xfc, !PT ;  /* 0x0000000216165812 */ /* 0x000fe400078efcff */
[----:B------:R-:W-:Y:S01]  /*d2a30*/  ISETP.LT.AND P5, PT, R53, UR9, !P0 ;  /* 0x0000000935007c0c */ /* 0x000fe2000c7a1270 */
[----:B------:R-:W-:Y:S02]  /*d2a40*/  ULDC UR9, c[0x0][0x228] ;  /* 0x00008a0000097ab9 */ /* 0x000fe40000000800 */
[----:B------:R-:W-:-:S04]  /*d2a50*/  @P4 LOP3.LUT R13, R13, 0x10000000, RZ, 0xfc, !PT ;  /* 0x100000000d0d4812 */ /* 0x000fc800078efcff */
[----:B------:R-:W-:Y:S01]  /*d2a60*/  LOP3.LUT R13, R13, 0xbfffffff, RZ, 0xc0, !PT ;  /* 0xbfffffff0d0d7812 */ /* 0x000fe200078ec0ff */
[----:B------:R0:W-:Y:S03]  /*d2a70*/  STL [R1+0x384], R22 ;  /* 0x0003841601007387 */ /* 0x0001e60000100800 */
[----:B------:R-:W-:Y:S02]  /*d2a80*/  @P6 LOP3.LUT R13, R13, 0x40000000, RZ, 0xfc, !PT ;  /* 0x400000000d0d6812 */ /* 0x000fe400078efcff */
[----:B------:R-:W-:Y:S01]  /*d2a90*/  ISETP.LT.AND P4, PT, R48, UR11, !P0 ;  /* 0x0000000b30007c0c */ /* 0x000fe2000c781270 */
[----:B------:R-:W-:Y:S01]  /*d2aa0*/  ULDC UR11, c[0x0][0x228] ;  /* 0x00008a00000b7ab9 */ /* 0x000fe20000000800 */
[----:B------:R-:W-:Y:S01]  /*d2ab0*/  LOP3.LUT R13, R13, 0xdfffffff, RZ, 0xc0, !PT ;  /* 0xdfffffff0d0d7812 */ /* 0x000fe200078ec0ff */
[----:B0-----:R-:W-:Y:S02]  /*d2ac0*/  IMAD.MOV.U32 R22, RZ, RZ, R21 ;  /* 0x000000ffff167224 */ /* 0x001fe400078e0015 */
[----:B------:R-:W-:-:S02]  /*d2ad0*/  IMAD.MOV.U32 R21, RZ, RZ, R20 ;  /* 0x000000ffff157224 */ /* 0x000fc400078e0014 */
[----:B------:R-:W2:Y:S01]  /*d2ae0*/  LDL.LU R20, [R1+0x37c] ;  /* 0x00037c0001147983 */ /* 0x000ea20000300800 */
[----:B------:R-:W-:Y:S02]  /*d2af0*/  @P5 LOP3.LUT R13, R13, 0x20000000, RZ, 0xfc, !PT ;  /* 0x200000000d0d5812 */ /* 0x000fe400078efcff */
[----:B------:R-:W-:Y:S02]  /*d2b00*/  LOP3.LUT P3, RZ, R2, 0x8, RZ, 0xc0, !PT ;  /* 0x0000000802ff7812 */ /* 0x000fe4000786c0ff */
[----:B------:R-:W-:-:S04]  /*d2b10*/  LOP3.LUT R13, R13, 0xf7ffffff, RZ, 0xc0, !PT ;  /* 0xf7ffffff0d0d7812 */ /* 0x000fc800078ec0ff */
[----:B------:R-:W-:Y:S02]  /*d2b20*/  @P4 LOP3.LUT R13, R13, 0x8000000, RZ, 0xfc, !PT ;  /* 0x080000000d0d4812 */ /* 0x000fe400078efcff */
[----:B------:R-:W-:Y:S02]  /*d2b30*/  ISETP.LT.AND P4, PT, R47, UR49, !P3 ;  /* 0x000000312f007c0c */ /* 0x000fe4000df81270 */
[----:B------:R-:W-:Y:S02]  /*d2b40*/  ISETP.LT.AND P6, PT, R50, UR37, !P3 ;  /* 0x0000002532007c0c */ /* 0x000fe4000dfc1270 */
[----:B------:R-:W-:Y:S02]  /*d2b50*/  LOP3.LUT R13, R13, 0xfeffffff, RZ, 0xc0, !PT ;  /* 0xfeffffff0d0d7812 */ /* 0x000fe400078ec0ff */
[----:B------:R-:W-:Y:S02]  /*d2b60*/  ISETP.LT.AND P5, PT, R53, UR15, !P3 ;  /* 0x0000000f35007c0c */ /* 0x000fe4000dfa1270 */
[----:B------:R-:W-:-:S02]  /*d2b70*/  LOP3.LUT P2, RZ, R2, 0x4, RZ, 0xc0, !PT ;  /* 0x0000000402ff7812 */ /* 0x000fc4000784c0ff */
[C---:B------:R-:W-:Y:S02]  /*d2b80*/  LOP3.LUT P1, RZ, R2.reuse, 0x2, RZ, 0xc0, !PT ;  /* 0x0000000202ff7812 */ /* 0x040fe4000782c0ff */
[----:B------:R-:W-:Y:S01]  /*d2b90*/  LOP3.LUT P0, RZ, R2, 0x1, RZ, 0xc0, !PT ;  /* 0x0000000102ff7812 */ /* 0x000fe2000780c0ff */
[----:B------:R-:W-:Y:S01]  /*d2ba0*/  UMOV UR49, UR43 ;  /* 0x0000002b00317c82 */ /* 0x000fe20008000000 */
        /* <DEDUP_REMOVED lines=38> */
[----:B------:R-:W-:Y:S01]  /*d2e10*/  R2UR UR59, R17 ;  /* 0x00000000113b72ca */ /* 0x000fe200000e0000 */
        /* <DEDUP_REMOVED lines=65> */
[----:B------:R-:W-:-:S11]  /*d3230*/  LOP3.LUT R13, R13, 0xfffffffb, RZ, 0xc0, !PT ;  /* 0xfffffffb0d0d7812 */ /* 0x000fd600078ec0ff */
[----:B------:R-:W-:-:S04]  /*d3240*/  @P2 LOP3.LUT R13, R13, 0x4, RZ, 0xfc, !PT ;  /* 0x000000040d0d2812 */ /* 0x000fc800078efcff */
[----:B------:R-:W-:-:S04]  /*d3250*/  LOP3.LUT R13, R13, 0xfffffffd, RZ, 0xc0, !PT ;  /* 0xfffffffd0d0d7812 */ /* 0x000fc800078ec0ff */
[----:B------:R-:W-:-:S05]  /*d3260*/  @P5 LOP3.LUT R13, R13, 0x2, RZ, 0xfc, !PT ;  /* 0x000000020d0d5812 */ /* 0x000fca00078efcff */
[----:B------:R0:W-:Y:S04]  /*d3270*/  STL [R1+0x380], R13 ;  /* 0x0003800d01007387 */ /* 0x0001e80000100800 */
[----:B0-----:R-:W3:Y:S01]  /*d3280*/  LDL.LU R13, [R1+0x378] ;  /* 0x00037800010d7983 */ /* 0x001ee20000300800 */
[----:B------:R-:W-:Y:S01]  /*d3290*/  ISETP.LT.AND P1, PT, R47, UR7, !P1 ;  /* 0x000000072f007c0c */ /* 0x000fe2000cf21270 */
[----:B------:R-:W-:Y:S01]  /*d32a0*/  ULDC UR7, c[0x0][0x228] ;  /* 0x00008a0000077ab9 */ /* 0x000fe20000000800 */
[----:B------:R-:W-:-:S04]  /*d32b0*/  LOP3.LUT P0, RZ, R3, 0x10000000, RZ, 0xc0, !PT ;  /* 0x1000000003ff7812 */ /* 0x000fc8000780c0ff */
[----:B------:R-:W-:Y:S01]  /*d32c0*/  ISETP.LT.AND P6, PT, R50, UR47, !P0 ;  /* 0x0000002f32007c0c */ /* 0x000fe2000c7c1270 */
[----:B------:R-:W-:Y:S01]  /*d32d0*/  ULDC UR47, c[0x0][0x228] ;  /* 0x00008a00002f7ab9 */ /* 0x000fe20000000800 */
[----:B--2---:R-:W-:-:S05]  /*d32e0*/  LOP3.LUT R20, R20, 0x7fffffff, RZ, 0xc0, !PT ;  /* 0x7fffffff14147812 */ /* 0x004fca00078ec0ff */
        /* <DEDUP_REMOVED lines=25> */
[----:B------:R-:W-:Y:S02]  /*d3480*/  R2UR UR49, R16 ;  /* 0x00000000103172ca */ /* 0x000fe400000e0000 */
[----:B------:R-:W-:Y:S02]  /*d3490*/  @P6 LOP3.LUT R20, R20, 0x2000000, RZ, 0xfc, !PT ;  /* 0x0200000014146812 */ /* 0x000fe400078efcff */
[----:B------:R-:W-:Y:S01]  /*d34a0*/  ISETP.LT.AND P4, PT, R47, UR33, !P4 ;  /* 0x000000212f007c0c */ /* 0x000fe2000e781270 */
[----:B------:R-:W-:Y:S01]  /*d34b0*/  ULDC UR33, c[0x0][0x228] ;  /* 0x00008a0000217ab9 */ /* 0x000fe20000000800 */
[----:B------:R-:W-:-:S02]  /*d34c0*/  LOP3.LUT R20, R20, 0xfeffffff, RZ, 0xc0, !PT ;  /* 0xfeffffff14147812 */ /* 0x000fc400078ec0ff */
[----:B------:R-:W-:Y:S02]  /*d34d0*/  LOP3.LUT P3, RZ, R3, 0x4000000, RZ, 0xc0, !PT ;  /* 0x0400000003ff7812 */ /* 0x000fe4000786c0ff */
[----:B------:R-:W-:-:S03]  /*d34e0*/  @P5 LOP3.LUT R20, R20, 0x1000000, RZ, 0xfc, !PT ;  /* 0x0100000014145812 */ /* 0x000fc600078efcff */
        /* <DEDUP_REMOVED lines=32> */
[----:B------:R-:W-:Y:S02]  /*d36f0*/  R2UR UR55, R14 ;  /* 0x000000000e3772ca */ /* 0x000fe400000e0000 */
[----:B------:R-:W-:Y:S01]  /*d3700*/  LOP3.LUT R20, R20, 0xfffeffff, RZ, 0xc0, !PT ;  /* 0xfffeffff14147812 */ /* 0x000fe200078ec0ff */
[----:B------:R-:W2:Y:S03]  /*d3710*/  LDL.LU R14, [R1+0x374] ;  /* 0x00037400010e7983 */ /* 0x000ea60000300800 */
[----:B------:R-:W-:-:S02]  /*d3720*/  @P5 LOP3.LUT R20, R20, 0x10000, RZ, 0xfc, !PT ;  /* 0x0001000014145812 */ /* 0x000fc400078efcff */
[----:B------:R-:W-:Y:S02]  /*d3730*/  LOP3.LUT P1, RZ, R3, 0x1000000, RZ, 0xc0, !PT ;  /* 0x0100000003ff7812 */ /* 0x000fe4000782c0ff */
        /* <DEDUP_REMOVED lines=62> */
[----:B---3--:R-:W-:-:S07]  /*d3b20*/  LOP3.LUT R13, R13, 0x7fffffff, RZ, 0xc0, !PT ;  /* 0x7fffffff0d0d7812 */ /* 0x008fce00078ec0ff */
[----:B------:R-:W-:Y:S02]  /*d3b30*/  @P4 LOP3.LUT R13, R13, 0x80000000, RZ, 0xfc, !PT ;  /* 0x800000000d0d4812 */ /* 0x000fe400078efcff */
[----:B------:R-:W-:Y:S01]  /*d3b40*/  ISETP.LT.AND P4, PT, R50, UR8, !P2 ;  /* 0x0000000832007c0c */ /* 0x000fe2000d781270 */
[----:B------:R-:W-:Y:S01]  /*d3b50*/  ULDC UR8, c[0x0][0x228] ;  /* 0x00008a0000087ab9 */ /* 0x000fe20000000800 */
[----:B------:R-:W-:Y:S02]  /*d3b60*/  LOP3.LUT R20, R20, 0xfffffffd, RZ, 0xc0, !PT ;  /* 0xfffffffd14147812 */ /* 0x000fe400078ec0ff */
[----:B------:R-:W-:Y:S02]  /*d3b70*/  LOP3.LUT R13, R13, 0xbfffffff, RZ, 0xc0, !PT ;  /* 0xbfffffff0d0d7812 */ /* 0x000fe400078ec0ff */
[----:B------:R-:W-:Y:S02]  /*d3b80*/  @P6 LOP3.LUT R20, R20, 0x2, RZ, 0xfc, !PT ;  /* 0x0000000214146812 */ /* 0x000fe400078efcff */
[----:B------:R-:W-:Y:S01]  /*d3b90*/  ISETP.LT.AND P6, PT, R53, UR51, !P2 ;  /* 0x0000003335007c0c */ /* 0x000fe2000d7c1270 */
[----:B------:R-:W-:Y:S01]  /*d3ba0*/  ULDC UR51, c[0x0][0x228] ;  /* 0x00008a0000337ab9 */ /* 0x000fe20000000800 */
[----:B------:R-:W-:-:S03]  /*d3bb0*/  LOP3.LUT R20, R20, 0xfffffffe, RZ, 0xc0, !PT ;  /* 0xfffffffe14147812 */ /* 0x000fc600078ec0ff */
[----:B------:R-:W-:Y:S02]  /*d3bc0*/  @P4 LOP3.LUT R13, R13, 0x40000000, RZ, 0xfc, !PT ;  /* 0x400000000d0d4812 */ /* 0x000fe400078efcff */
        /* <DEDUP_REMOVED lines=11> */
[C---:B------:R-:W-:Y:S02]  /*d3c80*/  LOP3.LUT P1, RZ, R3.reuse, 0x40000, RZ, 0xc0, !PT ;  /* 0x0004000003ff7812 */ /* 0x040fe4000782c0ff */
[----:B------:R-:W-:Y:S02]  /*d3c90*/  LOP3.LUT P3, RZ, R3, 0x20000, RZ, 0xc0, !PT ;  /* 0x0002000003ff7812 */ /* 0x000fe4000786c0ff */
[----:B--2---:R-:W-:Y:S01]  /*d3ca0*/  LOP3.LUT R14, R14, 0x7fffffff, RZ, 0xc0, !PT ;  /* 0x7fffffff0e0e7812 */ /* 0x004fe200078ec0ff */
[----:B------:R-:W-:Y:S01]  /*d3cb0*/  STL [R1+0x37c], R20 ;  /* 0x00037c1401007387 */ /* 0x000fe20000100800 */
[----:B------:R-:W-:Y:S01]  /*d3cc0*/  LOP3.LUT R13, R13, 0xf7ffffff, RZ, 0xc0, !PT ;  /* 0xf7ffffff0d0d7812 */ /* 0x000fe200078ec0ff */
[----:B------:R-:W-:-:S03]  /*d3cd0*/  ULDC UR10, c[0x0][0x228] ;  /* 0x00008a00000a7ab9 */ /* 0x000fc60000000800 */
        /* <DEDUP_REMOVED lines=69> */
[----:B------:R-:W-:-:S09]  /*d4130*/  LOP3.LUT R13, R13, 0xfffffbff, RZ, 0xc0, !PT ;  /* 0xfffffbff0d0d7812 */ /* 0x000fd200078ec0ff */
[----:B------:R-:W-:-:S04]  /*d4140*/  @P4 LOP3.LUT R13, R13, 0x400, RZ, 0xfc, !PT ;  /* 0x000004000d0d4812 */ /* 0x000fc800078efcff */
[----:B------:R-:W-:-:S04]  /*d4150*/  LOP3.LUT R13, R13, 0xfffffdff, RZ, 0xc0, !PT ;  /* 0xfffffdff0d0d7812 */ /* 0x000fc800078ec0ff */
[----:B------:R-:W-:Y:S02]  /*d4160*/  @P6 LOP3.LUT R13, R13, 0x200, RZ, 0xfc, !PT ;  /* 0x000002000d0d6812 */ /* 0x000fe400078efcff */
[----:B------:R-:W-:Y:S01]  /*d4170*/  ISETP.LT.AND P6, PT, R48, UR51, !P0 ;  /* 0x0000003330007c0c */ /* 0x000fe2000c7c1270 */
[----:B------:R-:W-:Y:S01]  /*d4180*/  ULDC UR51, c[0x0][0x228] ;  /* 0x00008a0000337ab9 */ /* 0x000fe20000000800 */
[----:B------:R-:W-:-:S11]  /*d4190*/  LOP3.LUT R13, R13, 0xfffffeff, RZ, 0xc0, !PT ;  /* 0xfffffeff0d0d7812 */ /* 0x000fd600078ec0ff */
[----:B------:R-:W-:Y:S02]  /*d41a0*/  @P6 LOP3.LUT R13, R13, 0x100, RZ, 0xfc, !PT ;  /* 0x000001000d0d6812 */ /* 0x000fe400078efcff */
[----:B------:R-:W-:Y:S01]  /*d41b0*/  ISETP.LT.AND P6, PT, R47, UR53, !P0 ;  /* 0x000000352f007c0c */ /* 0x000fe2000c7c1270 */
[----:B------:R-:W-:Y:S01]  /*d41c0*/  ULDC UR53, c[0x0][0x228] ;  /* 0x00008a0000357ab9 */ /* 0x000fe20000000800 */
[----:B------:R-:W-:Y:S02]  /*d41d0*/  LOP3.LUT R13, R13, 0xffffff7f, RZ, 0xc0, !PT ;  /* 0xffffff7f0d0d7812 */ /* 0x000fe400078ec0ff */
[----:B------:R-:W-:-:S09]  /*d41e0*/  LOP3.LUT P1, RZ, R3, 0x4000, RZ, 0xc0, !PT ;  /* 0x0000400003ff7812 */ /* 0x000fd2000782c0ff */
[----:B------:R-:W-:Y:S02]  /*d41f0*/  @P6 LOP3.LUT R13, R13, 0x80, RZ, 0xfc, !PT ;  /* 0x000000800d0d6812 */ /* 0x000fe400078efcff */
[----:B------:R-:W-:Y:S01]  /*d4200*/  ISETP.LT.AND P6, PT, R50, UR20, !P1 ;  /* 0x0000001432007c0c */ /* 0x000fe2000cfc1270 */
[----:B------:R-:W-:Y:S01]  /*d4210*/  ULDC UR20, c[0x0][0x228] ;  /* 0x00008a0000147ab9 */ /* 0x000fe20000000800 */
[----:B------:R-:W-:-:S11]  /*d4220*/  LOP3.LUT R13, R13, 0xffffffbf, RZ, 0xc0, !PT ;  /* 0xffffffbf0d0d7812 */ /* 0x000fd600078ec0ff */
[----:B------:R-:W-:Y:S02]  /*d4230*/  @P6 LOP3.LUT R13, R13, 0x40, RZ, 0xfc, !PT ;  /* 0x000000400d0d6812 */ /* 0x000fe400078efcff */
[----:B------:R-:W-:Y:S01]  /*d4240*/  ISETP.LT.AND P6, PT, R53, UR51, !P1 ;  /* 0x0000003335007c0c */ /* 0x000fe2000cfc1270 */
[----:B------:R-:W-:Y:S01]  /*d4250*/  ULDC UR51, c[0x0][0x228] ;  /* 0x00008a0000337ab9 */ /* 0x000fe20000000800 */
[----:B------:R-:W-:-:S11]  /*d4260*/  LOP3.LUT R13, R13, 0xffffffdf, RZ, 0xc0, !PT ;  /* 0xffffffdf0d0d7812 */ /* 0x000fd600078ec0ff */
[----:B------:R-:W-:Y:S02]  /*d4270*/  @P6 LOP3.LUT R13, R13, 0x20, RZ, 0xfc, !PT ;  /* 0x000000200d0d6812 */ /* 0x000fe400078efcff */
[----:B------:R-:W-:Y:S01]  /*d4280*/  ISETP.LT.AND P6, PT, R48, UR61, !P1 ;  /* 0x0000003d30007c0c */ /* 0x000fe2000cfc1270 */
[----:B------:R-:W-:Y:S01]  /*d4290*/  ULDC UR61, c[0x0][0x228] ;  /* 0x00008a00003d7ab9 */ /* 0x000fe20000000800 */
[----:B------:R-:W-:Y:S01]  /*d42a0*/  ISETP.LT.AND P1, PT, R47, UR59, !P1 ;  /* 0x0000003b2f007c0c */ /* 0x000fe2000cf21270 */
[----:B------:R-:W-:Y:S01]  /*d42b0*/  ULDC UR59, c[0x0][0x228] ;  /* 0x00008a00003b7ab9 */ /* 0x000fe20000000800 */
[----:B------:R-:W-:Y:S02]  /*d42c0*/  LOP3.LUT R13, R13, 0xffffffef, RZ, 0xc0, !PT ;  /* 0xffffffef0d0d7812 */ /* 0x000fe400078ec0ff */
[----:B------:R-:W-:-:S07]  /*d42d0*/  LOP3.LUT P3, RZ, R3, 0x2000, RZ, 0xc0, !PT ;  /* 0x0000200003ff7812 */ /* 0x000fce000786c0ff */
        /* <DEDUP_REMOVED lines=20> */
[----:B------:R-:W-:-:S04]  /*d4420*/  @P3 LOP3.LUT R14, R14, 0x80000000, RZ, 0xfc, !PT ;  /* 0x800000000e0e3812 */ /* 0x000fc800078efcff */
[----:B------:R-:W-:-:S07]  /*d4430*/  LOP3.LUT R14, R14, 0xbfffffff, RZ, 0xc0, !PT ;  /* 0xbfffffff0e0e7812 */ /* 0x000fce00078ec0ff */
[----:B------:R-:W-:Y:S02]  /*d4440*/  @P6 LOP3.LUT R14, R14, 0x40000000, RZ, 0xfc, !PT ;  /* 0x400000000e0e6812 */ /* 0x000fe400078efcff */
[----:B------:R-:W-:Y:S02]  /*d4450*/  ISETP.LT.AND P6, PT, R53, UR51, !P5 ;  /* 0x0000003335007c0c */ /* 0x000fe4000efc1270 */
[C---:B------:R-:W-:Y:S02]  /*d4460*/  LOP3.LUT P2, RZ, R3.reuse, 0x800, RZ, 0xc0, !PT ;  /* 0x0000080003ff7812 */ /* 0x040fe4000784c0ff */
[----:B------:R-:W-:Y:S01]  /*d4470*/  LOP3.LUT P4, RZ, R3, 0x400, RZ, 0xc0, !PT ;  /* 0x0000040003ff7812 */ /* 0x000fe2000788c0ff */
[----:B------:R0:W-:Y:S01]  /*d4480*/  STL [R1+0x378], R13 ;  /* 0x0003780d01007387 */ /* 0x0001e20000100800 */
[----:B------:R-:W-:Y:S01]  /*d4490*/  LOP3.LUT R14, R14, 0xdfffffff, RZ, 0xc0, !PT ;  /* 0xdfffffff0e0e7812 */ /* 0x000fe200078ec0ff */
[----:B------:R-:W-:-:S06]  /*d44a0*/  ULDC UR51, c[0x0][0x228] ;  /* 0x00008a0000337ab9 */ /* 0x000fcc0000000800 */
[----:B------:R-:W-:Y:S02]  /*d44b0*/  @P6 LOP3.LUT R14, R14, 0x20000000, RZ, 0xfc, !PT ;  /* 0x200000000e0e6812 */ /* 0x000fe400078efcff */
[----:B------:R-:W-:Y:S01]  /*d44c0*/  ISETP.LT.AND P6, PT, R48, UR17, !P5 ;  /* 0x0000001130007c0c */ /* 0x000fe2000efc1270 */
[----:B0-----:R-:W2:Y:S01]  /*d44d0*/  LDL.LU R13, [R1+0x370] ;  /* 0x00037000010d7983 */ /* 0x001ea20000300800 */
[----:B------:R-:W-:Y:S01]  /*d44e0*/  ISETP.LT.AND P5, PT, R47, UR19, !P5 ;  /* 0x000000132f007c0c */ /* 0x000fe2000efa1270 */
[----:B------:R-:W-:Y:S01]  /*d44f0*/  ULDC UR19, c[0x0][0x228] ;  /* 0x00008a0000137ab9 */ /* 0x000fe20000000800 */
[----:B------:R-:W-:Y:S01]  /*d4500*/  LOP3.LUT R14, R14, 0xefffffff, RZ, 0xc0, !PT ;  /* 0xefffffff0e0e7812 */ /* 0x000fe200078ec0ff */
[----:B------:R-:W3:Y:S01]  /*d4510*/  LDL.LU R15, [R1+0x36c] ;  /* 0x00036c00010f7983 */ /* 0x000ee20000300800 */
[----:B------:R-:W-:Y:S01]  /*d4520*/  LOP3.LUT P0, RZ, R3, 0x200, RZ, 0xc0, !PT ;  /* 0x0000020003ff7812 */ /* 0x000fe2000780c0ff */
[----:B------:R-:W-:-:S06]  /*d4530*/  ULDC UR17, c[0x0][0x228] ;  /* 0x00008a0000117ab9 */ /* 0x000fcc0000000800 */
        /* <DEDUP_REMOVED lines=15> */
[----:B------:R-:W-:-:S09]  /*d4630*/  LOP3.LUT R14, R14, 0xfeffffff, RZ, 0xc0, !PT ;  /* 0xfeffffff0e0e7812 */ /* 0x000fd200078ec0ff */
        /* <DEDUP_REMOVED lines=49> */
[----:B------:R-:W-:Y:S01]  /*d4950*/  IMAD.MOV.U32 R20, RZ, RZ, R19 ;  /* 0x000000ffff147224 */ /* 0x000fe200078e0013 */
[----:B------:R-:W-:Y:S01]  /*d4960*/  LOP3.LUT R14, R14, 0xfffff7ff, RZ, 0xc0, !PT ;  /* 0xfffff7ff0e0e7812 */ /* 0x000fe200078ec0ff */
[----:B------:R-:W-:Y:S01]  /*d4970*/  ULDC UR31, c[0x0][0x228] ;  /* 0x00008a00001f7ab9 */ /* 0x000fe20000000800 */
        /* <DEDUP_REMOVED lines=50> */
[----:B--2---:R-:W-:Y:S02]  /*d4ca0*/  LOP3.LUT R13, R13, 0x7fffffff, RZ, 0xc0, !PT ;  /* 0x7fffffff0d0d7812 */ /* 0x004fe400078ec0ff */
[----:B------:R-:W-:-:S09]  /*d4cb0*/  LOP3.LUT P1, RZ, R3, 0x10, RZ, 0xc0, !PT ;  /* 0x0000001003ff7812 */ /* 0x000fd2000782c0ff */
[----:B------:R-:W-:Y:S02]  /*d4cc0*/  @P4 LOP3.LUT R13, R13, 0x80000000, RZ, 0xfc, !PT ;  /* 0x800000000d0d4812 */ /* 0x000fe400078efcff */
[----:B------:R-:W-:Y:S02]  /*d4cd0*/  ISETP.LT.AND P4, PT, R50, UR40, !P1 ;  /* 0x0000002832007c0c */ /* 0x000fe4000cf81270 */
[C---:B------:R-:W-:Y:S02]  /*d4ce0*/  LOP3.LUT P3, RZ, R3.reuse, 0x8, RZ, 0xc0, !PT ;  /* 0x0000000803ff7812 */ /* 0x040fe4000786c0ff */
[----:B------:R-:W-:Y:S01]  /*d4cf0*/  LOP3.LUT P2, RZ, R3, 0x4, RZ, 0xc0, !PT ;  /* 0x0000000403ff7812 */ /* 0x000fe2000784c0ff */
[----:B------:R-:W-:Y:S01]  /*d4d00*/  STL [R1+0x374], R14 ;  /* 0x0003740e01007387 */ /* 0x000fe20000100800 */
[----:B------:R-:W-:Y:S01]  /*d4d10*/  LOP3.LUT R13, R13, 0xbfffffff, RZ, 0xc0, !PT ;  /* 0xbfffffff0d0d7812 */ /* 0x000fe200078ec0ff */
[----:B------:R-:W-:-:S06]  /*d4d20*/  ULDC UR40, c[0x0][0x228] ;  /* 0x00008a0000287ab9 */ /* 0x000fcc0000000800 */
        /* <DEDUP_REMOVED lines=77> */
[----:B------:R-:W-:Y:S02]  /*d5200*/  LOP3.LUT P0, RZ, R32, 0x100, RZ, 0xc0, !PT ;  /* 0x0000010020ff7812 */ /* 0x000fe4000780c0ff */
        /* <DEDUP_REMOVED lines=47> */
[----:B------:R-:W-:-:S05]  /*d5500*/  @P1 LOP3.LUT R13, R13, 0x1, RZ, 0xfc, !PT ;  /* 0x000000010d0d1812 */ /* 0x000fca00078efcff */
[----:B------:R0:W-:Y:S04]  /*d5510*/  STL [R1+0x370], R13 ;  /* 0x0003700d01007387 */ /* 0x0001e80000100800 */
[----:B0-----:R-:W2:Y:S01]  /*d5520*/  LDL.LU R13, [R1+0x3eb4] ;  /* 0x003eb400010d7983 */ /* 0x001ea20000300800 */
[----:B------:R-:W-:Y:S01]  /*d5530*/  ISETP.LT.AND P0, PT, R47, UR38, !P2 ;  /* 0x000000262f007c0c */ /* 0x000fe2000d701270 */
[----:B------:R-:W-:Y:S01]  /*d5540*/  ULDC UR38, c[0x0][0x228] ;  /* 0x00008a0000267ab9 */ /* 0x000fe20000000800 */
[----:B---3--:R-:W-:Y:S01]  /*d5550*/  LOP3.LUT R15, R15, 0x7fffffff, RZ, 0xc0, !PT ;  /* 0x7fffffff0f0f7812 */ /* 0x008fe200078ec0ff */
[----:B------:R-:W3:Y:S01]  /*d5560*/  LDL.LU R14, [R1+0x3eb8] ;  /* 0x003eb800010e7983 */ /* 0x000ee20000300800 */
[----:B------:R-:W-:-:S09]  /*d5570*/  LOP3.LUT P3, RZ, R32, 0x400, RZ, 0xc0, !PT ;  /* 0x0000040020ff7812 */ /* 0x000fd2000786c0ff */
[----:B------:R-:W-:Y:S02]  /*d5580*/  @P0 LOP3.LUT R15, R15, 0x80000000, RZ, 0xfc, !PT ;  /* 0x800000000f0f0812 */ /* 0x000fe400078efcff */
[----:B------:R-:W-:Y:S01]  /*d5590*/  ISETP.LT.AND P0, PT, R50, UR56, !P3 ;  /* 0x0000003832007c0c */ /* 0x000fe2000df01270 */
[----:B------:R-:W-:Y:S01]  /*d55a0*/  ULDC UR56, c[0x0][0x228] ;  /* 0x00008a0000387ab9 */ /* 0x000fe20000000800 */
[----:B------:R-:W-:Y:S02]  /*d55b0*/  ISETP.LT.AND P2, PT, R53, UR38, !P3 ;  /* 0x0000002635007c0c */ /* 0x000fe4000df41270 */
        /* <DEDUP_REMOVED lines=16> */
[----:B------:R-:W-:Y:S01]  /*d56c0*/  ULDC.64 UR38, c[0x0][0x228] ;  /* 0x00008a0000267ab9 */ /* 0x000fe20000000a00 */
[----:B------:R-:W-:-:S04]  /*d56d0*/  LOP3.LUT R15, R15, 0xfbffffff, RZ, 0xc0, !PT ;  /* 0xfbffffff0f0f7812 */ /* 0x000fc800078ec0ff */
[----:B------:R-:W-:Y:S02]  /*d56e0*/  @P1 LOP3.LUT R15, R15, 0x4000000, RZ, 0xfc, !PT ;  /* 0x040000000f0f1812 */ /* 0x000fe400078efcff */
[----:B------:R-:W-:Y:S02]  /*d56f0*/  ISETP.LT.AND P2, PT, R48, UR6, !P4 ;  /* 0x0000000630007c0c */ /* 0x000fe4000e741270 */
[----:B------:R-:W-:-:S04]  /*d5700*/  LOP3.LUT R15, R15, 0xfdffffff, RZ, 0xc0, !PT ;  /* 0xfdffffff0f0f7812 */ /* 0x000fc800078ec0ff */
[----:B------:R-:W-:Y:S02]  /*d5710*/  @P0 LOP3.LUT R15, R15, 0x2000000, RZ, 0xfc, !PT ;  /* 0x020000000f0f0812 */ /* 0x000fe400078efcff */
[----:B------:R-:W-:Y:S02]  /*d5720*/  ISETP.LT.AND P1, PT, R47, UR8, !P4 ;  /* 0x000000082f007c0c */ /* 0x000fe4000e721270 */
        /* <DEDUP_REMOVED lines=11> */
[----:B------:R-:W-:Y:S01]  /*d57e0*/  ISETP.LT.AND P1, PT, R48, UR13, !P5 ;  /* 0x0000000d30007c0c */ /* 0x000fe2000ef21270 */
[----:B------:R-:W-:Y:S01]  /*d57f0*/  ULDC UR13, c[0x0][0x248] ;  /* 0x00009200000d7ab9 */ /* 0x000fe20000000800 */
[----:B------:R-:W-:-:S04]  /*d5800*/  LOP3.LUT R15, R15, 0xffdfffff, RZ, 0xc0, !PT ;  /* 0xffdfffff0f0f7812 */ /* 0x000fc800078ec0ff */
[----:B------:R-:W-:Y:S02]  /*d5810*/  @P2 LOP3.LUT R15, R15, 0x200000, RZ, 0xfc, !PT ;  /* 0x002000000f0f2812 */ /* 0x000fe400078efcff */
[----:B------:R-:W-:Y:S02]  /*d5820*/  ISETP.LT.AND P0, PT, R47, UR10, !P5 ;  /* 0x0000000a2f007c0c */ /* 0x000fe4000ef01270 */
        /* <DEDUP_REMOVED lines=11> */
[----:B------:R-:W-:Y:S01]  /*d58e0*/  VIADD R17, R12, UR19 ;  /* 0x000000130c117c36 */ /* 0x000fe20008000000 */
[----:B------:R-:W-:Y:S01]  /*d58f0*/  LOP3.LUT R15, R15, 0xfffdffff, RZ, 0xc0, !PT ;  /* 0xfffdffff0f0f7812 */ /* 0x000fe200078ec0ff */
[----:B------:R-:W-:-:S03]  /*d5900*/  ULDC UR17, c[0x0][0x248] ;  /* 0x0000920000117ab9 */ /* 0x000fc60000000800 */
[----:B------:R-:W-:-:S04]  /*d5910*/  @P2 LOP3.LUT R15, R15, 0x20000, RZ, 0xfc, !PT ;  /* 0x000200000f0f2812 */ /* 0x000fc800078efcff */
[----:B------:R-:W-:-:S04]  /*d5920*/  LOP3.LUT R15, R15, 0xfffeffff, RZ, 0xc0, !PT ;  /* 0xfffeffff0f0f7812 */ /* 0x000fc800078ec0ff */
[----:B------:R-:W-:Y:S02]  /*d5930*/  @P0 LOP3.LUT R15, R15, 0x10000, RZ, 0xfc, !PT ;  /* 0x000100000f0f0812 */ /* 0x000fe400078efcff */
[----:B--2---:R-:W-:Y:S01]  /*d5940*/  ISETP.GE.AND P0, PT, R13, UR7, PT ;  /* 0x000000070d007c0c */ /* 0x004fe2000bf06270 */
[----:B------:R-:W-:Y:S01]  /*d5950*/  ULDC.64 UR6, c[0x0][0x228] ;  /* 0x00008a0000067ab9 */ /* 0x000fe20000000a00 */
[----:B------:R-:W2:Y:S01]  /*d5960*/  LDL.LU R13, [R1+0x3ebc] ;  /* 0x003ebc00010d7983 */ /* 0x000ea20000300800 */
        /* <DEDUP_REMOVED lines=8> */
[----:B------:R-:W-:Y:S02]  /*d59f0*/  LOP3.LUT R15, R15, 0xffffbfff, RZ, 0xc0, !PT ;  /* 0xffffbfff0f0f7812 */ /* 0x000fe400078ec0ff */
[----:B------:R-:W-:Y:S01]  /*d5a00*/  ISETP.LT.AND P2, PT, R48, UR21, !P0 ;  /* 0x0000001530007c0c */ /* 0x000fe2000c741270 */
[----:B------:R-:W-:-:S08]  /*d5a10*/  ULDC UR21, c[0x0][0x248] ;  /* 0x0000920000157ab9 */ /* 0x000fd00000000800 */
[----:B------:R-:W-:-:S04]  /*d5a20*/  @P1 LOP3.LUT R15, R15, 0x4000, RZ, 0xfc, !PT ;  /* 0x000040000f0f1812 */ /* 0x000fc800078efcff */
[----:B------:R-:W-:-:S04]  /*d5a30*/  LOP3.LUT R15, R15, 0xffffdfff, RZ, 0xc0, !PT ;  /* 0xffffdfff0f0f7812 */ /* 0x000fc800078ec0ff */
[----:B------:R-:W-:Y:S02]  /*d5a40*/  @P3 LOP3.LUT R15, R15, 0x2000, RZ, 0xfc, !PT ;  /* 0x000020000f0f3812 */ /* 0x000fe400078efcff */
[----:B------:R-:W-:Y:S01]  /*d5a50*/  ISETP.LT.AND P1, PT, R47, UR14, !P0 ;  /* 0x0000000e2f007c0c */ /* 0x000fe2000c721270 */
[----:B------:R-:W-:Y:S01]  /*d5a60*/  ULDC UR14, c[0x0][0x248] ;  /* 0x00009200000e7ab9 */ /* 0x000fe20000000800 */
[----:B------:R-:W-:Y:S02]  /*d5a70*/  LOP3.LUT R15, R15, 0xffffefff, RZ, 0xc0, !PT ;  /* 0xffffefff0f0f7812 */ /* 0x000fe400078ec0ff */
[----:B---3--:R-:W-:Y:S01]  /*d5a80*/  ISETP.GE.AND P0, PT, R14, UR39, PT ;  /* 0x000000270e007c0c */ /* 0x008fe2000bf06270 */
[----:B------:R-:W-:Y:S01]  /*d5a90*/  ULDC UR39, c[0x0][0x228] ;  /* 0x00008a0000277ab9 */ /* 0x000fe20000000800 */
[----:B------:R-:W-:Y:S01]  /*d5aa0*/  @P2 LOP3.LUT R15, R15, 0x1000, RZ, 0xfc, !PT ;  /* 0x000010000f0f2812 */ /* 0x000fe200078efcff */
[----:B------:R-:W3:Y:S01]  /*d5ab0*/  LDL.LU R14, [R1+0x3ec0] ;  /* 0x003ec000010e7983 */ /* 0x000ee20000300800 */
[----:B------:R-:W-:-:S02]  /*d5ac0*/  ISETP.LT.AND P3, PT, R50, UR6, !P0 ;  /* 0x0000000632007c0c */ /* 0x000fc4000c761270 */
[----:B------:R-:W-:-:S04]  /*d5ad0*/  LOP3.LUT R15, R15, 0xfffff7ff, RZ, 0xc0, !PT ;  /* 0xfffff7ff0f0f7812 */ /* 0x000fc800078ec0ff */
[----:B------:R-:W-:Y:S02]  /*d5ae0*/  @P1 LOP3.LUT R15, R15, 0x800, RZ, 0xfc, !PT ;  /* 0x000008000f0f1812 */ /* 0x000fe400078efcff */
[----:B------:R-:W-:Y:S01]  /*d5af0*/  ISETP.LT.AND P2, PT, R53, UR9, !P0 ;  /* 0x0000000935007c0c */ /* 0x000fe2000c741270 */
[----:B------:R-:W-:Y:S01]  /*d5b00*/  ULDC.64 UR8, c[0x0][0x228] ;  /* 0x00008a0000087ab9 */ /* 0x000fe20000000a00 */
        /* <DEDUP_REMOVED lines=8> */
[----:B------:R-:W-:-:S04]  /*d5b90*/  @P1 LOP3.LUT R15, R15, 0x100, RZ, 0xfc, !PT ;  /* 0x000001000f0f1812 */ /* 0x000fc800078efcff */
[----:B------:R-:W-:-:S04]  /*d5ba0*/  LOP3.LUT R15, R15, 0xffffff7f, RZ, 0xc0, !PT ;  /* 0xffffff7f0f0f7812 */ /* 0x000fc800078ec0ff */
[----:B------:R-:W-:Y:S02]  /*d5bb0*/  @P0 LOP3.LUT R15, R15, 0x80, RZ, 0xfc, !PT ;  /* 0x000000800f0f0812 */ /* 0x000fe400078efcff */
[----:B--2---:R-:W-:Y:S01]  /*d5bc0*/  ISETP.GE.AND P0, PT, R13, UR7, PT ;  /* 0x000000070d007c0c */ /* 0x004fe2000bf06270 */
[----:B------:R-:W-:Y:S01]  /*d5bd0*/  ULDC.64 UR6, c[0x0][0x228] ;  /* 0x00008a0000067ab9 */ /* 0x000fe20000000a00 */
[----:B------:R-:W2:Y:S04]  /*d5be0*/  LDL.LU R13, [R1+0x3ec4] ;  /* 0x003ec400010d7983 */ /* 0x000ea80000300800 */
[----:B------:R-:W4:Y:S01]  /*d5bf0*/  LDL.LU R25, [R1+0x368] ;  /* 0x0003680001197983 */ /* 0x000f220000300800 */
[----:B------:R-:W-:Y:S02]  /*d5c00*/  ISETP.LT.AND P3, PT, R50, UR8, !P0 ;  /* 0x0000000832007c0c */ /* 0x000fe4000c761270 */
[----:B------:R-:W-:-:S02]  /*d5c10*/  ISETP.LT.AND P2, PT, R53, UR22, !P0 ;  /* 0x0000001635007c0c */ /* 0x000fc4000c741270 */
[----:B------:R-:W-:Y:S02]  /*d5c20*/  LOP3.LUT R15, R15, 0xffffffbf, RZ, 0xc0, !PT ;  /* 0xffffffbf0f0f7812 */ /* 0x000fe400078ec0ff */
[----:B------:R-:W-:Y:S01]  /*d5c30*/  ISETP.LT.AND P1, PT, R48, UR23, !P0 ;  /* 0x0000001730007c0c */ /* 0x000fe2000c721270 */
[----:B------:R-:W-:-:S06]  /*d5c40*/  ULDC.64 UR22, c[0x0][0x228] ;  /* 0x00008a0000167ab9 */ /* 0x000fcc0000000a00 */
[----:B------:R-:W-:-:S04]  /*d5c50*/  @P3 LOP3.LUT R15, R15, 0x40, RZ, 0xfc, !PT ;  /* 0x000000400f0f3812 */ /* 0x000fc800078efcff */
[----:B------:R-:W-:-:S04]  /*d5c60*/  LOP3.LUT R15, R15, 0xffffffdf, RZ, 0xc0, !PT ;  /* 0xffffffdf0f0f7812 */ /* 0x000fc800078ec0ff */
[----:B------:R-:W-:Y:S02]  /*d5c70*/  @P2 LOP3.LUT R15, R15, 0x20, RZ, 0xfc, !PT ;  /* 0x000000200f0f2812 */ /* 0x000fe400078efcff */
[----:B------:R-:W-:Y:S01]  /*d5c80*/  ISETP.LT.AND P0, PT, R47, UR24, !P0 ;  /* 0x000000182f007c0c */ /* 0x000fe2000c701270 */
[----:B------:R-:W-:Y:S01]  /*d5c90*/  ULDC.64 UR24, c[0x0][0x228] ;  /* 0x00008a0000187ab9 */ /* 0x000fe20000000a00 */
[----:B------:R-:W-:-:S04]  /*d5ca0*/  LOP3.LUT R15, R15, 0xffffffef, RZ, 0xc0, !PT ;  /* 0xffffffef0f0f7812 */ /* 0x000fc800078ec0ff */
[----:B------:R-:W-:-:S04]  /*d5cb0*/  @P1 LOP3.LUT R15, R15, 0x10, RZ, 0xfc, !PT ;  /* 0x000000100f0f1812 */ /* 0x000fc800078efcff */
[----:B------:R-:W-:-:S04]  /*d5cc0*/  LOP3.LUT R15, R15, 0xfffffff7, RZ, 0xc0, !PT ;  /* 0xfffffff70f0f7812 */ /* 0x000fc800078ec0ff */
[----:B------:R-:W-:Y:S02]  /*d5cd0*/  @P0 LOP3.LUT R15, R15, 0x8, RZ, 0xfc, !PT ;  /* 0x000000080f0f0812 */ /* 0x000fe400078efcff */
[----:B---3--:R-:W-:Y:S01]  /*d5ce0*/  ISETP.GE.AND P0, PT, R14, UR9, PT ;  /* 0x000000090e007c0c */ /* 0x008fe2000bf06270 */
[----:B------:R-:W-:Y:S01]  /*d5cf0*/  ULDC.64 UR8, c[0x0][0x228] ;  /* 0x00008a0000087ab9 */ /* 0x000fe20000000a00 */
[----:B------:R-:W3:Y:S02]  /*d5d00*/  LDL.LU R14, [R1+0x3ed0] ;  /* 0x003ed000010e7983 */ /* 0x000ee40000300800 */
[----:B------:R-:W-:Y:S02]  /*d5d10*/  ISETP.LT.AND P3, PT, R50, UR6, !P0 ;  /* 0x0000000632007c0c */ /* 0x000fe4000c761270 */
[----:B------:R-:W-:Y:S01]  /*d5d20*/  ISETP.LT.AND P2, PT, R53, UR16, !P0 ;  /* 0x0000001035007c0c */ /* 0x000fe2000c741270 */
[----:B------:R-:W-:Y:S01]  /*d5d30*/  ULDC UR16, c[0x0][0x248] ;  /* 0x0000920000107ab9 */ /* 0x000fe20000000800 */
[----:B------:R-:W-:-:S02]  /*d5d40*/  LOP3.LUT R15, R15, 0xfffffffb, RZ, 0xc0, !PT ;  /* 0xfffffffb0f0f7812 */ /* 0x000fc400078ec0ff */
[----:B------:R-:W-:Y:S01]  /*d5d50*/  ISETP.LT.AND P1, PT, R48, UR18, !P0 ;  /* 0x0000001230007c0c */ /* 0x000fe2000c721270 */
[----:B------:R-:W-:-:S06]  /*d5d60*/  ULDC UR18, c[0x0][0x248] ;  /* 0x0000920000127ab9 */ /* 0x000fcc0000000800 */
[----:B------:R-:W-:-:S04]  /*d5d70*/  @P3 LOP3.LUT R15, R15, 0x4, RZ, 0xfc, !PT ;  /* 0x000000040f0f3812 */ /* 0x000fc800078efcff */
[----:B------:R-:W-:Y:S02]  /*d5d80*/  LOP3.LUT R15, R15, 0xfffffffd, RZ, 0xc0, !PT ;  /* 0xfffffffd0f0f7812 */ /* 0x000fe400078ec0ff */
[----:B------:R-:W-:Y:S02]  /*d5d90*/  ISETP.LT.AND P0, PT, R47, UR26, !P0 ;  /* 0x0000001a2f007c0c */ /* 0x000fe4000c701270 */
[----:B----4-:R-:W-:Y:S01]  /*d5da0*/  LOP3.LUT R25, R25, 0x7fffffff, RZ, 0xc0, !PT ;  /* 0x7fffffff19197812 */ /* 0x010fe200078ec0ff */
[----:B------:R-:W-:Y:S01]  /*d5db0*/  VIADD R16, R17, UR18 ;  /* 0x0000001211107c36 */ /* 0x000fe20008000000 */
[----:B------:R-:W-:Y:S01]  /*d5dc0*/  @P2 LOP3.LUT R15, R15, 0x2, RZ, 0xfc, !PT ;  /* 0x000000020f0f2812 */ /* 0x000fe200078efcff */
[----:B------:R-:W-:Y:S01]  /*d5dd0*/  ULDC.64 UR18, c[0x0][0x228] ;  /* 0x00008a0000127ab9 */ /* 0x000fe20000000a00 */
[----:B------:R-:W-:Y:S01]  /*d5de0*/  R2UR UR5, R21 ;  /* 0x00000000150572ca */ /* 0x000fe200000e0000 */
[----:B------:R-:W-:Y:S01]  /*d5df0*/  ULDC UR26, c[0x0][0x248] ;  /* 0x00009200001a7ab9 */ /* 0x000fe20000000800 */
[----:B------:R-:W-:-:S04]  /*d5e00*/  LOP3.LUT R15, R15, 0xfffffffe, RZ, 0xc0, !PT ;  /* 0xfffffffe0f0f7812 */ /* 0x000fc800078ec0ff */
[----:B------:R-:W-:Y:S02]  /*d5e10*/  @P1 LOP3.LUT R15, R15, 0x1, RZ, 0xfc, !PT ;  /* 0x000000010f0f1812 */ /* 0x000fe400078efcff */
[----:B------:R-:W-:Y:S02]  /*d5e20*/  @P0 LOP3.LUT R25, R25, 0x80000000, RZ, 0xfc, !PT ;  /* 0x8000000019190812 */ /* 0x000fe400078efcff */
[----:B--2---:R-:W-:Y:S01]  /*d5e30*/  ISETP.GE.AND P0, PT, R13, UR7, PT ;  /* 0x000000070d007c0c */ /* 0x004fe2000bf06270 */
[----:B------:R0:W-:Y:S01]  /*d5e40*/  STL [R1+0x36c], R15 ;  /* 0x00036c0f01007387 */ /* 0x0001e20000100800 */
[----:B------:R-:W-:Y:S01]  /*d5e50*/  LOP3.LUT R25, R25, 0xbfffffff, RZ, 0xc0, !PT ;  /* 0xbfffffff19197812 */ /* 0x000fe200078ec0ff */
[----:B------:R-:W-:Y:S02]  /*d5e60*/  ULDC.64 UR6, c[0x0][0x228] ;  /* 0x00008a0000067ab9 */ /* 0x000fe40000000a00 */
[----:B------:R-:W2:Y:S01]  /*d5e70*/  LDL.LU R13, [R1+0x3ed4] ;  /* 0x003ed400010d7983 */ /* 0x000ea20000300800 */
[----:B------:R-:W-:-:S02]  /*d5e80*/  ISETP.LT.AND P3, PT, R50, UR8, !P0 ;  /* 0x0000000832007c0c */ /* 0x000fc4000c761270 */
[----:B------:R-:W-:Y:S01]  /*d5e90*/  ISETP.LT.AND P2, PT, R53, UR27, !P0 ;  /* 0x0000001b35007c0c */ /* 0x000fe2000c741270 */
[----:B------:R-:W-:Y:S01]  /*d5ea0*/  ULDC UR27, c[0x0][0x248] ;  /* 0x00009200001b7ab9 */ /* 0x000fe20000000800 */
[----:B------:R-:W-:Y:S01]  /*d5eb0*/  ISETP.LT.AND P1, PT, R48, UR28, !P0 ;  /* 0x0000001c30007c0c */ /* 0x000fe2000c721270 */
[----:B0-----:R-:W-:-:S08]  /*d5ec0*/  VIADD R15, R16, UR12 ;  /* 0x0000000c100f7c36 */ /* 0x001fd00008000000 */
[----:B------:R-:W-:Y:S01]  /*d5ed0*/  @P3 LOP3.LUT R25, R25, 0x40000000, RZ, 0xfc, !PT ;  /* 0x4000000019193812 */ /* 0x000fe200078efcff */
[----:B------:R-:W-:-:S03]  /*d5ee0*/  ULDC UR28, c[0x0][0x248] ;  /* 0x00009200001c7ab9 */ /* 0x000fc60000000800 */
        /* <DEDUP_REMOVED lines=8> */
[----:B---3--:R-:W-:Y:S01]  /*d5f70*/  ISETP.GE.AND P0, PT, R14, UR9, PT ;  /* 0x000000090e007c0c */ /* 0x008fe2000bf06270 */
[----:B------:R-:W-:Y:S01]  /*d5f80*/  ULDC.64 UR8, c[0x0][0x228] ;  /* 0x00008a0000087ab9 */ /* 0x000fe20000000a00 */
[----:B------:R-:W3:Y:S02]  /*d5f90*/  LDL.LU R14, [R1+0x3ed8] ;  /* 0x003ed800010e7983 */ /* 0x000ee40000300800 */
[----:B------:R-:W-:Y:S01]  /*d5fa0*/  ISETP.LT.AND P3, PT, R50, UR6, !P0 ;  /* 0x0000000632007c0c */ /* 0x000fe2000c761270 */
[----:B------:R-:W-:Y:S01]  /*d5fb0*/  ULDC UR6, c[0x0][0x248] ;  /* 0x0000920000067ab9 */ /* 0x000fe20000000800 */
[----:B------:R-:W-:Y:S02]  /*d5fc0*/  ISETP.LT.AND P2, PT, R53, UR29, !P0 ;  /* 0x0000001d35007c0c */ /* 0x000fe4000c741270 */
[----:B------:R-:W-:-:S02]  /*d5fd0*/  LOP3.LUT R25, R25, 0xfbffffff, RZ, 0xc0, !PT ;  /* 0xfbffffff19197812 */ /* 0x000fc400078ec0ff */
        /* <DEDUP_REMOVED lines=11> */
[----:B--2---:R-:W-:Y:S01]  /*d6090*/  ISETP.GE.AND P0, PT, R13, UR7, PT ;  /* 0x000000070d007c0c */ /* 0x004fe2000bf06270 */
[----:B------:R-:W-:Y:S01]  /*d60a0*/  ULDC UR7, c[0x0][0x248] ;  /* 0x0000920000077ab9 */ /* 0x000fe20000000800 */
[----:B------:R-:W2:Y:S04]  /*d60b0*/  LDL.LU R13, [R1+0x3edc] ;  /* 0x003edc00010d7983 */ /* 0x000ea80000300800 */
[----:B------:R-:W4:Y:S04]  /*d60c0*/  LDL.LU R19, [R1+0x3ee0] ;  /* 0x003ee00001137983 */ /* 0x000f280000300800 */
[----:B------:R-:W4:Y:S04]  /*d60d0*/  LDL.LU R23, [R1+0x3ee4] ;  /* 0x003ee40001177983 */ /* 0x000f280000300800 */
[----:B------:R-:W4:Y:S01]  /*d60e0*/  LDL.LU R27, [R1+0x3ee8] ;  /* 0x003ee800011b7983 */ /* 0x000f220000300800 */
[----:B------:R-:W-:Y:S01]  /*d60f0*/  ISETP.LT.AND P3, PT, R50, UR10, !P0 ;  /* 0x0000000a32007c0c */ /* 0x000fe2000c761270 */
[----:B------:R-:W-:Y:S01]  /*d6100*/  ULDC UR10, c[0x0][0x248] ;  /* 0x00009200000a7ab9 */ /* 0x000fe20000000800 */
[----:B------:R-:W-:Y:S01]  /*d6110*/  ISETP.LT.AND P2, PT, R53, UR31, !P0 ;  /* 0x0000001f35007c0c */ /* 0x000fe2000c741270 */
[----:B------:R-:W-:Y:S01]  /*d6120*/  ULDC UR31, c[0x0][0x248] ;  /* 0x00009200001f7ab9 */ /* 0x000fe20000000800 */
        /* <DEDUP_REMOVED lines=12> */
[----:B---3--:R-:W-:Y:S02]  /*d61f0*/  ISETP.GE.AND P0, PT, R14, UR11, PT ;  /* 0x0000000b0e007c0c */ /* 0x008fe4000bf06270 */
[----:B------:R-:W-:Y:S01]  /*d6200*/  LOP3.LUT R25, R25, 0xfffbffff, RZ, 0xc0, !PT ;  /* 0xfffbffff19197812 */ /* 0x000fe200078ec0ff */
[----:B------:R-:W-:Y:S01]  /*d6210*/  VIADD R14, R15, UR13 ;  /* 0x0000000d0f0e7c36 */ /* 0x000fe20008000000 */
[----:B------:R-:W-:Y:S01]  /*d6220*/  ISETP.LT.AND P3, PT, R50, UR8, !P0 ;  /* 0x0000000832007c0c */ /* 0x000fe2000c761270 */
[----:B------:R-:W-:Y:S01]  /*d6230*/  ULDC.64 UR12, c[0x0][0x228] ;  /* 0x00008a00000c7ab9 */ /* 0x000fe20000000a00 */
[----:B------:R-:W-:Y:S01]  /*d6240*/  ISETP.LT.AND P2, PT, R53, UR35, !P0 ;  /* 0x0000002335007c0c */ /* 0x000fe2000c741270 */
[----:B------:R-:W-:Y:S01]  /*d6250*/  ULDC UR11, c[0x0][0x248] ;  /* 0x00009200000b7ab9 */ /* 0x000fe20000000800 */
[----:B------:R-:W-:Y:S01]  /*d6260*/  ISETP.LT.AND P1, PT, R48, UR36, !P0 ;  /* 0x0000002430007c0c */ /* 0x000fe2000c721270 */
[----:B------:R-:W-:-:S08]  /*d6270*/  ULDC UR8, c[0x0][0x248] ;  /* 0x0000920000087ab9 */ /* 0x000fd00000000800 */
        /* <DEDUP_REMOVED lines=8> */
[----:B------:R-:W-:-:S04]  /*d6300*/  @P0 LOP3.LUT R25, R25, 0x8000, RZ, 0xfc, !PT ;  /* 0x0000800019190812 */ /* 0x000fc800078efcff */
[----:B------:R-:W-:Y:S02]  /*d6310*/  LOP3.LUT R25, R25, 0xffffbfff, RZ, 0xc0, !PT ;  /* 0xffffbfff19197812 */ /* 0x000fe400078ec0ff */
[----:B--2---:R-:W-:Y:S01]  /*d6320*/  ISETP.GE.AND P0, PT, R13, UR9, PT ;  /* 0x000000090d007c0c */ /* 0x004fe2000bf06270 */
[----:B------:R-:W-:Y:S01]  /*d6330*/  VIADD R13, R14, UR17 ;  /* 0x000000110e0d7c36 */ /* 0x000fe20008000000 */
[----:B------:R-:W-:Y:S01]  /*d6340*/  R2UR UR4, R22 ;  /* 0x00000000160472ca */ /* 0x000fe200000e0000 */
[----:B------:R-:W-:Y:S01]  /*d6350*/  ULDC UR9, c[0x0][0x248] ;  /* 0x0000920000097ab9 */ /* 0x000fe20000000800 */
[----:B------:R-:W-:Y:S02]  /*d6360*/  ISETP.LT.AND P3, PT, R50, UR12, !P0 ;  /* 0x0000000c32007c0c */ /* 0x000fe4000c761270 */
[----:B------:R-:W-:Y:S02]  /*d6370*/  ISETP.LT.AND P2, PT, R53, UR40, !P0 ;  /* 0x0000002835007c0c */ /* 0x000fe4000c741270 */
[----:B------:R-:W-:Y:S01]  /*d6380*/  ISETP.LT.AND P1, PT, R48, UR41, !P0 ;  /* 0x0000002930007c0c */ /* 0x000fe2000c721270 */
[----:B------:R-:W-:Y:S01]  /*d6390*/  VIADD R21, R13, UR15 ;  /* 0x0000000f0d157c36 */ /* 0x000fe20008000000 */
[----:B------:R-:W-:Y:S01]  /*d63a0*/  ULDC UR12, c[0x0][0x248] ;  /* 0x00009200000c7ab9 */ /* 0x000fe20000000800 */
[----:B------:R-:W-:-:S06]  /*d63b0*/  ULDC UR17, c[0x0][0x248] ;  /* 0x0000920000117ab9 */ /* 0x000fcc0000000800 */
[----:B------:R-:W-:Y:S01]  /*d63c0*/  @P3 LOP3.LUT R25, R25, 0x4000, RZ, 0xfc, !PT ;  /* 0x0000400019193812 */ /* 0x000fe200078efcff */
[----:B------:R-:W-:Y:S01]  /*d63d0*/  IMAD.MOV.U32 R22, RZ, RZ, R20 ;  /* 0x000000ffff167224 */ /* 0x000fe200078e0014 */
[----:B------:R-:W-:Y:S01]  /*d63e0*/  ISETP.LT.AND P0, PT, R47, UR43, !P0 ;  /* 0x0000002b2f007c0c */ /* 0x000fe2000c701270 */
[----:B------:R-:W-:Y:S01]  /*d63f0*/  ULDC UR41, c[0x0][0x228] ;  /* 0x00008a0000297ab9 */ /* 0x000fe20000000800 */
[----:B------:R-:W-:Y:S01]  /*d6400*/  LOP3.LUT R25, R25, 0xffffdfff, RZ, 0xc0, !PT ;  /* 0xffffdfff19197812 */ /* 0x000fe200078ec0ff */
[----:B------:R-:W-:Y:S01]  /*d6410*/  VIADD R20, R21, UR16 ;  /* 0x0000001015147c36 */ /* 0x000fe20008000000 */
[----:B------:R-:W-:Y:S01]  /*d6420*/  ULDC UR40, c[0x0][0x228] ;  /* 0x00008a0000287ab9 */ /* 0x000fe20000000800 */
[----:B------:R-:W-:Y:S01]  /*d6430*/  IMAD.MOV.U32 R24, RZ, RZ, R22 ;  /* 0x000000ffff187224 */ /* 0x000fe200078e0016 */
[----:B------:R-:W-:Y:S01]  /*d6440*/  @P2 LOP3.LUT R25, R25, 0x2000, RZ, 0xfc, !PT ;  /* 0x0000200019192812 */ /* 0x000fe200078efcff */
[----:B------:R-:W-:Y:S01]  /*d6450*/  ULDC UR43, c[0x0][0x228] ;  /* 0x00008a00002b7ab9 */ /* 0x000fe20000000800 */
[----:B------:R-:W-:Y:S01]  /*d6460*/  ULDC UR16, c[0x0][0x248] ;  /* 0x0000920000107ab9 */ /* 0x000fe20000000800 */
[----:B------:R-:W-:Y:S01]  /*d6470*/  ULDC UR15, c[0x0][0x248] ;  /* 0x00009200000f7ab9 */ /* 0x000fe20000000800 */
[----:B------:R-:W-:-:S04]  /*d6480*/  LOP3.LUT R25, R25, 0xffffefff, RZ, 0xc0, !PT ;  /* 0xffffefff19197812 */ /* 0x000fc800078ec0ff */
[----:B------:R-:W-:-:S04]  /*d6490*/  @P1 LOP3.LUT R25, R25, 0x1000, RZ, 0xfc, !PT ;  /* 0x0000100019191812 */ /* 0x000fc800078efcff */
[----:B------:R-:W-:-:S04]  /*d64a0*/  LOP3.LUT R25, R25, 0xfffff7ff, RZ, 0xc0, !PT ;  /* 0xfffff7ff19197812 */ /* 0x000fc800078ec0ff */
[----:B------:R-:W-:Y:S02]  /*d64b0*/  @P0 LOP3.LUT R25, R25, 0x800, RZ, 0xfc, !PT ;  /* 0x0000080019190812 */ /* 0x000fe400078efcff */
[----:B----4-:R-:W-:Y:S02]  /*d64c0*/  ISETP.GE.AND P0, PT, R19, UR13, PT ;  /* 0x0000000d13007c0c */ /* 0x010fe4000bf06270 */
[----:B------:R-:W-:Y:S01]  /*d64d0*/  LOP3.LUT R25, R25, 0xfffffbff, RZ, 0xc0, !PT ;  /* 0xfffffbff19197812 */ /* 0x000fe200078ec0ff */
[----:B------:R-:W-:Y:S01]  /*d64e0*/  VIADD R19, R20, UR14 ;  /* 0x0000000e14137c36 */ /* 0x000fe20008000000 */
[----:B------:R-:W-:Y:S01]  /*d64f0*/  ISETP.LT.AND P3, PT, R50, UR18, !P0 ;  /* 0x0000001232007c0c */ /* 0x000fe2000c761270 */
[----:B------:R-:W-:Y:S01]  /*d6500*/  IMAD.MOV.U32 R22, RZ, RZ, R18 ;  /* 0x000000ffff167224 */ /* 0x000fe200078e0012 */
[----:B------:R-:W-:Y:S01]  /*d6510*/  ISETP.LT.AND P2, PT, R53, UR42, !P0 ;  /* 0x0000002a35007c0c */ /* 0x000fe2000c741270 */
[----:B------:R-:W-:Y:S01]  /*d6520*/  ULDC UR14, c[0x0][0x248] ;  /* 0x00009200000e7ab9 */ /* 0x000fe20000000800 */
[----:B------:R-:W-:Y:S01]  /*d6530*/  ISETP.LT.AND P1, PT, R48, UR44, !P0 ;  /* 0x0000002c30007c0c */ /* 0x000fe2000c721270 */
[----:B------:R-:W-:Y:S01]  /*d6540*/  ULDC UR13, c[0x0][0x248] ;  /* 0x00009200000d7ab9 */ /* 0x000fe20000000800 */
[----:B------:R-:W-:Y:S01]  /*d6550*/  LOP3.LUT R0, R0, 0xffffff7f, RZ, 0xc0, !PT ;  /* 0xffffff7f00007812 */ /* 0x000fe200078ec0ff */
[----:B------:R-:W-:-:S06]  /*d6560*/  ULDC UR18, c[0x0][0x248] ;  /* 0x0000920000127ab9 */ /* 0x000fcc0000000800 */
[----:B------:R-:W-:Y:S01]  /*d6570*/  @P3 LOP3.LUT R25, R25, 0x400, RZ, 0xfc, !PT ;  /* 0x0000040019193812 */ /* 0x000fe200078efcff */
[----:B------:R-:W-:Y:S01]  /*d6580*/  VIADD R18, R19, UR20 ;  /* 0x0000001413127c36 */ /* 0x000fe20008000000 */
[----:B------:R-:W-:Y:S01]  /*d6590*/  ISETP.LT.AND P0, PT, R47, UR45, !P0 ;  /* 0x0000002d2f007c0c */ /* 0x000fe2000c701270 */
[----:B------:R-:W-:Y:S01]  /*d65a0*/  ULDC UR44, c[0x0][0x228] ;  /* 0x00008a00002c7ab9 */ /* 0x000fe20000000800 */
[----:B------:R-:W-:Y:S01]  /*d65b0*/  LOP3.LUT R25, R25, 0xfffffdff, RZ, 0xc0, !PT ;  /* 0xfffffdff19197812 */ /* 0x000fe200078ec0ff */
[----:B------:R-:W-:Y:S01]  /*d65c0*/  ULDC UR20, c[0x0][0x228] ;  /* 0x00008a0000147ab9 */ /* 0x000fe20000000800 */
[----:B------:R-:W-:Y:S02]  /*d65d0*/  ULDC UR42, c[0x0][0x228] ;  /* 0x00008a00002a7ab9 */ /* 0x000fe40000000800 */
[----:B------:R-:W-:-:S04]  /*d65e0*/  @P2 LOP3.LUT R25, R25, 0x200, RZ, 0xfc, !PT ;  /* 0x0000020019192812 */ /* 0x000fc800078efcff */
[----:B------:R-:W-:-:S04]  /*d65f0*/  LOP3.LUT R25, R25, 0xfffffeff, RZ, 0xc0, !PT ;  /* 0xfffffeff19197812 */ /* 0x000fc800078ec0ff */
[----:B------:R-:W-:-:S04]  /*d6600*/  @P1 LOP3.LUT R25, R25, 0x100, RZ, 0xfc, !PT ;  /* 0x0000010019191812 */ /* 0x000fc800078efcff */
[----:B------:R-:W-:-:S04]  /*d6610*/  LOP3.LUT R25, R25, 0xffffff7f, RZ, 0xc0, !PT ;  /* 0xffffff7f19197812 */ /* 0x000fc800078ec0ff */
[----:B------:R-:W-:Y:S02]  /*d6620*/  @P0 LOP3.LUT R25, R25, 0x80, RZ, 0xfc, !PT ;  /* 0x0000008019190812 */ /* 0x000fe400078efcff */
[----:B------:R-:W-:Y:S01]  /*d6630*/  ISETP.GE.AND P0, PT, R23, UR19, PT ;  /* 0x0000001317007c0c */ /* 0x000fe2000bf06270 */
[----:B------:R-:W-:Y:S01]  /*d6640*/  VIADD R26, R18, UR21 ;  /* 0x00000015121a7c36 */ /* 0x000fe20008000000 */
[----:B------:R-:W2:Y:S01]  /*d6650*/  LDL.LU R23, [R1+0x3eec] ;  /* 0x003eec0001177983 */ /* 0x000ea20000300800 */
[----:B------:R-:W-:Y:S01]  /*d6660*/  LOP3.LUT R25, R25, 0xffffffbf, RZ, 0xc0, !PT ;  /* 0xffffffbf19197812 */ /* 0x000fe200078ec0ff */
[----:B------:R-:W-:Y:S01]  /*d6670*/  ULDC UR19, c[0x0][0x228] ;  /* 0x00008a0000137ab9 */ /* 0x000fe20000000800 */
[----:B------:R-:W-:Y:S01]  /*d6680*/  ISETP.LT.AND P3, PT, R50, UR24, !P0 ;  /* 0x0000001832007c0c */ /* 0x000fe2000c761270 */
[----:B------:R-:W3:Y:S01]  /*d6690*/  LDL.LU R30, [R1+0x364] ;  /* 0x00036400011e7983 */ /* 0x000ee20000300800 */
[----:B------:R-:W-:Y:S01]  /*d66a0*/  ISETP.LT.AND P2, PT, R53, UR46, !P0 ;  /* 0x0000002e35007c0c */ /* 0x000fe2000c741270 */
[----:B------:R-:W-:Y:S01]  /*d66b0*/  ULDC UR21, c[0x0][0x228] ;  /* 0x00008a0000157ab9 */ /* 0x000fe20000000800 */
[----:B------:R-:W-:Y:S01]  /*d66c0*/  ISETP.LT.AND P1, PT, R48, UR47, !P0 ;  /* 0x0000002f30007c0c */ /* 0x000fe2000c721270 */
[----:B------:R-:W4:Y:S08]  /*d66d0*/  LDL.LU R28, [R1+0x3f00] ;  /* 0x003f0000011c7983 */ /* 0x000f300000300800 */
[----:B------:R-:W-:Y:S01]  /*d66e0*/  @P3 LOP3.LUT R25, R25, 0x40, RZ, 0xfc, !PT ;  /* 0x0000004019193812 */ /* 0x000fe200078efcff */
[----:B------:R-:W-:Y:S01]  /*d66f0*/  ULDC UR46, c[0x0][0x228] ;  /* 0x00008a00002e7ab9 */ /* 0x000fe20000000800 */
[----:B------:R-:W-:-:S02]  /*d6700*/  ULDC UR47, c[0x0][0x228] ;  /* 0x00008a00002f7ab9 */ /* 0x000fc40000000800 */
        /* <DEDUP_REMOVED lines=8> */
[----:B------:R-:W-:Y:S01]  /*d6790*/  ISETP.GE.AND P0, PT, R27, UR25, PT ;  /* 0x000000191b007c0c */ /* 0x000fe2000bf06270 */
[----:B------:R-:W-:-:S03]  /*d67a0*/  ULDC.64 UR24, c[0x0][0x228] ;  /* 0x00008a0000187ab9 */ /* 0x000fc60000000a00 */
[----:B------:R-:W-:Y:S02]  /*d67b0*/  ISETP.LT.AND P3, PT, R50, UR22, !P0 ;  /* 0x0000001632007c0c */ /* 0x000fe4000c761270 */
[----:B------:R-:W-:Y:S02]  /*d67c0*/  ISETP.LT.AND P2, PT, R53, UR55, !P0 ;  /* 0x0000003735007c0c */ /* 0x000fe4000c741270 */
[----:B------:R-:W-:Y:S01]  /*d67d0*/  LOP3.LUT R25, R25, 0xfffffffb, RZ, 0xc0, !PT ;  /* 0xfffffffb19197812 */ /* 0x000fe200078ec0ff */
[----:B------:R-:W-:Y:S01]  /*d67e0*/  IMAD.MOV.U32 R27, RZ, RZ, R24 ;  /* 0x000000ffff1b7224 */ /* 0x000fe200078e0018 */
[----:B------:R-:W-:Y:S01]  /*d67f0*/  ISETP.LT.AND P1, PT, R48, UR52, !P0 ;  /* 0x0000003430007c0c */ /* 0x000fe2000c721270 */
[----:B------:R-:W-:Y:S01]  /*d6800*/  ULDC UR52, c[0x0][0x228] ;  /* 0x00008a0000347ab9 */ /* 0x000fe20000000800 */
[----:B------:R-:W-:-:S05]  /*d6810*/  ULDC UR55, c[0x0][0x228] ;  /* 0x00008a0000377ab9 */ /* 0x000fca0000000800 */
[----:B------:R-:W-:-:S04]  /*d6820*/  @P3 LOP3.LUT R25, R25, 0x4, RZ, 0xfc, !PT ;  /* 0x0000000419193812 */ /* 0x000fc800078efcff */
[----:B------:R-:W-:-:S04]  /*d6830*/  LOP3.LUT R25, R25, 0xfffffffd, RZ, 0xc0, !PT ;  /* 0xfffffffd19197812 */ /* 0x000fc800078ec0ff */
[----:B------:R-:W-:-:S04]  /*d6840*/  @P2 LOP3.LUT R25, R25, 0x2, RZ, 0xfc, !PT ;  /* 0x0000000219192812 */ /* 0x000fc800078efcff */
[----:B------:R-:W-:-:S04]  /*d6850*/  LOP3.LUT R25, R25, 0xfffffffe, RZ, 0xc0, !PT ;  /* 0xfffffffe19197812 */ /* 0x000fc800078ec0ff */
[----:B------:R-:W-:-:S05]  /*d6860*/  @P1 LOP3.LUT R25, R25, 0x1, RZ, 0xfc, !PT ;  /* 0x0000000119191812 */ /* 0x000fca00078efcff */
[----:B------:R0:W-:Y:S04]  /*d6870*/  STL [R1+0x368], R25 ;  /* 0x0003681901007387 */ /* 0x0001e80000100800 */
[----:B------:R-:W4:Y:S04]  /*d6880*/  LDL.LU R31, [R1+0x3f04] ;  /* 0x003f0400011f7983 */ /* 0x000f280000300800 */
[----:B------:R-:W4:Y:S01]  /*d6890*/  LDL.LU R29, [R1+0x3f14] ;  /* 0x003f1400011d7983 */ /* 0x000f220000300800 */
[----:B------:R-:W-:Y:S01]  /*d68a0*/  ISETP.LT.AND P0, PT, R47, UR49, !P0 ;  /* 0x000000312f007c0c */ /* 0x000fe2000c701270 */
[----:B0-----:R-:W-:Y:S01]  /*d68b0*/  VIADD R25, R26, UR28 ;  /* 0x0000001c1a197c36 */ /* 0x001fe20008000000 */
[----:B------:R-:W-:Y:S01]  /*d68c0*/  ULDC.64 UR28, c[0x0][0x228] ;  /* 0x00008a00001c7ab9 */ /* 0x000fe20000000a00 */
[----:B------:R-:W4:Y:S01]  /*d68d0*/  LDL.LU R39, [R1+0x3f10] ;  /* 0x003f100001277983 */ /* 0x000f220000300800 */
[----:B------:R-:W-:Y:S01]  /*d68e0*/  ULDC UR49, c[0x0][0x228] ;  /* 0x00008a0000317ab9 */ /* 0x000fe20000000800 */
[----:B------:R-:W-:-:S02]  /*d68f0*/  VIADD R24, R25, UR27 ;  /* 0x0000001b19187c36 */ /* 0x000fc40008000000 */
[----:B------:R-:W4:Y:S04]  /*d6900*/  LDL.LU R38, [R1+0x3f18] ;  /* 0x003f180001267983 */ /* 0x000f280000300800 */
[----:B------:R-:W4:Y:S01]  /*d6910*/  LDL.LU R37, [R1+0x3f1c] ;  /* 0x003f1c0001257983 */ /* 0x000f220000300800 */
[----:B---3--:R-:W-:-:S04]  /*d6920*/  LOP3.LUT R30, R30, 0x7fffffff, RZ, 0xc0, !PT ;  /* 0x7fffffff1e1e7812 */ /* 0x008fc800078ec0ff */
[----:B------:R-:W-:Y:S02]  /*d6930*/  @P0 LOP3.LUT R30, R30, 0x80000000, RZ, 0xfc, !PT ;  /* 0x800000001e1e0812 */ /* 0x000fe400078efcff */
[----:B--2---:R-:W-:Y:S02]  /*d6940*/  ISETP.GE.AND P0, PT, R23, UR23, PT ;  /* 0x0000001717007c0c */ /* 0x004fe4000bf06270 */
[----:B------:R-:W-:Y:S01]  /*d6950*/  LOP3.LUT R30, R30, 0xbfffffff, RZ, 0xc0, !PT ;  /* 0xbfffffff1e1e7812 */ /* 0x000fe200078ec0ff */
[----:B------:R-:W-:Y:S01]  /*d6960*/  VIADD R23, R24, UR26 ;  /* 0x0000001a18177c36 */ /* 0x000fe20008000000 */
[----:B------:R-:W-:Y:S01]  /*d6970*/  ISETP.LT.AND P3, PT, R50, UR24, !P0 ;  /* 0x0000001832007c0c */ /* 0x000fe2000c761270 */
[----:B------:R-:W-:Y:S01]  /*d6980*/  ULDC.64 UR26, c[0x0][0x228] ;  /* 0x00008a00001a7ab9 */ /* 0x000fe20000000a00 */
[----:B------:R-:W-:Y:S01]  /*d6990*/  ISETP.LT.AND P2, PT, R53, UR38, !P0 ;  /* 0x0000002635007c0c */ /* 0x000fe2000c741270 */
[----:B------:R-:W-:Y:S01]  /*d69a0*/  ULDC UR38, c[0x0][0x228] ;  /* 0x00008a0000267ab9 */ /* 0x000fe20000000800 */
[----:B------:R-:W-:Y:S01]  /*d69b0*/  ISETP.LT.AND P1, PT, R48, UR59, !P0 ;  /* 0x0000003b30007c0c */ /* 0x000fe2000c721270 */
[----:B------:R-:W-:Y:S01]  /*d69c0*/  ULDC UR59, c[0x0][0x228] ;  /* 0x00008a00003b7ab9 */ /* 0x000fe20000000800 */
[----:B------:R-:W-:-:S07]  /*d69d0*/  ULDC.64 UR22, c[0x0][0x228] ;  /* 0x00008a0000167ab9 */ /* 0x000fce0000000a00 */
[----:B------:R-:W-:-:S04]  /*d69e0*/  @P3 LOP3.LUT R30, R30, 0x40000000, RZ, 0xfc, !PT ;  /* 0x400000001e1e3812 */ /* 0x000fc800078efcff */
[----:B------:R-:W-:-:S04]  /*d69f0*/  LOP3.LUT R30, R30, 0xdfffffff, RZ, 0xc0, !PT ;  /* 0xdfffffff1e1e7812 */ /* 0x000fc800078ec0ff */
[----:B------:R-:W-:Y:S02]  /*d6a00*/  @P2 LOP3.LUT R30, R30, 0x20000000, RZ, 0xfc, !PT ;  /* 0x200000001e1e2812 */ /* 0x000fe400078efcff */
[----:B------:R-:W-:Y:S02]  /*d6a10*/  ISETP.LT.AND P0, PT, R47, UR57, !P0 ;  /* 0x000000392f007c0c */ /* 0x000fe4000c701270 */
[----:B------:R-:W-:-:S04]  /*d6a20*/  LOP3.LUT R30, R30, 0xefffffff, RZ, 0xc0, !PT ;  /* 0xefffffff1e1e7812 */ /* 0x000fc800078ec0ff */
[----:B------:R-:W-:-:S04]  /*d6a30*/  @P1 LOP3.LUT R30, R30, 0x10000000, RZ, 0xfc, !PT ;  /* 0x100000001e1e1812 */ /* 0x000fc800078efcff */
[----:B------:R-:W-:-:S04]  /*d6a40*/  LOP3.LUT R30, R30, 0xf7ffffff, RZ, 0xc0, !PT ;  /* 0xf7ffffff1e1e7812 */ /* 0x000fc800078ec0ff */
[----:B------:R-:W-:Y:S02]  /*d6a50*/  @P0 LOP3.LUT R30, R30, 0x8000000, RZ, 0xfc, !PT ;  /* 0x080000001e1e0812 */ /* 0x000fe400078efcff */
[----:B----4-:R-:W-:Y:S01]  /*d6a60*/  ISETP.GE.AND P0, PT, R28, UR25, PT ;  /* 0x000000191c007c0c */ /* 0x010fe2000bf06270 */
[----:B------:R-:W-:-:S03]  /*d6a70*/  ULDC.64 UR24, c[0x0][0x228] ;  /* 0x00008a0000187ab9 */ /* 0x000fc60000000a00 */
[----:B------:R-:W-:Y:S02]  /*d6a80*/  ISETP.LT.AND P3, PT, R50, UR28, !P0 ;  /* 0x0000001c32007c0c */ /* 0x000fe4000c761270 */
[----:B------:R-:W-:Y:S02]  /*d6a90*/  ISETP.LT.AND P2, PT, R53, UR39, !P0 ;  /* 0x0000002735007c0c */ /* 0x000fe4000c741270 */
[----:B------:R-:W-:Y:S02]  /*d6aa0*/  LOP3.LUT R30, R30, 0xfbffffff, RZ, 0xc0, !PT ;  /* 0xfbffffff1e1e7812 */ /* 0x000fe400078ec0ff */
[----:B------:R-:W-:Y:S01]  /*d6ab0*/  ISETP.LT.AND P1, PT, R48, UR38, !P0 ;  /* 0x0000002630007c0c */ /* 0x000fe2000c721270 */
[----:B------:R-:W-:-:S06]  /*d6ac0*/  ULDC.64 UR38, c[0x0][0x228] ;  /* 0x00008a0000267ab9 */ /* 0x000fcc0000000a00 */
        /* <DEDUP_REMOVED lines=8> */
[----:B------:R-:W-:Y:S01]  /*d6b50*/  ISETP.GE.AND P0, PT, R31, UR29, PT ;  /* 0x0000001d1f007c0c */ /* 0x000fe2000bf06270 */
[----:B------:R-:W-:Y:S01]  /*d6b60*/  IMAD.MOV.U32 R28, RZ, RZ, R22 ;  /* 0x000000ffff1c7224 */ /* 0x000fe200078e0016 */
[----:B------:R-:W-:Y:S01]  /*d6b70*/  LOP3.LUT R30, R30, 0xffbfffff, RZ, 0xc0, !PT ;  /* 0xffbfffff1e1e7812 */ /* 0x000fe200078ec0ff */
[----:B------:R-:W-:Y:S01]  /*d6b80*/  ULDC.64 UR28, c[0x0][0x228] ;  /* 0x00008a00001c7ab9 */ /* 0x000fe20000000a00 */
[----:B------:R-:W-:Y:S02]  /*d6b90*/  ISETP.LT.AND P3, PT, R50, UR26, !P0 ;  /* 0x0000001a32007c0c */ /* 0x000fe4000c761270 */
[----:B------:R-:W-:Y:S01]  /*d6ba0*/  ISETP.LT.AND P2, PT, R53, UR34, !P0 ;  /* 0x0000002235007c0c */ /* 0x000fe2000c741270 */
[----:B------:R-:W-:Y:S01]  /*d6bb0*/  ULDC.64 UR34, c[0x0][0x228] ;  /* 0x00008a0000227ab9 */ /* 0x000fe20000000a00 */
[----:B------:R-:W-:-:S09]  /*d6bc0*/  ISETP.LT.AND P1, PT, R48, UR32, !P0 ;  /* 0x0000002030007c0c */ /* 0x000fd2000c721270 */
        /* <DEDUP_REMOVED lines=13> */
[----:B------:R-:W-:Y:S01]  /*d6ca0*/  ULDC.64 UR26, c[0x0][0x228] ;  /* 0x00008a00001a7ab9 */ /* 0x000fe20000000a00 */
[----:B------:R-:W-:Y:S01]  /*d6cb0*/  ISETP.LT.AND P3, PT, R50, UR38, !P0 ;  /* 0x0000002632007c0c */ /* 0x000fe2000c761270 */
[----:B------:R-:W3:Y:S01]  /*d6cc0*/  LDL.LU R31, [R1+0x3f24] ;  /* 0x003f2400011f7983 */ /* 0x000ee20000300800 */
[----:B------:R-:W-:Y:S02]  /*d6cd0*/  ISETP.LT.AND P2, PT, R53, UR44, !P0 ;  /* 0x0000002c35007c0c */ /* 0x000fe4000c741270 */
[----:B------:R-:W-:Y:S01]  /*d6ce0*/  ISETP.LT.AND P1, PT, R48, UR41, !P0 ;  /* 0x0000002930007c0c */ /* 0x000fe2000c721270 */
[----:B------:R-:W-:-:S08]  /*d6cf0*/  VIADD R45, R22, UR30 ;  /* 0x0000001e162d7c36 */ /* 0x000fd00008000000 */
[----:B------:R-:W-:Y:S01]  /*d6d00*/  @P3 LOP3.LUT R30, R30, 0x40000, RZ, 0xfc, !PT ;  /* 0x000400001e1e3812 */ /* 0x000fe200078efcff */
[----:B------:R-:W-:Y:S01]  /*d6d10*/  ULDC.64 UR30, c[0x0][0x228] ;  /* 0x00008a00001e7ab9 */ /* 0x000fe20000000a00 */
[----:B------:R-:W-:Y:S02]  /*d6d20*/  ULDC.64 UR44, c[0x0][0x228] ;  /* 0x00008a00002c7ab9 */ /* 0x000fe40000000a00 */
        /* <DEDUP_REMOVED lines=10> */
[----:B--2---:R-:W-:Y:S01]  /*d6dd0*/  ISETP.GE.AND P0, PT, R29, UR37, PT ;  /* 0x000000251d007c0c */ /* 0x004fe2000bf06270 */
[----:B------:R-:W-:Y:S01]  /*d6de0*/  ULDC.64 UR38, c[0x0][0x228] ;  /* 0x00008a0000267ab9 */ /* 0x000fe20000000a00 */
[----:B------:R-:W2:Y:S01]  /*d6df0*/  LDL.LU R29, [R1+0x3f30] ;  /* 0x003f3000011d7983 */ /* 0x000ea20000300800 */
[----:B------:R-:W-:Y:S02]  /*d6e00*/  ISETP.LT.AND P4, PT, R50, UR24, !P2 ;  /* 0x0000001832007c0c */ /* 0x000fe4000d781270 */
        /* <DEDUP_REMOVED lines=12> */
[----:B------:R-:W-:Y:S02]  /*d6ed0*/  ISETP.GE.AND P1, PT, R37, UR25, PT ;  /* 0x0000001925007c0c */ /* 0x000fe4000bf26270 */
[----:B------:R-:W-:Y:S01]  /*d6ee0*/  LOP3.LUT R30, R30, 0xfffff7ff, RZ, 0xc0, !PT ;  /* 0xfffff7ff1e1e7812 */ /* 0x000fe200078ec0ff */
[----:B------:R-:W4:Y:S03]  /*d6ef0*/  LDL.LU R37, [R1+0x3f34] ;  /* 0x003f340001257983 */ /* 0x000f260000300800 */
[----:B------:R-:W-:Y:S02]  /*d6f00*/  @P4 LOP3.LUT R30, R30, 0x800, RZ, 0xfc, !PT ;  /* 0x000008001e1e4812 */ /* 0x000fe400078efcff */
[----:B------:R-:W-:-:S02]  /*d6f10*/  ISETP.LT.AND P4, PT, R50, UR36, !P1 ;  /* 0x0000002432007c0c */ /* 0x000fc4000cf81270 */
[----:B------:R-:W-:Y:S02]  /*d6f20*/  LOP3.LUT R30, R30, 0xfffffbff, RZ, 0xc0, !PT ;  /* 0xfffffbff1e1e7812 */ /* 0x000fe400078ec0ff */
[----:B---3--:R-:W-:Y:S02]  /*d6f30*/  ISETP.GE.AND P2, PT, R31, UR35, PT ;  /* 0x000000231f007c0c */ /* 0x008fe4000bf46270 */
[----:B------:R-:W-:Y:S01]  /*d6f40*/  ISETP.LT.AND P6, PT, R53, UR59, !P1 ;  /* 0x0000003b35007c0c */ /* 0x000fe2000cfc1270 */
[----:B------:R-:W3:Y:S01]  /*d6f50*/  LDL.LU R31, [R1+0x3f40] ;  /* 0x003f4000011f7983 */ /* 0x000ee20000300800 */
[----:B------:R-:W-:Y:S01]  /*d6f60*/  ISETP.LT.AND P5, PT, R48, UR52, !P1 ;  /* 0x0000003430007c0c */ /* 0x000fe2000cfa1270 */
[----:B------:R-:W-:Y:S01]  /*d6f70*/  ULDC UR59, c[0x0][0x228] ;  /* 0x00008a00003b7ab9 */ /* 0x000fe20000000800 */
[----:B------:R-:W-:-:S03]  /*d6f80*/  ULDC UR52, c[0x0][0x228] ;  /* 0x00008a0000347ab9 */ /* 0x000fc60000000800 */
[----:B------:R-:W-:Y:S02]  /*d6f90*/  @P4 LOP3.LUT R30, R30, 0x400, RZ, 0xfc, !PT ;  /* 0x000004001e1e4812 */ /* 0x000fe400078efcff */
[----:B------:R-:W-:Y:S01]  /*d6fa0*/  ISETP.LT.AND P4, PT, R47, UR55, !P1 ;  /* 0x000000372f007c0c */ /* 0x000fe2000cf81270 */
[----:B------:R-:W-:Y:S01]  /*d6fb0*/  ULDC UR55, c[0x0][0x228] ;  /* 0x00008a0000377ab9 */ /* 0x000fe20000000800 */
[----:B------:R-:W-:-:S04]  /*d6fc0*/  LOP3.LUT R30, R30, 0xfffffdff, RZ, 0xc0, !PT ;  /* 0xfffffdff1e1e7812 */ /* 0x000fc800078ec0ff */
[----:B------:R-:W-:-:S04]  /*d6fd0*/  @P6 LOP3.LUT R30, R30, 0x200, RZ, 0xfc, !PT ;  /* 0x000002001e1e6812 */ /* 0x000fc800078efcff */
[----:B------:R-:W-:-:S04]  /*d6fe0*/  LOP3.LUT R30, R30, 0xfffffeff, RZ, 0xc0, !PT ;  /* 0xfffffeff1e1e7812 */ /* 0x000fc800078ec0ff */
[----:B------:R-:W-:-:S04]  /*d6ff0*/  @P5 LOP3.LUT R30, R30, 0x100, RZ, 0xfc, !PT ;  /* 0x000001001e1e5812 */ /* 0x000fc800078efcff */
[----:B------:R-:W-:-:S04]  /*d7000*/  LOP3.LUT R30, R30, 0xffffff7f, RZ, 0xc0, !PT ;  /* 0xffffff7f1e1e7812 */ /* 0x000fc800078ec0ff */
[----:B------:R-:W-:Y:S02]  /*d7010*/  @P4 LOP3.LUT R30, R30, 0x80, RZ, 0xfc, !PT ;  /* 0x000000801e1e4812 */ /* 0x000fe400078efcff */
[----:B------:R-:W-:Y:S02]  /*d7020*/  ISETP.LT.AND P4, PT, R50, UR34, !P0 ;  /* 0x0000002232007c0c */ /* 0x000fe4000c781270 */
[----:B------:R-:W-:Y:S02]  /*d7030*/  ISETP.LT.AND P6, PT, R53, UR59, !P0 ;  /* 0x0000003b35007c0c */ /* 0x000fe4000c7c1270 */
[----:B------:R-:W-:Y:S02]  /*d7040*/  LOP3.LUT R30, R30, 0xffffffbf, RZ, 0xc0, !PT ;  /* 0xffffffbf1e1e7812 */ /* 0x000fe400078ec0ff */
[----:B------:R-:W-:-:S07]  /*d7050*/  ISETP.LT.AND P5, PT, R48, UR52, !P0 ;  /* 0x0000003430007c0c */ /* 0x000fce000c7a1270 */
        /* <DEDUP_REMOVED lines=10> */
[----:B------:R-:W-:Y:S02]  /*d7100*/  R2UR UR55, R28 ;  /* 0x000000001c3772ca */ /* 0x000fe400000e0000 */
[----:B--2---:R-:W-:Y:S02]  /*d7110*/  ISETP.GE.AND P1, PT, R29, UR33, PT ;  /* 0x000000211d007c0c */ /* 0x004fe4000bf26270 */
[----:B------:R-:W2:Y:S04]  /*d7120*/  LDL.LU R29, [R1+0x3f44] ;  /* 0x003f4400011d7983 */ /* 0x000ea80000300800 */
[----:B------:R-:W2:Y:S04]  /*d7130*/  LDL.LU R49, [R1+0x360] ;  /* 0x0003600001317983 */ /* 0x000ea80000300800 */
[----:B------:R-:W2:Y:S01]  /*d7140*/  LDL.LU R28, [R1+0x3f48] ;  /* 0x003f4800011c7983 */ /* 0x000ea20000300800 */
[----:B------:R-:W-:-:S02]  /*d7150*/  ISETP.LT.AND P5, PT, R50, UR32, !P2 ;  /* 0x0000002032007c0c */ /* 0x000fc4000d7a1270 */
[----:B------:R-:W-:-:S11]  /*d7160*/  LOP3.LUT R30, R30, 0xfffffffb, RZ, 0xc0, !PT ;  /* 0xfffffffb1e1e7812 */ /* 0x000fd600078ec0ff */
[----:B------:R-:W-:-:S04]  /*d7170*/  @P5 LOP3.LUT R30, R30, 0x4, RZ, 0xfc, !PT ;  /* 0x000000041e1e5812 */ /* 0x000fc800078efcff */
[----:B------:R-:W-:-:S04]  /*d7180*/  LOP3.LUT R30, R30, 0xfffffffd, RZ, 0xc0, !PT ;  /* 0xfffffffd1e1e7812 */ /* 0x000fc800078ec0ff */
[----:B------:R-:W-:Y:S02]  /*d7190*/  @P4 LOP3.LUT R30, R30, 0x2, RZ, 0xfc, !PT ;  /* 0x000000021e1e4812 */ /* 0x000fe400078efcff */
[----:B------:R-:W-:Y:S02]  /*d71a0*/  ISETP.LT.AND P4, PT, R47, UR60, !P2 ;  /* 0x0000003c2f007c0c */ /* 0x000fe4000d781270 */
[----:B------:R-:W-:Y:S02]  /*d71b0*/  ISETP.LT.AND P5, PT, R48, UR61, !P2 ;  /* 0x0000003d30007c0c */ /* 0x000fe4000d7a1270 */
[----:B------:R-:W-:Y:S02]  /*d71c0*/  ISETP.LT.AND P6, PT, R50, UR58, !P1 ;  /* 0x0000003a32007c0c */ /* 0x000fe4000cfc1270 */
[----:B------:R-:W-:-:S09]  /*d71d0*/  LOP3.LUT R30, R30, 0xfffffffe, RZ, 0xc0, !PT ;  /* 0xfffffffe1e1e7812 */ /* 0x000fd200078ec0ff */
[----:B------:R-:W-:Y:S02]  /*d71e0*/  @P5 LOP3.LUT R30, R30, 0x1, RZ, 0xfc, !PT ;  /* 0x000000011e1e5812 */ /* 0x000fe400078efcff */
[----:B------:R-:W-:Y:S02]  /*d71f0*/  ISETP.LT.AND P5, PT, R53, UR54, !P1 ;  /* 0x0000003635007c0c */ /* 0x000fe4000cfa1270 */
[----:B----4-:R-:W-:Y:S01]  /*d7200*/  ISETP.GE.AND P0, PT, R37, UR31, PT ;  /* 0x0000001f25007c0c */ /* 0x010fe2000bf06270 */
[----:B------:R-:W-:Y:S01]  /*d7210*/  VIADD R43, R44, UR7 ;  /* 0x000000072c2b7c36 */ /* 0x000fe20008000000 */
[----:B---3--:R-:W-:-:S03]  /*d7220*/  ISETP.GE.AND P2, PT, R31, UR29, PT ;  /* 0x0000001d1f007c0c */ /* 0x008fc6000bf46270 */
[----:B------:R-:W-:Y:S01]  /*d7230*/  VIADD R42, R43, UR6 ;  /* 0x000000062b2a7c36 */ /* 0x000fe20008000000 */
[----:B------:R-:W-:Y:S01]  /*d7240*/  ULDC.64 UR6, c[0x0][0x228] ;  /* 0x00008a0000067ab9 */ /* 0x000fe20000000a00 */
[----:B------:R-:W-:Y:S02]  /*d7250*/  ISETP.GE.AND P3, PT, R39, UR23, PT ;  /* 0x0000001727007c0c */ /* 0x000fe4000bf66270 */
[----:B------:R-:W-:-:S04]  /*d7260*/  VIADD R41, R42, UR12 ;  /* 0x0000000c2a297c36 */ /* 0x000fc80008000000 */
[----:B------:R-:W-:-:S04]  /*d7270*/  VIADD R40, R41, UR11 ;  /* 0x0000000b29287c36 */ /* 0x000fc80008000000 */
[----:B------:R-:W-:-:S04]  /*d7280*/  VIADD R39, R40, UR10 ;  /* 0x0000000a28277c36 */ /* 0x000fc80008000000 */
[----:B------:R-:W-:Y:S01]  /*d7290*/  VIADD R38, R39, UR9 ;  /* 0x0000000927267c36 */ /* 0x000fe20008000000 */
[----:B------:R0:W-:Y:S03]  /*d72a0*/  STL [R1+0x364], R30 ;  /* 0x0003641e01007387 */ /* 0x0001e60000100800 */
[----:B------:R-:W-:-:S04]  /*d72b0*/  VIADD R37, R38, UR8 ;  /* 0x0000000826257c36 */ /* 0x000fc80008000000 */
[----:B------:R-:W-:Y:S02]  /*d72c0*/  VIADD R31, R37, UR17 ;  /* 0x00000011251f7c36 */ /* 0x000fe40008000000 */
[----:B------:R-:W-:Y:S02]  /*d72d0*/  IMAD.MOV.U32 R51, RZ, RZ, R27 ;  /* 0x000000ffff337224 */ /* 0x000fe400078e001b */
[----:B0-----:R-:W-:Y:S01]  /*d72e0*/  VIADD R30, R31, UR16 ;  /* 0x000000101f1e7c36 */ /* 0x001fe20008000000 */
[----:B------:R-:W-:-:S04]  /*d72f0*/  @P3 LOP3.LUT R0, R0, 0x80, RZ, 0xfc, !PT ;  /* 0x0000008000003812 */ /* 0x000fc800078efcff */
[----:B------:R-:W-:Y:S02]  /*d7300*/  LOP3.LUT R0, R0, 0xfffffdff, RZ, 0xc0, !PT ;  /* 0xfffffdff00007812 */ /* 0x000fe400078ec0ff */
[----:B--2---:R-:W-:-:S04]  /*d7310*/  LOP3.LUT R49, R49, 0x7fffffff, RZ, 0xc0, !PT ;  /* 0x7fffffff31317812 */ /* 0x004fc800078ec0ff */
[----:B------:R-:W-:Y:S02]  /*d7320*/  @P4 LOP3.LUT R49, R49, 0x80000000, RZ, 0xfc, !PT ;  /* 0x8000000031314812 */ /* 0x000fe400078efcff */
[----:B------:R-:W-:Y:S02]  /*d7330*/  ISETP.LT.AND P4, PT, R47, UR30, !P1 ;  /* 0x0000001e2f007c0c */ /* 0x000fe4000cf81270 */
[----:B------:R-:W-:-:S11]  /*d7340*/  LOP3.LUT R49, R49, 0xf7ffffff, RZ, 0xc0, !PT ;  /* 0xf7ffffff31317812 */ /* 0x000fd600078ec0ff */
        /* <DEDUP_REMOVED lines=15> */
[----:B------:R-:W-:Y:S02]  /*d7440*/  ISETP.LT.AND P4, PT, R47, UR51, !P0 ;  /* 0x000000332f007c0c */ /* 0x000fe4000c781270 */
        /* <DEDUP_REMOVED lines=12> */
[----:B------:R-:W-:Y:S02]  /*d7510*/  LOP3.LUT R49, R49, 0xffefffff, RZ, 0xc0, !PT ;  /* 0xffefffff31317812 */ /* 0x000fe400078ec0ff */
[----:B------:R-:W-:Y:S02]  /*d7520*/  ISETP.GE.AND P1, PT, R29, UR27, PT ;  /* 0x0000001b1d007c0c */ /* 0x000fe4000bf26270 */
[----:B------:R-:W-:Y:S02]  /*d7530*/  @P4 LOP3.LUT R49, R49, 0x100000, RZ, 0xfc, !PT ;  /* 0x0010000031314812 */ /* 0x000fe400078efcff */
[----:B------:R-:W-:-:S02]  /*d7540*/  ISETP.LT.AND P5, PT, R50, UR38, !P1 ;  /* 0x0000002632007c0c */ /* 0x000fc4000cfa1270 */
        /* <DEDUP_REMOVED lines=29> */
[----:B------:R-:W-:-:S04]  /*d7720*/  @P1 LOP3.LUT R49, R49, 0x10000, RZ, 0xfc, !PT ;  /* 0x0001000031311812 */ /* 0x000fc800078efcff */
[----:B------:R-:W-:-:S04]  /*d7730*/  LOP3.LUT R49, R49, 0xffff7fff, RZ, 0xc0, !PT ;  /* 0xffff7fff31317812 */ /* 0x000fc800078ec0ff */
[----:B------:R-:W-:-:S05]  /*d7740*/  @P0 LOP3.LUT R49, R49, 0x8000, RZ, 0xfc, !PT ;  /* 0x0000800031310812 */ /* 0x000fca00078efcff */
[----:B------:R0:W-:Y:S01]  /*d7750*/  STL [R1+0x360], R49 ;  /* 0x0003603101007387 */ /* 0x0001e20000100800 */
[----:B------:R-:W-:Y:S01]  /*d7760*/  ISETP.GE.AND P2, PT, R47, UR55, PT ;  /* 0x000000372f007c0c */ /* 0x000fe2000bf46270 */
[----:B------:R-:W-:Y:S01]  /*d7770*/  VIADD R29, R30, UR15 ;  /* 0x0000000f1e1d7c36 */ /* 0x000fe20008000000 */
[----:B------:R-:W-:-:S03]  /*d7780*/  R2UR UR4, R51 ;  /* 0x00000000330472ca */ /* 0x000fc600000e0000 */
[----:B------:R-:W-:-:S04]  /*d7790*/  VIADD R28, R29, UR14 ;  /* 0x0000000e1d1c7c36 */ /* 0x000fc80008000000 */
[----:B------:R-:W-:-:S04]  /*d77a0*/  VIADD R27, R28, UR13 ;  /* 0x0000000d1c1b7c36 */ /* 0x000fc80008000000 */
[----:B------:R-:W-:Y:S01]  /*d77b0*/  VIADD R46, R27, UR18 ;  /* 0x000000121b2e7c36 */ /* 0x000fe20008000000 */
[----:B------:R-:W-:Y:S01]  /*d77c0*/  @P2 LOP3.LUT R0, R0, 0x200, RZ, 0xfc, !PT ;  /* 0x0000020000002812 */ /* 0x000fe200078efcff */
[----:B0-----:R-:W2:Y:S01]  /*d77d0*/  LDL.LU R49, [R1+0x3f4c] ;  /* 0x003f4c0001317983 */ /* 0x001ea20000300800 */
[----:B------:R-:W-:Y:S01]  /*d77e0*/  IADD3 R58, P0, R12, R8, RZ ;  /* 0x000000080c3a7210 */ /* 0x000fe20007f1e0ff */
[----:B------:R-:W-:Y:S01]  /*d77f0*/  ULDC.64 UR8, c[0x0][0x228] ;  /* 0x00008a0000087ab9 */ /* 0x000fe20000000a00 */
[----:B------:R-:W-:Y:S01]  /*d7800*/  LOP3.LUT R0, R0, 0xffffffdf, RZ, 0xc0, !PT ;  /* 0xffffffdf00007812 */ /* 0x000fe200078ec0ff */
[----:B------:R-:W3:Y:S01]  /*d7810*/  LDL.LU R51, [R1+0x3f50] ;  /* 0x003f500001337983 */ /* 0x000ee20000300800 */
[----:B------:R-:W-:Y:S01]  /*d7820*/  MOV R52, UR5 ;  /* 0x0000000500347c02 */ /* 0x000fe20008000f00 */
[----:B------:R-:W-:Y:S01]  /*d7830*/  ULDC.64 UR10, c[0x0][0x228] ;  /* 0x00008a00000a7ab9 */ /* 0x000fe20000000a00 */
[----:B------:R-:W-:Y:S01]  /*d7840*/  LOP3.LUT R34, R34, 0x7fffffff, RZ, 0xc0, !PT ;  /* 0x7fffffff22227812 */ /* 0x000fe200078ec0ff */
[----:B------:R-:W-:Y:S01]  /*d7850*/  STL [R1+0x5698], R61 ;  /* 0x0056983d01007387 */ /* 0x000fe20000100800 */
[----:B------:R-:W-:Y:S01]  /*d7860*/  LOP3.LUT R35, R35, 0x7fffffff, RZ, 0xc0, !PT ;  /* 0x7fffffff23237812 */ /* 0x000fe200078ec0ff */
[----:B------:R-:W-:Y:S01]  /*d7870*/  ULDC.64 UR12, c[0x0][0x228] ;  /* 0x00008a00000c7ab9 */ /* 0x000fe20000000a00 */
[----:B------:R-:W-:Y:S01]  /*d7880*/  LOP3.LUT R36, R36, 0x7fffffff, RZ, 0xc0, !PT ;  /* 0x7fffffff24247812 */ /* 0x000fe200078ec0ff */
[----:B------:R0:W-:Y:S01]  /*d7890*/  STL [R1+0x5694], R60 ;  /* 0x0056943c01007387 */ /* 0x0001e20000100800 */
[----:B------:R-:W-:Y:S01]  /*d78a0*/  LOP3.LUT R2, R2, 0x7fffffff, RZ, 0xc0, !PT ;  /* 0x7fffffff02027812 */ /* 0x000fe200078ec0ff */
[----:B------:R-:W-:Y:S01]  /*d78b0*/  ULDC.64 UR16, c[0x0][0x228] ;  /* 0x00008a0000107ab9 */ /* 0x000fe20000000a00 */
[----:B------:R-:W-:Y:S01]  /*d78c0*/  LOP3.LUT R3, R3, 0x7fffffff, RZ, 0xc0, !PT ;  /* 0x7fffffff03037812 */ /* 0x000fe200078ec0ff */
[----:B------:R-:W-:Y:S01]  /*d78d0*/  ULDC.64 UR14, c[0x0][0x228] ;  /* 0x00008a00000e7ab9 */ /* 0x000fe20000000a00 */
[----:B------:R-:W-:Y:S01]  /*d78e0*/  ULDC.64 UR22, c[0x0][0x228] ;  /* 0x00008a0000167ab9 */ /* 0x000fe20000000a00 */
[----:B------:R-:W-:Y:S01]  /*d78f0*/  ULDC.64 UR20, c[0x0][0x228] ;  /* 0x00008a0000147ab9 */ /* 0x000fe20000000a00 */
[----:B------:R-:W-:Y:S01]  /*d7900*/  ULDC.64 UR24, c[0x0][0x228] ;  /* 0x00008a0000187ab9 */ /* 0x000fe20000000a00 */
[----:B------:R-:W-:Y:S01]  /*d7910*/  ULDC.64 UR26, c[0x0][0x228] ;  /* 0x00008a00001a7ab9 */ /* 0x000fe20000000a00 */
[----:B------:R-:W-:Y:S01]  /*d7920*/  ULDC.64 UR36, c[0x0][0x228] ;  /* 0x00008a0000247ab9 */ /* 0x000fe20000000a00 */
[----:B0-----:R-:W-:Y:S01]  /*d7930*/  MOV R60, UR4 ;  /* 0x00000004003c7c02 */ /* 0x001fe20008000f00 */
[----:B------:R-:W-:Y:S01]  /*d7940*/  ULDC.64 UR40, c[0x0][0x228] ;  /* 0x00008a0000287ab9 */ /* 0x000fe20000000a00 */
[----:B------:R-:W-:-:S03]  /*d7950*/  ULDC.64 UR50, c[0x0][0x228] ;  /* 0x00008a0000327ab9 */ /* 0x000fc60000000a00 */
[----:B------:R-:W-:Y:S04]  /*d7960*/  STL [R1+0x56a8], R60 ;  /* 0x0056a83c01007387 */ /* 0x000fe80000100800 */
[----:B------:R-:W4:Y:S04]  /*d7970*/  LDL.LU R56, [R1+0x3f54] ;  /* 0x003f540001387983 */ /* 0x000f280000300800 */
[----:B------:R-:W4:Y:S01]  /*d7980*/  LDL.LU R55, [R1+0x3f60] ;  /* 0x003f600001377983 */ /* 0x000f220000300800 */
[----:B------:R-:W-:Y:S01]  /*d7990*/  IMAD.X R59, R33, 0x1, R10, P0 ;  /* 0x00000001213b7824 */ /* 0x000fe200000e060a */
[----:B--2---:R-:W-:-:S02]  /*d79a0*/  ISETP.GE.AND P2, PT, R49, UR39, PT ;  /* 0x0000002731007c0c */ /* 0x004fc4000bf46270 */
[----:B---3--:R-:W-:Y:S01]  /*d79b0*/  ISETP.GE.AND P1, PT, R51, UR45, PT ;  /* 0x0000002d33007c0c */ /* 0x008fe2000bf26270 */
[----:B------:R-:W2:Y:S01]  /*d79c0*/  LDL.LU R49, [R1+0x3f64] ;  /* 0x003f640001317983 */ /* 0x000ea20000300800 */
[----:B------:R-:W-:Y:S01]  /*d79d0*/  UMOV UR5, UR9 ;  /* 0x0000000900057c82 */ /* 0x000fe20008000000 */
[----:B------:R-:W-:Y:S01]  /*d79e0*/  UMOV UR30, UR8 ;  /* 0x00000008001e7c82 */ /* 0x000fe20008000000 */
[----:B------:R-:W-:Y:S01]  /*d79f0*/  ULDC.64 UR8, c[0x0][0x228] ;  /* 0x00008a0000087ab9 */ /* 0x000fe20000000a00 */
[----:B------:R0:W-:Y:S01]  /*d7a00*/  STL.64 [R1+0x3c18], R58 ;  /* 0x003c183a01007387 */ /* 0x0001e20000100a00 */
[----:B------:R-:W-:-:S03]  /*d7a10*/  ULDC.64 UR38, c[0x0][0x228] ;  /* 0x00008a0000267ab9 */ /* 0x000fc60000000a00 */
[----:B------:R-:W3:Y:S04]  /*d7a20*/  LDL.LU R54, [R1+0x3f68] ;  /* 0x003f680001367983 */ /* 0x000ee80000300800 */
[----:B------:R-:W3:Y:S01]  /*d7a30*/  LDL.LU R51, [R1+0x3f6c] ;  /* 0x003f6c0001337983 */ /* 0x000ee20000300800 */
[----:B------:R-:W-:Y:S02]  /*d7a40*/  @P2 LOP3.LUT R0, R0, 0x20, RZ, 0xfc, !PT ;  /* 0x0000002000002812 */ /* 0x000fe400078efcff */
[----:B0-----:R-:W-:Y:S02]  /*d7a50*/  IADD3 R58, P0, R12, R9, RZ ;  /* 0x000000090c3a7210 */ /* 0x001fe40007f1e0ff */
[----:B------:R-:W-:-:S03]  /*d7a60*/  LOP3.LUT R0, R0, 0xffffffef, RZ, 0xc0, !PT ;  /* 0xffffffef00007812 */ /* 0x000fc600078ec0ff */
[----:B------:R-:W-:Y:S01]  /*d7a70*/  IMAD.X R59, R33, 0x1, R11, P0 ;  /* 0x00000001213b7824 */ /* 0x000fe200000e060b */
[----:B----4-:R-:W-:Y:S02]  /*d7a80*/  ISETP.GE.AND P0, PT, R56, UR7, PT ;  /* 0x0000000738007c0c */ /* 0x010fe4000bf06270 */
[----:B------:R-:W-:Y:S02]  /*d7a90*/  @P1 LOP3.LUT R0, R0, 0x10, RZ, 0xfc, !PT ;  /* 0x0000001000001812 */ /* 0x000fe400078efcff */
[----:B------:R-:W-:Y:S01]  /*d7aa0*/  SHF.R.S32.HI R12, RZ, 0x1f, R17 ;  /* 0x0000001fff0c7819 */ /* 0x000fe20000011411 */
[----:B------:R-:W-:Y:S01]  /*d7ab0*/  STL.64 [R1+0x3c10], R58 ;  /* 0x003c103a01007387 */ /* 0x000fe20000100a00 */
[----:B------:R-:W-:Y:S01]  /*d7ac0*/  LOP3.LUT R0, R0, 0xffffffbf, RZ, 0xc0, !PT ;  /* 0xffffffbf00007812 */ /* 0x000fe200078ec0ff */
[----:B------:R-:W-:Y:S01]  /*d7ad0*/  UMOV UR4, UR9 ;  /* 0x0000000900047c82 */ /* 0x000fe20008000000 */
[----:B------:R-:W-:Y:S01]  /*d7ae0*/  ISETP.GE.AND P2, PT, R55, UR5, PT ;  /* 0x0000000537007c0c */ /* 0x000fe2000bf46270 */
[----:B------:R-:W-:-:S04]  /*d7af0*/  ULDC.64 UR6, c[0x0][0x228] ;  /* 0x00008a0000067ab9 */ /* 0x000fc80000000a00 */
[----:B------:R-:W-:Y:S02]  /*d7b00*/  @P0 LOP3.LUT R0, R0, 0x40, RZ, 0xfc, !PT ;  /* 0x0000004000000812 */ /* 0x000fe400078efcff */
[----:B------:R-:W-:-:S05]  /*d7b10*/  IADD3 R56, P0, R17, R4, RZ ;  /* 0x0000000411387210 */ /* 0x000fca0007f1e0ff */
[----:B------:R-:W-:-:S05]  /*d7b20*/  IMAD.X R57, R12, 0x1, R5, P0 ;  /* 0x000000010c397824 */ /* 0x000fca00000e0605 */
[----:B------:R0:W-:Y:S04]  /*d7b30*/  STL.64 [R1+0x3c08], R56 ;  /* 0x003c083801007387 */ /* 0x0001e80000100a00 */
[----:B0-----:R-:W4:Y:S01]  /*d7b40*/  LDL.LU R56, [R1+0x3f70] ;  /* 0x003f700001387983 */ /* 0x001f220000300800 */
[----:B------:R-:W-:Y:S01]  /*d7b50*/  LOP3.LUT R0, R0, 0xfffffff7, RZ, 0xc0, !PT ;  /* 0xfffffff700007812 */ /* 0x000fe200078ec0ff */
[----:B------:R-:W-:-:S03]  /*d7b60*/  UMOV UR5, UR7 ;  /* 0x0000000700057c82 */ /* 0x000fc60008000000 */
[----:B------:R-:W-:Y:S01]  /*d7b70*/  @P2 LOP3.LUT R0, R0, 0x8, RZ, 0xfc, !PT ;  /* 0x0000000800002812 */ /* 0x000fe200078efcff */
[----:B------:R-:W-:Y:S01]  /*d7b80*/  UMOV UR61, UR6 ;  /* 0x00000006003d7c82 */ /* 0x000fe20008000000 */
[----:B------:R-:W-:Y:S02]  /*d7b90*/  ULDC.64 UR6, c[0x0][0x228] ;  /* 0x00008a0000067ab9 */ /* 0x000fe40000000a00 */
[----:B------:R-:W-:Y:S02]  /*d7ba0*/  LOP3.LUT R0, R0, 0xfffffffb, RZ, 0xc0, !PT ;  /* 0xfffffffb00007812 */ /* 0x000fe400078ec0ff */
[----:B--2---:R-:W-:Y:S02]  /*d7bb0*/  ISETP.GE.AND P1, PT, R49, UR4, PT ;  /* 0x0000000431007c0c */ /* 0x004fe4000bf26270 */
[----:B------:R-:W2:Y:S01]  /*d7bc0*/  LDL.LU R49, [R1+0x3f74] ;  /* 0x003f740001317983 */ /* 0x000ea20000300800 */
[----:B---3--:R-:W-:Y:S02]  /*d7bd0*/  ISETP.GE.AND P2, PT, R54, UR5, PT ;  /* 0x0000000536007c0c */ /* 0x008fe4000bf46270 */
[----:B------:R-:W-:-:S05]  /*d7be0*/  IADD3 R54, P0, R17, R6, RZ ;  /* 0x0000000611367210 */ /* 0x000fca0007f1e0ff */
[----:B------:R-:W-:Y:S01]  /*d7bf0*/  IMAD.X R55, R12, 0x1, R7, P0 ;  /* 0x000000010c377824 */ /* 0x000fe200000e0607 */
[----:B------:R-:W-:Y:S02]  /*d7c00*/  UMOV UR4, UR7 ;  /* 0x0000000700047c82 */ /* 0x000fe40008000000 */
[----:B------:R-:W-:Y:S02]  /*d7c10*/  @P1 LOP3.LUT R0, R0, 0x4, RZ, 0xfc, !PT ;  /* 0x0000000400001812 */ /* 0x000fe400078efcff */
[----:B------:R0:W-:Y:S01]  /*d7c20*/  STL.64 [R1+0x3c30], R54 ;  /* 0x003c303601007387 */ /* 0x0001e20000100a00 */
[----:B------:R-:W-:-:S03]  /*d7c30*/  ISETP.GE.AND P1, PT, R51, UR4, PT ;  /* 0x0000000433007c0c */ /* 0x000fc6000bf26270 */
[----:B0-----:R-:W3:Y:S04]  /*d7c40*/  LDL.LU R55, [R1+0x3f78] ;  /* 0x003f780001377983 */ /* 0x001ee80000300800 */
[----:B------:R-:W3:Y:S04]  /*d7c50*/  LDL.LU R54, [R1+0x3f7c] ;  /* 0x003f7c0001367983 */ /* 0x000ee80000300800 */
[----:B------:R-:W3:Y:S01]  /*d7c60*/  LDL.LU R51, [R1+0x3f90] ;  /* 0x003f900001337983 */ /* 0x000ee20000300800 */
[----:B------:R-:W-:Y:S01]  /*d7c70*/  UMOV UR43, UR6 ;  /* 0x00000006002b7c82 */ /* 0x000fe20008000000 */
[----:B------:R-:W-:Y:S01]  /*d7c80*/  LOP3.LUT R0, R0, 0xfffffffd, RZ, 0xc0, !PT ;  /* 0xfffffffd00007812 */ /* 0x000fe200078ec0ff */
[----:B------:R-:W-:-:S02]  /*d7c90*/  ULDC.64 UR6, c[0x0][0x228] ;  /* 0x00008a0000067ab9 */ /* 0x000fc40000000a00 */
[----:B------:R-:W-:Y:S01]  /*d7ca0*/  UMOV UR5, UR7 ;  /* 0x0000000700057c82 */ /* 0x000fe20008000000 */
[----:B------:R-:W-:Y:S01]  /*d7cb0*/  @P2 LOP3.LUT R0, R0, 0x2, RZ, 0xfc, !PT ;  /* 0x0000000200002812 */ /* 0x000fe200078efcff */
[----:B------:R-:W-:Y:S01]  /*d7cc0*/  UMOV UR42, UR6 ;  /* 0x00000006002a7c82 */ /* 0x000fe20008000000 */
[----:B------:R-:W-:Y:S02]  /*d7cd0*/  ULDC.64 UR6, c[0x0][0x228] ;  /* 0x00008a0000067ab9 */ /* 0x000fe40000000a00 */
[----:B------:R-:W-:Y:S01]  /*d7ce0*/  LOP3.LUT R0, R0, 0xfffffffe, RZ, 0xc0, !PT ;  /* 0xfffffffe00007812 */ /* 0x000fe200078ec0ff */
[----:B------:R-:W-:Y:S01]  /*d7cf0*/  UMOV UR4, UR7 ;  /* 0x0000000700047c82 */ /* 0x000fe20008000000 */
[----:B----4-:R-:W-:Y:S02]  /*d7d00*/  ISETP.GE.AND P2, PT, R56, UR5, PT ;  /* 0x0000000538007c0c */ /* 0x010fe4000bf46270 */
[----:B------:R-:W-:-:S05]  /*d7d10*/  IADD3 R56, P0, R17, R8, RZ ;  /* 0x0000000811387210 */ /* 0x000fca0007f1e0ff */
[----:B------:R-:W-:Y:S01]  /*d7d20*/  IMAD.X R57, R12, 0x1, R10, P0 ;  /* 0x000000010c397824 */ /* 0x000fe200000e060a */
[----:B------:R-:W-:-:S04]  /*d7d30*/  @P1 LOP3.LUT R0, R0, 0x1, RZ, 0xfc, !PT ;  /* 0x0000000100001812 */ /* 0x000fc800078efcff */
[----:B------:R0:W-:Y:S02]  /*d7d40*/  STL.64 [R1+0x3c50], R56 ;  /* 0x003c503801007387 */ /* 0x0001e40000100a00 */
[----:B0-----:R-:W-:Y:S02]  /*d7d50*/  IADD3 R56, P0, R17, R9, RZ ;  /* 0x0000000911387210 */ /* 0x001fe40007f1e0ff */
[----:B------:R-:W-:Y:S01]  /*d7d60*/  LOP3.LUT R33, R33, 0x7fffffff, RZ, 0xc0, !PT ;  /* 0x7fffffff21217812 */ /* 0x000fe200078ec0ff */
[----:B------:R-:W-:Y:S01]  /*d7d70*/  UMOV UR60, UR8 ;  /* 0x00000008003c7c82 */ /* 0x000fe20008000000 */
[----:B------:R-:W-:Y:S01]  /*d7d80*/  UMOV UR32, UR6 ;  /* 0x0000000600207c82 */ /* 0x000fe20008000000 */
[----:B------:R-:W-:Y:S01]  /*d7d90*/  ULDC.64 UR8, c[0x0][0x228] ;  /* 0x00008a0000087ab9 */ /* 0x000fe20000000a00 */
[----:B------:R-:W-:Y:S01]  /*d7da0*/  @P2 LOP3.LUT R33, R33, 0x80000000, RZ, 0xfc, !PT ;  /* 0x8000000021212812 */ /* 0x000fe200078efcff */
[----:B------:R-:W-:Y:S01]  /*d7db0*/  IMAD.X R57, R12, 0x1, R11, P0 ;  /* 0x000000010c397824 */ /* 0x000fe200000e060b */
[----:B------:R-:W-:-:S02]  /*d7dc0*/  UMOV UR48, UR8 ;  /* 0x0000000800307c82 */ /* 0x000fc40008000000 */
[----:B------:R-:W-:Y:S02]  /*d7dd0*/  LOP3.LUT R33, R33, 0xbfffffff, RZ, 0xc0, !PT ;  /* 0xbfffffff21217812 */ /* 0x000fe400078ec0ff */
[----:B--2---:R-:W-:Y:S01]  /*d7de0*/  ISETP.GE.AND P1, PT, R49, UR4, PT ;  /* 0x0000000431007c0c */ /* 0x004fe2000bf26270 */
[----:B------:R-:W-:Y:S01]  /*d7df0*/  ULDC.64 UR4, c[0x0][0x228] ;  /* 0x00008a0000047ab9 */ /* 0x000fe20000000a00 */
[----:B------:R-:W2:Y:S04]  /*d7e00*/  LDL.LU R49, [R1+0x3f94] ;  /* 0x003f940001317983 */ /* 0x000ea80000300800 */
[----:B------:R-:W4:Y:S01]  /*d7e10*/  LDL.LU R17, [R1+0x3fa0] ;  /* 0x003fa00001117983 */ /* 0x000f220000300800 */
[----:B------:R-:W-:Y:S01]  /*d7e20*/  UMOV UR6, UR5 ;  /* 0x0000000500067c82 */ /* 0x000fe20008000000 */
[----:B------:R-:W-:Y:S01]  /*d7e30*/  UMOV UR5, UR9 ;  /* 0x0000000900057c82 */ /* 0x000fe20008000000 */
[----:B------:R-:W-:Y:S01]  /*d7e40*/  ULDC.64 UR8, c[0x0][0x228] ;  /* 0x00008a0000087ab9 */ /* 0x000fe20000000a00 */
[----:B------:R-:W-:Y:S01]  /*d7e50*/  UMOV UR53, UR4 ;  /* 0x0000000400357c82 */ /* 0x000fe20008000000 */
[----:B------:R-:W-:Y:S01]  /*d7e60*/  UMOV UR4, UR9 ;  /* 0x0000000900047c82 */ /* 0x000fe20008000000 */
[----:B------:R0:W-:Y:S01]  /*d7e70*/  STL.64 [R1+0x3c48], R56 ;  /* 0x003c483801007387 */ /* 0x0001e20000100a00 */
[----:B------:R-:W-:-:S02]  /*d7e80*/  @P1 LOP3.LUT R33, R33, 0x40000000, RZ, 0xfc, !PT ;  /* 0x4000000021211812 */ /* 0x000fc400078efcff */
[----:B---3--:R-:W-:Y:S01]  /*d7e90*/  ISETP.GE.AND P0, PT, R55, UR6, PT ;  /* 0x0000000637007c0c */ /* 0x008fe2000bf06270 */
[----:B------:R-:W-:Y:S01]  /*d7ea0*/  ULDC.64 UR6, c[0x0][0x228] ;  /* 0x00008a0000067ab9 */ /* 0x000fe20000000a00 */
[----:B------:R-:W3:Y:S01]  /*d7eb0*/  LDL.LU R55, [R1+0x3fa4] ;  /* 0x003fa40001377983 */ /* 0x000ee20000300800 */
[----:B------:R-:W-:-:S03]  /*d7ec0*/  ISETP.GE.AND P1, PT, R51, UR4, PT ;  /* 0x0000000433007c0c */ /* 0x000fc6000bf26270 */
[----:B------:R-:W3:Y:S01]  /*d7ed0*/  LDL.LU R51, [R1+0x3fa8] ;  /* 0x003fa80001337983 */ /* 0x000ee20000300800 */
[----:B------:R-:W-:Y:S02]  /*d7ee0*/  ISETP.GE.AND P2, PT, R54, UR5, PT ;  /* 0x0000000536007c0c */ /* 0x000fe4000bf46270 */
[----:B------:R-:W-:-:S04]  /*d7ef0*/  LOP3.LUT R33, R33, 0xdfffffff, RZ, 0xc0, !PT ;  /* 0xdfffffff21217812 */ /* 0x000fc800078ec0ff */
[----:B------:R-:W-:Y:S02]  /*d7f00*/  @P0 LOP3.LUT R33, R33, 0x20000000, RZ, 0xfc, !PT ;  /* 0x2000000021210812 */ /* 0x000fe400078efcff */
[----:B------:R-:W-:Y:S02]  /*d7f10*/  SHF.R.S32.HI R12, RZ, 0x1f, R16 ;  /* 0x0000001fff0c7819 */ /* 0x000fe40000011410 */
[----:B------:R-:W-:Y:S02]  /*d7f20*/  LOP3.LUT R33, R33, 0xefffffff, RZ, 0xc0, !PT ;  /* 0xefffffff21217812 */ /* 0x000fe400078ec0ff */
[----:B0-----:R-:W-:Y:S02]  /*d7f30*/  IADD3 R56, P0, R16, R4, RZ ;  /* 0x0000000410387210 */ /* 0x001fe40007f1e0ff */
[----:B------:R-:W-:Y:S01]  /*d7f40*/  @P2 LOP3.LUT R33, R33, 0x10000000, RZ, 0xfc, !PT ;  /* 0x1000000021212812 */ /* 0x000fe200078efcff */
[----:B------:R-:W-:Y:S02]  /*d7f50*/  UMOV UR5, UR7 ;  /* 0x0000000700057c82 */ /* 0x000fe40008000000 */
[----:B------:R-:W-:Y:S01]  /*d7f60*/  IMAD.X R57, R12, 0x1, R5, P0 ;  /* 0x000000010c397824 */ /* 0x000fe200000e0605 */
[----:B------:R-:W-:Y:S01]  /*d7f70*/  LOP3.LUT R33, R33, 0xf7ffffff, RZ, 0xc0, !PT ;  /* 0xf7ffffff21217812 */ /* 0x000fe200078ec0ff */
[----:B------:R-:W-:Y:S01]  /*d7f80*/  UMOV UR54, UR6 ;  /* 0x0000000600367c82 */ /* 0x000fe20008000000 */
[----:B------:R-:W-:-:S02]  /*d7f90*/  ULDC.64 UR6, c[0x0][0x228] ;  /* 0x00008a0000067ab9 */ /* 0x000fc40000000a00 */
[----:B------:R0:W-:Y:S01]  /*d7fa0*/  STL.64 [R1+0x3c40], R56 ;  /* 0x003c403801007387 */ /* 0x0001e20000100a00 */
[----:B------:R-:W-:Y:S01]  /*d7fb0*/  UMOV UR4, UR7 ;  /* 0x0000000700047c82 */ /* 0x000fe20008000000 */
[----:B------:R-:W-:Y:S02]  /*d7fc0*/  @P1 LOP3.LUT R33, R33, 0x8000000, RZ, 0xfc, !PT ;  /* 0x0800000021211812 */ /* 0x000fe400078efcff */
[----:B------:R-:W3:Y:S01]  /*d7fd0*/  LDL.LU R54, [R1+0x3fac] ;  /* 0x003fac0001367983 */ /* 0x000ee20000300800 */
[----:B0-----:R-:W-:Y:S02]  /*d7fe0*/  IADD3 R56, P0, R16, R6, RZ ;  /* 0x0000000610387210 */ /* 0x001fe40007f1e0ff */
[----:B------:R-:W-:-:S03]  /*d7ff0*/  LOP3.LUT R33, R33, 0xfbffffff, RZ, 0xc0, !PT ;  /* 0xfbffffff21217812 */ /* 0x000fc600078ec0ff */
[----:B------:R-:W-:Y:S01]  /*d8000*/  IMAD.X R57, R12, 0x1, R7, P0 ;  /* 0x000000010c397824 */ /* 0x000fe200000e0607 */
[----:B------:R-:W-:Y:S01]  /*d8010*/  UMOV UR47, UR6 ;  /* 0x00000006002f7c82 */ /* 0x000fe20008000000 */
[----:B------:R-:W-:Y:S02]  /*d8020*/  ULDC.64 UR6, c[0x0][0x228] ;  /* 0x00008a0000067ab9 */ /* 0x000fe40000000a00 */
[----:B------:R-:W-:Y:S01]  /*d8030*/  UMOV UR58, UR6 ;  /* 0x00000006003a7c82 */ /* 0x000fe20008000000 */
[----:B--2---:R-:W-:Y:S02]  /*d8040*/  ISETP.GE.AND P2, PT, R49, UR5, PT ;  /* 0x0000000531007c0c */ /* 0x004fe4000bf46270 */
[----:B------:R-:W2:Y:S01]  /*d8050*/  LDL.LU R49, [R1+0x3fb0] ;  /* 0x003fb00001317983 */ /* 0x000ea20000300800 */
[----:B----4-:R-:W-:-:S03]  /*d8060*/  ISETP.GE.AND P1, PT, R17, UR4, PT ;  /* 0x0000000411007c0c */ /* 0x010fc6000bf26270 */
[----:B------:R-:W4:Y:S04]  /*d8070*/  LDL.LU R17, [R1+0x3fb4] ;  /* 0x003fb40001117983 */ /* 0x000f280000300800 */
[----:B------:R0:W-:Y:S03]  /*d8080*/  STL.64 [R1+0x3c60], R56 ;  /* 0x003c603801007387 */ /* 0x0001e60000100a00 */
[----:B------:R-:W-:Y:S01]  /*d8090*/  @P2 LOP3.LUT R33, R33, 0x4000000, RZ, 0xfc, !PT ;  /* 0x0400000021212812 */ /* 0x000fe200078efcff */
[----:B------:R-:W-:Y:S01]  /*d80a0*/  UMOV UR5, UR7 ;  /* 0x0000000700057c82 */ /* 0x000fe20008000000 */
[----:B------:R-:W-:Y:S02]  /*d80b0*/  ULDC.64 UR6, c[0x0][0x228] ;  /* 0x00008a0000067ab9 */ /* 0x000fe40000000a00 */
[----:B------:R-:W-:-:S02]  /*d80c0*/  LOP3.LUT R33, R33, 0xfdffffff, RZ, 0xc0, !PT ;  /* 0xfdffffff21217812 */ /* 0x000fc400078ec0ff */
[----:B0-----:R-:W-:Y:S01]  /*d80d0*/  IADD3 R56, P0, R16, R8, RZ ;  /* 0x0000000810387210 */ /* 0x001fe20007f1e0ff */
[----:B------:R-:W-:-:S04]  /*d80e0*/  UMOV UR4, UR7 ;  /* 0x0000000700047c82 */ /* 0x000fc80008000000 */
[----:B------:R-:W-:Y:S01]  /*d80f0*/  IMAD.X R57, R12, 0x1, R10, P0 ;  /* 0x000000010c397824 */ /* 0x000fe200000e060a */
[----:B------:R-:W-:-:S04]  /*d8100*/  @P1 LOP3.LUT R33, R33, 0x2000000, RZ, 0xfc, !PT ;  /* 0x0200000021211812 */ /* 0x000fc800078efcff */
[----:B------:R0:W-:Y:S01]  /*d8110*/  STL.64 [R1+0x3c80], R56 ;  /* 0x003c803801007387 */ /* 0x0001e20000100a00 */
[----:B---3--:R-:W-:-:S03]  /*d8120*/  ISETP.GE.AND P1, PT, R51, UR4, PT ;  /* 0x0000000433007c0c */ /* 0x008fc6000bf26270 */
[----:B------:R-:W3:Y:S01]  /*d8130*/  LDL.LU R51, [R1+0x3fc0] ;  /* 0x003fc00001337983 */ /* 0x000ee20000300800 */
[----:B0-----:R-:W-:-:S03]  /*d8140*/  IADD3 R56, P0, R16, R9, RZ ;  /* 0x0000000910387210 */ /* 0x001fc60007f1e0ff */
[----:B------:R-:W3:Y:S01]  /*d8150*/  LDL.LU R16, [R1+0x3fc4] ;  /* 0x003fc40001107983 */ /* 0x000ee20000300800 */
[----:B------:R-:W-:Y:S01]  /*d8160*/  ISETP.GE.AND P2, PT, R55, UR5, PT ;  /* 0x0000000537007c0c */ /* 0x000fe2000bf46270 */
[----:B------:R-:W-:Y:S01]  /*d8170*/  UMOV UR28, UR8 ;  /* 0x00000008001c7c82 */ /* 0x000fe20008000000 */
[----:B------:R-:W-:Y:S01]  /*d8180*/  LOP3.LUT R33, R33, 0xfeffffff, RZ, 0xc0, !PT ;  /* 0xfeffffff21217812 */ /* 0x000fe200078ec0ff */
[----:B------:R-:W-:Y:S01]  /*d8190*/  ULDC.64 UR4, c[0x0][0x228] ;  /* 0x00008a0000047ab9 */ /* 0x000fe20000000a00 */
[----:B------:R-:W-:Y:S01]  /*d81a0*/  UMOV UR55, UR6 ;  /* 0x0000000600377c82 */ /* 0x000fe20008000000 */
[----:B------:R-:W-:Y:S01]  /*d81b0*/  ULDC.64 UR8, c[0x0][0x228] ;  /* 0x00008a0000087ab9 */ /* 0x000fe20000000a00 */
[----:B------:R-:W-:Y:S01]  /*d81c0*/  IMAD.X R57, R12, 0x1, R11, P0 ;  /* 0x000000010c397824 */ /* 0x000fe200000e060b */
[----:B------:R-:W-:Y:S01]  /*d81d0*/  UMOV UR6, UR5 ;  /* 0x0000000500067c82 */ /* 0x000fe20008000000 */
[----:B------:R-:W-:Y:S01]  /*d81e0*/  UMOV UR5, UR9 ;  /* 0x0000000900057c82 */ /* 0x000fe20008000000 */
[----:B------:R-:W-:Y:S01]  /*d81f0*/  UMOV UR59, UR8 ;  /* 0x00000008003b7c82 */ /* 0x000fe20008000000 */
[----:B------:R-:W-:-:S03]  /*d8200*/  ULDC.64 UR8, c[0x0][0x228] ;  /* 0x00008a0000087ab9 */ /* 0x000fc60000000a00 */
[----:B------:R-:W-:Y:S01]  /*d8210*/  @P2 LOP3.LUT R33, R33, 0x1000000, RZ, 0xfc, !PT ;  /* 0x0100000021212812 */ /* 0x000fe200078efcff */
[----:B------:R-:W-:-:S03]  /*d8220*/  UMOV UR45, UR4 ;  /* 0x00000004002d7c82 */ /* 0x000fc60008000000 */
[----:B------:R-:W-:Y:S01]  /*d8230*/  LOP3.LUT R33, R33, 0xff7fffff, RZ, 0xc0, !PT ;  /* 0xff7fffff21217812 */ /* 0x000fe200078ec0ff */
[----:B------:R-:W-:Y:S01]  /*d8240*/  UMOV UR4, UR9 ;  /* 0x0000000900047c82 */ /* 0x000fe20008000000 */
[----:B------:R-:W-:Y:S02]  /*d8250*/  STL.64 [R1+0x3c78], R56 ;  /* 0x003c783801007387 */ /* 0x000fe40000100a00 */
[----:B------:R-:W-:Y:S02]  /*d8260*/  @P1 LOP3.LUT R33, R33, 0x800000, RZ, 0xfc, !PT ;  /* 0x0080000021211812 */ /* 0x000fe400078efcff */
[----:B------:R-:W-:Y:S01]  /*d8270*/  ISETP.GE.AND P0, PT, R54, UR6, PT ;  /* 0x0000000636007c0c */ /* 0x000fe2000bf06270 */
[----:B------:R-:W-:Y:S01]  /*d8280*/  ULDC.64 UR6, c[0x0][0x228] ;  /* 0x00008a0000067ab9 */ /* 0x000fe20000000a00 */
[----:B------:R-:W-:Y:S02]  /*d8290*/  LOP3.LUT R33, R33, 0xffbfffff, RZ, 0xc0, !PT ;  /* 0xffbfffff21217812 */ /* 0x000fe400078ec0ff */
[----:B------:R-:W-:-:S09]  /*d82a0*/  SHF.R.S32.HI R12, RZ, 0x1f, R15 ;  /* 0x0000001fff0c7819 */ /* 0x000fd2000001140f */
[----:B------:R-:W-:Y:S02]  /*d82b0*/  @P0 LOP3.LUT R33, R33, 0x400000, RZ, 0xfc, !PT ;  /* 0x0040000021210812 */ /* 0x000fe400078efcff */
[----:B------:R-:W-:-:S05]  /*d82c0*/  IADD3 R54, P0, R15, R4, RZ ;  /* 0x000000040f367210 */ /* 0x000fca0007f1e0ff */
[----:B------:R-:W-:Y:S01]  /*d82d0*/  IMAD.X R55, R12, 0x1, R5, P0 ;  /* 0x000000010c377824 */ /* 0x000fe200000e0605 */
[----:B------:R-:W-:Y:S01]  /*d82e0*/  LOP3.LUT R33, R33, 0xffdfffff, RZ, 0xc0, !PT ;  /* 0xffdfffff21217812 */ /* 0x000fe200078ec0ff */
        /* <DEDUP_REMOVED lines=8> */
[----:B------:R-:W-:Y:S01]  /*d8370*/  ULDC.64 UR6, c[0x0][0x228] ;  /* 0x00008a0000067ab9 */ /* 0x000fe20000000a00 */
[----:B0-----:R-:W-:-:S02]  /*d8380*/  IADD3 R54, P0, R15, R6, RZ ;  /* 0x000000060f367210 */ /* 0x001fc40007f1e0ff */
[----:B------:R-:W-:-:S03]  /*d8390*/  LOP3.LUT R33, R33, 0xffefffff, RZ, 0xc0, !PT ;  /* 0xffefffff21217812 */ /* 0x000fc600078ec0ff */
[----:B------:R-:W-:Y:S01]  /*d83a0*/  IMAD.X R55, R12, 0x1, R7, P0 ;  /* 0x000000010c377824 */ /* 0x000fe200000e0607 */
[----:B------:R-:W-:Y:S01]  /*d83b0*/  UMOV UR4, UR7 ;  /* 0x0000000700047c82 */ /* 0x000fe20008000000 */
[----:B------:R-:W-:-:S03]  /*d83c0*/  @P1 LOP3.LUT R33, R33, 0x100000, RZ, 0xfc, !PT ;  /* 0x0010000021211812 */ /* 0x000fc600078efcff */
[----:B------:R0:W-:Y:S01]  /*d83d0*/  STL.64 [R1+0x3c90], R54 ;  /* 0x003c903601007387 */ /* 0x0001e20000100a00 */
[----:B---3--:R-:W-:-:S03]  /*d83e0*/  ISETP.GE.AND P1, PT, R16, UR4, PT ;  /* 0x0000000410007c0c */ /* 0x008fc6000bf26270 */
[----:B0-----:R-:W3:Y:S04]  /*d83f0*/  LDL.LU R54, [R1+0x3fd8] ;  /* 0x003fd80001367983 */ /* 0x001ee80000300800 */
[----:B------:R-:W3:Y:S01]  /*d8400*/  LDL.LU R16, [R1+0x3fdc] ;  /* 0x003fdc0001107983 */ /* 0x000ee20000300800 */
[----:B------:R-:W-:Y:S02]  /*d8410*/  ISETP.GE.AND P2, PT, R51, UR5, PT ;  /* 0x0000000533007c0c */ /* 0x000fe4000bf46270 */
[----:B------:R-:W-:Y:S01]  /*d8420*/  LOP3.LUT R33, R33, 0xfff7ffff, RZ, 0xc0, !PT ;  /* 0xfff7ffff21217812 */ /* 0x000fe200078ec0ff */
[----:B------:R-:W3:Y:S01]  /*d8430*/  LDL.LU R51, [R1+0x3fe0] ;  /* 0x003fe00001337983 */ /* 0x000ee20000300800 */
[----:B------:R-:W-:Y:S01]  /*d8440*/  IADD3 R56, P0, R15, R8, RZ ;  /* 0x000000080f387210 */ /* 0x000fe20007f1e0ff */
[----:B------:R-:W-:Y:S01]  /*d8450*/  UMOV UR46, UR6 ;  /* 0x00000006002e7c82 */ /* 0x000fe20008000000 */
[----:B------:R-:W-:-:S02]  /*d8460*/  ULDC.64 UR6, c[0x0][0x228] ;  /* 0x00008a0000067ab9 */ /* 0x000fc40000000a00 */
[----:B------:R-:W-:Y:S01]  /*d8470*/  UMOV UR5, UR7 ;  /* 0x0000000700057c82 */ /* 0x000fe20008000000 */
[----:B------:R-:W-:-:S04]  /*d8480*/  IMAD.X R57, R12, 0x1, R10, P0 ;  /* 0x000000010c397824 */ /* 0x000fc800000e060a */
[----:B------:R-:W-:Y:S01]  /*d8490*/  @P2 LOP3.LUT R33, R33, 0x80000, RZ, 0xfc, !PT ;  /* 0x0008000021212812 */ /* 0x000fe200078efcff */
[----:B------:R-:W-:Y:S01]  /*d84a0*/  UMOV UR34, UR6 ;  /* 0x0000000600227c82 */ /* 0x000fe20008000000 */
[----:B------:R-:W-:Y:S02]  /*d84b0*/  ULDC.64 UR6, c[0x0][0x228] ;  /* 0x00008a0000067ab9 */ /* 0x000fe40000000a00 */
[----:B------:R-:W-:Y:S01]  /*d84c0*/  LOP3.LUT R33, R33, 0xfffbffff, RZ, 0xc0, !PT ;  /* 0xfffbffff21217812 */ /* 0x000fe200078ec0ff */
[----:B------:R-:W-:Y:S01]  /*d84d0*/  UMOV UR4, UR7 ;  /* 0x0000000700047c82 */ /* 0x000fe20008000000 */
[----:B------:R0:W-:Y:S02]  /*d84e0*/  STL.64 [R1+0x3ca8], R56 ;  /* 0x003ca83801007387 */ /* 0x0001e40000100a00 */
[----:B------:R-:W-:Y:S01]  /*d84f0*/  @P1 LOP3.LUT R33, R33, 0x40000, RZ, 0xfc, !PT ;  /* 0x0004000021211812 */ /* 0x000fe200078efcff */
[----:B------:R-:W-:Y:S01]  /*d8500*/  UMOV UR29, UR8 ;  /* 0x00000008001d7c82 */ /* 0x000fe20008000000 */
[----:B------:R-:W-:Y:S01]  /*d8510*/  UMOV UR57, UR6 ;  /* 0x0000000600397c82 */ /* 0x000fe20008000000 */
[----:B------:R-:W-:Y:S01]  /*d8520*/  ULDC.64 UR8, c[0x0][0x228] ;  /* 0x00008a0000087ab9 */ /* 0x000fe20000000a00 */
[----:B------:R-:W-:-:S02]  /*d8530*/  LOP3.LUT R33, R33, 0xfffdffff, RZ, 0xc0, !PT ;  /* 0xfffdffff21217812 */ /* 0x000fc400078ec0ff */
[----:B0-----:R-:W-:-:S05]  /*d8540*/  IADD3 R56, P0, R15, R9, RZ ;  /* 0x000000090f387210 */ /* 0x001fca0007f1e0ff */
[----:B------:R-:W-:Y:S01]  /*d8550*/  IMAD.X R57, R12, 0x1, R11, P0 ;  /* 0x000000010c397824 */ /* 0x000fe200000e060b */
[----:B--2---:R-:W-:Y:S02]  /*d8560*/  ISETP.GE.AND P2, PT, R49, UR5, PT ;  /* 0x0000000531007c0c */ /* 0x004fe4000bf46270 */
[----:B------:R-:W2:Y:S01]  /*d8570*/  LDL.LU R49, [R1+0x3fe4] ;  /* 0x003fe40001317983 */ /* 0x000ea20000300800 */
[----:B----4-:R-:W-:Y:S01]  /*d8580*/  ISETP.GE.AND P1, PT, R17, UR4, PT ;  /* 0x0000000411007c0c */ /* 0x010fe2000bf26270 */
[----:B------:R-:W-:Y:S02]  /*d8590*/  ULDC.64 UR4, c[0x0][0x228] ;  /* 0x00008a0000047ab9 */ /* 0x000fe40000000a00 */
[----:B------:R-:W4:Y:S01]  /*d85a0*/  LDL.LU R17, [R1+0x3ff0] ;  /* 0x003ff00001117983 */ /* 0x000f220000300800 */
[----:B------:R-:W-:Y:S01]  /*d85b0*/  UMOV UR6, UR5 ;  /* 0x0000000500067c82 */ /* 0x000fe20008000000 */
[----:B------:R-:W-:Y:S02]  /*d85c0*/  UMOV UR5, UR9 ;  /* 0x0000000900057c82 */ /* 0x000fe40008000000 */
[----:B------:R-:W-:Y:S03]  /*d85d0*/  STL.64 [R1+0x3ca0], R56 ;  /* 0x003ca03801007387 */ /* 0x000fe60000100a00 */
[----:B------:R-:W-:-:S02]  /*d85e0*/  @P2 LOP3.LUT R33, R33, 0x20000, RZ, 0xfc, !PT ;  /* 0x0002000021212812 */ /* 0x000fc400078efcff */
[----:B---3--:R-:W-:Y:S02]  /*d85f0*/  ISETP.GE.AND P2, PT, R16, UR5, PT ;  /* 0x0000000510007c0c */ /* 0x008fe4000bf46270 */
[----:B------:R-:W3:Y:S04]  /*d8600*/  LDL.LU R16, [R1+0x3ff4] ;  /* 0x003ff40001107983 */ /* 0x000ee80000300800 */
[----:B------:R-:W3:Y:S01]  /*d8610*/  LDL.LU R15, [R1+0x3ff8] ;  /* 0x003ff800010f7983 */ /* 0x000ee20000300800 */
[----:B------:R-:W-:Y:S01]  /*d8620*/  ISETP.GE.AND P0, PT, R54, UR6, PT ;  /* 0x0000000636007c0c */ /* 0x000fe2000bf06270 */
[----:B------:R-:W-:Y:S01]  /*d8630*/  UMOV UR44, UR8 ;  /* 0x00000008002c7c82 */ /* 0x000fe20008000000 */
[----:B------:R-:W-:Y:S01]  /*d8640*/  LOP3.LUT R33, R33, 0xfffeffff, RZ, 0xc0, !PT ;  /* 0xfffeffff21217812 */ /* 0x000fe200078ec0ff */
[----:B------:R-:W-:Y:S01]  /*d8650*/  ULDC.64 UR8, c[0x0][0x228] ;  /* 0x00008a0000087ab9 */ /* 0x000fe20000000a00 */
[----:B------:R-:W-:Y:S01]  /*d8660*/  UMOV UR52, UR4 ;  /* 0x0000000400347c82 */ /* 0x000fe20008000000 */
[----:B------:R-:W-:Y:S01]  /*d8670*/  SHF.R.S32.HI R12, RZ, 0x1f, R14 ;  /* 0x0000001fff0c7819 */ /* 0x000fe2000001140e */
[----:B------:R-:W-:Y:S01]  /*d8680*/  ULDC.64 UR6, c[0x0][0x228] ;  /* 0x00008a0000067ab9 */ /* 0x000fe20000000a00 */
[----:B------:R-:W-:-:S04]  /*d8690*/  @P1 LOP3.LUT R33, R33, 0x10000, RZ, 0xfc, !PT ;  /* 0x0001000021211812 */ /* 0x000fc800078efcff */
[----:B------:R-:W-:Y:S01]  /*d86a0*/  LOP3.LUT R33, R33, 0xffff7fff, RZ, 0xc0, !PT ;  /* 0xffff7fff21217812 */ /* 0x000fe200078ec0ff */
[----:B------:R-:W-:-:S03]  /*d86b0*/  UMOV UR4, UR9 ;  /* 0x0000000900047c82 */ /* 0x000fc60008000000 */
[----:B------:R-:W-:Y:S02]  /*d86c0*/  @P0 LOP3.LUT R33, R33, 0x8000, RZ, 0xfc, !PT ;  /* 0x0000800021210812 */ /* 0x000fe400078efcff */
[----:B------:R-:W-:Y:S02]  /*d86d0*/  ISETP.GE.AND P1, PT, R51, UR4, PT ;  /* 0x0000000433007c0c */ /* 0x000fe4000bf26270 */
[----:B------:R-:W-:Y:S02]  /*d86e0*/  IADD3 R54, P0, R14, R4, RZ ;  /* 0x000000040e367210 */ /* 0x000fe40007f1e0ff */
[----:B------:R-:W-:-:S03]  /*d86f0*/  LOP3.LUT R33, R33, 0xffffbfff, RZ, 0xc0, !PT ;  /* 0xffffbfff21217812 */ /* 0x000fc600078ec0ff */
[----:B------:R-:W-:Y:S01]  /*d8700*/  IMAD.X R55, R12, 0x1, R5, P0 ;  /* 0x000000010c377824 */ /* 0x000fe200000e0605 */
[----:B------:R-:W-:Y:S01]  /*d8710*/  @P2 LOP3.LUT R33, R33, 0x4000, RZ, 0xfc, !PT ;  /* 0x0000400021212812 */ /* 0x000fe200078efcff */
[----:B------:R-:W-:Y:S01]  /*d8720*/  UMOV UR5, UR7 ;  /* 0x0000000700057c82 */ /* 0x000fe20008000000 */
[----:B------:R-:W-:Y:S01]  /*d8730*/  UMOV UR56, UR6 ;  /* 0x0000000600387c82 */ /* 0x000fe20008000000 */
[----:B------:R-:W-:Y:S01]  /*d8740*/  ULDC.64 UR6, c[0x0][0x228] ;  /* 0x00008a0000067ab9 */ /* 0x000fe20000000a00 */
[----:B------:R-:W-:Y:S01]  /*d8750*/  LOP3.LUT R33, R33, 0xffffdfff, RZ, 0xc0, !PT ;  /* 0xffffdfff21217812 */ /* 0x000fe200078ec0ff */
[----:B------:R0:W-:Y:S01]  /*d8760*/  STL.64 [R1+0x3c98], R54 ;  /* 0x003c983601007387 */ /* 0x0001e20000100a00 */
[----:B------:R-:W-:Y:S02]  /*d8770*/  UMOV UR4, UR7 ;  /* 0x0000000700047c82 */ /* 0x000fe40008000000 */
[----:B------:R-:W-:Y:S02]  /*d8780*/  @P1 LOP3.LUT R33, R33, 0x2000, RZ, 0xfc, !PT ;  /* 0x0000200021211812 */ /* 0x000fe400078efcff */
[----:B0-----:R-:W-:Y:S01]  /*d8790*/  IADD3 R54, P0, R14, R6, RZ ;  /* 0x000000060e367210 */ /* 0x001fe20007f1e0ff */
[----:B------:R-:W-:Y:S01]  /*d87a0*/  UMOV UR31, UR6 ;  /* 0x00000006001f7c82 */ /* 0x000fe20008000000 */
[----:B------:R-:W-:-:S03]  /*d87b0*/  ULDC.64 UR6, c[0x0][0x228] ;  /* 0x00008a0000067ab9 */ /* 0x000fc60000000a00 */
[----:B------:R-:W-:-:S05]  /*d87c0*/  IMAD.X R55, R12, 0x1, R7, P0 ;  /* 0x000000010c377824 */ /* 0x000fca00000e0607 */
[----:B------:R0:W-:Y:S01]  /*d87d0*/  STL.64 [R1+0x3cc0], R54 ;  /* 0x003cc03601007387 */ /* 0x0001e20000100a00 */
[----:B------:R-:W-:Y:S02]  /*d87e0*/  LOP3.LUT R33, R33, 0xffffefff, RZ, 0xc0, !PT ;  /* 0xffffefff21217812 */ /* 0x000fe400078ec0ff */
[----:B0-----:R-:W-:-:S05]  /*d87f0*/  IADD3 R54, P0, R14, R8, RZ ;  /* 0x000000080e367210 */ /* 0x001fca0007f1e0ff */
[----:B------:R-:W-:Y:S01]  /*d8800*/  IMAD.X R55, R12, 0x1, R10, P0 ;  /* 0x000000010c377824 */ /* 0x000fe200000e060a */
[----:B------:R-:W-:Y:S02]  /*d8810*/  IADD3 R14, P0, R14, R9, RZ ;  /* 0x000000090e0e7210 */ /* 0x000fe40007f1e0ff */
[----:B--2---:R-:W-:Y:S02]  /*d8820*/  ISETP.GE.AND P2, PT, R49, UR5, PT ;  /* 0x0000000531007c0c */ /* 0x004fe4000bf46270 */
[----:B----4-:R-:W-:Y:S01]  /*d8830*/  ISETP.GE.AND P1, PT, R17, UR4, PT ;  /* 0x0000000411007c0c */ /* 0x010fe2000bf26270 */
[----:B------:R-:W-:Y:S02]  /*d8840*/  ULDC.64 UR4, c[0x0][0x228] ;  /* 0x00008a0000047ab9 */ /* 0x000fe40000000a00 */
[----:B------:R-:W-:-:S05]  /*d8850*/  IMAD.U32 R17, RZ, RZ, UR4 ;  /* 0x00000004ff117e24 */ /* 0x000fca000f8e00ff */
[----:B------:R0:W-:Y:S02]  /*d8860*/  STL [R1+0x1e4], R17 ;  /* 0x0001e41101007387 */ /* 0x0001e40000100800 */
[----:B0-----:R-:W-:-:S05]  /*d8870*/  IMAD.U32 R17, RZ, RZ, UR6 ;  /* 0x00000006ff117e24 */ /* 0x001fca000f8e00ff */
[----:B------:R0:W-:Y:S04]  /*d8880*/  STL [R1+0x1e0], R17 ;  /* 0x0001e01101007387 */ /* 0x0001e80000100800 */
[----:B------:R-:W2:Y:S04]  /*d8890*/  LDL.LU R51, [R1+0x3ffc] ;  /* 0x003ffc0001337983 */ /* 0x000ea80000300800 */
[----:B------:R-:W4:Y:S01]  /*d88a0*/  LDL.LU R49, [R1+0x4000] ;  /* 0x0040000001317983 */ /* 0x000f220000300800 */
[----:B------:R-:W-:-:S03]  /*d88b0*/  @P2 LOP3.LUT R33, R33, 0x1000, RZ, 0xfc, !PT ;  /* 0x0000100021212812 */ /* 0x000fc600078efcff */
[----:B0-----:R-:W2:Y:S01]  /*d88c0*/  LDL.LU R17, [R1+0x4004] ;  /* 0x0040040001117983 */ /* 0x001ea20000300800 */
[----:B------:R-:W-:Y:S01]  /*d88d0*/  LOP3.LUT R33, R33, 0xfffff7ff, RZ, 0xc0, !PT ;  /* 0xfffff7ff21217812 */ /* 0x000fe200078ec0ff */
[----:B------:R-:W-:-:S03]  /*d88e0*/  UMOV UR4, UR7 ;  /* 0x0000000700047c82 */ /* 0x000fc60008000000 */
[----:B------:R-:W-:Y:S01]  /*d88f0*/  @P1 LOP3.LUT R33, R33, 0x800, RZ, 0xfc, !PT ;  /* 0x0000080021211812 */ /* 0x000fe200078efcff */
[----:B------:R-:W-:Y:S01]  /*d8900*/  STL.64 [R1+0x3ce8], R54 ;  /* 0x003ce83601007387 */ /* 0x000fe20000100a00 */
[----:B---3--:R-:W-:-:S03]  /*d8910*/  ISETP.GE.AND P2, PT, R16, UR5, PT ;  /* 0x0000000510007c0c */ /* 0x008fc6000bf46270 */
[----:B------:R-:W3:Y:S01]  /*d8920*/  LDL.LU R16, [R1+0x4008] ;  /* 0x0040080001107983 */ /* 0x000ee20000300800 */
[----:B------:R-:W-:Y:S01]  /*d8930*/  ISETP.GE.AND P1, PT, R15, UR4, PT ;  /* 0x000000040f007c0c */ /* 0x000fe2000bf26270 */
[----:B------:R-:W-:Y:S01]  /*d8940*/  IMAD.X R15, R12, 0x1, R11, P0 ;  /* 0x000000010c0f7824 */ /* 0x000fe200000e060b */
[----:B------:R-:W-:-:S04]  /*d8950*/  ULDC.64 UR4, c[0x0][0x228] ;  /* 0x00008a0000047ab9 */ /* 0x000fc80000000a00 */
[----:B------:R0:W-:Y:S04]  /*d8960*/  STL.64 [R1+0x3ce0], R14 ;  /* 0x003ce00e01007387 */ /* 0x0001e80000100a00 */
[----:B0-----:R-:W3:Y:S01]  /*d8970*/  LDL.LU R15, [R1+0x400c] ;  /* 0x00400c00010f7983 */ /* 0x001ee20000300800 */
[----:B------:R-:W-:Y:S01]  /*d8980*/  IMAD.U32 R12, RZ, RZ, UR4 ;  /* 0x00000004ff0c7e24 */ /* 0x000fe2000f8e00ff */
[----:B------:R-:W-:Y:S01]  /*d8990*/  UMOV UR6, UR5 ;  /* 0x0000000500067c82 */ /* 0x000fe20008000000 */
[----:B------:R-:W-:Y:S01]  /*d89a0*/  ULDC.64 UR4, c[0x0][0x228] ;  /* 0x00008a0000047ab9 */ /* 0x000fe20000000a00 */
[----:B------:R-:W-:Y:S02]  /*d89b0*/  LOP3.LUT R33, R33, 0xfffffbff, RZ, 0xc0, !PT ;  /* 0xfffffbff21217812 */ /* 0x000fe400078ec0ff */
[----:B------:R0:W-:Y:S02]  /*d89c0*/  STL [R1+0x1dc], R12 ;  /* 0x0001dc0c01007387 */ /* 0x0001e40000100800 */
[----:B------:R-:W-:Y:S01]  /*d89d0*/  @P2 LOP3.LUT R33, R33, 0x400, RZ, 0xfc, !PT ;  /* 0x0000040021212812 */ /* 0x000fe200078efcff */
[----:B0-----:R-:W-:-:S05]  /*d89e0*/  IMAD.U32 R12, RZ, RZ, UR4 ;  /* 0x00000004ff0c7e24 */ /* 0x001fca000f8e00ff */
[----:B------:R0:W-:Y:S01]  /*d89f0*/  STL [R1+0x1d8], R12 ;  /* 0x0001d80c01007387 */ /* 0x0001e20000100800 */
[----:B------:R-:W-:-:S04]  /*d8a00*/  LOP3.LUT R33, R33, 0xfffffdff, RZ, 0xc0, !PT ;  /* 0xfffffdff21217812 */ /* 0x000fc800078ec0ff */
[----:B------:R-:W-:Y:S01]  /*d8a10*/  @P1 LOP3.LUT R33, R33, 0x200, RZ, 0xfc, !PT ;  /* 0x0000020021211812 */ /* 0x000fe200078efcff */
[----:B------:R-:W-:Y:S01]  /*d8a20*/  UMOV UR18, UR8 ;  /* 0x0000000800127c82 */ /* 0x000fe20008000000 */
[----:B------:R-:W-:Y:S02]  /*d8a30*/  ULDC.64 UR8, c[0x0][0x228] ;  /* 0x00008a0000087ab9 */ /* 0x000fe40000000a00 */
[----:B------:R-:W-:Y:S01]  /*d8a40*/  LOP3.LUT R33, R33, 0xfffffeff, RZ, 0xc0, !PT ;  /* 0xfffffeff21217812 */ /* 0x000fe200078ec0ff */
[----:B------:R-:W-:Y:S01]  /*d8a50*/  UMOV UR4, UR9 ;  /* 0x0000000900047c82 */ /* 0x000fe20008000000 */
[----:B0-----:R-:W-:Y:S02]  /*d8a60*/  SHF.R.S32.HI R12, RZ, 0x1f, R13 ;  /* 0x0000001fff0c7819 */ /* 0x001fe4000001140d */
[----:B----4-:R-:W-:Y:S02]  /*d8a70*/  ISETP.GE.AND P2, PT, R49, UR5, PT ;  /* 0x0000000531007c0c */ /* 0x010fe4000bf46270 */
[----:B------:R-:W4:Y:S04]  /*d8a80*/  LDL.LU R49, [R1+0x4020] ;  /* 0x0040200001317983 */ /* 0x000f280000300800 */
[----:B------:R-:W4:Y:S01]  /*d8a90*/  LDL.LU R14, [R1+0x4024] ;  /* 0x00402400010e7983 */ /* 0x000f220000300800 */
[----:B--2---:R-:W-:Y:S01]  /*d8aa0*/  ISETP.GE.AND P0, PT, R51, UR6, PT ;  /* 0x0000000633007c0c */ /* 0x004fe2000bf06270 */
[----:B------:R-:W-:Y:S01]  /*d8ab0*/  ULDC.64 UR6, c[0x0][0x228] ;  /* 0x00008a0000067ab9 */ /* 0x000fe20000000a00 */
[----:B------:R-:W-:Y:S01]  /*d8ac0*/  ISETP.GE.AND P1, PT, R17, UR4, PT ;  /* 0x0000000411007c0c */ /* 0x000fe2000bf26270 */
[----:B------:R-:W-:-:S02]  /*d8ad0*/  ULDC.64 UR4, c[0x0][0x228] ;  /* 0x00008a0000047ab9 */ /* 0x000fc40000000a00 */
[----:B------:R-:W-:-:S08]  /*d8ae0*/  IMAD.U32 R17, RZ, RZ, UR4 ;  /* 0x00000004ff117e24 */ /* 0x000fd0000f8e00ff */
[----:B------:R-:W-:Y:S02]  /*d8af0*/  @P0 LOP3.LUT R33, R33, 0x100, RZ, 0xfc, !PT ;  /* 0x0000010021210812 */ /* 0x000fe400078efcff */
[----:B------:R-:W-:Y:S02]  /*d8b00*/  IADD3 R56, P0, R13, R4, RZ ;  /* 0x000000040d387210 */ /* 0x000fe40007f1e0ff */
[----:B------:R-:W-:-:S03]  /*d8b10*/  LOP3.LUT R33, R33, 0xffffff7f, RZ, 0xc0, !PT ;  /* 0xffffff7f21217812 */ /* 0x000fc600078ec0ff */
[----:B------:R-:W-:Y:S01]  /*d8b20*/  IMAD.X R57, R12, 0x1, R5, P0 ;  /* 0x000000010c397824 */ /* 0x000fe200000e0605 */
[----:B------:R-:W-:Y:S02]  /*d8b30*/  @P2 LOP3.LUT R33, R33, 0x80, RZ, 0xfc, !PT ;  /* 0x0000008021212812 */ /* 0x000fe400078efcff */
[----:B---3--:R-:W-:Y:S02]  /*d8b40*/  ISETP.GE.AND P2, PT, R16, UR5, PT ;  /* 0x0000000510007c0c */ /* 0x008fe4000bf46270 */
[----:B------:R-:W-:Y:S01]  /*d8b50*/  STL.64 [R1+0x3cd8], R56 ;  /* 0x003cd83801007387 */ /* 0x000fe20000100a00 */
[----:B------:R-:W-:-:S03]  /*d8b60*/  LOP3.LUT R33, R33, 0xffffffbf, RZ, 0xc0, !PT ;  /* 0xffffffbf21217812 */ /* 0x000fc600078ec0ff */
[----:B------:R0:W-:Y:S01]  /*d8b70*/  STL [R1+0x1d0], R17 ;  /* 0x0001d01101007387 */ /* 0x0001e20000100800 */
[----:B------:R-:W-:Y:S01]  /*d8b80*/  IADD3 R16, P0, R13, R6, RZ ;  /* 0x000000060d107210 */ /* 0x000fe20007f1e0ff */
[----:B------:R-:W-:Y:S01]  /*d8b90*/  UMOV UR4, UR7 ;  /* 0x0000000700047c82 */ /* 0x000fe20008000000 */
[----:B------:R-:W-:Y:S02]  /*d8ba0*/  @P1 LOP3.LUT R33, R33, 0x40, RZ, 0xfc, !PT ;  /* 0x0000004021211812 */ /* 0x000fe400078efcff */
[----:B------:R-:W-:Y:S01]  /*d8bb0*/  ISETP.GE.AND P1, PT, R15, UR4, PT ;  /* 0x000000040f007c0c */ /* 0x000fe2000bf26270 */
[----:B------:R-:W-:Y:S01]  /*d8bc0*/  ULDC.64 UR4, c[0x0][0x228] ;  /* 0x00008a0000047ab9 */ /* 0x000fe20000000a00 */
[----:B0-----:R-:W-:Y:S01]  /*d8bd0*/  IMAD.U32 R17, RZ, RZ, UR6 ;  /* 0x00000006ff117e24 */ /* 0x001fe2000f8e00ff */
[----:B------:R-:W-:Y:S01]  /*d8be0*/  ULDC.64 UR6, c[0x0][0x228] ;  /* 0x00008a0000067ab9 */ /* 0x000fe20000000a00 */
[----:B------:R-:W-:-:S03]  /*d8bf0*/  IMAD.U32 R15, RZ, RZ, UR4 ;  /* 0x00000004ff0f7e24 */ /* 0x000fc6000f8e00ff */
[----:B------:R0:W-:Y:S02]  /*d8c00*/  STL [R1+0x1cc], R17 ;  /* 0x0001cc1101007387 */ /* 0x0001e40000100800 */
[----:B0-----:R-:W-:-:S05]  /*d8c10*/  IMAD.X R17, R12, 0x1, R7, P0 ;  /* 0x000000010c117824 */ /* 0x001fca00000e0607 */
[----:B------:R0:W-:Y:S04]  /*d8c20*/  STL.64 [R1+0x3cf8], R16 ;  /* 0x003cf81001007387 */ /* 0x0001e80000100a00 */
[----:B------:R1:W-:Y:S04]  /*d8c30*/  STL [R1+0x1c8], R15 ;  /* 0x0001c80f01007387 */ /* 0x0003e80000100800 */
[----:B0-----:R-:W2:Y:S04]  /*d8c40*/  LDL.LU R17, [R1+0x4030] ;  /* 0x0040300001117983 */ /* 0x001ea80000300800 */
[----:B------:R-:W3:Y:S01]  /*d8c50*/  LDL.LU R16, [R1+0x4034] ;  /* 0x0040340001107983 */ /* 0x000ee20000300800 */
[----:B-1----:R-:W-:-:S05]  /*d8c60*/  IMAD.U32 R15, RZ, RZ, UR6 ;  /* 0x00000006ff0f7e24 */ /* 0x002fca000f8e00ff */
[----:B------:R0:W-:Y:S04]  /*d8c70*/  STL [R1+0x1c4], R15 ;  /* 0x0001c40f01007387 */ /* 0x0001e80000100800 */
[----:B0-----:R-:W2:Y:S01]  /*d8c80*/  LDL.LU R15, [R1+0x4038] ;  /* 0x00403800010f7983 */ /* 0x001ea20000300800 */
[----:B------:R-:W-:Y:S02]  /*d8c90*/  LOP3.LUT R33, R33, 0xffffffdf, RZ, 0xc0, !PT ;  /* 0xffffffdf21217812 */ /* 0x000fe400078ec0ff */
[----:B------:R-:W-:Y:S02]  /*d8ca0*/  IADD3 R56, P0, R13, R8, RZ ;  /* 0x000000080d387210 */ /* 0x000fe40007f1e0ff */
[----:B------:R-:W-:-:S03]  /*d8cb0*/  @P2 LOP3.LUT R33, R33, 0x20, RZ, 0xfc, !PT ;  /* 0x0000002021212812 */ /* 0x000fc600078efcff */
[----:B------:R-:W-:Y:S01]  /*d8cc0*/  IMAD.X R57, R12, 0x1, R10, P0 ;  /* 0x000000010c397824 */ /* 0x000fe200000e060a */
[----:B------:R-:W-:Y:S01]  /*d8cd0*/  LOP3.LUT R33, R33, 0xffffffef, RZ, 0xc0, !PT ;  /* 0xffffffef21217812 */ /* 0x000fe200078ec0ff */
[----:B------:R-:W-:-:S03]  /*d8ce0*/  UMOV UR4, UR7 ;  /* 0x0000000700047c82 */ /* 0x000fc60008000000 */
[----:B------:R-:W-:Y:S01]  /*d8cf0*/  @P1 LOP3.LUT R33, R33, 0x10, RZ, 0xfc, !PT ;  /* 0x0000001021211812 */ /* 0x000fe200078efcff */
[----:B------:R0:W-:Y:S02]  /*d8d00*/  STL.64 [R1+0x3d18], R56 ;  /* 0x003d183801007387 */ /* 0x0001e40000100a00 */
[----:B0-----:R-:W-:-:S05]  /*d8d10*/  IADD3 R56, P0, R13, R9, RZ ;  /* 0x000000090d387210 */ /* 0x001fca0007f1e0ff */
[----:B------:R-:W-:Y:S02]  /*d8d20*/  IMAD.X R57, R12, 0x1, R11, P0 ;  /* 0x000000010c397824 */ /* 0x000fe400000e060b */
[----:B------:R-:W-:Y:S01]  /*d8d30*/  IMAD.U32 R54, RZ, RZ, UR8 ;  /* 0x00000008ff367e24 */ /* 0x000fe2000f8e00ff */
[----:B------:R-:W-:Y:S01]  /*d8d40*/  ULDC.64 UR8, c[0x0][0x228] ;  /* 0x00008a0000087ab9 */ /* 0x000fe20000000a00 */
[----:B------:R-:W-:Y:S02]  /*d8d50*/  LOP3.LUT R33, R33, 0xfffffff7, RZ, 0xc0, !PT ;  /* 0xfffffff721217812 */ /* 0x000fe400078ec0ff */
[----:B----4-:R-:W-:Y:S02]  /*d8d60*/  ISETP.GE.AND P1, PT, R14, UR4, PT ;  /* 0x000000040e007c0c */ /* 0x010fe4000bf26270 */
[----:B------:R-:W4:Y:S01]  /*d8d70*/  LDL.LU R14, [R1+0x403c] ;  /* 0x00403c00010e7983 */ /* 0x000f220000300800 */
[----:B------:R-:W-:Y:S01]  /*d8d80*/  ISETP.GE.AND P2, PT, R49, UR5, PT ;  /* 0x0000000531007c0c */ /* 0x000fe2000bf46270 */
[----:B------:R-:W-:-:S02]  /*d8d90*/  ULDC.64 UR4, c[0x0][0x228] ;  /* 0x00008a0000047ab9 */ /* 0x000fc40000000a00 */
[----:B------:R-:W4:Y:S01]  /*d8da0*/  LDL.LU R13, [R1+0x4040] ;  /* 0x00404000010d7983 */ /* 0x000f220000300800 */
[----:B------:R-:W-:Y:S01]  /*d8db0*/  IMAD.U32 R12, RZ, RZ, UR4 ;  /* 0x00000004ff0c7e24 */ /* 0x000fe2000f8e00ff */
[----:B------:R-:W-:Y:S01]  /*d8dc0*/  UMOV UR6, UR5 ;  /* 0x0000000500067c82 */ /* 0x000fe20008000000 */
[----:B------:R-:W-:Y:S01]  /*d8dd0*/  ULDC.64 UR4, c[0x0][0x228] ;  /* 0x00008a0000047ab9 */ /* 0x000fe20000000a00 */
[----:B------:R-:W-:Y:S04]  /*d8de0*/  STL.64 [R1+0x3d10], R56 ;  /* 0x003d103801007387 */ /* 0x000fe80000100a00 */
[----:B------:R0:W-:Y:S02]  /*d8df0*/  STL [R1+0x1c0], R12 ;  /* 0x0001c00c01007387 */ /* 0x0001e40000100800 */
[----:B0-----:R-:W-:-:S05]  /*d8e00*/  IMAD.U32 R12, RZ, RZ, UR4 ;  /* 0x00000004ff0c7e24 */ /* 0x001fca000f8e00ff */
[----:B------:R0:W-:Y:S01]  /*d8e10*/  STL [R1+0x1bc], R12 ;  /* 0x0001bc0c01007387 */ /* 0x0001e20000100800 */
[----:B------:R-:W-:Y:S01]  /*d8e20*/  @P2 LOP3.LUT R33, R33, 0x8, RZ, 0xfc, !PT ;  /* 0x0000000821212812 */ /* 0x000fe200078efcff */
[----:B0-----:R-:W-:-:S05]  /*d8e30*/  IMAD.U32 R12, RZ, RZ, UR8 ;  /* 0x00000008ff0c7e24 */ /* 0x001fca000f8e00ff */
[----:B------:R0:W-:Y:S01]  /*d8e40*/  STL [R1+0x1b8], R12 ;  /* 0x0001b80c01007387 */ /* 0x0001e20000100800 */
[----:B---3--:R-:W-:-:S03]  /*d8e50*/  ISETP.GE.AND P2, PT, R16, UR5, PT ;  /* 0x0000000510007c0c */ /* 0x008fc6000bf46270 */
[----:B------:R-:W3:Y:S01]  /*d8e60*/  LDL.LU R16, [R1+0x4044] ;  /* 0x0040440001107983 */ /* 0x000ee20000300800 */
[----:B--2---:R-:W-:Y:S01]  /*d8e70*/  ISETP.GE.AND P0, PT, R17, UR6, PT ;  /* 0x0000000611007c0c */ /* 0x004fe2000bf06270 */
[----:B------:R-:W-:Y:S01]  /*d8e80*/  UMOV UR4, UR9 ;  /* 0x0000000900047c82 */ /* 0x000fe20008000000 */
[----:B------:R-:W-:Y:S01]  /*d8e90*/  LOP3.LUT R33, R33, 0xfffffffb, RZ, 0xc0, !PT ;  /* 0xfffffffb21217812 */ /* 0x000fe200078ec0ff */
[----:B------:R-:W-:Y:S01]  /*d8ea0*/  ULDC.64 UR6, c[0x0][0x228] ;  /* 0x00008a0000067ab9 */ /* 0x000fe20000000a00 */
[----:B0-----:R-:W-:Y:S01]  /*d8eb0*/  SHF.R.S32.HI R12, RZ, 0x1f, R21 ;  /* 0x0000001fff0c7819 */ /* 0x001fe20000011415 */
[----:B------:R-:W-:Y:S01]  /*d8ec0*/  ULDC.64 UR8, c[0x0][0x228] ;  /* 0x00008a0000087ab9 */ /* 0x000fe20000000a00 */
[----:B------:R-:W-:-:S04]  /*d8ed0*/  @P1 LOP3.LUT R33, R33, 0x4, RZ, 0xfc, !PT ;  /* 0x0000000421211812 */ /* 0x000fc800078efcff */
[----:B------:R-:W-:Y:S02]  /*d8ee0*/  LOP3.LUT R33, R33, 0xfffffffd, RZ, 0xc0, !PT ;  /* 0xfffffffd21217812 */ /* 0x000fe400078ec0ff */
[----:B------:R-:W-:Y:S01]  /*d8ef0*/  ISETP.GE.AND P1, PT, R15, UR4, PT ;  /* 0x000000040f007c0c */ /* 0x000fe2000bf26270 */
[----:B------:R-:W-:Y:S01]  /*d8f00*/  IMAD.U32 R17, RZ, RZ, UR6 ;  /* 0x00000006ff117e24 */ /* 0x000fe2000f8e00ff */
[----:B------:R-:W-:Y:S01]  /*d8f10*/  @P0 LOP3.LUT R33, R33, 0x2, RZ, 0xfc, !PT ;  /* 0x0000000221210812 */ /* 0x000fe200078efcff */
[----:B------:R-:W2:Y:S01]  /*d8f20*/  LDL.LU R15, [R1+0x4050] ;  /* 0x00405000010f7983 */ /* 0x000ea20000300800 */
[----:B------:R-:W-:Y:S02]  /*d8f30*/  ULDC.64 UR4, c[0x0][0x228] ;  /* 0x00008a0000047ab9 */ /* 0x000fe40000000a00 */
[----:B------:R-:W-:Y:S02]  /*d8f40*/  LOP3.LUT R33, R33, 0xfffffffe, RZ, 0xc0, !PT ;  /* 0xfffffffe21217812 */ /* 0x000fe400078ec0ff */
[----:B------:R-:W-:-:S02]  /*d8f50*/  IADD3 R56, P0, R21, R4, RZ ;  /* 0x0000000415387210 */ /* 0x000fc40007f1e0ff */
[----:B------:R-:W-:-:S03]  /*d8f60*/  @P2 LOP3.LUT R33, R33, 0x1, RZ, 0xfc, !PT ;  /* 0x0000000121212812 */ /* 0x000fc600078efcff */
[----:B------:R-:W-:Y:S02]  /*d8f70*/  IMAD.X R57, R12, 0x1, R5, P0 ;  /* 0x000000010c397824 */ /* 0x000fe400000e0605 */
[----:B------:R0:W-:Y:S04]  /*d8f80*/  STL.64 [R1+0x5710], R32 ;  /* 0x0057102001007387 */ /* 0x0001e80000100a00 */
[----:B------:R-:W-:Y:S01]  /*d8f90*/  STL.64 [R1+0x3d08], R56 ;  /* 0x003d083801007387 */ /* 0x000fe20000100a00 */
[----:B0-----:R-:W-:-:S03]  /*d8fa0*/  IADD3 R32, P0, R21, R6, RZ ;  /* 0x0000000615207210 */ /* 0x001fc60007f1e0ff */
[----:B------:R0:W-:Y:S02]  /*d8fb0*/  STL [R1+0x1b0], R17 ;  /* 0x0001b01101007387 */ /* 0x0001e40000100800 */
[----:B------:R-:W-:-:S05]  /*d8fc0*/  IMAD.X R33, R12, 0x1, R7, P0 ;  /* 0x000000010c217824 */ /* 0x000fca00000e0607 */
[----:B------:R1:W-:Y:S04]  /*d8fd0*/  STL.64 [R1+0x3d20], R32 ;  /* 0x003d202001007387 */ /* 0x0003e80000100a00 */
[----:B0-----:R-:W2:Y:S01]  /*d8fe0*/  LDL.LU R17, [R1+0x4054] ;  /* 0x0040540001117983 */ /* 0x001ea20000300800 */
[----:B------:R-:W-:Y:S01]  /*d8ff0*/  IMAD.U32 R55, RZ, RZ, UR4 ;  /* 0x00000004ff377e24 */ /* 0x000fe2000f8e00ff */
[----:B------:R-:W-:Y:S01]  /*d9000*/  UMOV UR4, UR7 ;  /* 0x0000000700047c82 */ /* 0x000fe20008000000 */
[----:B------:R-:W-:Y:S01]  /*d9010*/  @P1 LOP3.LUT R34, R34, 0x80000000, RZ, 0xfc, !PT ;  /* 0x8000000022221812 */ /* 0x000fe200078efcff */
[----:B------:R-:W-:Y:S02]  /*d9020*/  ULDC.64 UR6, c[0x0][0x228] ;  /* 0x00008a0000067ab9 */ /* 0x000fe40000000a00 */
[----:B-1----:R-:W-:Y:S01]  /*d9030*/  IMAD.U32 R32, RZ, RZ, UR6 ;  /* 0x00000006ff207e24 */ /* 0x002fe2000f8e00ff */
[----:B------:R-:W-:-:S02]  /*d9040*/  LOP3.LUT R34, R34, 0xbfffffff, RZ, 0xc0, !PT ;  /* 0xbfffffff22227812 */ /* 0x000fc400078ec0ff */
[----:B----4-:R-:W-:Y:S02]  /*d9050*/  ISETP.GE.AND P2, PT, R14, UR5, PT ;  /* 0x000000050e007c0c */ /* 0x010fe4000bf46270 */
[----:B------:R-:W4:Y:S01]  /*d9060*/  LDL.LU R14, [R1+0x4068] ;  /* 0x00406800010e7983 */ /* 0x000f220000300800 */
[----:B------:R-:W-:Y:S01]  /*d9070*/  ISETP.GE.AND P1, PT, R13, UR4, PT ;  /* 0x000000040d007c0c */ /* 0x000fe2000bf26270 */
[----:B------:R-:W-:Y:S02]  /*d9080*/  ULDC.64 UR4, c[0x0][0x228] ;  /* 0x00008a0000047ab9 */ /* 0x000fe40000000a00 */
[----:B------:R-:W-:-:S05]  /*d9090*/  IMAD.U32 R13, RZ, RZ, UR4 ;  /* 0x00000004ff0d7e24 */ /* 0x000fca000f8e00ff */
[----:B------:R0:W-:Y:S04]  /*d90a0*/  STL [R1+0x1ac], R13 ;  /* 0x0001ac0d01007387 */ /* 0x0001e80000100800 */
[----:B0-----:R-:W4:Y:S04]  /*d90b0*/  LDL.LU R13, [R1+0x406c] ;  /* 0x00406c00010d7983 */ /* 0x001f280000300800 */
[----:B------:R0:W-:Y:S01]  /*d90c0*/  STL [R1+0x1a8], R32 ;  /* 0x0001a82001007387 */ /* 0x0001e20000100800 */
[----:B------:R-:W-:Y:S02]  /*d90d0*/  @P2 LOP3.LUT R34, R34, 0x40000000, RZ, 0xfc, !PT ;  /* 0x4000000022222812 */ /* 0x000fe400078efcff */
[----:B0-----:R-:W-:-:S05]  /*d90e0*/  IADD3 R32, P0, R21, R8, RZ ;  /* 0x0000000815207210 */ /* 0x001fca0007f1e0ff */
[----:B------:R-:W-:-:S05]  /*d90f0*/  IMAD.X R33, R12, 0x1, R10, P0 ;  /* 0x000000010c217824 */ /* 0x000fca00000e060a */
[----:B------:R0:W-:Y:S01]  /*d9100*/  STL.64 [R1+0x3d48], R32 ;  /* 0x003d482001007387 */ /* 0x0001e20000100a00 */
[----:B---3--:R-:W-:-:S03]  /*d9110*/  ISETP.GE.AND P2, PT, R16, UR5, PT ;  /* 0x0000000510007c0c */ /* 0x008fc6000bf46270 */
[----:B------:R-:W3:Y:S01]  /*d9120*/  LDL.LU R16, [R1+0x4070] ;  /* 0x0040700001107983 */ /* 0x000ee20000300800 */
[----:B------:R-:W-:Y:S01]  /*d9130*/  LOP3.LUT R34, R34, 0xdfffffff, RZ, 0xc0, !PT ;  /* 0xdfffffff22227812 */ /* 0x000fe200078ec0ff */
[----:B------:R-:W-:-:S03]  /*d9140*/  UMOV UR4, UR7 ;  /* 0x0000000700047c82 */ /* 0x000fc60008000000 */
[----:B------:R-:W-:Y:S02]  /*d9150*/  @P1 LOP3.LUT R34, R34, 0x20000000, RZ, 0xfc, !PT ;  /* 0x2000000022221812 */ /* 0x000fe400078efcff */
[----:B0-----:R-:W-:Y:S02]  /*d9160*/  IADD3 R32, P0, R21, R9, RZ ;  /* 0x0000000915207210 */ /* 0x001fe40007f1e0ff */
[----:B--2---:R-:W-:Y:S01]  /*d9170*/  ISETP.GE.AND P1, PT, R15, UR4, PT ;  /* 0x000000040f007c0c */ /* 0x004fe2000bf26270 */
[----:B------:R-:W-:Y:S01]  /*d9180*/  ULDC.64 UR4, c[0x0][0x228] ;  /* 0x00008a0000047ab9 */ /* 0x000fe20000000a00 */
[----:B------:R-:W2:Y:S01]  /*d9190*/  LDL.LU R15, [R1+0x4074] ;  /* 0x00407400010f7983 */ /* 0x000ea20000300800 */
[----:B------:R-:W-:Y:S02]  /*d91a0*/  IMAD.X R33, R12, 0x1, R11, P0 ;  /* 0x000000010c217824 */ /* 0x000fe400000e060b */
[----:B------:R-:W-:Y:S01]  /*d91b0*/  IMAD.U32 R12, RZ, RZ, UR4 ;  /* 0x00000004ff0c7e24 */ /* 0x000fe2000f8e00ff */
[----:B------:R-:W-:Y:S01]  /*d91c0*/  UMOV UR6, UR5 ;  /* 0x0000000500067c82 */ /* 0x000fe20008000000 */
[----:B------:R-:W-:Y:S01]  /*d91d0*/  ULDC.64 UR4, c[0x0][0x228] ;  /* 0x00008a0000047ab9 */ /* 0x000fe20000000a00 */
[----:B------:R-:W-:Y:S04]  /*d91e0*/  STL.64 [R1+0x3d40], R32 ;  /* 0x003d402001007387 */ /* 0x000fe80000100a00 */
[----:B------:R0:W-:Y:S01]  /*d91f0*/  STL [R1+0x1a4], R12 ;  /* 0x0001a40c01007387 */ /* 0x0001e20000100800 */
[----:B------:R-:W-:Y:S01]  /*d9200*/  LOP3.LUT R34, R34, 0xefffffff, RZ, 0xc0, !PT ;  /* 0xefffffff22227812 */ /* 0x000fe200078ec0ff */
[----:B0-----:R-:W-:-:S05]  /*d9210*/  IMAD.U32 R12, RZ, RZ, UR4 ;  /* 0x00000004ff0c7e24 */ /* 0x001fca000f8e00ff */
[----:B------:R0:W-:Y:S01]  /*d9220*/  STL [R1+0x1a0], R12 ;  /* 0x0001a00c01007387 */ /* 0x0001e20000100800 */
[----:B------:R-:W-:Y:S01]  /*d9230*/  @P2 LOP3.LUT R34, R34, 0x10000000, RZ, 0xfc, !PT ;  /* 0x1000000022222812 */ /* 0x000fe200078efcff */
[----:B0-----:R-:W-:-:S05]  /*d9240*/  IMAD.U32 R12, RZ, RZ, UR8 ;  /* 0x00000008ff0c7e24 */ /* 0x001fca000f8e00ff */
[----:B------:R0:W-:Y:S01]  /*d9250*/  STL [R1+0x19c], R12 ;  /* 0x00019c0c01007387 */ /* 0x0001e20000100800 */
[----:B------:R-:W-:Y:S01]  /*d9260*/  ISETP.GE.AND P0, PT, R17, UR6, PT ;  /* 0x0000000611007c0c */ /* 0x000fe2000bf06270 */
[----:B------:R-:W-:Y:S01]  /*d9270*/  UMOV UR4, UR9 ;  /* 0x0000000900047c82 */ /* 0x000fe20008000000 */
[----:B------:R-:W-:Y:S01]  /*d9280*/  LOP3.LUT R34, R34, 0xf7ffffff, RZ, 0xc0, !PT ;  /* 0xf7ffffff22227812 */ /* 0x000fe200078ec0ff */
[----:B------:R-:W-:Y:S01]  /*d9290*/  ULDC.64 UR6, c[0x0][0x228] ;  /* 0x00008a0000067ab9 */ /* 0x000fe20000000a00 */
[----:B------:R-:W-:Y:S02]  /*d92a0*/  ULDC.64 UR8, c[0x0][0x228] ;  /* 0x00008a0000087ab9 */ /* 0x000fe40000000a00 */
[----:B------:R-:W-:-:S04]  /*d92b0*/  @P1 LOP3.LUT R34, R34, 0x8000000, RZ, 0xfc, !PT ;  /* 0x0800000022221812 */ /* 0x000fc800078efcff */
[----:B------:R-:W-:-:S04]  /*d92c0*/  LOP3.LUT R34, R34, 0xfbffffff, RZ, 0xc0, !PT ;  /* 0xfbffffff22227812 */ /* 0x000fc800078ec0ff */
[----:B------:R-:W-:Y:S02]  /*d92d0*/  @P0 LOP3.LUT R34, R34, 0x4000000, RZ, 0xfc, !PT ;  /* 0x0400000022220812 */ /* 0x000fe400078efcff */
[----:B0-----:R-:W-:Y:S02]  /*d92e0*/  SHF.R.S32.HI R12, RZ, 0x1f, R20 ;  /* 0x0000001fff0c7819 */ /* 0x001fe40000011414 */
[----:B------:R-:W-:Y:S02]  /*d92f0*/  IADD3 R32, P0, R20, R4, RZ ;  /* 0x0000000414207210 */ /* 0x000fe40007f1e0ff */
[----:B------:R-:W-:-:S03]  /*d9300*/  LOP3.LUT R34, R34, 0xfdffffff, RZ, 0xc0, !PT ;  /* 0xfdffffff22227812 */ /* 0x000fc600078ec0ff */
[----:B------:R-:W-:Y:S01]  /*d9310*/  IMAD.X R33, R12, 0x1, R5, P0 ;  /* 0x000000010c217824 */ /* 0x000fe200000e0605 */
[----:B----4-:R-:W-:Y:S02]  /*d9320*/  ISETP.GE.AND P2, PT, R14, UR5, PT ;  /* 0x000000050e007c0c */ /* 0x010fe4000bf46270 */
[----:B------:R-:W4:Y:S01]  /*d9330*/  LDL.LU R14, [R1+0x4078] ;  /* 0x00407800010e7983 */ /* 0x000f220000300800 */
[----:B------:R-:W-:Y:S01]  /*d9340*/  ISETP.GE.AND P1, PT, R13, UR4, PT ;  /* 0x000000040d007c0c */ /* 0x000fe2000bf26270 */
[----:B------:R-:W-:Y:S02]  /*d9350*/  ULDC.64 UR4, c[0x0][0x228] ;  /* 0x00008a0000047ab9 */ /* 0x000fe40000000a00 */
[----:B------:R-:W4:Y:S07]  /*d9360*/  LDL.LU R13, [R1+0x407c] ;  /* 0x00407c00010d7983 */ /* 0x000f2e0000300800 */
[----:B------:R-:W-:Y:S01]  /*d9370*/  @P2 LOP3.LUT R34, R34, 0x2000000, RZ, 0xfc, !PT ;  /* 0x0200000022222812 */ /* 0x000fe200078efcff */
[----:B------:R-:W-:Y:S01]  /*d9380*/  IMAD.U32 R17, RZ, RZ, UR4 ;  /* 0x00000004ff117e24 */ /* 0x000fe2000f8e00ff */
[----:B------:R-:W-:Y:S04]  /*d9390*/  STL.64 [R1+0x3d38], R32 ;  /* 0x003d382001007387 */ /* 0x000fe80000100a00 */
[----:B------:R0:W-:Y:S01]  /*d93a0*/  STL [R1+0x198], R17 ;  /* 0x0001981101007387 */ /* 0x0001e20000100800 */
[----:B---3--:R-:W-:-:S02]  /*d93b0*/  ISETP.GE.AND P2, PT, R16, UR5, PT ;  /* 0x0000000510007c0c */ /* 0x008fc4000bf46270 */
[----:B------:R-:W-:-:S05]  /*d93c0*/  IADD3 R16, P0, R20, R6, RZ ;  /* 0x0000000614107210 */ /* 0x000fca0007f1e0ff */
[----:B0-----:R-:W-:-:S05]  /*d93d0*/  IMAD.X R17, R12, 0x1, R7, P0 ;  /* 0x000000010c117824 */ /* 0x001fca00000e0607 */
[----:B------:R0:W-:Y:S04]  /*d93e0*/  STL.64 [R1+0x3d58], R16 ;  /* 0x003d581001007387 */ /* 0x0001e80000100a00 */
[----:B0-----:R-:W3:Y:S04]  /*d93f0*/  LDL.LU R17, [R1+0x4080] ;  /* 0x0040800001117983 */ /* 0x001ee80000300800 */
[----:B------:R-:W3:Y:S01]  /*d9400*/  LDL.LU R16, [R1+0x4084] ;  /* 0x0040840001107983 */ /* 0x000ee20000300800 */
[----:B------:R-:W-:Y:S01]  /*d9410*/  LOP3.LUT R34, R34, 0xfeffffff, RZ, 0xc0, !PT ;  /* 0xfeffffff22227812 */ /* 0x000fe200078ec0ff */
[----:B------:R-:W-:-:S03]  /*d9420*/  UMOV UR4, UR7 ;  /* 0x0000000700047c82 */ /* 0x000fc60008000000 */
[----:B------:R-:W-:Y:S02]  /*d9430*/  @P1 LOP3.LUT R34, R34, 0x1000000, RZ, 0xfc, !PT ;  /* 0x0100000022221812 */ /* 0x000fe400078efcff */
[----:B--2---:R-:W-:Y:S01]  /*d9440*/  ISETP.GE.AND P1, PT, R15, UR4, PT ;  /* 0x000000040f007c0c */ /* 0x004fe2000bf26270 */
[----:B------:R-:W-:Y:S02]  /*d9450*/  ULDC.64 UR4, c[0x0][0x228] ;  /* 0x00008a0000047ab9 */ /* 0x000fe40000000a00 */
[----:B------:R-:W-:-:S05]  /*d9460*/  IMAD.U32 R15, RZ, RZ, UR4 ;  /* 0x00000004ff0f7e24 */ /* 0x000fca000f8e00ff */
[----:B------:R0:W-:Y:S01]  /*d9470*/  STL [R1+0x190], R15 ;  /* 0x0001900f01007387 */ /* 0x0001e20000100800 */
[----:B------:R-:W-:Y:S01]  /*d9480*/  IADD3 R32, P0, R20, R8, RZ ;  /* 0x0000000814207210 */ /* 0x000fe20007f1e0ff */
[----:B------:R-:W-:Y:S01]  /*d9490*/  IMAD.U32 R51, RZ, RZ, UR6 ;  /* 0x00000006ff337e24 */ /* 0x000fe2000f8e00ff */
[----:B------:R-:W-:Y:S01]  /*d94a0*/  ULDC.64 UR6, c[0x0][0x228] ;  /* 0x00008a0000067ab9 */ /* 0x000fe20000000a00 */
[----:B0-----:R-:W2:Y:S01]  /*d94b0*/  LDL.LU R15, [R1+0x4098] ;  /* 0x00409800010f7983 */ /* 0x001ea20000300800 */
[----:B------:R-:W-:Y:S01]  /*d94c0*/  IMAD.U32 R21, RZ, RZ, UR6 ;  /* 0x00000006ff157e24 */ /* 0x000fe2000f8e00ff */
[----:B------:R-:W-:Y:S01]  /*d94d0*/  LOP3.LUT R34, R34, 0xff7fffff, RZ, 0xc0, !PT ;  /* 0xff7fffff22227812 */ /* 0x000fe200078ec0ff */
[----:B------:R-:W-:-:S03]  /*d94e0*/  IMAD.X R33, R12, 0x1, R10, P0 ;  /* 0x000000010c217824 */ /* 0x000fc600000e060a */
[----:B------:R-:W-:Y:S01]  /*d94f0*/  @P2 LOP3.LUT R34, R34, 0x800000, RZ, 0xfc, !PT ;  /* 0x0080000022222812 */ /* 0x000fe200078efcff */
[----:B------:R0:W-:Y:S04]  /*d9500*/  STL [R1+0x18c], R21 ;  /* 0x00018c1501007387 */ /* 0x0001e80000100800 */
[----:B------:R-:W-:Y:S01]  /*d9510*/  STL.64 [R1+0x3d78], R32 ;  /* 0x003d782001007387 */ /* 0x000fe20000100a00 */
[----:B------:R-:W-:Y:S01]  /*d9520*/  LOP3.LUT R34, R34, 0xffbfffff, RZ, 0xc0, !PT ;  /* 0xffbfffff22227812 */ /* 0x000fe200078ec0ff */
[----:B------:R-:W-:Y:S01]  /*d9530*/  UMOV UR4, UR7 ;  /* 0x0000000700047c82 */ /* 0x000fe20008000000 */
[----:B------:R-:W-:Y:S02]  /*d9540*/  IADD3 R20, P0, R20, R9, RZ ;  /* 0x0000000914147210 */ /* 0x000fe40007f1e0ff */
[----:B------:R-:W-:-:S03]  /*d9550*/  @P1 LOP3.LUT R34, R34, 0x400000, RZ, 0xfc, !PT ;  /* 0x0040000022221812 */ /* 0x000fc600078efcff */
[----:B0-----:R-:W-:Y:S01]  /*d9560*/  IMAD.X R21, R12, 0x1, R11, P0 ;  /* 0x000000010c157824 */ /* 0x001fe200000e060b */
[----:B------:R-:W-:Y:S02]  /*d9570*/  LOP3.LUT R34, R34, 0xffdfffff, RZ, 0xc0, !PT ;  /* 0xffdfffff22227812 */ /* 0x000fe400078ec0ff */
[----:B----4-:R-:W-:Y:S02]  /*d9580*/  ISETP.GE.AND P2, PT, R14, UR5, PT ;  /* 0x000000050e007c0c */ /* 0x010fe4000bf46270 */
[----:B------:R-:W4:Y:S01]  /*d9590*/  LDL.LU R14, [R1+0x409c] ;  /* 0x00409c00010e7983 */ /* 0x000f220000300800 */
[----:B------:R-:W-:Y:S01]  /*d95a0*/  ISETP.GE.AND P1, PT, R13, UR4, PT ;  /* 0x000000040d007c0c */ /* 0x000fe2000bf26270 */
[----:B------:R-:W-:Y:S02]  /*d95b0*/  ULDC.64 UR4, c[0x0][0x228] ;  /* 0x00008a0000047ab9 */ /* 0x000fe40000000a00 */
        /* <DEDUP_REMOVED lines=11> */
[----:B---3--:R-:W-:Y:S01]  /*d9670*/  ISETP.GE.AND P0, PT, R17, UR6, PT ;  /* 0x0000000611007c0c */ /* 0x008fe2000bf06270 */
[----:B------:R-:W-:Y:S02]  /*d9680*/  UMOV UR4, UR9 ;  /* 0x0000000900047c82 */ /* 0x000fe40008000000 */
[----:B------:R-:W3:Y:S01]  /*d9690*/  LDL.LU R17, [R1+0x40a4] ;  /* 0x0040a40001117983 */ /* 0x000ee20000300800 */
[----:B------:R-:W-:Y:S01]  /*d96a0*/  ISETP.GE.AND P2, PT, R16, UR5, PT ;  /* 0x0000000510007c0c */ /* 0x000fe2000bf46270 */
[----:B------:R-:W-:Y:S02]  /*d96b0*/  ULDC.64 UR6, c[0x0][0x228] ;  /* 0x00008a0000067ab9 */ /* 0x000fe40000000a00 */
[----:B------:R-:W3:Y:S01]  /*d96c0*/  LDL.LU R16, [R1+0x40a8] ;  /* 0x0040a80001107983 */ /* 0x000ee20000300800 */
[----:B------:R-:W-:Y:S01]  /*d96d0*/  LOP3.LUT R34, R34, 0xffefffff, RZ, 0xc0, !PT ;  /* 0xffefffff22227812 */ /* 0x000fe200078ec0ff */
[----:B------:R-:W-:-:S03]  /*d96e0*/  ULDC.64 UR8, c[0x0][0x228] ;  /* 0x00008a0000087ab9 */ /* 0x000fc60000000a00 */
[----:B------:R-:W-:-:S04]  /*d96f0*/  @P1 LOP3.LUT R34, R34, 0x100000, RZ, 0xfc, !PT ;  /* 0x0010000022221812 */ /* 0x000fc800078efcff */
[----:B------:R-:W-:Y:S02]  /*d9700*/  LOP3.LUT R34, R34, 0xfff7ffff, RZ, 0xc0, !PT ;  /* 0xfff7ffff22227812 */ /* 0x000fe400078ec0ff */
[----:B0-----:R-:W-:Y:S02]  /*d9710*/  SHF.R.S32.HI R12, RZ, 0x1f, R19 ;  /* 0x0000001fff0c7819 */ /* 0x001fe40000011413 */
[----:B------:R-:W-:Y:S02]  /*d9720*/  @P0 LOP3.LUT R34, R34, 0x80000, RZ, 0xfc, !PT ;  /* 0x0008000022220812 */ /* 0x000fe400078efcff */
[----:B------:R-:W-:-:S05]  /*d9730*/  IADD3 R20, P0, R19, R4, RZ ;  /* 0x0000000413147210 */ /* 0x000fca0007f1e0ff */
[----:B------:R-:W-:Y:S01]  /*d9740*/  IMAD.X R21, R12, 0x1, R5, P0 ;  /* 0x000000010c157824 */ /* 0x000fe200000e0605 */
[----:B--2---:R-:W-:Y:S01]  /*d9750*/  ISETP.GE.AND P1, PT, R15, UR4, PT ;  /* 0x000000040f007c0c */ /* 0x004fe2000bf26270 */
[----:B------:R-:W-:Y:S02]  /*d9760*/  ULDC.64 UR4, c[0x0][0x228] ;  /* 0x00008a0000047ab9 */ /* 0x000fe40000000a00 */
[----:B------:R-:W-:Y:S01]  /*d9770*/  IMAD.U32 R15, RZ, RZ, UR4 ;  /* 0x00000004ff0f7e24 */ /* 0x000fe2000f8e00ff */
[----:B------:R-:W-:Y:S04]  /*d9780*/  STL.64 [R1+0x3d68], R20 ;  /* 0x003d681401007387 */ /* 0x000fe80000100a00 */
[----:B------:R0:W-:Y:S01]  /*d9790*/  STL [R1+0x17c], R15 ;  /* 0x00017c0f01007387 */ /* 0x0001e20000100800 */
[----:B------:R-:W-:Y:S01]  /*d97a0*/  LOP3.LUT R34, R34, 0xfffbffff, RZ, 0xc0, !PT ;  /* 0xfffbffff22227812 */ /* 0x000fe200078ec0ff */
[----:B0-----:R-:W-:-:S03]  /*d97b0*/  IMAD.U32 R15, RZ, RZ, UR6 ;  /* 0x00000006ff0f7e24 */ /* 0x001fc6000f8e00ff */
[----:B------:R-:W-:Y:S02]  /*d97c0*/  @P2 LOP3.LUT R34, R34, 0x40000, RZ, 0xfc, !PT ;  /* 0x0004000022222812 */ /* 0x000fe400078efcff */
[----:B------:R0:W-:Y:S04]  /*d97d0*/  STL [R1+0x178], R15 ;  /* 0x0001780f01007387 */ /* 0x0001e80000100800 */
[----:B------:R-:W2:Y:S01]  /*d97e0*/  LDL.LU R20, [R1+0x40ac] ;  /* 0x0040ac0001147983 */ /* 0x000ea20000300800 */
[----:B------:R-:W-:Y:S01]  /*d97f0*/  LOP3.LUT R34, R34, 0xfffdffff, RZ, 0xc0, !PT ;  /* 0xfffdffff22227812 */ /* 0x000fe200078ec0ff */
[----:B------:R-:W-:Y:S01]  /*d9800*/  UMOV UR4, UR7 ;  /* 0x0000000700047c82 */ /* 0x000fe20008000000 */
[----:B------:R-:W-:Y:S02]  /*d9810*/  ULDC.64 UR6, c[0x0][0x228] ;  /* 0x00008a0000067ab9 */ /* 0x000fe40000000a00 */
[----:B------:R-:W-:-:S04]  /*d9820*/  @P1 LOP3.LUT R34, R34, 0x20000, RZ, 0xfc, !PT ;  /* 0x0002000022221812 */ /* 0x000fc800078efcff */
[----:B------:R-:W-:Y:S01]  /*d9830*/  LOP3.LUT R34, R34, 0xfffeffff, RZ, 0xc0, !PT ;  /* 0xfffeffff22227812 */ /* 0x000fe200078ec0ff */
[----:B------:R-:W-:Y:S01]  /*d9840*/  IMAD.U32 R21, RZ, RZ, UR6 ;  /* 0x00000006ff157e24 */ /* 0x000fe2000f8e00ff */
[----:B----4-:R-:W-:Y:S02]  /*d9850*/  ISETP.GE.AND P2, PT, R14, UR5, PT ;  /* 0x000000050e007c0c */ /* 0x010fe4000bf46270 */
[----:B------:R-:W-:-:S05]  /*d9860*/  IADD3 R14, P0, R19, R6, RZ ;  /* 0x00000006130e7210 */ /* 0x000fca0007f1e0ff */
[----:B0-----:R-:W-:-:S05]  /*d9870*/  IMAD.X R15, R12, 0x1, R7, P0 ;  /* 0x000000010c0f7824 */ /* 0x001fca00000e0607 */
[----:B------:R0:W-:Y:S04]  /*d9880*/  STL.64 [R1+0x3d88], R14 ;  /* 0x003d880e01007387 */ /* 0x0001e80000100a00 */
[----:B0-----:R-:W4:Y:S04]  /*d9890*/  LDL.LU R15, [R1+0x40b8] ;  /* 0x0040b800010f7983 */ /* 0x001f280000300800 */
[----:B------:R-:W4:Y:S01]  /*d98a0*/  LDL.LU R14, [R1+0x40bc] ;  /* 0x0040bc00010e7983 */ /* 0x000f220000300800 */
[----:B------:R-:W-:Y:S01]  /*d98b0*/  ISETP.GE.AND P1, PT, R13, UR4, PT ;  /* 0x000000040d007c0c */ /* 0x000fe2000bf26270 */
[----:B------:R-:W-:Y:S01]  /*d98c0*/  ULDC.64 UR4, c[0x0][0x228] ;  /* 0x00008a0000047ab9 */ /* 0x000fe20000000a00 */
[----:B------:R-:W-:Y:S01]  /*d98d0*/  @P2 LOP3.LUT R34, R34, 0x10000, RZ, 0xfc, !PT ;  /* 0x0001000022222812 */ /* 0x000fe200078efcff */
[----:B------:R-:W-:-:S03]  /*d98e0*/  IMAD.U32 R13, RZ, RZ, UR4 ;  /* 0x00000004ff0d7e24 */ /* 0x000fc6000f8e00ff */
[----:B------:R-:W-:Y:S01]  /*d98f0*/  LOP3.LUT R34, R34, 0xffff7fff, RZ, 0xc0, !PT ;  /* 0xffff7fff22227812 */ /* 0x000fe200078ec0ff */
[----:B------:R-:W-:Y:S01]  /*d9900*/  UMOV UR4, UR7 ;  /* 0x0000000700047c82 */ /* 0x000fe20008000000 */
[----:B------:R-:W-:Y:S01]  /*d9910*/  STL [R1+0x170], R21 ;  /* 0x0001701501007387 */ /* 0x000fe20000100800 */
[----:B------:R-:W-:-:S04]  /*d9920*/  ULDC.64 UR6, c[0x0][0x228] ;  /* 0x00008a0000067ab9 */ /* 0x000fc80000000a00 */
[----:B------:R-:W-:Y:S02]  /*d9930*/  @P1 LOP3.LUT R34, R34, 0x8000, RZ, 0xfc, !PT ;  /* 0x0000800022221812 */ /* 0x000fe400078efcff */
[----:B---3--:R-:W-:Y:S02]  /*d9940*/  ISETP.GE.AND P1, PT, R16, UR4, PT ;  /* 0x0000000410007c0c */ /* 0x008fe4000bf26270 */
[----:B------:R-:W-:Y:S02]  /*d9950*/  IADD3 R16, P0, R19, R8, RZ ;  /* 0x0000000813107210 */ /* 0x000fe40007f1e0ff */
[----:B------:R-:W-:Y:S01]  /*d9960*/  ISETP.GE.AND P2, PT, R17, UR5, PT ;  /* 0x0000000511007c0c */ /* 0x000fe2000bf46270 */
[----:B------:R-:W-:Y:S02]  /*d9970*/  ULDC.64 UR4, c[0x0][0x228] ;  /* 0x00008a0000047ab9 */ /* 0x000fe40000000a00 */
[----:B------:R-:W-:-:S05]  /*d9980*/  IMAD.X R17, R12, 0x1, R10, P0 ;  /* 0x000000010c117824 */ /* 0x000fca00000e060a */
[----:B------:R0:W-:Y:S02]  /*d9990*/  STL.64 [R1+0x3da8], R16 ;  /* 0x003da81001007387 */ /* 0x0001e40000100a00 */
[----:B0-----:R-:W-:-:S05]  /*d99a0*/  IADD3 R16, P0, R19, R9, RZ ;  /* 0x0000000913107210 */ /* 0x001fca0007f1e0ff */
[----:B------:R-:W-:-:S05]  /*d99b0*/  IMAD.X R17, R12, 0x1, R11, P0 ;  /* 0x000000010c117824 */ /* 0x000fca00000e060b */
[----:B------:R0:W-:Y:S04]  /*d99c0*/  STL.64 [R1+0x3da0], R16 ;  /* 0x003da01001007387 */ /* 0x0001e80000100a00 */
[----:B0-----:R-:W3:Y:S04]  /*d99d0*/  LDL.LU R17, [R1+0x40c8] ;  /* 0x0040c80001117983 */ /* 0x001ee80000300800 */
[----:B------:R-:W3:Y:S01]  /*d99e0*/  LDL.LU R16, [R1+0x40cc] ;  /* 0x0040cc0001107983 */ /* 0x000ee20000300800 */
[----:B------:R-:W-:Y:S01]  /*d99f0*/  IMAD.U32 R12, RZ, RZ, UR4 ;  /* 0x00000004ff0c7e24 */ /* 0x000fe2000f8e00ff */
[----:B------:R-:W-:-:S02]  /*d9a00*/  UMOV UR4, UR5 ;  /* 0x0000000500047c82 */ /* 0x000fc40008000000 */
[----:B--2---:R-:W-:Y:S01]  /*d9a10*/  ISETP.GE.AND P0, PT, R20, UR4, PT ;  /* 0x0000000414007c0c */ /* 0x004fe2000bf06270 */
[----:B------:R-:W-:Y:S01]  /*d9a20*/  ULDC.64 UR4, c[0x0][0x228] ;  /* 0x00008a0000047ab9 */ /* 0x000fe20000000a00 */
[----:B------:R-:W-:Y:S01]  /*d9a30*/  LOP3.LUT R34, R34, 0xffffbfff, RZ, 0xc0, !PT ;  /* 0xffffbfff22227812 */ /* 0x000fe200078ec0ff */
[----:B------:R-:W-:Y:S01]  /*d9a40*/  IMAD.U32 R19, RZ, RZ, UR4 ;  /* 0x00000004ff137e24 */ /* 0x000fe2000f8e00ff */
[----:B------:R-:W-:Y:S02]  /*d9a50*/  STL [R1+0x16c], R12 ;  /* 0x00016c0c01007387 */ /* 0x000fe40000100800 */
[----:B------:R-:W-:Y:S02]  /*d9a60*/  @P2 LOP3.LUT R34, R34, 0x4000, RZ, 0xfc, !PT ;  /* 0x0000400022222812 */ /* 0x000fe400078efcff */
[----:B------:R0:W-:Y:S02]  /*d9a70*/  STL [R1+0x168], R19 ;  /* 0x0001681301007387 */ /* 0x0001e40000100800 */
[----:B------:R-:W-:Y:S01]  /*d9a80*/  LOP3.LUT R34, R34, 0xffffdfff, RZ, 0xc0, !PT ;  /* 0xffffdfff22227812 */ /* 0x000fe200078ec0ff */
[----:B------:R-:W-:Y:S01]  /*d9a90*/  UMOV UR4, UR7 ;  /* 0x0000000700047c82 */ /* 0x000fe20008000000 */
[----:B0-----:R-:W-:-:S02]  /*d9aa0*/  IMAD.U32 R19, RZ, RZ, UR6 ;  /* 0x00000006ff137e24 */ /* 0x001fc4000f8e00ff */
[----:B------:R-:W-:Y:S01]  /*d9ab0*/  @P1 LOP3.LUT R34, R34, 0x2000, RZ, 0xfc, !PT ;  /* 0x0000200022221812 */ /* 0x000fe200078efcff */
[----:B------:R-:W-:Y:S02]  /*d9ac0*/  ULDC.64 UR6, c[0x0][0x228] ;  /* 0x00008a0000067ab9 */ /* 0x000fe40000000a00 */
[----:B------:R0:W-:Y:S01]  /*d9ad0*/  STL [R1+0x164], R19 ;  /* 0x0001641301007387 */ /* 0x0001e20000100800 */
[----:B------:R-:W-:Y:S02]  /*d9ae0*/  LOP3.LUT R34, R34, 0xffffefff, RZ, 0xc0, !PT ;  /* 0xffffefff22227812 */ /* 0x000fe400078ec0ff */
[----:B------:R-:W-:Y:S02]  /*d9af0*/  SHF.R.S32.HI R12, RZ, 0x1f, R18 ;  /* 0x0000001fff0c7819 */ /* 0x000fe40000011412 */
[----:B------:R-:W-:Y:S02]  /*d9b00*/  @P0 LOP3.LUT R34, R34, 0x1000, RZ, 0xfc, !PT ;  /* 0x0000100022220812 */ /* 0x000fe400078efcff */
[----:B------:R-:W-:-:S02]  /*d9b10*/  IADD3 R20, P0, R18, R4, RZ ;  /* 0x0000000412147210 */ /* 0x000fc40007f1e0ff */
[----:B------:R-:W-:-:S03]  /*d9b20*/  LOP3.LUT R34, R34, 0xfffff7ff, RZ, 0xc0, !PT ;  /* 0xfffff7ff22227812 */ /* 0x000fc600078ec0ff */
[----:B------:R-:W-:Y:S01]  /*d9b30*/  IMAD.X R21, R12, 0x1, R5, P0 ;  /* 0x000000010c157824 */ /* 0x000fe200000e0605 */
[----:B----4-:R-:W-:Y:S02]  /*d9b40*/  ISETP.GE.AND P2, PT, R15, UR5, PT ;  /* 0x000000050f007c0c */ /* 0x010fe4000bf46270 */
[----:B------:R-:W2:Y:S01]  /*d9b50*/  LDL.LU R15, [R1+0x40d0] ;  /* 0x0040d000010f7983 */ /* 0x000ea20000300800 */
[----:B------:R-:W-:Y:S01]  /*d9b60*/  ISETP.GE.AND P1, PT, R14, UR4, PT ;  /* 0x000000040e007c0c */ /* 0x000fe2000bf26270 */
[----:B------:R-:W-:Y:S02]  /*d9b70*/  ULDC.64 UR4, c[0x0][0x228] ;  /* 0x00008a0000047ab9 */ /* 0x000fe40000000a00 */
[----:B------:R-:W4:Y:S01]  /*d9b80*/  LDL.LU R14, [R1+0x40d4] ;  /* 0x0040d400010e7983 */ /* 0x000f220000300800 */
[----:B0-----:R-:W-:-:S03]  /*d9b90*/  IMAD.U32 R19, RZ, RZ, UR4 ;  /* 0x00000004ff137e24 */ /* 0x001fc6000f8e00ff */
[----:B------:R-:W-:Y:S03]  /*d9ba0*/  STL.64 [R1+0x3d98], R20 ;  /* 0x003d981401007387 */ /* 0x000fe60000100a00 */
[----:B------:R-:W-:Y:S01]  /*d9bb0*/  @P2 LOP3.LUT R34, R34, 0x800, RZ, 0xfc, !PT ;  /* 0x0000080022222812 */ /* 0x000fe200078efcff */
[----:B------:R0:W-:Y:S03]  /*d9bc0*/  STL [R1+0x160], R19 ;  /* 0x0001601301007387 */ /* 0x0001e60000100800 */
[----:B------:R-:W-:Y:S01]  /*d9bd0*/  LOP3.LUT R34, R34, 0xfffffbff, RZ, 0xc0, !PT ;  /* 0xfffffbff22227812 */ /* 0x000fe200078ec0ff */
[----:B------:R-:W-:Y:S01]  /*d9be0*/  UMOV UR4, UR7 ;  /* 0x0000000700047c82 */ /* 0x000fe20008000000 */
[----:B0-----:R-:W-:Y:S02]  /*d9bf0*/  IMAD.U32 R19, RZ, RZ, UR6 ;  /* 0x00000006ff137e24 */ /* 0x001fe4000f8e00ff */
[----:B------:R-:W-:Y:S01]  /*d9c00*/  @P1 LOP3.LUT R34, R34, 0x400, RZ, 0xfc, !PT ;  /* 0x0000040022221812 */ /* 0x000fe200078efcff */
[----:B------:R-:W-:-:S02]  /*d9c10*/  ULDC.64 UR6, c[0x0][0x228] ;  /* 0x00008a0000067ab9 */ /* 0x000fc40000000a00 */
[----:B------:R0:W-:Y:S04]  /*d9c20*/  STL [R1+0x15c], R19 ;  /* 0x00015c1301007387 */ /* 0x0001e80000100800 */
[----:B0-----:R-:W2:Y:S01]  /*d9c30*/  LDL.LU R19, [R1+0x40d8] ;  /* 0x0040d80001137983 */ /* 0x001ea20000300800 */
[----:B---3--:R-:W-:Y:S02]  /*d9c40*/  ISETP.GE.AND P1, PT, R16, UR4, PT ;  /* 0x0000000410007c0c */ /* 0x008fe4000bf26270 */
[----:B------:R-:W-:Y:S02]  /*d9c50*/  IADD3 R16, P0, R18, R6, RZ ;  /* 0x0000000612107210 */ /* 0x000fe40007f1e0ff */
[----:B------:R-:W-:Y:S01]  /*d9c60*/  ISETP.GE.AND P2, PT, R17, UR5, PT ;  /* 0x0000000511007c0c */ /* 0x000fe2000bf46270 */
[----:B------:R-:W-:-:S02]  /*d9c70*/  ULDC.64 UR4, c[0x0][0x228] ;  /* 0x00008a0000047ab9 */ /* 0x000fc40000000a00 */
[----:B------:R-:W-:-:S05]  /*d9c80*/  IMAD.X R17, R12, 0x1, R7, P0 ;  /* 0x000000010c117824 */ /* 0x000fca00000e0607 */
[----:B------:R0:W-:Y:S04]  /*d9c90*/  STL.64 [R1+0x3db0], R16 ;  /* 0x003db01001007387 */ /* 0x0001e80000100a00 */
[----:B0-----:R-:W3:Y:S04]  /*d9ca0*/  LDL.LU R17, [R1+0x40dc] ;  /* 0x0040dc0001117983 */ /* 0x001ee80000300800 */
[----:B------:R-:W3:Y:S01]  /*d9cb0*/  LDL.LU R16, [R1+0x40e8] ;  /* 0x0040e80001107983 */ /* 0x000ee20000300800 */
[----:B------:R-:W-:-:S04]  /*d9cc0*/  LOP3.LUT R34, R34, 0xfffffdff, RZ, 0xc0, !PT ;  /* 0xfffffdff22227812 */ /* 0x000fc800078ec0ff */
[----:B------:R-:W-:Y:S01]  /*d9cd0*/  @P2 LOP3.LUT R34, R34, 0x200, RZ, 0xfc, !PT ;  /* 0x0000020022222812 */ /* 0x000fe200078efcff */
[----:B------:R-:W-:-:S03]  /*d9ce0*/  IMAD.U32 R20, RZ, RZ, UR4 ;  /* 0x00000004ff147e24 */ /* 0x000fc6000f8e00ff */
[----:B------:R-:W-:Y:S01]  /*d9cf0*/  LOP3.LUT R34, R34, 0xfffffeff, RZ, 0xc0, !PT ;  /* 0xfffffeff22227812 */ /* 0x000fe200078ec0ff */
[----:B------:R-:W-:-:S03]  /*d9d00*/  UMOV UR4, UR7 ;  /* 0x0000000700047c82 */ /* 0x000fc60008000000 */
[----:B------:R-:W-:Y:S01]  /*d9d10*/  @P1 LOP3.LUT R34, R34, 0x100, RZ, 0xfc, !PT ;  /* 0x0000010022221812 */ /* 0x000fe200078efcff */
[----:B------:R0:W-:Y:S03]  /*d9d20*/  STL [R1+0x158], R20 ;  /* 0x0001581401007387 */ /* 0x0001e60000100800 */
[----:B------:R-:W-:Y:S01]  /*d9d30*/  LOP3.LUT R34, R34, 0xffffff7f, RZ, 0xc0, !PT ;  /* 0xffffff7f22227812 */ /* 0x000fe200078ec0ff */
[----:B0-----:R-:W-:Y:S01]  /*d9d40*/  IMAD.U32 R20, RZ, RZ, UR6 ;  /* 0x00000006ff147e24 */ /* 0x001fe2000f8e00ff */
[----:B------:R-:W-:Y:S01]  /*d9d50*/  ULDC.64 UR6, c[0x0][0x228] ;  /* 0x00008a0000067ab9 */ /* 0x000fe20000000a00 */
[----:B----4-:R-:W-:Y:S02]  /*d9d60*/  ISETP.GE.AND P1, PT, R14, UR4, PT ;  /* 0x000000040e007c0c */ /* 0x010fe4000bf26270 */
[----:B------:R-:W-:Y:S02]  /*d9d70*/  IADD3 R14, P0, R18, R8, RZ ;  /* 0x00000008120e7210 */ /* 0x000fe40007f1e0ff */
[----:B--2---:R-:W-:Y:S01]  /*d9d80*/  ISETP.GE.AND P2, PT, R15, UR5, PT ;  /* 0x000000050f007c0c */ /* 0x004fe2000bf46270 */
[----:B------:R-:W-:-:S02]  /*d9d90*/  ULDC.64 UR4, c[0x0][0x228] ;  /* 0x00008a0000047ab9 */ /* 0x000fc40000000a00 */
[----:B------:R-:W-:-:S05]  /*d9da0*/  IMAD.X R15, R12, 0x1, R10, P0 ;  /* 0x000000010c0f7824 */ /* 0x000fca00000e060a */
[----:B------:R0:W-:Y:S02]  /*d9db0*/  STL.64 [R1+0x3dd8], R14 ;  /* 0x003dd80e01007387 */ /* 0x0001e40000100a00 */
[----:B0-----:R-:W-:-:S05]  /*d9dc0*/  IADD3 R14, P0, R18, R9, RZ ;  /* 0x00000009120e7210 */ /* 0x001fca0007f1e0ff */
[----:B------:R-:W-:-:S05]  /*d9dd0*/  IMAD.X R15, R12, 0x1, R11, P0 ;  /* 0x000000010c0f7824 */ /* 0x000fca00000e060b */
[----:B------:R0:W-:Y:S04]  /*d9de0*/  STL.64 [R1+0x3dd0], R14 ;  /* 0x003dd00e01007387 */ /* 0x0001e80000100a00 */
[----:B0-----:R-:W2:Y:S04]  /*d9df0*/  LDL.LU R15, [R1+0x40ec] ;  /* 0x0040ec00010f7983 */ /* 0x001ea80000300800 */
[----:B------:R-:W4:Y:S01]  /*d9e00*/  LDL.LU R14, [R1+0x40f8] ;  /* 0x0040f800010e7983 */ /* 0x000f220000300800 */
[----:B------:R-:W-:Y:S01]  /*d9e10*/  IMAD.U32 R12, RZ, RZ, UR4 ;  /* 0x00000004ff0c7e24 */ /* 0x000fe2000f8e00ff */
[----:B------:R-:W-:-:S02]  /*d9e20*/  UMOV UR4, UR5 ;  /* 0x0000000500047c82 */ /* 0x000fc40008000000 */
[----:B------:R-:W-:Y:S01]  /*d9e30*/  ISETP.GE.AND P0, PT, R19, UR4, PT ;  /* 0x0000000413007c0c */ /* 0x000fe2000bf06270 */
[----:B------:R-:W-:Y:S02]  /*d9e40*/  ULDC.64 UR4, c[0x0][0x228] ;  /* 0x00008a0000047ab9 */ /* 0x000fe40000000a00 */
[----:B------:R-:W-:Y:S01]  /*d9e50*/  IMAD.U32 R18, RZ, RZ, UR4 ;  /* 0x00000004ff127e24 */ /* 0x000fe2000f8e00ff */
[----:B------:R-:W-:Y:S04]  /*d9e60*/  STL [R1+0x12c], R12 ;  /* 0x00012c0c01007387 */ /* 0x000fe80000100800 */
[----:B------:R0:W-:Y:S01]  /*d9e70*/  STL [R1+0x128], R18 ;  /* 0x0001281201007387 */ /* 0x0001e20000100800 */
[----:B------:R-:W-:Y:S01]  /*d9e80*/  @P2 LOP3.LUT R34, R34, 0x80, RZ, 0xfc, !PT ;  /* 0x0000008022222812 */ /* 0x000fe200078efcff */
[----:B0-----:R-:W-:-:S03]  /*d9e90*/  IMAD.U32 R18, RZ, RZ, UR6 ;  /* 0x00000006ff127e24 */ /* 0x001fc6000f8e00ff */
[----:B------:R-:W-:Y:S02]  /*d9ea0*/  LOP3.LUT R34, R34, 0xffffffbf, RZ, 0xc0, !PT ;  /* 0xffffffbf22227812 */ /* 0x000fe400078ec0ff */
[----:B------:R0:W-:Y:S01]  /*d9eb0*/  STL [R1+0x124], R18 ;  /* 0x0001241201007387 */ /* 0x0001e20000100800 */
[----:B------:R-:W-:Y:S01]  /*d9ec0*/  UMOV UR4, UR7 ;  /* 0x0000000700047c82 */ /* 0x000fe20008000000 */
[----:B------:R-:W-:Y:S01]  /*d9ed0*/  @P1 LOP3.LUT R34, R34, 0x40, RZ, 0xfc, !PT ;  /* 0x0000004022221812 */ /* 0x000fe200078efcff */
[----:B------:R-:W-:Y:S01]  /*d9ee0*/  ULDC.64 UR6, c[0x0][0x228] ;  /* 0x00008a0000067ab9 */ /* 0x000fe20000000a00 */
[----:B---3--:R-:W-:Y:S02]  /*d9ef0*/  ISETP.GE.AND P2, PT, R17, UR5, PT ;  /* 0x0000000511007c0c */ /* 0x008fe4000bf46270 */
[----:B------:R-:W3:Y:S01]  /*d9f00*/  LDL.LU R17, [R1+0x40fc] ;  /* 0x0040fc0001117983 */ /* 0x000ee20000300800 */
[----:B------:R-:W-:Y:S01]  /*d9f10*/  ISETP.GE.AND P1, PT, R16, UR4, PT ;  /* 0x0000000410007c0c */ /* 0x000fe2000bf26270 */
[----:B------:R-:W-:-:S02]  /*d9f20*/  ULDC.64 UR4, c[0x0][0x228] ;  /* 0x00008a0000047ab9 */ /* 0x000fc40000000a00 */
[----:B------:R-:W3:Y:S01]  /*d9f30*/  LDL.LU R16, [R1+0x4100] ;  /* 0x0041000001107983 */ /* 0x000ee20000300800 */
[----:B------:R-:W-:Y:S02]  /*d9f40*/  LOP3.LUT R34, R34, 0xffffffdf, RZ, 0xc0, !PT ;  /* 0xffffffdf22227812 */ /* 0x000fe400078ec0ff */
[----:B------:R-:W-:Y:S02]  /*d9f50*/  SHF.R.S32.HI R12, RZ, 0x1f, R26 ;  /* 0x0000001fff0c7819 */ /* 0x000fe4000001141a */
[----:B------:R-:W-:Y:S02]  /*d9f60*/  @P0 LOP3.LUT R34, R34, 0x20, RZ, 0xfc, !PT ;  /* 0x0000002022220812 */ /* 0x000fe400078efcff */
[----:B0-----:R-:W-:-:S05]  /*d9f70*/  IADD3 R18, P0, R26, R4, RZ ;  /* 0x000000041a127210 */ /* 0x001fca0007f1e0ff */
[----:B------:R-:W-:Y:S01]  /*d9f80*/  IMAD.X R19, R12, 0x1, R5, P0 ;  /* 0x000000010c137824 */ /* 0x000fe200000e0605 */
[----:B------:R-:W-:-:S04]  /*d9f90*/  LOP3.LUT R34, R34, 0xffffffef, RZ, 0xc0, !PT ;  /* 0xffffffef22227812 */ /* 0x000fc800078ec0ff */
[----:B------:R0:W-:Y:S01]  /*d9fa0*/  STL.64 [R1+0x3dc8], R18 ;  /* 0x003dc81201007387 */ /* 0x0001e20000100a00 */
[----:B------:R-:W-:Y:S01]  /*d9fb0*/  @P2 LOP3.LUT R34, R34, 0x10, RZ, 0xfc, !PT ;  /* 0x0000001022222812 */ /* 0x000fe200078efcff */
[----:B0-----:R-:W-:-:S03]  /*d9fc0*/  IMAD.U32 R18, RZ, RZ, UR4 ;  /* 0x00000004ff127e24 */ /* 0x001fc6000f8e00ff */
[----:B------:R-:W-:Y:S02]  /*d9fd0*/  LOP3.LUT R34, R34, 0xfffffff7, RZ, 0xc0, !PT ;  /* 0xfffffff722227812 */ /* 0x000fe400078ec0ff */
[----:B------:R0:W-:Y:S01]  /*d9fe0*/  STL [R1+0x120], R18 ;  /* 0x0001201201007387 */ /* 0x0001e20000100800 */
[----:B------:R-:W-:Y:S01]  /*d9ff0*/  UMOV UR4, UR7 ;  /* 0x0000000700047c82 */ /* 0x000fe20008000000 */
[----:B------:R-:W-:Y:S01]  /*da000*/  @P1 LOP3.LUT R34, R34, 0x8, RZ, 0xfc, !PT ;  /* 0x0000000822221812 */ /* 0x000fe200078efcff */
[----:B0-----:R-:W-:-:S03]  /*da010*/  IMAD.U32 R18, RZ, RZ, UR6 ;  /* 0x00000006ff127e24 */ /* 0x001fc6000f8e00ff */
[----:B------:R-:W-:Y:S01]  /*da020*/  LOP3.LUT R34, R34, 0xfffffffb, RZ, 0xc0, !PT ;  /* 0xfffffffb22227812 */ /* 0x000fe200078ec0ff */
[----:B------:R-:W-:Y:S01]  /*da030*/  ULDC.64 UR6, c[0x0][0x228] ;  /* 0x00008a0000067ab9 */ /* 0x000fe20000000a00 */
[----:B------:R0:W-:Y:S04]  /*da040*/  STL [R1+0x11c], R18 ;  /* 0x00011c1201007387 */ /* 0x0001e80000100800 */
[----:B0-----:R-:W3:Y:S01]  /*da050*/  LDL.LU R18, [R1+0x4104] ;  /* 0x0041040001127983 */ /* 0x001ee20000300800 */
[----:B----4-:R-:W-:Y:S02]  /*da060*/  ISETP.GE.AND P1, PT, R14, UR4, PT ;  /* 0x000000040e007c0c */ /* 0x010fe4000bf26270 */
[----:B------:R-:W-:Y:S02]  /*da070*/  IADD3 R14, P0, R26, R6, RZ ;  /* 0x000000061a0e7210 */ /* 0x000fe40007f1e0ff */
[----:B--2---:R-:W-:Y:S01]  /*da080*/  ISETP.GE.AND P2, PT, R15, UR5, PT ;  /* 0x000000050f007c0c */ /* 0x004fe2000bf46270 */
[----:B------:R-:W-:-:S02]  /*da090*/  ULDC.64 UR4, c[0x0][0x228] ;  /* 0x00008a0000047ab9 */ /* 0x000fc40000000a00 */
[----:B------:R-:W-:-:S05]  /*da0a0*/  IMAD.X R15, R12, 0x1, R7, P0 ;  /* 0x000000010c0f7824 */ /* 0x000fca00000e0607 */
[----:B------:R0:W-:Y:S04]  /*da0b0*/  STL.64 [R1+0x3de8], R14 ;  /* 0x003de80e01007387 */ /* 0x0001e80000100a00 */
[----:B0-----:R-:W2:Y:S04]  /*da0c0*/  LDL.LU R15, [R1+0x4108] ;  /* 0x00410800010f7983 */ /* 0x001ea80000300800 */
[----:B------:R-:W4:Y:S01]  /*da0d0*/  LDL.LU R14, [R1+0x410c] ;  /* 0x00410c00010e7983 */ /* 0x000f220000300800 */
[----:B------:R-:W-:-:S04]  /*da0e0*/  @P2 LOP3.LUT R34, R34, 0x4, RZ, 0xfc, !PT ;  /* 0x0000000422222812 */ /* 0x000fc800078efcff */
[----:B------:R-:W-:Y:S01]  /*da0f0*/  LOP3.LUT R34, R34, 0xfffffffd, RZ, 0xc0, !PT ;  /* 0xfffffffd22227812 */ /* 0x000fe200078ec0ff */
[----:B------:R-:W-:Y:S01]  /*da100*/  IMAD.U32 R19, RZ, RZ, UR4 ;  /* 0x00000004ff137e24 */ /* 0x000fe2000f8e00ff */
[----:B------:R-:W-:Y:S02]  /*da110*/  UMOV UR4, UR7 ;  /* 0x0000000700047c82 */ /* 0x000fe40008000000 */
[----:B------:R-:W-:Y:S02]  /*da120*/  @P1 LOP3.LUT R34, R34, 0x2, RZ, 0xfc, !PT ;  /* 0x0000000222221812 */ /* 0x000fe400078efcff */
[----:B------:R0:W-:Y:S02]  /*da130*/  STL [R1+0x118], R19 ;  /* 0x0001181301007387 */ /* 0x0001e40000100800 */
[----:B------:R-:W-:Y:S01]  /*da140*/  LOP3.LUT R34, R34, 0xfffffffe, RZ, 0xc0, !PT ;  /* 0xfffffffe22227812 */ /* 0x000fe200078ec0ff */
[----:B0-----:R-:W-:Y:S01]  /*da150*/  IMAD.U32 R19, RZ, RZ, UR6 ;  /* 0x00000006ff137e24 */ /* 0x001fe2000f8e00ff */
[----:B------:R-:W-:-:S04]  /*da160*/  ULDC.64 UR6, c[0x0][0x228] ;  /* 0x00008a0000067ab9 */ /* 0x000fc80000000a00 */
[----:B------:R-:W-:Y:S01]  /*da170*/  STL [R1+0x114], R19 ;  /* 0x0001141301007387 */ /* 0x000fe20000100800 */
[----:B---3--:R-:W-:Y:S02]  /*da180*/  ISETP.GE.AND P2, PT, R17, UR5, PT ;  /* 0x0000000511007c0c */ /* 0x008fe4000bf46270 */
[----:B------:R-:W-:Y:S01]  /*da190*/  ISETP.GE.AND P1, PT, R16, UR4, PT ;  /* 0x0000000410007c0c */ /* 0x000fe2000bf26270 */
[----:B------:R-:W-:Y:S01]  /*da1a0*/  ULDC.64 UR4, c[0x0][0x228] ;  /* 0x00008a0000047ab9 */ /* 0x000fe20000000a00 */
[----:B------:R-:W-:-:S05]  /*da1b0*/  IADD3 R16, P0, R26, R8, RZ ;  /* 0x000000081a107210 */ /* 0x000fca0007f1e0ff */
[----:B------:R-:W-:-:S04]  /*da1c0*/  IMAD.X R17, R12, 0x1, R10, P0 ;  /* 0x000000010c117824 */ /* 0x000fc800000e060a */
[----:B------:R-:W-:-:S05]  /*da1d0*/  @P2 LOP3.LUT R34, R34, 0x1, RZ, 0xfc, !PT ;  /* 0x0000000122222812 */ /* 0x000fca00078efcff */
[----:B------:R-:W-:Y:S04]  /*da1e0*/  STL [R1+0x56f4], R34 ;  /* 0x0056f42201007387 */ /* 0x000fe80000100800 */
[----:B------:R0:W-:Y:S02]  /*da1f0*/  STL.64 [R1+0x3e08], R16 ;  /* 0x003e081001007387 */ /* 0x0001e40000100a00 */
[----:B0-----:R-:W-:-:S05]  /*da200*/  IADD3 R16, P0, R26, R9, RZ ;  /* 0x000000091a107210 */ /* 0x001fca0007f1e0ff */
[----:B------:R-:W-:-:S05]  /*da210*/  IMAD.X R17, R12, 0x1, R11, P0 ;  /* 0x000000010c117824 */ /* 0x000fca00000e060b */
[----:B------:R0:W-:Y:S04]  /*da220*/  STL.64 [R1+0x3e00], R16 ;  /* 0x003e001001007387 */ /* 0x0001e80000100a00 */
[----:B0-----:R-:W3:Y:S01]  /*da230*/  LDL.LU R17, [R1+0x4110] ;  /* 0x0041100001117983 */ /* 0x001ee20000300800 */
[----:B------:R-:W-:Y:S01]  /*da240*/  IMAD.U32 R33, RZ, RZ, UR4 ;  /* 0x00000004ff217e24 */ /* 0x000fe2000f8e00ff */
[----:B------:R-:W-:Y:S02]  /*da250*/  UMOV UR4, UR5 ;  /* 0x0000000500047c82 */ /* 0x000fe40008000000 */
[----:B------:R-:W3:Y:S01]  /*da260*/  LDL.LU R16, [R1+0x4114] ;  /* 0x0041140001107983 */ /* 0x000ee20000300800 */
[----:B------:R-:W-:Y:S01]  /*da270*/  ISETP.GE.AND P0, PT, R18, UR4, PT ;  /* 0x0000000412007c0c */ /* 0x000fe2000bf06270 */
[----:B------:R-:W-:-:S02]  /*da280*/  ULDC.64 UR4, c[0x0][0x228] ;  /* 0x00008a0000047ab9 */ /* 0x000fc40000000a00 */
[----:B------:R-:W-:-:S05]  /*da290*/  IMAD.U32 R18, RZ, RZ, UR4 ;  /* 0x00000004ff127e24 */ /* 0x000fca000f8e00ff */
[----:B------:R0:W-:Y:S01]  /*da2a0*/  STL [R1+0x10c], R18 ;  /* 0x00010c1201007387 */ /* 0x0001e20000100800 */
[----:B------:R-:W-:Y:S01]  /*da2b0*/  UMOV UR4, UR7 ;  /* 0x0000000700047c82 */ /* 0x000fe20008000000 */
[----:B------:R-:W-:Y:S01]  /*da2c0*/  @P1 LOP3.LUT R35, R35, 0x80000000, RZ, 0xfc, !PT ;  /* 0x8000000023231812 */ /* 0x000fe200078efcff */
[----:B0-----:R-:W-:-:S03]  /*da2d0*/  IMAD.U32 R18, RZ, RZ, UR6 ;  /* 0x00000006ff127e24 */ /* 0x001fc6000f8e00ff */
[----:B------:R-:W-:Y:S01]  /*da2e0*/  LOP3.LUT R35, R35, 0xbfffffff, RZ, 0xc0, !PT ;  /* 0xbfffffff23237812 */ /* 0x000fe200078ec0ff */
[----:B------:R-:W-:Y:S01]  /*da2f0*/  ULDC.64 UR6, c[0x0][0x228] ;  /* 0x00008a0000067ab9 */ /* 0x000fe20000000a00 */
[----:B------:R0:W-:Y:S02]  /*da300*/  STL [R1+0x108], R18 ;  /* 0x0001081201007387 */ /* 0x0001e40000100800 */
[----:B------:R-:W-:Y:S02]  /*da310*/  @P0 LOP3.LUT R35, R35, 0x40000000, RZ, 0xfc, !PT ;  /* 0x4000000023230812 */ /* 0x000fe400078efcff */
[----:B------:R-:W-:Y:S02]  /*da320*/  SHF.R.S32.HI R12, RZ, 0x1f, R25 ;  /* 0x0000001fff0c7819 */ /* 0x000fe40000011419 */
[----:B0-----:R-:W-:-:S05]  /*da330*/  IADD3 R18, P0, R25, R4, RZ ;  /* 0x0000000419127210 */ /* 0x001fca0007f1e0ff */
[----:B------:R-:W-:Y:S01]  /*da340*/  IMAD.X R19, R12, 0x1, R5, P0 ;  /* 0x000000010c137824 */ /* 0x000fe200000e0605 */
[----:B------:R-:W-:Y:S02]  /*da350*/  LOP3.LUT R35, R35, 0xdfffffff, RZ, 0xc0, !PT ;  /* 0xdfffffff23237812 */ /* 0x000fe400078ec0ff */
[----:B--2---:R-:W-:Y:S02]  /*da360*/  ISETP.GE.AND P2, PT, R15, UR5, PT ;  /* 0x000000050f007c0c */ /* 0x004fe4000bf46270 */
[----:B------:R-:W2:Y:S01]  /*da370*/  LDL.LU R15, [R1+0x4128] ;  /* 0x00412800010f7983 */ /* 0x000ea20000300800 */
[----:B----4-:R-:W-:Y:S01]  /*da380*/  ISETP.GE.AND P1, PT, R14, UR4, PT ;  /* 0x000000040e007c0c */ /* 0x010fe2000bf26270 */
[----:B------:R-:W-:Y:S02]  /*da390*/  ULDC.64 UR4, c[0x0][0x228] ;  /* 0x00008a0000047ab9 */ /* 0x000fe40000000a00 */
[----:B------:R-:W4:Y:S04]  /*da3a0*/  LDL.LU R14, [R1+0x412c] ;  /* 0x00412c00010e7983 */ /* 0x000f280000300800 */
[----:B------:R0:W-:Y:S02]  /*da3b0*/  STL.64 [R1+0x3df8], R18 ;  /* 0x003df81201007387 */ /* 0x0001e40000100a00 */
[----:B0-----:R-:W-:-:S05]  /*da3c0*/  IMAD.U32 R18, RZ, RZ, UR4 ;  /* 0x00000004ff127e24 */ /* 0x001fca000f8e00ff */
[----:B------:R0:W-:Y:S02]  /*da3d0*/  STL [R1+0x104], R18 ;  /* 0x0001041201007387 */ /* 0x0001e40000100800 */
[----:B0-----:R-:W-:-:S05]  /*da3e0*/  IMAD.U32 R18, RZ, RZ, UR6 ;  /* 0x00000006ff127e24 */ /* 0x001fca000f8e00ff */
[----:B------:R0:W-:Y:S01]  /*da3f0*/  STL [R1+0x100], R18 ;  /* 0x0001001201007387 */ /* 0x0001e20000100800 */
[----:B------:R-:W-:Y:S02]  /*da400*/  @P2 LOP3.LUT R35, R35, 0x20000000, RZ, 0xfc, !PT ;  /* 0x2000000023232812 */ /* 0x000fe400078efcff */
[----:B0-----:R-:W-:-:S05]  /*da410*/  IADD3 R18, P0, R25, R6, RZ ;  /* 0x0000000619127210 */ /* 0x001fca0007f1e0ff */
[----:B------:R-:W-:Y:S01]  /*da420*/  IMAD.X R19, R12, 0x1, R7, P0 ;  /* 0x000000010c137824 */ /* 0x000fe200000e0607 */
[----:B---3--:R-:W-:Y:S02]  /*da430*/  ISETP.GE.AND P2, PT, R17, UR5, PT ;  /* 0x0000000511007c0c */ /* 0x008fe4000bf46270 */
[----:B------:R-:W3:Y:S04]  /*da440*/  LDL.LU R17, [R1+0x4130] ;  /* 0x0041300001117983 */ /* 0x000ee80000300800 */
[----:B------:R0:W-:Y:S04]  /*da450*/  STL.64 [R1+0x3e18], R18 ;  /* 0x003e181201007387 */ /* 0x0001e80000100a00 */
[----:B0-----:R-:W3:Y:S01]  /*da460*/  LDL.LU R18, [R1+0x4134] ;  /* 0x0041340001127983 */ /* 0x001ee20000300800 */
[----:B------:R-:W-:Y:S01]  /*da470*/  LOP3.LUT R35, R35, 0xefffffff, RZ, 0xc0, !PT ;  /* 0xefffffff23237812 */ /* 0x000fe200078ec0ff */
[----:B------:R-:W-:Y:S01]  /*da480*/  UMOV UR4, UR7 ;  /* 0x0000000700047c82 */ /* 0x000fe20008000000 */
[----:B------:R-:W-:-:S02]  /*da490*/  ULDC.64 UR6, c[0x0][0x228] ;  /* 0x00008a0000067ab9 */ /* 0x000fc40000000a00 */
[----:B------:R-:W-:Y:S02]  /*da4a0*/  @P1 LOP3.LUT R35, R35, 0x10000000, RZ, 0xfc, !PT ;  /* 0x1000000023231812 */ /* 0x000fe400078efcff */
[----:B------:R-:W-:Y:S01]  /*da4b0*/  ISETP.GE.AND P1, PT, R16, UR4, PT ;  /* 0x0000000410007c0c */ /* 0x000fe2000bf26270 */
[----:B------:R-:W-:Y:S01]  /*da4c0*/  ULDC.64 UR4, c[0x0][0x228] ;  /* 0x00008a0000047ab9 */ /* 0x000fe20000000a00 */
[----:B------:R-:W-:Y:S01]  /*da4d0*/  LOP3.LUT R35, R35, 0xf7ffffff, RZ, 0xc0, !PT ;  /* 0xf7ffffff23237812 */ /* 0x000fe200078ec0ff */
[----:B------:R-:W3:Y:S03]  /*da4e0*/  LDL.LU R16, [R1+0x4138] ;  /* 0x0041380001107983 */ /* 0x000ee60000300800 */
[----:B------:R-:W-:Y:S01]  /*da4f0*/  @P2 LOP3.LUT R35, R35, 0x8000000, RZ, 0xfc, !PT ;  /* 0x0800000023232812 */ /* 0x000fe200078efcff */
[----:B------:R-:W-:-:S03]  /*da500*/  IMAD.U32 R19, RZ, RZ, UR4 ;  /* 0x00000004ff137e24 */ /* 0x000fc6000f8e00ff */
[----:B------:R-:W-:Y:S01]  /*da510*/  LOP3.LUT R35, R35, 0xfbffffff, RZ, 0xc0, !PT ;  /* 0xfbffffff23237812 */ /* 0x000fe200078ec0ff */
[----:B------:R-:W-:-:S03]  /*da520*/  UMOV UR4, UR7 ;  /* 0x0000000700047c82 */ /* 0x000fc60008000000 */
[----:B------:R-:W-:Y:S01]  /*da530*/  @P1 LOP3.LUT R35, R35, 0x4000000, RZ, 0xfc, !PT ;  /* 0x0400000023231812 */ /* 0x000fe200078efcff */
[----:B------:R0:W-:Y:S02]  /*da540*/  STL [R1+0xfc], R19 ;  /* 0x0000fc1301007387 */ /* 0x0001e40000100800 */
[----:B0-----:R-:W-:Y:S01]  /*da550*/  IMAD.U32 R19, RZ, RZ, UR6 ;  /* 0x00000006ff137e24 */ /* 0x001fe2000f8e00ff */
[----:B------:R-:W-:-:S04]  /*da560*/  ULDC.64 UR6, c[0x0][0x228] ;  /* 0x00008a0000067ab9 */ /* 0x000fc80000000a00 */
[----:B------:R-:W-:Y:S01]  /*da570*/  STL [R1+0xf8], R19 ;  /* 0x0000f81301007387 */ /* 0x000fe20000100800 */
[----:B------:R-:W-:Y:S02]  /*da580*/  LOP3.LUT R35, R35, 0xfdffffff, RZ, 0xc0, !PT ;  /* 0xfdffffff23237812 */ /* 0x000fe400078ec0ff */
[----:B----4-:R-:W-:Y:S02]  /*da590*/  ISETP.GE.AND P1, PT, R14, UR4, PT ;  /* 0x000000040e007c0c */ /* 0x010fe4000bf26270 */
[----:B------:R-:W-:Y:S02]  /*da5a0*/  IADD3 R14, P0, R25, R8, RZ ;  /* 0x00000008190e7210 */ /* 0x000fe40007f1e0ff */
[----:B--2---:R-:W-:Y:S01]  /*da5b0*/  ISETP.GE.AND P2, PT, R15, UR5, PT ;  /* 0x000000050f007c0c */ /* 0x004fe2000bf46270 */
[----:B------:R-:W-:Y:S02]  /*da5c0*/  ULDC.64 UR4, c[0x0][0x228] ;  /* 0x00008a0000047ab9 */ /* 0x000fe40000000a00 */
        /* <DEDUP_REMOVED lines=8> */
[----:B------:R-:W-:Y:S01]  /*da650*/  UMOV UR4, UR5 ;  /* 0x0000000500047c82 */ /* 0x000fe20008000000 */
[----:B------:R-:W-:Y:S01]  /*da660*/  IMAD.U32 R19, RZ, RZ, UR6 ;  /* 0x00000006ff137e24 */ /* 0x000fe2000f8e00ff */
[----:B------:R-:W-:-:S02]  /*da670*/  @P2 LOP3.LUT R35, R35, 0x2000000, RZ, 0xfc, !PT ;  /* 0x0200000023232812 */ /* 0x000fc400078efcff */
[----:B------:R0:W-:Y:S04]  /*da680*/  STL [R1+0xf4], R12 ;  /* 0x0000f40c01007387 */ /* 0x0001e80000100800 */
[----:B------:R1:W-:Y:S01]  /*da690*/  STL [R1+0xec], R19 ;  /* 0x0000ec1301007387 */ /* 0x0003e20000100800 */
[----:B---3--:R-:W-:Y:S01]  /*da6a0*/  ISETP.GE.AND P0, PT, R17, UR4, PT ;  /* 0x0000000411007c0c */ /* 0x008fe2000bf06270 */
[----:B------:R-:W-:Y:S02]  /*da6b0*/  ULDC.64 UR4, c[0x0][0x228] ;  /* 0x00008a0000047ab9 */ /* 0x000fe40000000a00 */
[----:B------:R-:W-:Y:S02]  /*da6c0*/  ISETP.GE.AND P2, PT, R18, UR5, PT ;  /* 0x0000000512007c0c */ /* 0x000fe4000bf46270 */
[----:B------:R-:W3:Y:S01]  /*da6d0*/  LDL.LU R18, [R1+0x414c] ;  /* 0x00414c0001127983 */ /* 0x000ee20000300800 */
[----:B------:R-:W-:-:S04]  /*da6e0*/  LOP3.LUT R35, R35, 0xfeffffff, RZ, 0xc0, !PT ;  /* 0xfeffffff23237812 */ /* 0x000fc800078ec0ff */
[----:B------:R-:W-:-:S04]  /*da6f0*/  @P1 LOP3.LUT R35, R35, 0x1000000, RZ, 0xfc, !PT ;  /* 0x0100000023231812 */ /* 0x000fc800078efcff */
[----:B------:R-:W-:Y:S01]  /*da700*/  LOP3.LUT R35, R35, 0xff7fffff, RZ, 0xc0, !PT ;  /* 0xff7fffff23237812 */ /* 0x000fe200078ec0ff */
[----:B------:R-:W-:Y:S01]  /*da710*/  IMAD.U32 R17, RZ, RZ, UR4 ;  /* 0x00000004ff117e24 */ /* 0x000fe2000f8e00ff */
[----:B------:R-:W-:Y:S01]  /*da720*/  UMOV UR4, UR7 ;  /* 0x0000000700047c82 */ /* 0x000fe20008000000 */
[----:B0-----:R-:W-:Y:S01]  /*da730*/  SHF.R.S32.HI R12, RZ, 0x1f, R24 ;  /* 0x0000001fff0c7819 */ /* 0x001fe20000011418 */
[----:B------:R-:W-:Y:S01]  /*da740*/  ULDC.64 UR6, c[0x0][0x228] ;  /* 0x00008a0000067ab9 */ /* 0x000fe20000000a00 */
[----:B------:R-:W-:Y:S02]  /*da750*/  @P0 LOP3.LUT R35, R35, 0x800000, RZ, 0xfc, !PT ;  /* 0x0080000023230812 */ /* 0x000fe400078efcff */
[----:B------:R-:W-:Y:S01]  /*da760*/  ISETP.GE.AND P1, PT, R16, UR4, PT ;  /* 0x0000000410007c0c */ /* 0x000fe2000bf26270 */
[----:B------:R-:W-:Y:S01]  /*da770*/  ULDC.64 UR4, c[0x0][0x228] ;  /* 0x00008a0000047ab9 */ /* 0x000fe20000000a00 */
[----:B------:R-:W-:Y:S01]  /*da780*/  LOP3.LUT R35, R35, 0xffbfffff, RZ, 0xc0, !PT ;  /* 0xffbfffff23237812 */ /* 0x000fe200078ec0ff */
[----:B------:R-:W3:Y:S01]  /*da790*/  LDL.LU R16, [R1+0x4158] ;  /* 0x0041580001107983 */ /* 0x000ee20000300800 */
[----:B------:R-:W-:-:S02]  /*da7a0*/  IADD3 R56, P0, R24, R4, RZ ;  /* 0x0000000418387210 */ /* 0x000fc40007f1e0ff */
[----:B------:R-:W-:Y:S01]  /*da7b0*/  @P2 LOP3.LUT R35, R35, 0x400000, RZ, 0xfc, !PT ;  /* 0x0040000023232812 */ /* 0x000fe200078efcff */
[----:B-1----:R-:W-:Y:S02]  /*da7c0*/  IMAD.U32 R19, RZ, RZ, UR4 ;  /* 0x00000004ff137e24 */ /* 0x002fe4000f8e00ff */
[----:B------:R-:W-:Y:S01]  /*da7d0*/  IMAD.X R57, R12, 0x1, R5, P0 ;  /* 0x000000010c397824 */ /* 0x000fe200000e0605 */
[----:B------:R-:W-:Y:S01]  /*da7e0*/  LOP3.LUT R35, R35, 0xffdfffff, RZ, 0xc0, !PT ;  /* 0xffdfffff23237812 */ /* 0x000fe200078ec0ff */
[----:B------:R-:W-:-:S03]  /*da7f0*/  UMOV UR4, UR7 ;  /* 0x0000000700047c82 */ /* 0x000fc60008000000 */
[----:B------:R-:W-:Y:S01]  /*da800*/  @P1 LOP3.LUT R35, R35, 0x200000, RZ, 0xfc, !PT ;  /* 0x0020000023231812 */ /* 0x000fe200078efcff */
[----:B------:R-:W-:Y:S04]  /*da810*/  STL.64 [R1+0x3e28], R56 ;  /* 0x003e283801007387 */ /* 0x000fe80000100a00 */
[----:B------:R0:W-:Y:S02]  /*da820*/  STL [R1+0xe8], R19 ;  /* 0x0000e81301007387 */ /* 0x0001e40000100800 */
[----:B0-----:R-:W-:Y:S01]  /*da830*/  IMAD.U32 R19, RZ, RZ, UR6 ;  /* 0x00000006ff137e24 */ /* 0x001fe2000f8e00ff */
[----:B------:R-:W-:-:S04]  /*da840*/  ULDC.64 UR6, c[0x0][0x228] ;  /* 0x00008a0000067ab9 */ /* 0x000fc80000000a00 */
[----:B------:R-:W-:Y:S04]  /*da850*/  STL [R1+0xe4], R19 ;  /* 0x0000e41301007387 */ /* 0x000fe80000100800 */
[----:B------:R-:W3:Y:S01]  /*da860*/  LDL.LU R21, [R1+0x415c] ;  /* 0x00415c0001157983 */ /* 0x000ee20000300800 */
[----:B------:R-:W-:Y:S01]  /*da870*/  IMAD.U32 R25, RZ, RZ, UR6 ;  /* 0x00000006ff197e24 */ /* 0x000fe2000f8e00ff */
[----:B------:R-:W-:Y:S02]  /*da880*/  LOP3.LUT R35, R35, 0xffefffff, RZ, 0xc0, !PT ;  /* 0xffefffff23237812 */ /* 0x000fe400078ec0ff */
[----:B----4-:R-:W-:Y:S02]  /*da890*/  ISETP.GE.AND P1, PT, R14, UR4, PT ;  /* 0x000000040e007c0c */ /* 0x010fe4000bf26270 */
[----:B------:R-:W-:-:S02]  /*da8a0*/  IADD3 R14, P0, R24, R6, RZ ;  /* 0x00000006180e7210 */ /* 0x000fc40007f1e0ff */
[----:B--2---:R-:W-:Y:S01]  /*da8b0*/  ISETP.GE.AND P2, PT, R15, UR5, PT ;  /* 0x000000050f007c0c */ /* 0x004fe2000bf46270 */
[----:B------:R-:W-:Y:S02]  /*da8c0*/  ULDC.64 UR4, c[0x0][0x228] ;  /* 0x00008a0000047ab9 */ /* 0x000fe40000000a00 */
[----:B------:R-:W-:-:S05]  /*da8d0*/  IMAD.X R15, R12, 0x1, R7, P0 ;  /* 0x000000010c0f7824 */ /* 0x000fca00000e0607 */
[----:B------:R0:W-:Y:S04]  /*da8e0*/  STL.64 [R1+0x3e40], R14 ;  /* 0x003e400e01007387 */ /* 0x0001e80000100a00 */
[----:B0-----:R-:W2:Y:S04]  /*da8f0*/  LDL.LU R15, [R1+0x4160] ;  /* 0x00416000010f7983 */ /* 0x001ea80000300800 */
[----:B------:R-:W4:Y:S01]  /*da900*/  LDL.LU R14, [R1+0x4164] ;  /* 0x00416400010e7983 */ /* 0x000f220000300800 */
[----:B------:R-:W-:-:S05]  /*da910*/  IADD3 R56, P0, R24, R8, RZ ;  /* 0x0000000818387210 */ /* 0x000fca0007f1e0ff */
[----:B------:R-:W-:Y:S01]  /*da920*/  IMAD.X R57, R12, 0x1, R10, P0 ;  /* 0x000000010c397824 */ /* 0x000fe200000e060a */
[----:B------:R-:W-:Y:S01]  /*da930*/  @P2 LOP3.LUT R35, R35, 0x100000, RZ, 0xfc, !PT ;  /* 0x0010000023232812 */ /* 0x000fe200078efcff */
[----:B------:R0:W-:Y:S04]  /*da940*/  STL [R1+0xdc], R25 ;  /* 0x0000dc1901007387 */ /* 0x0001e80000100800 */
[----:B------:R-:W-:Y:S01]  /*da950*/  STL.64 [R1+0x3e68], R56 ;  /* 0x003e683801007387 */ /* 0x000fe20000100a00 */
[----:B---3--:R-:W-:-:S03]  /*da960*/  ISETP.GE.AND P2, PT, R18, UR5, PT ;  /* 0x0000000512007c0c */ /* 0x008fc6000bf46270 */
[----:B------:R-:W3:Y:S01]  /*da970*/  LDL.LU R18, [R1+0x4168] ;  /* 0x0041680001127983 */ /* 0x000ee20000300800 */
[----:B------:R-:W-:Y:S01]  /*da980*/  LOP3.LUT R35, R35, 0xfff7ffff, RZ, 0xc0, !PT ;  /* 0xfff7ffff23237812 */ /* 0x000fe200078ec0ff */
[----:B------:R-:W-:Y:S01]  /*da990*/  IMAD.U32 R19, RZ, RZ, UR4 ;  /* 0x00000004ff137e24 */ /* 0x000fe2000f8e00ff */
[----:B------:R-:W-:Y:S01]  /*da9a0*/  UMOV UR4, UR7 ;  /* 0x0000000700047c82 */ /* 0x000fe20008000000 */
[----:B------:R-:W-:Y:S01]  /*da9b0*/  IADD3 R24, P0, R24, R9, RZ ;  /* 0x0000000918187210 */ /* 0x000fe20007f1e0ff */
[----:B------:R-:W-:Y:S01]  /*da9c0*/  ULDC.64 UR6, c[0x0][0x228] ;  /* 0x00008a0000067ab9 */ /* 0x000fe20000000a00 */
[----:B------:R-:W-:-:S04]  /*da9d0*/  @P1 LOP3.LUT R35, R35, 0x80000, RZ, 0xfc, !PT ;  /* 0x0008000023231812 */ /* 0x000fc800078efcff */
[----:B------:R-:W-:Y:S01]  /*da9e0*/  LOP3.LUT R35, R35, 0xfffbffff, RZ, 0xc0, !PT ;  /* 0xfffbffff23237812 */ /* 0x000fe200078ec0ff */
[----:B0-----:R-:W-:Y:S01]  /*da9f0*/  IMAD.X R25, R12, 0x1, R11, P0 ;  /* 0x000000010c197824 */ /* 0x001fe200000e060b */
[----:B------:R-:W-:Y:S01]  /*daa00*/  ISETP.GE.AND P1, PT, R16, UR4, PT ;  /* 0x0000000410007c0c */ /* 0x000fe2000bf26270 */
[----:B------:R-:W-:Y:S01]  /*daa10*/  ULDC.64 UR4, c[0x0][0x228] ;  /* 0x00008a0000047ab9 */ /* 0x000fe20000000a00 */
[----:B------:R-:W3:Y:S01]  /*daa20*/  LDL.LU R16, [R1+0x416c] ;  /* 0x00416c0001107983 */ /* 0x000ee20000300800 */
[----:B------:R-:W-:Y:S01]  /*daa30*/  @P2 LOP3.LUT R35, R35, 0x40000, RZ, 0xfc, !PT ;  /* 0x0004000023232812 */ /* 0x000fe200078efcff */
[----:B------:R-:W-:Y:S01]  /*daa40*/  IMAD.U32 R12, RZ, RZ, UR4 ;  /* 0x00000004ff0c7e24 */ /* 0x000fe2000f8e00ff */
[----:B------:R-:W-:Y:S02]  /*daa50*/  UMOV UR4, UR5 ;  /* 0x0000000500047c82 */ /* 0x000fe40008000000 */
[----:B------:R-:W-:Y:S01]  /*daa60*/  LOP3.LUT R35, R35, 0xfffdffff, RZ, 0xc0, !PT ;  /* 0xfffdffff23237812 */ /* 0x000fe200078ec0ff */
[----:B------:R-:W-:Y:S04]  /*daa70*/  STL.64 [R1+0x3e60], R24 ;  /* 0x003e601801007387 */ /* 0x000fe80000100a00 */
[----:B------:R0:W-:Y:S01]  /*daa80*/  STL [R1+0xd8], R12 ;  /* 0x0000d80c01007387 */ /* 0x0001e20000100800 */
[----:B------:R-:W-:-:S02]  /*daa90*/  @P1 LOP3.LUT R35, R35, 0x20000, RZ, 0xfc, !PT ;  /* 0x0002000023231812 */ /* 0x000fc400078efcff */
[----:B------:R-:W-:Y:S01]  /*daaa0*/  ISETP.GE.AND P0, PT, R21, UR4, PT ;  /* 0x0000000415007c0c */ /* 0x000fe2000bf06270 */
[----:B------:R-:W-:Y:S02]  /*daab0*/  ULDC.64 UR4, c[0x0][0x228] ;  /* 0x00008a0000047ab9 */ /* 0x000fe40000000a00 */
[----:B------:R-:W-:Y:S01]  /*daac0*/  IMAD.U32 R49, RZ, RZ, UR4 ;  /* 0x00000004ff317e24 */ /* 0x000fe2000f8e00ff */
[----:B------:R-:W-:Y:S01]  /*daad0*/  UMOV UR4, UR7 ;  /* 0x0000000700047c82 */ /* 0x000fe20008000000 */
[----:B------:R-:W-:Y:S02]  /*daae0*/  LOP3.LUT R35, R35, 0xfffeffff, RZ, 0xc0, !PT ;  /* 0xfffeffff23237812 */ /* 0x000fe400078ec0ff */
[----:B0-----:R-:W-:-:S06]  /*daaf0*/  SHF.R.S32.HI R12, RZ, 0x1f, R23 ;  /* 0x0000001fff0c7819 */ /* 0x001fcc0000011417 */
[----:B------:R-:W-:Y:S02]  /*dab00*/  @P0 LOP3.LUT R35, R35, 0x10000, RZ, 0xfc, !PT ;  /* 0x0001000023230812 */ /* 0x000fe400078efcff */
[----:B------:R-:W-:Y:S01]  /*dab10*/  IADD3 R24, P0, R23, R4, RZ ;  /* 0x0000000417187210 */ /* 0x000fe20007f1e0ff */
[----:B------:R-:W-:Y:S01]  /*dab20*/  IMAD.U32 R32, RZ, RZ, UR6 ;  /* 0x00000006ff207e24 */ /* 0x000fe2000f8e00ff */
[----:B------:R-:W-:-:S03]  /*dab30*/  ULDC.64 UR6, c[0x0][0x228] ;  /* 0x00008a0000067ab9 */ /* 0x000fc60000000a00 */
[----:B------:R-:W-:Y:S01]  /*dab40*/  IMAD.X R25, R12, 0x1, R5, P0 ;  /* 0x000000010c197824 */ /* 0x000fe200000e0605 */
[----:B------:R-:W-:Y:S02]  /*dab50*/  LOP3.LUT R35, R35, 0xffff7fff, RZ, 0xc0, !PT ;  /* 0xffff7fff23237812 */ /* 0x000fe400078ec0ff */
[----:B--2---:R-:W-:Y:S02]  /*dab60*/  ISETP.GE.AND P2, PT, R15, UR5, PT ;  /* 0x000000050f007c0c */ /* 0x004fe4000bf46270 */
[----:B------:R-:W2:Y:S01]  /*dab70*/  LDL.LU R15, [R1+0x4170] ;  /* 0x00417000010f7983 */ /* 0x000ea20000300800 */
[----:B----4-:R-:W-:Y:S01]  /*dab80*/  ISETP.GE.AND P1, PT, R14, UR4, PT ;  /* 0x000000040e007c0c */ /* 0x010fe2000bf26270 */
[----:B------:R-:W-:Y:S02]  /*dab90*/  ULDC.64 UR4, c[0x0][0x228] ;  /* 0x00008a0000047ab9 */ /* 0x000fe40000000a00 */
[----:B------:R-:W4:Y:S01]  /*daba0*/  LDL.LU R14, [R1+0x4174] ;  /* 0x00417400010e7983 */ /* 0x000f220000300800 */
[----:B------:R-:W-:-:S03]  /*dabb0*/  IMAD.U32 R21, RZ, RZ, UR4 ;  /* 0x00000004ff157e24 */ /* 0x000fc6000f8e00ff */
[----:B------:R-:W-:Y:S04]  /*dabc0*/  STL.64 [R1+0x3e58], R24 ;  /* 0x003e581801007387 */ /* 0x000fe80000100a00 */
[----:B------:R0:W-:Y:S02]  /*dabd0*/  STL [R1+0xcc], R21 ;  /* 0x0000cc1501007387 */ /* 0x0001e40000100800 */
[----:B0-----:R-:W-:Y:S01]  /*dabe0*/  IMAD.U32 R21, RZ, RZ, UR6 ;  /* 0x00000006ff157e24 */ /* 0x001fe2000f8e00ff */
[----:B------:R-:W-:-:S04]  /*dabf0*/  IADD3 R24, P0, R23, R6, RZ ;  /* 0x0000000617187210 */ /* 0x000fc80007f1e0ff */
[----:B------:R0:W-:Y:S01]  /*dac00*/  STL [R1+0xc8], R21 ;  /* 0x0000c81501007387 */ /* 0x0001e20000100800 */
[----:B------:R-:W-:-:S03]  /*dac10*/  IMAD.X R25, R12, 0x1, R7, P0 ;  /* 0x000000010c197824 */ /* 0x000fc600000e0607 */
[----:B0-----:R-:W2:Y:S01]  /*dac20*/  LDL.LU R21, [R1+0x4180] ;  /* 0x0041800001157983 */ /* 0x001ea20000300800 */
[----:B------:R-:W-:-:S03]  /*dac30*/  @P2 LOP3.LUT R35, R35, 0x8000, RZ, 0xfc, !PT ;  /* 0x0000800023232812 */ /* 0x000fc600078efcff */
[----:B------:R0:W-:Y:S01]  /*dac40*/  STL.64 [R1+0x3e78], R24 ;  /* 0x003e781801007387 */ /* 0x0001e20000100a00 */
[----:B---3--:R-:W-:-:S03]  /*dac50*/  ISETP.GE.AND P2, PT, R18, UR5, PT ;  /* 0x0000000512007c0c */ /* 0x008fc6000bf46270 */
[----:B------:R-:W3:Y:S01]  /*dac60*/  LDL.LU R18, [R1+0x4184] ;  /* 0x0041840001127983 */ /* 0x000ee20000300800 */
[----:B------:R-:W-:Y:S01]  /*dac70*/  LOP3.LUT R35, R35, 0xffffbfff, RZ, 0xc0, !PT ;  /* 0xffffbfff23237812 */ /* 0x000fe200078ec0ff */
[----:B------:R-:W-:Y:S01]  /*dac80*/  UMOV UR4, UR7 ;  /* 0x0000000700047c82 */ /* 0x000fe20008000000 */
[----:B------:R-:W-:Y:S02]  /*dac90*/  ULDC.64 UR6, c[0x0][0x228] ;  /* 0x00008a0000067ab9 */ /* 0x000fe40000000a00 */
[----:B------:R-:W-:-:S04]  /*daca0*/  @P1 LOP3.LUT R35, R35, 0x4000, RZ, 0xfc, !PT ;  /* 0x0000400023231812 */ /* 0x000fc800078efcff */
[----:B------:R-:W-:Y:S02]  /*dacb0*/  LOP3.LUT R35, R35, 0xffffdfff, RZ, 0xc0, !PT ;  /* 0xffffdfff23237812 */ /* 0x000fe400078ec0ff */
[----:B------:R-:W-:Y:S01]  /*dacc0*/  ISETP.GE.AND P1, PT, R16, UR4, PT ;  /* 0x0000000410007c0c */ /* 0x000fe2000bf26270 */
[----:B------:R-:W-:Y:S01]  /*dacd0*/  ULDC.64 UR4, c[0x0][0x228] ;  /* 0x00008a0000047ab9 */ /* 0x000fe20000000a00 */
[----:B------:R-:W-:Y:S01]  /*dace0*/  @P2 LOP3.LUT R35, R35, 0x2000, RZ, 0xfc, !PT ;  /* 0x0000200023232812 */ /* 0x000fe200078efcff */
[----:B0-----:R-:W-:Y:S01]  /*dacf0*/  IMAD.U32 R24, RZ, RZ, UR4 ;  /* 0x00000004ff187e24 */ /* 0x001fe2000f8e00ff */
[----:B------:R-:W3:Y:S02]  /*dad00*/  LDL.LU R16, [R1+0x4188] ;  /* 0x0041880001107983 */ /* 0x000ee40000300800 */
[----:B------:R-:W-:Y:S01]  /*dad10*/  LOP3.LUT R35, R35, 0xffffefff, RZ, 0xc0, !PT ;  /* 0xffffefff23237812 */ /* 0x000fe200078ec0ff */
[----:B------:R-:W-:Y:S01]  /*dad20*/  UMOV UR4, UR7 ;  /* 0x0000000700047c82 */ /* 0x000fe20008000000 */
[----:B------:R0:W-:Y:S05]  /*dad30*/  STL [R1+0xc4], R24 ;  /* 0x0000c41801007387 */ /* 0x0001ea0000100800 */
[----:B------:R-:W-:Y:S01]  /*dad40*/  @P1 LOP3.LUT R35, R35, 0x1000, RZ, 0xfc, !PT ;  /* 0x0000100023231812 */ /* 0x000fe200078efcff */
[----:B0-----:R-:W-:Y:S01]  /*dad50*/  IMAD.U32 R24, RZ, RZ, UR6 ;  /* 0x00000006ff187e24 */ /* 0x001fe2000f8e00ff */
[----:B------:R-:W-:-:S04]  /*dad60*/  ULDC.64 UR6, c[0x0][0x228] ;  /* 0x00008a0000067ab9 */ /* 0x000fc80000000a00 */
[----:B------:R-:W-:Y:S01]  /*dad70*/  STL [R1+0xc0], R24 ;  /* 0x0000c01801007387 */ /* 0x000fe20000100800 */
[----:B------:R-:W-:Y:S01]  /*dad80*/  IMAD.U32 R34, RZ, RZ, UR6 ;  /* 0x00000006ff227e24 */ /* 0x000fe2000f8e00ff */
        /* <DEDUP_REMOVED lines=17> */
[----:B------:R-:W-:Y:S01]  /*daea0*/  STL [R1+0xbc], R12 ;  /* 0x0000bc0c01007387 */ /* 0x000fe20000100800 */
[----:B------:R-:W-:-:S03]  /*daeb0*/  @P2 LOP3.LUT R35, R35, 0x800, RZ, 0xfc, !PT ;  /* 0x0000080023232812 */ /* 0x000fc600078efcff */
[----:B------:R0:W-:Y:S04]  /*daec0*/  STL [R1+0xb8], R21 ;  /* 0x0000b81501007387 */ /* 0x0001e80000100800 */
[----:B------:R-:W-:Y:S01]  /*daed0*/  STL [R1+0x56f8], R34 ;  /* 0x0056f82201007387 */ /* 0x000fe20000100800 */
[----:B---3--:R-:W-:-:S03]  /*daee0*/  ISETP.GE.AND P2, PT, R18, UR5, PT ;  /* 0x0000000512007c0c */ /* 0x008fc6000bf46270 */
[----:B0-----:R-:W3:Y:S04]  /*daef0*/  LDL.LU R21, [R1+0x4cac] ;  /* 0x004cac0001157983 */ /* 0x001ee80000300800 */
[----:B------:R-:W3:Y:S01]  /*daf00*/  LDL.LU R18, [R1+0x4cb0] ;  /* 0x004cb00001127983 */ /* 0x000ee20000300800 */
[----:B------:R-:W-:-:S04]  /*daf10*/  LOP3.LUT R35, R35, 0xfffffbff, RZ, 0xc0, !PT ;  /* 0xfffffbff23237812 */ /* 0x000fc800078ec0ff */
[----:B------:R-:W-:-:S04]  /*daf20*/  @P1 LOP3.LUT R35, R35, 0x400, RZ, 0xfc, !PT ;  /* 0x0000040023231812 */ /* 0x000fc800078efcff */
[----:B------:R-:W-:Y:S02]  /*daf30*/  LOP3.LUT R35, R35, 0xfffffdff, RZ, 0xc0, !PT ;  /* 0xfffffdff23237812 */ /* 0x000fe400078ec0ff */
[----:B------:R-:W-:Y:S02]  /*daf40*/  SHF.R.S32.HI R12, RZ, 0x1f, R22 ;  /* 0x0000001fff0c7819 */ /* 0x000fe40000011416 */
[----:B------:R-:W-:Y:S02]  /*daf50*/  @P0 LOP3.LUT R35, R35, 0x200, RZ, 0xfc, !PT ;  /* 0x0000020023230812 */ /* 0x000fe400078efcff */
[----:B------:R-:W-:Y:S01]  /*daf60*/  IADD3 R24, P0, R22, R4, RZ ;  /* 0x0000000416187210 */ /* 0x000fe20007f1e0ff */
[----:B------:R-:W-:Y:S01]  /*daf70*/  UMOV UR4, UR7 ;  /* 0x0000000700047c82 */ /* 0x000fe20008000000 */
[----:B------:R-:W-:Y:S01]  /*daf80*/  ULDC.64 UR6, c[0x0][0x228] ;  /* 0x00008a0000067ab9 */ /* 0x000fe20000000a00 */
[----:B------:R-:W-:Y:S01]  /*daf90*/  ISETP.GE.AND P1, PT, R16, UR4, PT ;  /* 0x0000000410007c0c */ /* 0x000fe2000bf26270 */
[----:B------:R-:W-:Y:S01]  /*dafa0*/  IMAD.U32 R16, RZ, RZ, UR6 ;  /* 0x00000006ff107e24 */ /* 0x000fe2000f8e00ff */
[----:B------:R-:W-:Y:S01]  /*dafb0*/  LOP3.LUT R35, R35, 0xfffffeff, RZ, 0xc0, !PT ;  /* 0xfffffeff23237812 */ /* 0x000fe200078ec0ff */
[----:B------:R-:W-:Y:S01]  /*dafc0*/  IMAD.X R25, R12, 0x1, R5, P0 ;  /* 0x000000010c197824 */ /* 0x000fe200000e0605 */
[----:B------:R-:W-:-:S02]  /*dafd0*/  ULDC.64 UR4, c[0x0][0x228] ;  /* 0x00008a0000047ab9 */ /* 0x000fc40000000a00 */
[----:B------:R-:W-:Y:S02]  /*dafe0*/  @P2 LOP3.LUT R35, R35, 0x100, RZ, 0xfc, !PT ;  /* 0x0000010023232812 */ /* 0x000fe400078efcff */
[----:B------:R-:W-:Y:S02]  /*daff0*/  STL.64 [R1+0x3e88], R24 ;  /* 0x003e881801007387 */ /* 0x000fe40000100a00 */
[----:B------:R-:W-:Y:S02]  /*db000*/  LOP3.LUT R35, R35, 0xffffff7f, RZ, 0xc0, !PT ;  /* 0xffffff7f23237812 */ /* 0x000fe400078ec0ff */
[----:B------:R0:W-:Y:S01]  /*db010*/  STL [R1+0xac], R16 ;  /* 0x0000ac1001007387 */ /* 0x0001e20000100800 */
[----:B------:R-:W-:Y:S01]  /*db020*/  IMAD.U32 R23, RZ, RZ, UR4 ;  /* 0x00000004ff177e24 */ /* 0x000fe2000f8e00ff */
[----:B------:R-:W-:Y:S01]  /*db030*/  UMOV UR4, UR7 ;  /* 0x0000000700047c82 */ /* 0x000fe20008000000 */
[----:B------:R-:W-:Y:S01]  /*db040*/  @P1 LOP3.LUT R35, R35, 0x80, RZ, 0xfc, !PT ;  /* 0x0000008023231812 */ /* 0x000fe200078efcff */
[----:B------:R-:W-:Y:S01]  /*db050*/  ULDC.64 UR6, c[0x0][0x228] ;  /* 0x00008a0000067ab9 */ /* 0x000fe20000000a00 */
[----:B0-----:R-:W3:Y:S02]  /*db060*/  LDL.LU R16, [R1+0x4cb4] ;  /* 0x004cb40001107983 */ /* 0x001ee40000300800 */
[----:B------:R-:W-:-:S02]  /*db070*/  LOP3.LUT R35, R35, 0xffffffbf, RZ, 0xc0, !PT ;  /* 0xffffffbf23237812 */ /* 0x000fc400078ec0ff */
[----:B----4-:R-:W-:Y:S02]  /*db080*/  ISETP.GE.AND P1, PT, R14, UR4, PT ;  /* 0x000000040e007c0c */ /* 0x010fe4000bf26270 */
[----:B------:R-:W-:Y:S02]  /*db090*/  IADD3 R14, P0, R22, R6, RZ ;  /* 0x00000006160e7210 */ /* 0x000fe40007f1e0ff */
[----:B--2---:R-:W-:Y:S01]  /*db0a0*/  ISETP.GE.AND P2, PT, R15, UR5, PT ;  /* 0x000000050f007c0c */ /* 0x004fe2000bf46270 */
[----:B------:R-:W-:Y:S02]  /*db0b0*/  ULDC.64 UR4, c[0x0][0x228] ;  /* 0x00008a0000047ab9 */ /* 0x000fe40000000a00 */
[----:B------:R-:W-:-:S05]  /*db0c0*/  IMAD.X R15, R12, 0x1, R7, P0 ;  /* 0x000000010c0f7824 */ /* 0x000fca00000e0607 */
[----:B------:R0:W-:Y:S04]  /*db0d0*/  STL.64 [R1+0x3ea0], R14 ;  /* 0x003ea00e01007387 */ /* 0x0001e80000100a00 */
[----:B0-----:R-:W2:Y:S04]  /*db0e0*/  LDL.LU R15, [R1+0x4cb8] ;  /* 0x004cb800010f7983 */ /* 0x001ea80000300800 */
[----:B------:R-:W4:Y:S01]  /*db0f0*/  LDL.LU R14, [R1+0x4cbc] ;  /* 0x004cbc00010e7983 */ /* 0x000f220000300800 */
[----:B------:R-:W-:-:S05]  /*db100*/  IMAD.U32 R24, RZ, RZ, UR4 ;  /* 0x00000004ff187e24 */ /* 0x000fca000f8e00ff */
[----:B------:R0:W-:Y:S02]  /*db110*/  STL [R1+0xa8], R24 ;  /* 0x0000a81801007387 */ /* 0x0001e40000100800 */
[----:B0-----:R-:W-:-:S05]  /*db120*/  IMAD.U32 R24, RZ, RZ, UR6 ;  /* 0x00000006ff187e24 */ /* 0x001fca000f8e00ff */
[----:B------:R0:W-:Y:S02]  /*db130*/  STL [R1+0xa4], R24 ;  /* 0x0000a41801007387 */ /* 0x0001e40000100800 */
[----:B0-----:R-:W-:-:S05]  /*db140*/  IADD3 R24, P0, R22, R8, RZ ;  /* 0x0000000816187210 */ /* 0x001fca0007f1e0ff */
[----:B------:R-:W-:Y:S01]  /*db150*/  IMAD.X R25, R12, 0x1, R10, P0 ;  /* 0x000000010c197824 */ /* 0x000fe200000e060a */
[----:B------:R-:W-:-:S04]  /*db160*/  @P2 LOP3.LUT R35, R35, 0x40, RZ, 0xfc, !PT ;  /* 0x0000004023232812 */ /* 0x000fc800078efcff */
[----:B------:R0:W-:Y:S01]  /*db170*/  STL.64 [R1+0x3ec0], R24 ;  /* 0x003ec01801007387 */ /* 0x0001e20000100a00 */
[----:B------:R-:W-:Y:S01]  /*db180*/  LOP3.LUT R35, R35, 0xffffffdf, RZ, 0xc0, !PT ;  /* 0xffffffdf23237812 */ /* 0x000fe200078ec0ff */
[----:B------:R-:W-:Y:S01]  /*db190*/  UMOV UR4, UR7 ;  /* 0x0000000700047c82 */ /* 0x000fe20008000000 */
[----:B---3--:R-:W-:Y:S01]  /*db1a0*/  ISETP.GE.AND P2, PT, R21, UR5, PT ;  /* 0x0000000515007c0c */ /* 0x008fe2000bf46270 */
[----:B------:R-:W-:Y:S01]  /*db1b0*/  ULDC.64 UR6, c[0x0][0x228] ;  /* 0x00008a0000067ab9 */ /* 0x000fe20000000a00 */
[----:B0-----:R-:W-:Y:S01]  /*db1c0*/  IADD3 R24, P0, R22, R9, RZ ;  /* 0x0000000916187210 */ /* 0x001fe20007f1e0ff */
[----:B------:R-:W3:Y:S04]  /*db1d0*/  LDL.LU R21, [R1+0x4cc0] ;  /* 0x004cc00001157983 */ /* 0x000ee80000300800 */
[----:B------:R-:W-:Y:S01]  /*db1e0*/  IMAD.X R25, R12, 0x1, R11, P0 ;  /* 0x000000010c197824 */ /* 0x000fe200000e060b */
[----:B------:R-:W-:-:S02]  /*db1f0*/  @P1 LOP3.LUT R35, R35, 0x20, RZ, 0xfc, !PT ;  /* 0x0000002023231812 */ /* 0x000fc400078efcff */
[----:B------:R-:W-:Y:S01]  /*db200*/  ISETP.GE.AND P1, PT, R18, UR4, PT ;  /* 0x0000000412007c0c */ /* 0x000fe2000bf26270 */
[----:B------:R-:W-:Y:S01]  /*db210*/  ULDC.64 UR4, c[0x0][0x228] ;  /* 0x00008a0000047ab9 */ /* 0x000fe20000000a00 */
[----:B------:R-:W-:Y:S04]  /*db220*/  STL.64 [R1+0x3eb8], R24 ;  /* 0x003eb81801007387 */ /* 0x000fe80000100a00 */
[----:B------:R-:W3:Y:S01]  /*db230*/  LDL.LU R18, [R1+0x4cc4] ;  /* 0x004cc40001127983 */ /* 0x000ee20000300800 */
[----:B------:R-:W-:Y:S01]  /*db240*/  IMAD.U32 R12, RZ, RZ, UR4 ;  /* 0x00000004ff0c7e24 */ /* 0x000fe2000f8e00ff */
[----:B------:R-:W-:Y:S02]  /*db250*/  UMOV UR4, UR5 ;  /* 0x0000000500047c82 */ /* 0x000fe40008000000 */
[----:B------:R-:W-:Y:S01]  /*db260*/  ISETP.GE.AND P0, PT, R16, UR4, PT ;  /* 0x0000000410007c0c */ /* 0x000fe2000bf06270 */
[----:B------:R-:W-:Y:S01]  /*db270*/  ULDC.64 UR4, c[0x0][0x228] ;  /* 0x00008a0000047ab9 */ /* 0x000fe20000000a00 */
[----:B------:R-:W-:Y:S01]  /*db280*/  LOP3.LUT R35, R35, 0xffffffef, RZ, 0xc0, !PT ;  /* 0xffffffef23237812 */ /* 0x000fe200078ec0ff */
[----:B------:R-:W-:Y:S01]  /*db290*/  IMAD.U32 R16, RZ, RZ, UR4 ;  /* 0x00000004ff107e24 */ /* 0x000fe2000f8e00ff */
[----:B------:R-:W-:Y:S02]  /*db2a0*/  STL [R1+0xa0], R12 ;  /* 0x0000a00c01007387 */ /* 0x000fe40000100800 */
[----:B------:R-:W-:-:S02]  /*db2b0*/  @P2 LOP3.LUT R35, R35, 0x10, RZ, 0xfc, !PT ;  /* 0x0000001023232812 */ /* 0x000fc400078efcff */
[----:B------:R0:W-:Y:S02]  /*db2c0*/  STL [R1+0x9c], R16 ;  /* 0x00009c1001007387 */ /* 0x0001e40000100800 */
[----:B------:R-:W-:Y:S01]  /*db2d0*/  LOP3.LUT R35, R35, 0xfffffff7, RZ, 0xc0, !PT ;  /* 0xfffffff723237812 */ /* 0x000fe200078ec0ff */
[----:B0-----:R-:W-:-:S03]  /*db2e0*/  IMAD.U32 R16, RZ, RZ, UR6 ;  /* 0x00000006ff107e24 */ /* 0x001fc6000f8e00ff */
[----:B------:R-:W-:Y:S02]  /*db2f0*/  @P1 LOP3.LUT R35, R35, 0x8, RZ, 0xfc, !PT ;  /* 0x0000000823231812 */ /* 0x000fe400078efcff */
[----:B------:R0:W-:Y:S02]  /*db300*/  STL [R1+0x98], R16 ;  /* 0x0000981001007387 */ /* 0x0001e40000100800 */
[----:B------:R-:W-:Y:S02]  /*db310*/  LOP3.LUT R35, R35, 0xfffffffb, RZ, 0xc0, !PT ;  /* 0xfffffffb23237812 */ /* 0x000fe400078ec0ff */
[----:B0-----:R-:W3:Y:S02]  /*db320*/  LDL.LU R16, [R1+0x4cc8] ;  /* 0x004cc80001107983 */ /* 0x001ee40000300800 */
[----:B------:R-:W-:Y:S01]  /*db330*/  @P0 LOP3.LUT R35, R35, 0x4, RZ, 0xfc, !PT ;  /* 0x0000000423230812 */ /* 0x000fe200078efcff */
[----:B------:R-:W-:Y:S01]  /*db340*/  UMOV UR4, UR7 ;  /* 0x0000000700047c82 */ /* 0x000fe20008000000 */
[----:B------:R-:W-:Y:S01]  /*db350*/  SHF.R.S32.HI R12, RZ, 0x1f, R45 ;  /* 0x0000001fff0c7819 */ /* 0x000fe2000001142d */
[----:B------:R-:W-:Y:S01]  /*db360*/  ULDC.64 UR6, c[0x0][0x228] ;  /* 0x00008a0000067ab9 */ /* 0x000fe20000000a00 */
[----:B------:R-:W-:-:S02]  /*db370*/  LOP3.LUT R35, R35, 0xfffffffd, RZ, 0xc0, !PT ;  /* 0xfffffffd23237812 */ /* 0x000fc400078ec0ff */
[----:B------:R-:W-:-:S05]  /*db380*/  IADD3 R24, P0, R45, R4, RZ ;  /* 0x000000042d187210 */ /* 0x000fca0007f1e0ff */
[----:B------:R-:W-:Y:S01]  /*db390*/  IMAD.X R25, R12, 0x1, R5, P0 ;  /* 0x000000010c197824 */ /* 0x000fe200000e0605 */
[----:B--2---:R-:W-:Y:S02]  /*db3a0*/  ISETP.GE.AND P2, PT, R15, UR5, PT ;  /* 0x000000050f007c0c */ /* 0x004fe4000bf46270 */
[----:B------:R-:W2:Y:S01]  /*db3b0*/  LDL.LU R15, [R1+0x4ccc] ;  /* 0x004ccc00010f7983 */ /* 0x000ea20000300800 */
[----:B----4-:R-:W-:Y:S01]  /*db3c0*/  ISETP.GE.AND P1, PT, R14, UR4, PT ;  /* 0x000000040e007c0c */ /* 0x010fe2000bf26270 */
[----:B------:R-:W-:-:S09]  /*db3d0*/  ULDC.64 UR4, c[0x0][0x228] ;  /* 0x00008a0000047ab9 */ /* 0x000fd20000000a00 */
[----:B------:R-:W-:-:S04]  /*db3e0*/  @P2 LOP3.LUT R35, R35, 0x2, RZ, 0xfc, !PT ;  /* 0x0000000223232812 */ /* 0x000fc800078efcff */
[----:B------:R-:W-:-:S04]  /*db3f0*/  LOP3.LUT R35, R35, 0xfffffffe, RZ, 0xc0, !PT ;  /* 0xfffffffe23237812 */ /* 0x000fc800078ec0ff */
[----:B------:R-:W-:-:S05]  /*db400*/  @P1 LOP3.LUT R35, R35, 0x1, RZ, 0xfc, !PT ;  /* 0x0000000123231812 */ /* 0x000fca00078efcff */
[----:B------:R0:W-:Y:S04]  /*db410*/  STL [R1+0x56e4], R35 ;  /* 0x0056e42301007387 */ /* 0x0001e80000100800 */
[----:B------:R1:W-:Y:S01]  /*db420*/  STL.64 [R1+0x3eb0], R24 ;  /* 0x003eb01801007387 */ /* 0x0003e20000100a00 */
[----:B0-----:R-:W-:-:S05]  /*db430*/  IMAD.U32 R35, RZ, RZ, UR6 ;  /* 0x00000006ff237e24 */ /* 0x001fca000f8e00ff */
[----:B------:R-:W-:Y:S04]  /*db440*/  STL [R1+0x56ec], R35 ;  /* 0x0056ec2301007387 */ /* 0x000fe80000100800 */
[----:B------:R-:W4:Y:S01]  /*db450*/  LDL.LU R22, [R1+0x4cd0] ;  /* 0x004cd00001167983 */ /* 0x000f220000300800 */
[----:B-1----:R-:W-:Y:S01]  /*db460*/  IADD3 R24, P0, R45, R6, RZ ;  /* 0x000000062d187210 */ /* 0x002fe20007f1e0ff */
[----:B------:R-:W-:-:S04]  /*db470*/  IMAD.U32 R14, RZ, RZ, UR4 ;  /* 0x00000004ff0e7e24 */ /* 0x000fc8000f8e00ff */
[----:B------:R-:W-:Y:S01]  /*db480*/  IMAD.X R25, R12, 0x1, R7, P0 ;  /* 0x000000010c197824 */ /* 0x000fe200000e0607 */
[----:B------:R-:W-:Y:S01]  /*db490*/  UMOV UR4, UR7 ;  /* 0x0000000700047c82 */ /* 0x000fe20008000000 */
[----:B------:R-:W-:-:S03]  /*db4a0*/  ULDC.64 UR6, c[0x0][0x228] ;  /* 0x00008a0000067ab9 */ /* 0x000fc60000000a00 */
[----:B------:R0:W-:Y:S01]  /*db4b0*/  STL.64 [R1+0x3ed0], R24 ;  /* 0x003ed01801007387 */ /* 0x0001e20000100a00 */
[----:B---3--:R-:W-:-:S03]  /*db4c0*/  ISETP.GE.AND P2, PT, R21, UR5, PT ;  /* 0x0000000515007c0c */ /* 0x008fc6000bf46270 */
[----:B------:R-:W3:Y:S01]  /*db4d0*/  LDL.LU R21, [R1+0x4cd4] ;  /* 0x004cd40001157983 */ /* 0x000ee20000300800 */
[----:B------:R-:W-:Y:S01]  /*db4e0*/  ISETP.GE.AND P1, PT, R18, UR4, PT ;  /* 0x0000000412007c0c */ /* 0x000fe2000bf26270 */
[----:B------:R-:W-:Y:S02]  /*db4f0*/  ULDC.64 UR4, c[0x0][0x228] ;  /* 0x00008a0000047ab9 */ /* 0x000fe40000000a00 */
[----:B------:R-:W3:Y:S01]  /*db500*/  LDL.LU R18, [R1+0x4cd8] ;  /* 0x004cd80001127983 */ /* 0x000ee20000300800 */
[----:B0-----:R-:W-:-:S05]  /*db510*/  IMAD.U32 R24, RZ, RZ, UR4 ;  /* 0x00000004ff187e24 */ /* 0x001fca000f8e00ff */
[----:B------:R0:W-:Y:S02]  /*db520*/  STL [R1+0x8c], R24 ;  /* 0x00008c1801007387 */ /* 0x0001e40000100800 */
[----:B0-----:R-:W-:-:S05]  /*db530*/  IMAD.U32 R24, RZ, RZ, UR6 ;  /* 0x00000006ff187e24 */ /* 0x001fca000f8e00ff */
[----:B------:R0:W-:Y:S01]  /*db540*/  STL [R1+0x88], R24 ;  /* 0x0000881801007387 */ /* 0x0001e20000100800 */
[----:B------:R-:W-:Y:S02]  /*db550*/  @P2 LOP3.LUT R36, R36, 0x80000000, RZ, 0xfc, !PT ;  /* 0x8000000024242812 */ /* 0x000fe400078efcff */
[----:B0-----:R-:W-:-:S05]  /*db560*/  IADD3 R24, P0, R45, R8, RZ ;  /* 0x000000082d187210 */ /* 0x001fca0007f1e0ff */
[----:B------:R-:W-:Y:S01]  /*db570*/  IMAD.X R25, R12, 0x1, R10, P0 ;  /* 0x000000010c197824 */ /* 0x000fe200000e060a */
[----:B------:R-:W-:-:S04]  /*db580*/  ISETP.GE.AND P2, PT, R16, UR5, PT ;  /* 0x0000000510007c0c */ /* 0x000fc8000bf46270 */
[----:B------:R0:W-:Y:S04]  /*db590*/  STL.64 [R1+0x3ee8], R24 ;  /* 0x003ee81801007387 */ /* 0x0001e80000100a00 */
[----:B------:R-:W3:Y:S01]  /*db5a0*/  LDL.LU R16, [R1+0x4cdc] ;  /* 0x004cdc0001107983 */ /* 0x000ee20000300800 */
[----:B------:R-:W-:Y:S01]  /*db5b0*/  LOP3.LUT R36, R36, 0xbfffffff, RZ, 0xc0, !PT ;  /* 0xbfffffff24247812 */ /* 0x000fe200078ec0ff */
[----:B------:R-:W-:Y:S01]  /*db5c0*/  UMOV UR4, UR7 ;  /* 0x0000000700047c82 */ /* 0x000fe20008000000 */
[----:B------:R-:W-:Y:S02]  /*db5d0*/  ULDC.64 UR6, c[0x0][0x228] ;  /* 0x00008a0000067ab9 */ /* 0x000fe40000000a00 */
[----:B------:R-:W-:Y:S02]  /*db5e0*/  @P1 LOP3.LUT R36, R36, 0x40000000, RZ, 0xfc, !PT ;  /* 0x4000000024241812 */ /* 0x000fe400078efcff */
[----:B0-----:R-:W-:-:S02]  /*db5f0*/  IADD3 R24, P0, R45, R9, RZ ;  /* 0x000000092d187210 */ /* 0x001fc40007f1e0ff */
[----:B------:R-:W-:-:S03]  /*db600*/  LOP3.LUT R36, R36, 0xdfffffff, RZ, 0xc0, !PT ;  /* 0xdfffffff24247812 */ /* 0x000fc600078ec0ff */
[----:B------:R-:W-:Y:S01]  /*db610*/  IMAD.X R25, R12, 0x1, R11, P0 ;  /* 0x000000010c197824 */ /* 0x000fe200000e060b */
[----:B------:R-:W-:-:S04]  /*db620*/  @P2 LOP3.LUT R36, R36, 0x20000000, RZ, 0xfc, !PT ;  /* 0x2000000024242812 */ /* 0x000fc800078efcff */
[----:B------:R-:W-:Y:S02]  /*db630*/  LOP3.LUT R36, R36, 0xefffffff, RZ, 0xc0, !PT ;  /* 0xefffffff24247812 */ /* 0x000fe400078ec0ff */
[----:B--2---:R-:W-:Y:S01]  /*db640*/  ISETP.GE.AND P1, PT, R15, UR4, PT ;  /* 0x000000040f007c0c */ /* 0x004fe2000bf26270 */
[----:B------:R-:W-:Y:S01]  /*db650*/  ULDC.64 UR4, c[0x0][0x228] ;  /* 0x00008a0000047ab9 */ /* 0x000fe20000000a00 */
[----:B------:R-:W2:Y:S01]  /*db660*/  LDL.LU R15, [R1+0x4ce0] ;  /* 0x004ce000010f7983 */ /* 0x000ea20000300800 */
[----:B------:R-:W-:Y:S01]  /*db670*/  IMAD.U32 R12, RZ, RZ, UR4 ;  /* 0x00000004ff0c7e24 */ /* 0x000fe2000f8e00ff */
[----:B------:R-:W-:Y:S02]  /*db680*/  UMOV UR4, UR5 ;  /* 0x0000000500047c82 */ /* 0x000fe40008000000 */
[----:B------:R-:W-:Y:S07]  /*db690*/  STL.64 [R1+0x3ee0], R24 ;  /* 0x003ee01801007387 */ /* 0x000fee0000100a00 */
[----:B------:R-:W-:Y:S01]  /*db6a0*/  @P1 LOP3.LUT R36, R36, 0x10000000, RZ, 0xfc, !PT ;  /* 0x1000000024241812 */ /* 0x000fe200078efcff */
[----:B------:R0:W-:Y:S03]  /*db6b0*/  STL [R1+0x84], R12 ;  /* 0x0000840c01007387 */ /* 0x0001e60000100800 */
[----:B------:R-:W-:-:S02]  /*db6c0*/  LOP3.LUT R36, R36, 0xf7ffffff, RZ, 0xc0, !PT ;  /* 0xf7ffffff24247812 */ /* 0x000fc400078ec0ff */
[----:B0-----:R-:W-:Y:S02]  /*db6d0*/  SHF.R.S32.HI R12, RZ, 0x1f, R44 ;  /* 0x0000001fff0c7819 */ /* 0x001fe4000001142c */
[----:B----4-:R-:W-:Y:S01]  /*db6e0*/  ISETP.GE.AND P0, PT, R22, UR4, PT ;  /* 0x0000000416007c0c */ /* 0x010fe2000bf06270 */
[----:B------:R-:W-:Y:S02]  /*db6f0*/  ULDC.64 UR4, c[0x0][0x228] ;  /* 0x00008a0000047ab9 */ /* 0x000fe40000000a00 */
[----:B------:R-:W-:Y:S01]  /*db700*/  IMAD.U32 R22, RZ, RZ, UR4 ;  /* 0x00000004ff167e24 */ /* 0x000fe2000f8e00ff */
[----:B------:R-:W-:-:S04]  /*db710*/  UMOV UR4, UR7 ;  /* 0x0000000700047c82 */ /* 0x000fc80008000000 */
[----:B------:R0:W-:Y:S05]  /*db720*/  STL [R1+0x80], R22 ;  /* 0x0000801601007387 */ /* 0x0001ea0000100800 */
[----:B------:R-:W-:Y:S02]  /*db730*/  @P0 LOP3.LUT R36, R36, 0x8000000, RZ, 0xfc, !PT ;  /* 0x0800000024240812 */ /* 0x000fe400078efcff */
[----:B------:R-:W-:Y:S01]  /*db740*/  IADD3 R24, P0, R44, R4, RZ ;  /* 0x000000042c187210 */ /* 0x000fe20007f1e0ff */
[----:B0-----:R-:W-:Y:S01]  /*db750*/  IMAD.U32 R22, RZ, RZ, UR6 ;  /* 0x00000006ff167e24 */ /* 0x001fe2000f8e00ff */
[----:B---3--:R-:W-:-:S03]  /*db760*/  ISETP.GE.AND P2, PT, R21, UR5, PT ;  /* 0x0000000515007c0c */ /* 0x008fc6000bf46270 */
[----:B------:R-:W-:Y:S01]  /*db770*/  IMAD.X R25, R12, 0x1, R5, P0 ;  /* 0x000000010c197824 */ /* 0x000fe200000e0605 */
[----:B------:R-:W-:Y:S01]  /*db780*/  ISETP.GE.AND P1, PT, R18, UR4, PT ;  /* 0x0000000412007c0c */ /* 0x000fe2000bf26270 */
[----:B------:R0:W-:Y:S01]  /*db790*/  STL [R1+0x7c], R22 ;  /* 0x00007c1601007387 */ /* 0x0001e20000100800 */
[----:B------:R-:W-:Y:S01]  /*db7a0*/  ULDC.64 UR4, c[0x0][0x228] ;  /* 0x00008a0000047ab9 */ /* 0x000fe20000000a00 */
[----:B------:R-:W-:Y:S01]  /*db7b0*/  LOP3.LUT R36, R36, 0xfbffffff, RZ, 0xc0, !PT ;  /* 0xfbffffff24247812 */ /* 0x000fe200078ec0ff */
[----:B------:R-:W-:Y:S01]  /*db7c0*/  IMAD.U32 R21, RZ, RZ, UR4 ;  /* 0x00000004ff157e24 */ /* 0x000fe2000f8e00ff */
[----:B------:R-:W-:Y:S01]  /*db7d0*/  ULDC.64 UR6, c[0x0][0x228] ;  /* 0x00008a0000067ab9 */ /* 0x000fe20000000a00 */
[----:B0-----:R-:W3:Y:S04]  /*db7e0*/  LDL.LU R22, [R1+0x4ce4] ;  /* 0x004ce40001167983 */ /* 0x001ee80000300800 */
[----:B------:R-:W4:Y:S04]  /*db7f0*/  LDL.LU R18, [R1+0x4ce8] ;  /* 0x004ce80001127983 */ /* 0x000f280000300800 */
[----:B------:R0:W-:Y:S04]  /*db800*/  STL.64 [R1+0x3ed8], R24 ;  /* 0x003ed81801007387 */ /* 0x0001e80000100a00 */
[----:B------:R1:W-:Y:S04]  /*db810*/  STL [R1+0x78], R21 ;  /* 0x0000781501007387 */ /* 0x0003e80000100800 */
[----:B0-----:R-:W4:Y:S04]  /*db820*/  LDL.LU R24, [R1+0x4cec] ;  /* 0x004cec0001187983 */ /* 0x001f280000300800 */
[----:B-1----:R-:W4:Y:S01]  /*db830*/  LDL.LU R21, [R1+0x4cf0] ;  /* 0x004cf00001157983 */ /* 0x002f220000300800 */
[----:B------:R-:W-:-:S02]  /*db840*/  @P2 LOP3.LUT R36, R36, 0x4000000, RZ, 0xfc, !PT ;  /* 0x0400000024242812 */ /* 0x000fc400078efcff */
[----:B------:R-:W-:Y:S02]  /*db850*/  ISETP.GE.AND P2, PT, R16, UR5, PT ;  /* 0x0000000510007c0c */ /* 0x000fe4000bf46270 */
[----:B------:R-:W4:Y:S01]  /*db860*/  LDL.LU R16, [R1+0x4cf4] ;  /* 0x004cf40001107983 */ /* 0x000f220000300800 */
[----:B------:R-:W-:Y:S02]  /*db870*/  IADD3 R34, P0, R44, R6, RZ ;  /* 0x000000062c227210 */ /* 0x000fe40007f1e0ff */
[----:B------:R-:W-:-:S03]  /*db880*/  LOP3.LUT R36, R36, 0xfdffffff, RZ, 0xc0, !PT ;  /* 0xfdffffff24247812 */ /* 0x000fc600078ec0ff */
[----:B------:R-:W-:Y:S01]  /*db890*/  IMAD.X R35, R12, 0x1, R7, P0 ;  /* 0x000000010c237824 */ /* 0x000fe200000e0607 */
[----:B------:R-:W-:Y:S01]  /*db8a0*/  @P1 LOP3.LUT R36, R36, 0x2000000, RZ, 0xfc, !PT ;  /* 0x0200000024241812 */ /* 0x000fe200078efcff */
[----:B------:R-:W-:Y:S01]  /*db8b0*/  UMOV UR4, UR7 ;  /* 0x0000000700047c82 */ /* 0x000fe20008000000 */
[----:B------:R-:W-:Y:S01]  /*db8c0*/  IMAD.U32 R45, RZ, RZ, UR6 ;  /* 0x00000006ff2d7e24 */ /* 0x000fe2000f8e00ff */
[----:B------:R-:W-:Y:S01]  /*db8d0*/  ULDC.64 UR6, c[0x0][0x228] ;  /* 0x00008a0000067ab9 */ /* 0x000fe20000000a00 */
[----:B------:R0:W-:Y:S01]  /*db8e0*/  STL.64 [R1+0x3f00], R34 ;  /* 0x003f002201007387 */ /* 0x0001e20000100a00 */
[----:B------:R-:W-:Y:S01]  /*db8f0*/  LOP3.LUT R36, R36, 0xfeffffff, RZ, 0xc0, !PT ;  /* 0xfeffffff24247812 */ /* 0x000fe200078ec0ff */
[----:B------:R-:W-:-:S03]  /*db900*/  IMAD.U32 R25, RZ, RZ, UR6 ;  /* 0x00000006ff197e24 */ /* 0x000fc6000f8e00ff */
[----:B------:R-:W-:Y:S02]  /*db910*/  @P2 LOP3.LUT R36, R36, 0x1000000, RZ, 0xfc, !PT ;  /* 0x0100000024242812 */ /* 0x000fe400078efcff */
[----:B0-----:R-:W-:Y:S01]  /*db920*/  IADD3 R34, P0, R44, R8, RZ ;  /* 0x000000082c227210 */ /* 0x001fe20007f1e0ff */
[----:B------:R-:W-:Y:S04]  /*db930*/  STL [R1+0x6c], R25 ;  /* 0x00006c1901007387 */ /* 0x000fe80000100800 */
[----:B------:R-:W-:Y:S01]  /*db940*/  IMAD.X R35, R12, 0x1, R10, P0 ;  /* 0x000000010c237824 */ /* 0x000fe200000e060a */
[----:B------:R-:W-:-:S04]  /*db950*/  LOP3.LUT R36, R36, 0xff7fffff, RZ, 0xc0, !PT ;  /* 0xff7fffff24247812 */ /* 0x000fc800078ec0ff */
[----:B------:R0:W-:Y:S02]  /*db960*/  STL.64 [R1+0x3f20], R34 ;  /* 0x003f202201007387 */ /* 0x0001e40000100a00 */
[----:B0-----:R-:W-:-:S05]  /*db970*/  IADD3 R34, P0, R44, R9, RZ ;  /* 0x000000092c227210 */ /* 0x001fca0007f1e0ff */
[----:B------:R-:W-:Y:S01]  /*db980*/  IMAD.X R35, R12, 0x1, R11, P0 ;  /* 0x000000010c237824 */ /* 0x000fe200000e060b */
[----:B--2---:R-:W-:Y:S01]  /*db990*/  ISETP.GE.AND P1, PT, R15, UR4, PT ;  /* 0x000000040f007c0c */ /* 0x004fe2000bf26270 */
[----:B------:R-:W-:Y:S02]  /*db9a0*/  ULDC.64 UR4, c[0x0][0x228] ;  /* 0x00008a0000047ab9 */ /* 0x000fe40000000a00 */
[----:B------:R-:W-:Y:S01]  /*db9b0*/  IMAD.U32 R15, RZ, RZ, UR4 ;  /* 0x00000004ff0f7e24 */ /* 0x000fe2000f8e00ff */
[----:B------:R-:W-:Y:S01]  /*db9c0*/  UMOV UR4, UR7 ;  /* 0x0000000700047c82 */ /* 0x000fe20008000000 */
[----:B------:R-:W-:-:S08]  /*db9d0*/  ULDC.64 UR6, c[0x0][0x228] ;  /* 0x00008a0000067ab9 */ /* 0x000fd00000000a00 */
[----:B------:R-:W-:-:S04]  /*db9e0*/  @P1 LOP3.LUT R36, R36, 0x800000, RZ, 0xfc, !PT ;  /* 0x0080000024241812 */ /* 0x000fc800078efcff */
[----:B------:R-:W-:Y:S02]  /*db9f0*/  LOP3.LUT R36, R36, 0xffbfffff, RZ, 0xc0, !PT ;  /* 0xffbfffff24247812 */ /* 0x000fe400078ec0ff */
[----:B---3--:R-:W-:Y:S02]  /*dba00*/  ISETP.GE.AND P2, PT, R22, UR5, PT ;  /* 0x0000000516007c0c */ /* 0x008fe4000bf46270 */
[----:B------:R-:W2:Y:S01]  /*dba10*/  LDL.LU R22, [R1+0x4cf8] ;  /* 0x004cf80001167983 */ /* 0x000ea20000300800 */
[----:B----4-:R-:W-:Y:S01]  /*dba20*/  ISETP.GE.AND P1, PT, R18, UR4, PT ;  /* 0x0000000412007c0c */ /* 0x010fe2000bf26270 */
[----:B------:R-:W-:Y:S02]  /*dba30*/  ULDC.64 UR4, c[0x0][0x228] ;  /* 0x00008a0000047ab9 */ /* 0x000fe40000000a00 */
[----:B------:R-:W3:Y:S01]  /*dba40*/  LDL.LU R18, [R1+0x4cfc] ;  /* 0x004cfc0001127983 */ /* 0x000ee20000300800 */
[----:B------:R-:W-:Y:S01]  /*dba50*/  IMAD.U32 R12, RZ, RZ, UR4 ;  /* 0x00000004ff0c7e24 */ /* 0x000fe2000f8e00ff */
[----:B------:R-:W-:-:S02]  /*dba60*/  UMOV UR4, UR5 ;  /* 0x0000000500047c82 */ /* 0x000fc40008000000 */
[----:B------:R-:W-:Y:S01]  /*dba70*/  STL.64 [R1+0x3f18], R34 ;  /* 0x003f182201007387 */ /* 0x000fe20000100a00 */
[----:B------:R-:W-:Y:S01]  /*dba80*/  ISETP.GE.AND P0, PT, R24, UR4, PT ;  /* 0x0000000418007c0c */ /* 0x000fe2000bf06270 */
[----:B------:R-:W-:Y:S02]  /*dba90*/  ULDC.64 UR4, c[0x0][0x228] ;  /* 0x00008a0000047ab9 */ /* 0x000fe40000000a00 */
[----:B------:R-:W-:Y:S01]  /*dbaa0*/  IMAD.U32 R24, RZ, RZ, UR4 ;  /* 0x00000004ff187e24 */ /* 0x000fe2000f8e00ff */
[----:B------:R-:W-:Y:S04]  /*dbab0*/  STL [R1+0x68], R12 ;  /* 0x0000680c01007387 */ /* 0x000fe80000100800 */
[----:B------:R0:W-:Y:S01]  /*dbac0*/  STL [R1+0x64], R24 ;  /* 0x0000641801007387 */ /* 0x0001e20000100800 */
[----:B------:R-:W-:-:S02]  /*dbad0*/  @P2 LOP3.LUT R36, R36, 0x400000, RZ, 0xfc, !PT ;  /* 0x0040000024242812 */ /* 0x000fc400078efcff */
[----:B------:R-:W-:Y:S01]  /*dbae0*/  ISETP.GE.AND P2, PT, R21, UR5, PT ;  /* 0x0000000515007c0c */ /* 0x000fe2000bf46270 */
[----:B0-----:R-:W-:-:S05]  /*dbaf0*/  IMAD.U32 R24, RZ, RZ, UR6 ;  /* 0x00000006ff187e24 */ /* 0x001fca000f8e00ff */
[----:B------:R0:W-:Y:S04]  /*dbb00*/  STL [R1+0x60], R24 ;  /* 0x0000601801007387 */ /* 0x0001e80000100800 */
[----:B------:R-:W4:Y:S01]  /*dbb10*/  LDL.LU R21, [R1+0x4d00] ;  /* 0x004d000001157983 */ /* 0x000f220000300800 */
[----:B------:R-:W-:-:S04]  /*dbb20*/  LOP3.LUT R36, R36, 0xffdfffff, RZ, 0xc0, !PT ;  /* 0xffdfffff24247812 */ /* 0x000fc800078ec0ff */
[----:B------:R-:W-:-:S04]  /*dbb30*/  @P1 LOP3.LUT R36, R36, 0x200000, RZ, 0xfc, !PT ;  /* 0x0020000024241812 */ /* 0x000fc800078efcff */
[----:B------:R-:W-:Y:S02]  /*dbb40*/  LOP3.LUT R36, R36, 0xffefffff, RZ, 0xc0, !PT ;  /* 0xffefffff24247812 */ /* 0x000fe400078ec0ff */
[----:B------:R-:W-:Y:S02]  /*dbb50*/  SHF.R.S32.HI R12, RZ, 0x1f, R43 ;  /* 0x0000001fff0c7819 */ /* 0x000fe4000001142b */
[----:B------:R-:W-:Y:S02]  /*dbb60*/  @P0 LOP3.LUT R36, R36, 0x100000, RZ, 0xfc, !PT ;  /* 0x0010000024240812 */ /* 0x000fe400078efcff */
[----:B0-----:R-:W-:Y:S01]  /*dbb70*/  IADD3 R24, P0, R43, R4, RZ ;  /* 0x000000042b187210 */ /* 0x001fe20007f1e0ff */
[----:B------:R-:W-:Y:S01]  /*dbb80*/  UMOV UR4, UR7 ;  /* 0x0000000700047c82 */ /* 0x000fe20008000000 */
[----:B------:R-:W-:-:S03]  /*dbb90*/  ULDC.64 UR6, c[0x0][0x228] ;  /* 0x00008a0000067ab9 */ /* 0x000fc60000000a00 */
[----:B------:R-:W-:Y:S01]  /*dbba0*/  IMAD.X R25, R12, 0x1, R5, P0 ;  /* 0x000000010c197824 */ /* 0x000fe200000e0605 */
[----:B------:R-:W-:Y:S01]  /*dbbb0*/  ISETP.GE.AND P1, PT, R16, UR4, PT ;  /* 0x0000000410007c0c */ /* 0x000fe2000bf26270 */
[----:B------:R-:W-:Y:S01]  /*dbbc0*/  ULDC.64 UR4, c[0x0][0x228] ;  /* 0x00008a0000047ab9 */ /* 0x000fe20000000a00 */
[----:B------:R-:W4:Y:S04]  /*dbbd0*/  LDL.LU R16, [R1+0x4d04] ;  /* 0x004d040001107983 */ /* 0x000f280000300800 */
[----:B------:R0:W-:Y:S02]  /*dbbe0*/  STL.64 [R1+0x3f10], R24 ;  /* 0x003f101801007387 */ /* 0x0001e40000100a00 */
[----:B0-----:R-:W-:-:S05]  /*dbbf0*/  IMAD.U32 R24, RZ, RZ, UR4 ;  /* 0x00000004ff187e24 */ /* 0x001fca000f8e00ff */
[----:B------:R0:W-:Y:S02]  /*dbc00*/  STL [R1+0x5c], R24 ;  /* 0x00005c1801007387 */ /* 0x0001e40000100800 */
[----:B0-----:R-:W-:-:S05]  /*dbc10*/  IMAD.U32 R24, RZ, RZ, UR6 ;  /* 0x00000006ff187e24 */ /* 0x001fca000f8e00ff */
[----:B------:R0:W-:Y:S04]  /*dbc20*/  STL [R1+0x58], R24 ;  /* 0x0000581801007387 */ /* 0x0001e80000100800 */
[----:B------:R-:W4:Y:S01]  /*dbc30*/  LDL.LU R26, [R1+0x4d0c] ;  /* 0x004d0c00011a7983 */ /* 0x000f220000300800 */
[----:B0-----:R-:W-:-:S05]  /*dbc40*/  IADD3 R24, P0, R43, R6, RZ ;  /* 0x000000062b187210 */ /* 0x001fca0007f1e0ff */
[----:B------:R-:W-:-:S05]  /*dbc50*/  IMAD.X R25, R12, 0x1, R7, P0 ;  /* 0x000000010c197824 */ /* 0x000fca00000e0607 */
[----:B------:R0:W-:Y:S04]  /*dbc60*/  STL.64 [R1+0x3f30], R24 ;  /* 0x003f301801007387 */ /* 0x0001e80000100a00 */
[----:B0-----:R-:W4:Y:S04]  /*dbc70*/  LDL.LU R25, [R1+0x4d10] ;  /* 0x004d100001197983 */ /* 0x001f280000300800 */
[----:B------:R-:W4:Y:S01]  /*dbc80*/  LDL.LU R24, [R1+0x4d14] ;  /* 0x004d140001187983 */ /* 0x000f220000300800 */
[----:B------:R-:W-:-:S04]  /*dbc90*/  LOP3.LUT R36, R36, 0xfff7ffff, RZ, 0xc0, !PT ;  /* 0xfff7ffff24247812 */ /* 0x000fc800078ec0ff */
[----:B------:R-:W-:-:S04]  /*dbca0*/  @P2 LOP3.LUT R36, R36, 0x80000, RZ, 0xfc, !PT ;  /* 0x0008000024242812 */ /* 0x000fc800078efcff */
[----:B------:R-:W-:Y:S02]  /*dbcb0*/  LOP3.LUT R36, R36, 0xfffbffff, RZ, 0xc0, !PT ;  /* 0xfffbffff24247812 */ /* 0x000fe400078ec0ff */
[----:B------:R-:W-:Y:S02]  /*dbcc0*/  IADD3 R34, P0, R43, R8, RZ ;  /* 0x000000082b227210 */ /* 0x000fe40007f1e0ff */
[----:B------:R-:W-:Y:S01]  /*dbcd0*/  @P1 LOP3.LUT R36, R36, 0x40000, RZ, 0xfc, !PT ;  /* 0x0004000024241812 */ /* 0x000fe200078efcff */
[----:B------:R-:W-:Y:S01]  /*dbce0*/  UMOV UR4, UR7 ;  /* 0x0000000700047c82 */ /* 0x000fe20008000000 */
[----:B------:R-:W-:Y:S01]  /*dbcf0*/  ULDC.64 UR6, c[0x0][0x228] ;  /* 0x00008a0000067ab9 */ /* 0x000fe20000000a00 */
[----:B------:R-:W-:Y:S01]  /*dbd00*/  IMAD.X R35, R12, 0x1, R10, P0 ;  /* 0x000000010c237824 */ /* 0x000fe200000e060a */
[----:B------:R-:W-:-:S04]  /*dbd10*/  LOP3.LUT R36, R36, 0xfffdffff, RZ, 0xc0, !PT ;  /* 0xfffdffff24247812 */ /* 0x000fc800078ec0ff */
[----:B------:R0:W-:Y:S01]  /*dbd20*/  STL.64 [R1+0x3f50], R34 ;  /* 0x003f502201007387 */ /* 0x0001e20000100a00 */
[----:B--2---:R-:W-:Y:S02]  /*dbd30*/  ISETP.GE.AND P2, PT, R22, UR5, PT ;  /* 0x0000000516007c0c */ /* 0x004fe4000bf46270 */
[----:B---3--:R-:W-:Y:S01]  /*dbd40*/  ISETP.GE.AND P1, PT, R18, UR4, PT ;  /* 0x0000000412007c0c */ /* 0x008fe2000bf26270 */
[----:B------:R-:W-:-:S10]  /*dbd50*/  ULDC.64 UR4, c[0x0][0x228] ;  /* 0x00008a0000047ab9 */ /* 0x000fd40000000a00 */
[----:B------:R-:W-:Y:S02]  /*dbd60*/  @P2 LOP3.LUT R36, R36, 0x20000, RZ, 0xfc, !PT ;  /* 0x0002000024242812 */ /* 0x000fe400078efcff */
[----:B----4-:R-:W-:Y:S02]  /*dbd70*/  ISETP.GE.AND P2, PT, R21, UR5, PT ;  /* 0x0000000515007c0c */ /* 0x010fe4000bf46270 */
[----:B------:R-:W2:Y:S01]  /*dbd80*/  LDL.LU R21, [R1+0x4d18] ;  /* 0x004d180001157983 */ /* 0x000ea20000300800 */
[----:B------:R-:W-:Y:S01]  /*dbd90*/  LOP3.LUT R36, R36, 0xfffeffff, RZ, 0xc0, !PT ;  /* 0xfffeffff24247812 */ /* 0x000fe200078ec0ff */
[----:B------:R-:W-:Y:S01]  /*dbda0*/  IMAD.U32 R22, RZ, RZ, UR4 ;  /* 0x00000004ff167e24 */ /* 0x000fe2000f8e00ff */
[----:B0-----:R-:W-:Y:S01]  /*dbdb0*/  IADD3 R34, P0, R43, R9, RZ ;  /* 0x000000092b227210 */ /* 0x001fe20007f1e0ff */
[----:B------:R-:W-:Y:S01]  /*dbdc0*/  UMOV UR4, UR7 ;  /* 0x0000000700047c82 */ /* 0x000fe20008000000 */
[----:B------:R-:W-:-:S03]  /*dbdd0*/  @P1 LOP3.LUT R36, R36, 0x10000, RZ, 0xfc, !PT ;  /* 0x0001000024241812 */ /* 0x000fc600078efcff */
[----:B------:R-:W-:Y:S01]  /*dbde0*/  IMAD.X R35, R12, 0x1, R11, P0 ;  /* 0x000000010c237824 */ /* 0x000fe200000e060b */
[----:B------:R-:W-:-:S04]  /*dbdf0*/  LOP3.LUT R36, R36, 0xffff7fff, RZ, 0xc0, !PT ;  /* 0xffff7fff24247812 */ /* 0x000fc800078ec0ff */
[----:B------:R-:W-:Y:S02]  /*dbe00*/  @P2 LOP3.LUT R36, R36, 0x8000, RZ, 0xfc, !PT ;  /* 0x0000800024242812 */ /* 0x000fe400078efcff */
[----:B------:R-:W-:Y:S01]  /*dbe10*/  ISETP.GE.AND P1, PT, R16, UR4, PT ;  /* 0x0000000410007c0c */ /* 0x000fe2000bf26270 */
[----:B------:R-:W-:Y:S01]  /*dbe20*/  ULDC.64 UR4, c[0x0][0x228] ;  /* 0x00008a0000047ab9 */ /* 0x000fe20000000a00 */
[----:B------:R-:W3:Y:S01]  /*dbe30*/  LDL.LU R16, [R1+0x4d1c] ;  /* 0x004d1c0001107983 */ /* 0x000ee20000300800 */
[----:B------:R-:W-:Y:S01]  /*dbe40*/  IMAD.U32 R12, RZ, RZ, UR4 ;  /* 0x00000004ff0c7e24 */ /* 0x000fe2000f8e00ff */
[----:B------:R-:W-:Y:S01]  /*dbe50*/  UMOV UR4, UR5 ;  /* 0x0000000500047c82 */ /* 0x000fe20008000000 */
[----:B------:R-:W-:Y:S01]  /*dbe60*/  LOP3.LUT R36, R36, 0xffffbfff, RZ, 0xc0, !PT ;  /* 0xffffbfff24247812 */ /* 0x000fe200078ec0ff */
[----:B------:R-:W-:Y:S01]  /*dbe70*/  IMAD.U32 R18, RZ, RZ, UR6 ;  /* 0x00000006ff127e24 */ /* 0x000fe2000f8e00ff */
[----:B------:R-:W-:Y:S01]  /*dbe80*/  STL.64 [R1+0x3f48], R34 ;  /* 0x003f482201007387 */ /* 0x000fe20000100a00 */
[----:B------:R-:W-:-:S03]  /*dbe90*/  ULDC.64 UR6, c[0x0][0x228] ;  /* 0x00008a0000067ab9 */ /* 0x000fc60000000a00 */
[----:B------:R0:W-:Y:S02]  /*dbea0*/  STL [R1+0x4c], R12 ;  /* 0x00004c0c01007387 */ /* 0x0001e40000100800 */
[----:B------:R-:W-:-:S04]  /*dbeb0*/  @P1 LOP3.LUT R36, R36, 0x4000, RZ, 0xfc, !PT ;  /* 0x0000400024241812 */ /* 0x000fc800078efcff */
[----:B------:R-:W-:Y:S02]  /*dbec0*/  LOP3.LUT R36, R36, 0xffffdfff, RZ, 0xc0, !PT ;  /* 0xffffdfff24247812 */ /* 0x000fe400078ec0ff */
[----:B0-----:R-:W-:Y:S02]  /*dbed0*/  SHF.R.S32.HI R12, RZ, 0x1f, R42 ;  /* 0x0000001fff0c7819 */ /* 0x001fe4000001142a */
[----:B------:R-:W-:Y:S01]  /*dbee0*/  ISETP.GE.AND P0, PT, R26, UR4, PT ;  /* 0x000000041a007c0c */ /* 0x000fe2000bf06270 */
[----:B------:R-:W-:Y:S02]  /*dbef0*/  ULDC.64 UR4, c[0x0][0x228] ;  /* 0x00008a0000047ab9 */ /* 0x000fe40000000a00 */
[----:B------:R-:W-:-:S05]  /*dbf00*/  IMAD.U32 R26, RZ, RZ, UR4 ;  /* 0x00000004ff1a7e24 */ /* 0x000fca000f8e00ff */
[----:B------:R0:W-:Y:S01]  /*dbf10*/  STL [R1+0x48], R26 ;  /* 0x0000481a01007387 */ /* 0x0001e20000100800 */
[----:B------:R-:W-:Y:S01]  /*dbf20*/  UMOV UR4, UR7 ;  /* 0x0000000700047c82 */ /* 0x000fe20008000000 */
[----:B0-----:R-:W-:-:S03]  /*dbf30*/  IMAD.U32 R26, RZ, RZ, UR6 ;  /* 0x00000006ff1a7e24 */ /* 0x001fc6000f8e00ff */
[----:B------:R-:W-:Y:S01]  /*dbf40*/  @P0 LOP3.LUT R36, R36, 0x2000, RZ, 0xfc, !PT ;  /* 0x0000200024240812 */ /* 0x000fe200078efcff */
[----:B------:R-:W-:Y:S01]  /*dbf50*/  ULDC.64 UR6, c[0x0][0x228] ;  /* 0x00008a0000067ab9 */ /* 0x000fe20000000a00 */
[----:B------:R0:W-:Y:S01]  /*dbf60*/  STL [R1+0x44], R26 ;  /* 0x0000441a01007387 */ /* 0x0001e20000100800 */
[----:B------:R-:W-:Y:S02]  /*dbf70*/  IADD3 R34, P0, R42, R4, RZ ;  /* 0x000000042a227210 */ /* 0x000fe40007f1e0ff */
[----:B------:R-:W-:Y:S02]  /*dbf80*/  ISETP.GE.AND P2, PT, R25, UR5, PT ;  /* 0x0000000519007c0c */ /* 0x000fe4000bf46270 */
[----:B------:R-:W4:Y:S01]  /*dbf90*/  LDL.LU R25, [R1+0x4d20] ;  /* 0x004d200001197983 */ /* 0x000f220000300800 */
[----:B------:R-:W-:Y:S01]  /*dbfa0*/  ISETP.GE.AND P1, PT, R24, UR4, PT ;  /* 0x0000000418007c0c */ /* 0x000fe2000bf26270 */
[----:B------:R-:W-:Y:S02]  /*dbfb0*/  IMAD.X R35, R12, 0x1, R5, P0 ;  /* 0x000000010c237824 */ /* 0x000fe400000e0605 */
[----:B------:R-:W4:Y:S01]  /*dbfc0*/  LDL.LU R24, [R1+0x4d24] ;  /* 0x004d240001187983 */ /* 0x000f220000300800 */
[----:B------:R-:W-:-:S02]  /*dbfd0*/  ULDC.64 UR4, c[0x0][0x228] ;  /* 0x00008a0000047ab9 */ /* 0x000fc40000000a00 */
[----:B0-----:R-:W-:Y:S01]  /*dbfe0*/  IMAD.U32 R26, RZ, RZ, UR4 ;  /* 0x00000004ff1a7e24 */ /* 0x001fe2000f8e00ff */
[----:B------:R0:W-:Y:S04]  /*dbff0*/  STL.64 [R1+0x3f40], R34 ;  /* 0x003f402201007387 */ /* 0x0001e80000100a00 */
[----:B------:R1:W-:Y:S01]  /*dc000*/  STL [R1+0x40], R26 ;  /* 0x0000401a01007387 */ /* 0x0003e20000100800 */
[----:B0-----:R-:W-:Y:S01]  /*dc010*/  IADD3 R34, P0, R42, R6, RZ ;  /* 0x000000062a227210 */ /* 0x001fe20007f1e0ff */
[----:B-1----:R-:W-:-:S04]  /*dc020*/  IMAD.U32 R26, RZ, RZ, UR6 ;  /* 0x00000006ff1a7e24 */ /* 0x002fc8000f8e00ff */
[----:B------:R-:W-:Y:S01]  /*dc030*/  IMAD.X R35, R12, 0x1, R7, P0 ;  /* 0x000000010c237824 */ /* 0x000fe200000e0607 */
[----:B------:R-:W-:Y:S04]  /*dc040*/  STL [R1+0x3c], R26 ;  /* 0x00003c1a01007387 */ /* 0x000fe80000100800 */
[----:B------:R0:W-:Y:S04]  /*dc050*/  STL.64 [R1+0x3f60], R34 ;  /* 0x003f602201007387 */ /* 0x0001e80000100a00 */
[----:B0-----:R-:W4:Y:S01]  /*dc060*/  LDL.LU R34, [R1+0x4d28] ;  /* 0x004d280001227983 */ /* 0x001f220000300800 */
[----:B------:R-:W-:-:S03]  /*dc070*/  LOP3.LUT R36, R36, 0xffffefff, RZ, 0xc0, !PT ;  /* 0xffffefff24247812 */ /* 0x000fc600078ec0ff */
[----:B------:R-:W4:Y:S01]  /*dc080*/  LDL.LU R26, [R1+0x4d2c] ;  /* 0x004d2c00011a7983 */ /* 0x000f220000300800 */
[----:B------:R-:W-:Y:S02]  /*dc090*/  @P2 LOP3.LUT R36, R36, 0x1000, RZ, 0xfc, !PT ;  /* 0x0000100024242812 */ /* 0x000fe400078efcff */
[----:B--2---:R-:W-:Y:S02]  /*dc0a0*/  ISETP.GE.AND P2, PT, R21, UR5, PT ;  /* 0x0000000515007c0c */ /* 0x004fe4000bf46270 */
[----:B------:R-:W2:Y:S01]  /*dc0b0*/  LDL.LU R21, [R1+0x4d30] ;  /* 0x004d300001157983 */ /* 0x000ea20000300800 */
[----:B------:R-:W-:Y:S01]  /*dc0c0*/  LOP3.LUT R36, R36, 0xfffff7ff, RZ, 0xc0, !PT ;  /* 0xfffff7ff24247812 */ /* 0x000fe200078ec0ff */
[----:B------:R-:W-:Y:S01]  /*dc0d0*/  UMOV UR4, UR7 ;  /* 0x0000000700047c82 */ /* 0x000fe20008000000 */
[----:B------:R-:W-:Y:S02]  /*dc0e0*/  ULDC.64 UR6, c[0x0][0x228] ;  /* 0x00008a0000067ab9 */ /* 0x000fe40000000a00 */
[----:B------:R-:W-:-:S04]  /*dc0f0*/  @P1 LOP3.LUT R36, R36, 0x800, RZ, 0xfc, !PT ;  /* 0x0000080024241812 */ /* 0x000fc800078efcff */
[----:B------:R-:W-:-:S04]  /*dc100*/  LOP3.LUT R36, R36, 0xfffffbff, RZ, 0xc0, !PT ;  /* 0xfffffbff24247812 */ /* 0x000fc800078ec0ff */
[----:B------:R-:W-:Y:S02]  /*dc110*/  @P2 LOP3.LUT R36, R36, 0x400, RZ, 0xfc, !PT ;  /* 0x0000040024242812 */ /* 0x000fe400078efcff */
[----:B---3--:R-:W-:Y:S01]  /*dc120*/  ISETP.GE.AND P1, PT, R16, UR4, PT ;  /* 0x0000000410007c0c */ /* 0x008fe2000bf26270 */
[----:B------:R-:W-:Y:S01]  /*dc130*/  ULDC.64 UR4, c[0x0][0x228] ;  /* 0x00008a0000047ab9 */ /* 0x000fe20000000a00 */
[----:B------:R-:W-:Y:S01]  /*dc140*/  LOP3.LUT R36, R36, 0xfffffdff, RZ, 0xc0, !PT ;  /* 0xfffffdff24247812 */ /* 0x000fe200078ec0ff */
[----:B------:R-:W-:Y:S01]  /*dc150*/  IMAD.U32 R16, RZ, RZ, UR4 ;  /* 0x00000004ff107e24 */ /* 0x000fe2000f8e00ff */
[----:B------:R-:W-:-:S09]  /*dc160*/  UMOV UR4, UR7 ;  /* 0x0000000700047c82 */ /* 0x000fd20008000000 */
[----:B------:R-:W-:Y:S01]  /*dc170*/  @P1 LOP3.LUT R36, R36, 0x200, RZ, 0xfc, !PT ;  /* 0x0000020024241812 */ /* 0x000fe200078efcff */
[----:B------:R0:W-:Y:S03]  /*dc180*/  STL [R1+0x38], R16 ;  /* 0x0000381001007387 */ /* 0x0001e60000100800 */
[----:B------:R-:W-:Y:S01]  /*dc190*/  LOP3.LUT R36, R36, 0xfffffeff, RZ, 0xc0, !PT ;  /* 0xfffffeff24247812 */ /* 0x000fe200078ec0ff */
[----:B0-----:R-:W-:Y:S01]  /*dc1a0*/  IMAD.U32 R16, RZ, RZ, UR6 ;  /* 0x00000006ff107e24 */ /* 0x001fe2000f8e00ff */
[----:B------:R-:W-:Y:S01]  /*dc1b0*/  ULDC.64 UR6, c[0x0][0x228] ;  /* 0x00008a0000067ab9 */ /* 0x000fe20000000a00 */
[----:B----4-:R-:W-:Y:S02]  /*dc1c0*/  ISETP.GE.AND P1, PT, R24, UR4, PT ;  /* 0x0000000418007c0c */ /* 0x010fe4000bf26270 */
[----:B------:R-:W-:Y:S02]  /*dc1d0*/  IADD3 R24, P0, R42, R8, RZ ;  /* 0x000000082a187210 */ /* 0x000fe40007f1e0ff */
[----:B------:R-:W-:Y:S01]  /*dc1e0*/  ISETP.GE.AND P2, PT, R25, UR5, PT ;  /* 0x0000000519007c0c */ /* 0x000fe2000bf46270 */
[----:B------:R-:W-:-:S02]  /*dc1f0*/  ULDC.64 UR4, c[0x0][0x228] ;  /* 0x00008a0000047ab9 */ /* 0x000fc40000000a00 */
[----:B------:R-:W-:-:S05]  /*dc200*/  IMAD.X R25, R12, 0x1, R10, P0 ;  /* 0x000000010c197824 */ /* 0x000fca00000e060a */
[----:B------:R0:W-:Y:S01]  /*dc210*/  STL.64 [R1+0x3f78], R24 ;  /* 0x003f781801007387 */ /* 0x0001e20000100a00 */
[----:B------:R-:W-:Y:S01]  /*dc220*/  IMAD.U32 R35, RZ, RZ, UR4 ;  /* 0x00000004ff237e24 */ /* 0x000fe2000f8e00ff */
[----:B------:R-:W-:Y:S01]  /*dc230*/  UMOV UR4, UR5 ;  /* 0x0000000500047c82 */ /* 0x000fe20008000000 */
[----:B0-----:R-:W-:-:S05]  /*dc240*/  IADD3 R24, P0, R42, R9, RZ ;  /* 0x000000092a187210 */ /* 0x001fca0007f1e0ff */
[----:B------:R-:W-:-:S05]  /*dc250*/  IMAD.X R25, R12, 0x1, R11, P0 ;  /* 0x000000010c197824 */ /* 0x000fca00000e060b */
[----:B------:R0:W-:Y:S01]  /*dc260*/  STL.64 [R1+0x3f70], R24 ;  /* 0x003f701801007387 */ /* 0x0001e20000100a00 */
[----:B------:R-:W-:Y:S01]  /*dc270*/  ISETP.GE.AND P0, PT, R34, UR4, PT ;  /* 0x0000000422007c0c */ /* 0x000fe2000bf06270 */
[----:B------:R-:W-:Y:S02]  /*dc280*/  ULDC.64 UR4, c[0x0][0x228] ;  /* 0x00008a0000047ab9 */ /* 0x000fe40000000a00 */
[----:B------:R-:W-:Y:S01]  /*dc290*/  IMAD.U32 R34, RZ, RZ, UR4 ;  /* 0x00000004ff227e24 */ /* 0x000fe2000f8e00ff */
[----:B0-----:R-:W3:Y:S04]  /*dc2a0*/  LDL.LU R25, [R1+0x4d34] ;  /* 0x004d340001197983 */ /* 0x001ee80000300800 */
[----:B------:R-:W4:Y:S04]  /*dc2b0*/  LDL.LU R24, [R1+0x4d38] ;  /* 0x004d380001187983 */ /* 0x000f280000300800 */
[----:B------:R0:W-:Y:S01]  /*dc2c0*/  STL [R1+0x2c], R34 ;  /* 0x00002c2201007387 */ /* 0x0001e20000100800 */
[----:B------:R-:W-:-:S02]  /*dc2d0*/  @P2 LOP3.LUT R36, R36, 0x100, RZ, 0xfc, !PT ;  /* 0x0000010024242812 */ /* 0x000fc400078efcff */
[----:B------:R-:W-:Y:S01]  /*dc2e0*/  ISETP.GE.AND P2, PT, R26, UR5, PT ;  /* 0x000000051a007c0c */ /* 0x000fe2000bf46270 */
[----:B0-----:R-:W-:Y:S01]  /*dc2f0*/  IMAD.U32 R34, RZ, RZ, UR6 ;  /* 0x00000006ff227e24 */ /* 0x001fe2000f8e00ff */
[----:B------:R-:W-:-:S04]  /*dc300*/  LOP3.LUT R36, R36, 0xffffff7f, RZ, 0xc0, !PT ;  /* 0xffffff7f24247812 */ /* 0x000fc800078ec0ff */
[----:B------:R0:W-:Y:S04]  /*dc310*/  STL [R1+0x28], R34 ;  /* 0x0000282201007387 */ /* 0x0001e80000100800 */
[----:B------:R-:W4:Y:S01]  /*dc320*/  LDL.LU R26, [R1+0x4d3c] ;  /* 0x004d3c00011a7983 */ /* 0x000f220000300800 */
[----:B------:R-:W-:Y:S01]  /*dc330*/  UMOV UR4, UR7 ;  /* 0x0000000700047c82 */ /* 0x000fe20008000000 */
[----:B------:R-:W-:Y:S01]  /*dc340*/  @P1 LOP3.LUT R36, R36, 0x80, RZ, 0xfc, !PT ;  /* 0x0000008024241812 */ /* 0x000fe200078efcff */
[----:B------:R-:W-:Y:S01]  /*dc350*/  ULDC.64 UR6, c[0x0][0x228] ;  /* 0x00008a0000067ab9 */ /* 0x000fe20000000a00 */
[----:B--2---:R-:W-:Y:S01]  /*dc360*/  ISETP.GE.AND P1, PT, R21, UR4, PT ;  /* 0x0000000415007c0c */ /* 0x004fe2000bf26270 */
[----:B------:R-:W-:Y:S01]  /*dc370*/  ULDC.64 UR4, c[0x0][0x228] ;  /* 0x00008a0000047ab9 */ /* 0x000fe20000000a00 */
[----:B------:R-:W2:Y:S01]  /*dc380*/  LDL.LU R21, [R1+0x4d40] ;  /* 0x004d400001157983 */ /* 0x000ea20000300800 */
[----:B------:R-:W-:-:S02]  /*dc390*/  LOP3.LUT R36, R36, 0xffffffbf, RZ, 0xc0, !PT ;  /* 0xffffffbf24247812 */ /* 0x000fc400078ec0ff */
[----:B------:R-:W-:Y:S02]  /*dc3a0*/  SHF.R.S32.HI R12, RZ, 0x1f, R41 ;  /* 0x0000001fff0c7819 */ /* 0x000fe40000011429 */
[----:B------:R-:W-:Y:S02]  /*dc3b0*/  @P0 LOP3.LUT R36, R36, 0x40, RZ, 0xfc, !PT ;  /* 0x0000004024240812 */ /* 0x000fe400078efcff */
[----:B------:R-:W-:Y:S02]  /*dc3c0*/  IADD3 R42, P0, R41, R4, RZ ;  /* 0x00000004292a7210 */ /* 0x000fe40007f1e0ff */
[----:B------:R-:W-:Y:S01]  /*dc3d0*/  LOP3.LUT R36, R36, 0xffffffdf, RZ, 0xc0, !PT ;  /* 0xffffffdf24247812 */ /* 0x000fe200078ec0ff */
[----:B0-----:R-:W-:Y:S02]  /*dc3e0*/  IMAD.U32 R34, RZ, RZ, UR4 ;  /* 0x00000004ff227e24 */ /* 0x001fe4000f8e00ff */
[----:B------:R-:W-:Y:S01]  /*dc3f0*/  IMAD.X R43, R12, 0x1, R5, P0 ;  /* 0x000000010c2b7824 */ /* 0x000fe200000e0605 */
[----:B------:R-:W-:Y:S01]  /*dc400*/  @P2 LOP3.LUT R36, R36, 0x20, RZ, 0xfc, !PT ;  /* 0x0000002024242812 */ /* 0x000fe200078efcff */
[----:B------:R-:W-:-:S03]  /*dc410*/  UMOV UR4, UR7 ;  /* 0x0000000700047c82 */ /* 0x000fc60008000000 */
[----:B------:R-:W-:Y:S01]  /*dc420*/  LOP3.LUT R36, R36, 0xffffffef, RZ, 0xc0, !PT ;  /* 0xffffffef24247812 */ /* 0x000fe200078ec0ff */
[----:B------:R-:W-:Y:S04]  /*dc430*/  STL.64 [R1+0x3f68], R42 ;  /* 0x003f682a01007387 */ /* 0x000fe80000100a00 */
[----:B------:R0:W-:Y:S01]  /*dc440*/  STL [R1+0x24], R34 ;  /* 0x0000242201007387 */ /* 0x0001e20000100800 */
[----:B------:R-:W-:Y:S01]  /*dc450*/  @P1 LOP3.LUT R36, R36, 0x10, RZ, 0xfc, !PT ;  /* 0x0000001024241812 */ /* 0x000fe200078efcff */
[----:B0-----:R-:W-:-:S03]  /*dc460*/  IMAD.U32 R34, RZ, RZ, UR6 ;  /* 0x00000006ff227e24 */ /* 0x001fc6000f8e00ff */
[----:B------:R-:W-:Y:S01]  /*dc470*/  LOP3.LUT R36, R36, 0xfffffff7, RZ, 0xc0, !PT ;  /* 0xfffffff724247812 */ /* 0x000fe200078ec0ff */
[----:B------:R-:W-:Y:S01]  /*dc480*/  ULDC.64 UR6, c[0x0][0x228] ;  /* 0x00008a0000067ab9 */ /* 0x000fe20000000a00 */
[----:B------:R0:W-:Y:S04]  /*dc490*/  STL [R1+0x20], R34 ;  /* 0x0000202201007387 */ /* 0x0001e80000100800 */
[----:B0-----:R-:W2:Y:S01]  /*dc4a0*/  LDL.LU R34, [R1+0x4d44] ;  /* 0x004d440001227983 */ /* 0x001ea20000300800 */
[----:B------:R-:W-:Y:S01]  /*dc4b0*/  IMAD.U32 R60, RZ, RZ, UR6 ;  /* 0x00000006ff3c7e24 */ /* 0x000fe2000f8e00ff */
[----:B---3--:R-:W-:Y:S02]  /*dc4c0*/  ISETP.GE.AND P2, PT, R25, UR5, PT ;  /* 0x0000000519007c0c */ /* 0x008fe4000bf46270 */
[----:B----4-:R-:W-:Y:S01]  /*dc4d0*/  ISETP.GE.AND P1, PT, R24, UR4, PT ;  /* 0x0000000418007c0c */ /* 0x010fe2000bf26270 */
[----:B------:R-:W-:Y:S01]  /*dc4e0*/  ULDC.64 UR4, c[0x0][0x228] ;  /* 0x00008a0000047ab9 */ /* 0x000fe20000000a00 */
[----:B------:R-:W-:-:S05]  /*dc4f0*/  IADD3 R24, P0, R41, R6, RZ ;  /* 0x0000000629187210 */ /* 0x000fca0007f1e0ff */
[----:B------:R-:W-:-:S04]  /*dc500*/  IMAD.X R25, R12, 0x1, R7, P0 ;  /* 0x000000010c197824 */ /* 0x000fc800000e0607 */
[----:B------:R-:W-:Y:S01]  /*dc510*/  @P2 LOP3.LUT R36, R36, 0x8, RZ, 0xfc, !PT ;  /* 0x0000000824242812 */ /* 0x000fe200078efcff */
[----:B------:R0:W-:Y:S03]  /*dc520*/  STL.64 [R1+0x3f90], R24 ;  /* 0x003f901801007387 */ /* 0x0001e60000100a00 */
[----:B------:R-:W-:Y:S01]  /*dc530*/  LOP3.LUT R36, R36, 0xfffffffb, RZ, 0xc0, !PT ;  /* 0xfffffffb24247812 */ /* 0x000fe200078ec0ff */
[----:B------:R-:W-:Y:S01]  /*dc540*/  IMAD.U32 R42, RZ, RZ, UR4 ;  /* 0x00000004ff2a7e24 */ /* 0x000fe2000f8e00ff */
[----:B------:R-:W-:Y:S01]  /*dc550*/  UMOV UR4, UR7 ;  /* 0x0000000700047c82 */ /* 0x000fe20008000000 */
[----:B------:R-:W-:Y:S01]  /*dc560*/  ULDC.64 UR6, c[0x0][0x228] ;  /* 0x00008a0000067ab9 */ /* 0x000fe20000000a00 */
[----:B------:R-:W-:Y:S02]  /*dc570*/  @P1 LOP3.LUT R36, R36, 0x4, RZ, 0xfc, !PT ;  /* 0x0000000424241812 */ /* 0x000fe400078efcff */
[----:B------:R-:W-:Y:S01]  /*dc580*/  ISETP.GE.AND P2, PT, R26, UR5, PT ;  /* 0x000000051a007c0c */ /* 0x000fe2000bf46270 */
[----:B0-----:R-:W3:Y:S04]  /*dc590*/  LDL.LU R25, [R1+0x4d48] ;  /* 0x004d480001197983 */ /* 0x001ee80000300800 */
[----:B------:R-:W4:Y:S01]  /*dc5a0*/  LDL.LU R24, [R1+0x4d4c] ;  /* 0x004d4c0001187983 */ /* 0x000f220000300800 */
[----:B------:R-:W-:-:S03]  /*dc5b0*/  LOP3.LUT R36, R36, 0xfffffffd, RZ, 0xc0, !PT ;  /* 0xfffffffd24247812 */ /* 0x000fc600078ec0ff */
[----:B------:R0:W-:Y:S04]  /*dc5c0*/  STL [R1+0x1c], R42 ;  /* 0x00001c2a01007387 */ /* 0x0001e80000100800 */
[----:B------:R-:W-:-:S04]  /*dc5d0*/  @P2 LOP3.LUT R36, R36, 0x2, RZ, 0xfc, !PT ;  /* 0x0000000224242812 */ /* 0x000fc800078efcff */
[----:B------:R-:W-:Y:S02]  /*dc5e0*/  LOP3.LUT R36, R36, 0xfffffffe, RZ, 0xc0, !PT ;  /* 0xfffffffe24247812 */ /* 0x000fe400078ec0ff */
[----:B0-----:R-:W-:Y:S01]  /*dc5f0*/  IADD3 R42, P0, R41, R8, RZ ;  /* 0x00000008292a7210 */ /* 0x001fe20007f1e0ff */
[----:B------:R-:W-:Y:S04]  /*dc600*/  STL [R1+0x56ac], R60 ;  /* 0x0056ac3c01007387 */ /* 0x000fe80000100800 */
[----:B------:R-:W-:Y:S01]  /*dc610*/  IMAD.X R43, R12, 0x1, R10, P0 ;  /* 0x000000010c2b7824 */ /* 0x000fe200000e060a */
[----:B--2---:R-:W-:Y:S01]  /*dc620*/  ISETP.GE.AND P1, PT, R21, UR4, PT ;  /* 0x0000000415007c0c */ /* 0x004fe2000bf26270 */
[----:B------:R-:W-:-:S12]  /*dc630*/  ULDC.64 UR4, c[0x0][0x228] ;  /* 0x00008a0000047ab9 */ /* 0x000fd80000000a00 */
[----:B------:R-:W-:-:S05]  /*dc640*/  @P1 LOP3.LUT R36, R36, 0x1, RZ, 0xfc, !PT ;  /* 0x0000000124241812 */ /* 0x000fca00078efcff */
[----:B------:R0:W-:Y:S04]  /*dc650*/  STL [R1+0x56c8], R36 ;  /* 0x0056c82401007387 */ /* 0x0001e80000100800 */
[----:B------:R1:W-:Y:S04]  /*dc660*/  STL.64 [R1+0x3fb0], R42 ;  /* 0x003fb02a01007387 */ /* 0x0003e80000100a00 */
[----:B------:R-:W2:Y:S04]  /*dc670*/  LDL.LU R26, [R1+0x4d50] ;  /* 0x004d5000011a7983 */ /* 0x000ea80000300800 */
[----:B------:R-:W2:Y:S01]  /*dc680*/  LDL.LU R21, [R1+0x4d54] ;  /* 0x004d540001157983 */ /* 0x000ea20000300800 */
[----:B0-----:R-:W-:Y:S01]  /*dc690*/  IMAD.U32 R36, RZ, RZ, UR4 ;  /* 0x00000004ff247e24 */ /* 0x001fe2000f8e00ff */
[----:B-1----:R-:W-:Y:S01]  /*dc6a0*/  IADD3 R42, P0, R41, R9, RZ ;  /* 0x00000009292a7210 */ /* 0x002fe20007f1e0ff */
[----:B------:R-:W-:-:S04]  /*dc6b0*/  UMOV UR4, UR5 ;  /* 0x0000000500047c82 */ /* 0x000fc80008000000 */
[----:B------:R-:W-:Y:S01]  /*dc6c0*/  IMAD.X R43, R12, 0x1, R11, P0 ;  /* 0x000000010c2b7824 */ /* 0x000fe200000e060b */
[----:B------:R-:W-:Y:S01]  /*dc6d0*/  ISETP.GE.AND P0, PT, R34, UR4, PT ;  /* 0x0000000422007c0c */ /* 0x000fe2000bf06270 */
[----:B------:R-:W-:Y:S01]  /*dc6e0*/  ULDC.64 UR4, c[0x0][0x228] ;  /* 0x00008a0000047ab9 */ /* 0x000fe20000000a00 */
[----:B------:R-:W-:Y:S02]  /*dc6f0*/  IMAD.U32 R34, RZ, RZ, UR6 ;  /* 0x00000006ff227e24 */ /* 0x000fe4000f8e00ff */
[----:B------:R-:W-:Y:S01]  /*dc700*/  IMAD.U32 R60, RZ, RZ, UR4 ;  /* 0x00000004ff3c7e24 */ /* 0x000fe2000f8e00ff */
[----:B------:R0:W-:Y:S01]  /*dc710*/  STL.64 [R1+0x3fa8], R42 ;  /* 0x003fa82a01007387 */ /* 0x0001e20000100a00 */
[----:B------:R-:W-:Y:S01]  /*dc720*/  UMOV UR4, UR7 ;  /* 0x0000000700047c82 */ /* 0x000fe20008000000 */
[----:B------:R-:W-:Y:S01]  /*dc730*/  SHF.R.S32.HI R12, RZ, 0x1f, R40 ;  /* 0x0000001fff0c7819 */ /* 0x000fe20000011428 */
[----:B------:R-:W-:Y:S01]  /*dc740*/  ULDC.64 UR6, c[0x0][0x228] ;  /* 0x00008a0000067ab9 */ /* 0x000fe20000000a00 */
[----:B------:R-:W-:Y:S04]  /*dc750*/  STL [R1+0x56cc], R36 ;  /* 0x0056cc2401007387 */ /* 0x000fe80000100800 */
[----:B------:R-:W-:Y:S04]  /*dc760*/  STL [R1+0x56b0], R60 ;  /* 0x0056b03c01007387 */ /* 0x000fe80000100800 */
[----:B------:R1:W-:Y:S01]  /*dc770*/  STL [R1+0xc], R34 ;  /* 0x00000c2201007387 */ /* 0x0003e20000100800 */
[----:B------:R-:W-:-:S02]  /*dc780*/  @P0 LOP3.LUT R2, R2, 0x80000000, RZ, 0xfc, !PT ;  /* 0x8000000002020812 */ /* 0x000fc400078efcff */
[----:B0-----:R-:W-:Y:S02]  /*dc790*/  IADD3 R42, P0, R40, R4, RZ ;  /* 0x00000004282a7210 */ /* 0x001fe40007f1e0ff */
[----:B------:R-:W-:-:S03]  /*dc7a0*/  LOP3.LUT R2, R2, 0xbfffffff, RZ, 0xc0, !PT ;  /* 0xbfffffff02027812 */ /* 0x000fc600078ec0ff */
[----:B------:R-:W-:Y:S01]  /*dc7b0*/  IMAD.X R43, R12, 0x1, R5, P0 ;  /* 0x000000010c2b7824 */ /* 0x000fe200000e0605 */
[----:B---3--:R-:W-:Y:S02]  /*dc7c0*/  ISETP.GE.AND P2, PT, R25, UR5, PT ;  /* 0x0000000519007c0c */ /* 0x008fe4000bf46270 */
[----:B------:R-:W3:Y:S01]  /*dc7d0*/  LDL.LU R25, [R1+0x4d58] ;  /* 0x004d580001197983 */ /* 0x000ee20000300800 */
[----:B----4-:R-:W-:Y:S01]  /*dc7e0*/  ISETP.GE.AND P1, PT, R24, UR4, PT ;  /* 0x0000000418007c0c */ /* 0x010fe2000bf26270 */
[----:B------:R-:W-:Y:S02]  /*dc7f0*/  ULDC.64 UR4, c[0x0][0x228] ;  /* 0x00008a0000047ab9 */ /* 0x000fe40000000a00 */
[----:B------:R-:W4:Y:S01]  /*dc800*/  LDL.LU R24, [R1+0x4d5c] ;  /* 0x004d5c0001187983 */ /* 0x000f220000300800 */
[----:B-1----:R-:W-:-:S03]  /*dc810*/  IMAD.U32 R34, RZ, RZ, UR4 ;  /* 0x00000004ff227e24 */ /* 0x002fc6000f8e00ff */
[----:B------:R-:W-:Y:S03]  /*dc820*/  STL.64 [R1+0x3fa0], R42 ;  /* 0x003fa02a01007387 */ /* 0x000fe60000100a00 */
[----:B------:R-:W-:Y:S01]  /*dc830*/  @P2 LOP3.LUT R2, R2, 0x40000000, RZ, 0xfc, !PT ;  /* 0x4000000002022812 */ /* 0x000fe200078efcff */
[----:B------:R0:W-:Y:S03]  /*dc840*/  STL [R1+0x8], R34 ;  /* 0x0000082201007387 */ /* 0x0001e60000100800 */
[----:B------:R-:W-:Y:S01]  /*dc850*/  LOP3.LUT R2, R2, 0xdfffffff, RZ, 0xc0, !PT ;  /* 0xdfffffff02027812 */ /* 0x000fe200078ec0ff */
[----:B------:R-:W-:Y:S01]  /*dc860*/  UMOV UR4, UR7 ;  /* 0x0000000700047c82 */ /* 0x000fe20008000000 */
[----:B0-----:R-:W-:Y:S01]  /*dc870*/  IMAD.U32 R34, RZ, RZ, UR6 ;  /* 0x00000006ff227e24 */ /* 0x001fe2000f8e00ff */
[----:B------:R-:W-:Y:S01]  /*dc880*/  IADD3 R42, P0, R40, R6, RZ ;  /* 0x00000006282a7210 */ /* 0x000fe20007f1e0ff */
[----:B------:R-:W-:Y:S01]  /*dc890*/  ULDC.64 UR6, c[0x0][0x228] ;  /* 0x00008a0000067ab9 */ /* 0x000fe20000000a00 */
[----:B------:R-:W-:-:S02]  /*dc8a0*/  @P1 LOP3.LUT R2, R2, 0x20000000, RZ, 0xfc, !PT ;  /* 0x2000000002021812 */ /* 0x000fc400078efcff */
[----:B------:R0:W-:Y:S01]  /*dc8b0*/  STL [R1+0x4], R34 ;  /* 0x0000042201007387 */ /* 0x0001e20000100800 */
[----:B------:R-:W-:Y:S02]  /*dc8c0*/  IMAD.X R43, R12, 0x1, R7, P0 ;  /* 0x000000010c2b7824 */ /* 0x000fe400000e0607 */
[----:B------:R-:W-:Y:S01]  /*dc8d0*/  IMAD.U32 R59, RZ, RZ, UR6 ;  /* 0x00000006ff3b7e24 */ /* 0x000fe2000f8e00ff */
[----:B--2---:R-:W-:Y:S02]  /*dc8e0*/  ISETP.GE.AND P2, PT, R26, UR5, PT ;  /* 0x000000051a007c0c */ /* 0x004fe4000bf46270 */
[----:B------:R-:W-:Y:S01]  /*dc8f0*/  ISETP.GE.AND P1, PT, R21, UR4, PT ;  /* 0x0000000415007c0c */ /* 0x000fe2000bf26270 */
[----:B------:R-:W-:Y:S01]  /*dc900*/  ULDC.64 UR4, c[0x0][0x228] ;  /* 0x00008a0000047ab9 */ /* 0x000fe20000000a00 */
[----:B------:R-:W2:Y:S01]  /*dc910*/  LDL.LU R21, [R1+0x4d60] ;  /* 0x004d600001157983 */ /* 0x000ea20000300800 */
[----:B------:R-:W-:-:S03]  /*dc920*/  IMAD.U32 R61, RZ, RZ, UR4 ;  /* 0x00000004ff3d7e24 */ /* 0x000fc6000f8e00ff */
[----:B------:R-:W-:Y:S04]  /*dc930*/  STL.64 [R1+0x3fc0], R42 ;  /* 0x003fc02a01007387 */ /* 0x000fe80000100a00 */
[----:B------:R-:W-:Y:S04]  /*dc940*/  STL [R1+0x569c], R61 ;  /* 0x00569c3d01007387 */ /* 0x000fe80000100800 */
[----:B------:R-:W-:Y:S04]  /*dc950*/  STL [R1+0x56a0], R59 ;  /* 0x0056a03b01007387 */ /* 0x000fe80000100800 */
[----:B------:R-:W2:Y:S04]  /*dc960*/  LDL.LU R36, [R1+0x4d64] ;  /* 0x004d640001247983 */ /* 0x000ea80000300800 */
[----:B0-----:R-:W2:Y:S01]  /*dc970*/  LDL.LU R34, [R1+0x4d68] ;  /* 0x004d680001227983 */ /* 0x001ea20000300800 */
[----:B------:R-:W-:-:S04]  /*dc980*/  LOP3.LUT R2, R2, 0xefffffff, RZ, 0xc0, !PT ;  /* 0xefffffff02027812 */ /* 0x000fc800078ec0ff */
[----:B------:R-:W-:Y:S01]  /*dc990*/  @P2 LOP3.LUT R2, R2, 0x10000000, RZ, 0xfc, !PT ;  /* 0x1000000002022812 */ /* 0x000fe200078efcff */
[----:B------:R-:W-:Y:S01]  /*dc9a0*/  UMOV UR4, UR7 ;  /* 0x0000000700047c82 */ /* 0x000fe20008000000 */
[----:B------:R-:W-:Y:S02]  /*dc9b0*/  ULDC.64 UR6, c[0x0][0x228] ;  /* 0x00008a0000067ab9 */ /* 0x000fe40000000a00 */
[----:B------:R-:W-:-:S04]  /*dc9c0*/  LOP3.LUT R2, R2, 0xf7ffffff, RZ, 0xc0, !PT ;  /* 0xf7ffffff02027812 */ /* 0x000fc800078ec0ff */
[----:B------:R-:W-:-:S04]  /*dc9d0*/  @P1 LOP3.LUT R2, R2, 0x8000000, RZ, 0xfc, !PT ;  /* 0x0800000002021812 */ /* 0x000fc800078efcff */
[----:B------:R-:W-:Y:S01]  /*dc9e0*/  LOP3.LUT R2, R2, 0xfbffffff, RZ, 0xc0, !PT ;  /* 0xfbffffff02027812 */ /* 0x000fe200078ec0ff */
[----:B------:R-:W-:Y:S02]  /*dc9f0*/  IMAD.U32 R56, RZ, RZ, UR6 ;  /* 0x00000006ff387e24 */ /* 0x000fe4000f8e00ff */
[----:B------:R-:W-:Y:S01]  /*dca00*/  IMAD.MOV.U32 R26, RZ, RZ, R54 ;  /* 0x000000ffff1a7224 */ /* 0x000fe200078e0036 */
[----:B----4-:R-:W-:Y:S02]  /*dca10*/  ISETP.GE.AND P1, PT, R24, UR4, PT ;  /* 0x0000000418007c0c */ /* 0x010fe4000bf26270 */
[----:B------:R-:W-:Y:S02]  /*dca20*/  IADD3 R24, P0, R40, R8, RZ ;  /* 0x0000000828187210 */ /* 0x000fe40007f1e0ff */
[----:B---3--:R-:W-:Y:S01]  /*dca30*/  ISETP.GE.AND P2, PT, R25, UR5, PT ;  /* 0x0000000519007c0c */ /* 0x008fe2000bf46270 */
[----:B------:R-:W-:Y:S02]  /*dca40*/  ULDC.64 UR4, c[0x0][0x228] ;  /* 0x00008a0000047ab9 */ /* 0x000fe40000000a00 */
[----:B------:R-:W-:-:S05]  /*dca50*/  IMAD.X R25, R12, 0x1, R10, P0 ;  /* 0x000000010c197824 */ /* 0x000fca00000e060a */
[----:B------:R0:W-:Y:S01]  /*dca60*/  STL.64 [R1+0x3fe0], R24 ;  /* 0x003fe01801007387 */ /* 0x0001e20000100a00 */
[----:B------:R-:W-:Y:S01]  /*dca70*/  IMAD.U32 R58, RZ, RZ, UR4 ;  /* 0x00000004ff3a7e24 */ /* 0x000fe2000f8e00ff */
[----:B0-----:R-:W-:-:S04]  /*dca80*/  IADD3 R24, P0, R40, R9, RZ ;  /* 0x0000000928187210 */ /* 0x001fc80007f1e0ff */
[----:B------:R-:W-:Y:S01]  /*dca90*/  STL [R1+0x56a4], R58 ;  /* 0x0056a43a01007387 */ /* 0x000fe20000100800 */
[----:B------:R-:W-:Y:S01]  /*dcaa0*/  IMAD.X R25, R12, 0x1, R11, P0 ;  /* 0x000000010c197824 */ /* 0x000fe200000e060b */
[----:B------:R-:W-:Y:S01]  /*dcab0*/  @P2 LOP3.LUT R2, R2, 0x4000000, RZ, 0xfc, !PT ;  /* 0x0400000002022812 */ /* 0x000fe200078efcff */
[----:B------:R-:W-:-:S03]  /*dcac0*/  UMOV UR4, UR5 ;  /* 0x0000000500047c82 */ /* 0x000fc60008000000 */
[----:B------:R0:W-:Y:S01]  /*dcad0*/  STL.64 [R1+0x3fd8], R24 ;  /* 0x003fd81801007387 */ /* 0x0001e20000100a00 */
[----:B------:R-:W-:-:S03]  /*dcae0*/  LOP3.LUT R2, R2, 0xfdffffff, RZ, 0xc0, !PT ;  /* 0xfdffffff02027812 */ /* 0x000fc600078ec0ff */
[----:B0-----:R-:W3:Y:S04]  /*dcaf0*/  LDL.LU R25, [R1+0x4d6c] ;  /* 0x004d6c0001197983 */ /* 0x001ee80000300800 */
[----:B------:R-:W4:Y:S01]  /*dcb00*/  LDL.LU R24, [R1+0x4d70] ;  /* 0x004d700001187983 */ /* 0x000f220000300800 */
[----:B------:R-:W-:-:S04]  /*dcb10*/  @P1 LOP3.LUT R2, R2, 0x2000000, RZ, 0xfc, !PT ;  /* 0x0200000002021812 */ /* 0x000fc800078efcff */
[----:B------:R-:W-:Y:S02]  /*dcb20*/  LOP3.LUT R2, R2, 0xfeffffff, RZ, 0xc0, !PT ;  /* 0xfeffffff02027812 */ /* 0x000fe400078ec0ff */
[----:B------:R-:W-:Y:S02]  /*dcb30*/  SHF.R.S32.HI R12, RZ, 0x1f, R39 ;  /* 0x0000001fff0c7819 */ /* 0x000fe40000011427 */
[----:B--2---:R-:W-:Y:S01]  /*dcb40*/  ISETP.GE.AND P0, PT, R21, UR4, PT ;  /* 0x0000000415007c0c */ /* 0x004fe2000bf06270 */
[----:B------:R-:W-:Y:S02]  /*dcb50*/  ULDC.64 UR4, c[0x0][0x228] ;  /* 0x00008a0000047ab9 */ /* 0x000fe40000000a00 */
[----:B------:R-:W-:-:S05]  /*dcb60*/  IMAD.U32 R57, RZ, RZ, UR4 ;  /* 0x00000004ff397e24 */ /* 0x000fca000f8e00ff */
[----:B------:R-:W-:Y:S04]  /*dcb70*/  STL [R1+0x56b4], R57 ;  /* 0x0056b43901007387 */ /* 0x000fe80000100800 */
[----:B------:R-:W-:Y:S01]  /*dcb80*/  STL [R1+0x56b8], R56 ;  /* 0x0056b83801007387 */ /* 0x000fe20000100800 */
[----:B------:R-:W-:Y:S02]  /*dcb90*/  @P0 LOP3.LUT R2, R2, 0x1000000, RZ, 0xfc, !PT ;  /* 0x0100000002020812 */ /* 0x000fe400078efcff */
[----:B------:R-:W-:Y:S02]  /*dcba0*/  ISETP.GE.AND P2, PT, R36, UR5, PT ;  /* 0x0000000524007c0c */ /* 0x000fe4000bf46270 */
[----:B------:R-:W2:Y:S01]  /*dcbb0*/  LDL.LU R36, [R1+0x4d74] ;  /* 0x004d740001247983 */ /* 0x000ea20000300800 */
[----:B------:R-:W-:Y:S01]  /*dcbc0*/  IADD3 R40, P0, R39, R4, RZ ;  /* 0x0000000427287210 */ /* 0x000fe20007f1e0ff */
[----:B------:R-:W-:Y:S01]  /*dcbd0*/  UMOV UR4, UR7 ;  /* 0x0000000700047c82 */ /* 0x000fe20008000000 */
[----:B------:R-:W-:-:S03]  /*dcbe0*/  IMAD.MOV.U32 R21, RZ, RZ, R55 ;  /* 0x000000ffff157224 */ /* 0x000fc600078e0037 */
[----:B------:R-:W-:Y:S01]  /*dcbf0*/  IMAD.X R41, R12, 0x1, R5, P0 ;  /* 0x000000010c297824 */ /* 0x000fe200000e0605 */
[----:B------:R-:W-:Y:S01]  /*dcc00*/  ISETP.GE.AND P1, PT, R34, UR4, PT ;  /* 0x0000000422007c0c */ /* 0x000fe2000bf26270 */
[----:B------:R-:W-:Y:S01]  /*dcc10*/  ULDC.64 UR4, c[0x0][0x228] ;  /* 0x00008a0000047ab9 */ /* 0x000fe20000000a00 */
[----:B------:R-:W2:Y:S01]  /*dcc20*/  LDL.LU R34, [R1+0x4d78] ;  /* 0x004d780001227983 */ /* 0x000ea20000300800 */
[----:B------:R-:W-:-:S03]  /*dcc30*/  ULDC.64 UR6, c[0x0][0x228] ;  /* 0x00008a0000067ab9 */ /* 0x000fc60000000a00 */
[----:B------:R0:W-:Y:S01]  /*dcc40*/  STL.64 [R1+0x3fd0], R40 ;  /* 0x003fd02801007387 */ /* 0x0001e20000100a00 */
[----:B------:R-:W-:Y:S02]  /*dcc50*/  IMAD.U32 R55, RZ, RZ, UR4 ;  /* 0x00000004ff377e24 */ /* 0x000fe4000f8e00ff */
[----:B------:R-:W-:Y:S01]  /*dcc60*/  IMAD.U32 R54, RZ, RZ, UR6 ;  /* 0x00000006ff367e24 */ /* 0x000fe2000f8e00ff */
[----:B0-----:R-:W-:Y:S02]  /*dcc70*/  IADD3 R40, P0, R39, R6, RZ ;  /* 0x0000000627287210 */ /* 0x001fe40007f1e0ff */
[----:B------:R-:W-:Y:S03]  /*dcc80*/  STL [R1+0x56bc], R55 ;  /* 0x0056bc3701007387 */ /* 0x000fe60000100800 */
[----:B------:R-:W-:Y:S01]  /*dcc90*/  IMAD.X R41, R12, 0x1, R7, P0 ;  /* 0x000000010c297824 */ /* 0x000fe200000e0607 */
[----:B------:R-:W-:Y:S04]  /*dcca0*/  STL [R1+0x56c0], R54 ;  /* 0x0056c03601007387 */ /* 0x000fe80000100800 */
[----:B------:R0:W-:Y:S04]  /*dccb0*/  STL.64 [R1+0x3ff0], R40 ;  /* 0x003ff02801007387 */ /* 0x0001e80000100a00 */
[----:B0-----:R-:W2:Y:S01]  /*dccc0*/  LDL.LU R41, [R1+0x4d80] ;  /* 0x004d800001297983 */ /* 0x001ea20000300800 */
[----:B------:R-:W-:-:S04]  /*dccd0*/  LOP3.LUT R2, R2, 0xff7fffff, RZ, 0xc0, !PT ;  /* 0xff7fffff02027812 */ /* 0x000fc800078ec0ff */
[----:B------:R-:W-:Y:S01]  /*dcce0*/  @P2 LOP3.LUT R2, R2, 0x800000, RZ, 0xfc, !PT ;  /* 0x0080000002022812 */ /* 0x000fe200078efcff */
[----:B------:R-:W-:Y:S01]  /*dccf0*/  UMOV UR4, UR7 ;  /* 0x0000000700047c82 */ /* 0x000fe20008000000 */
[----:B------:R-:W-:Y:S02]  /*dcd00*/  ULDC.64 UR6, c[0x0][0x228] ;  /* 0x00008a0000067ab9 */ /* 0x000fe40000000a00 */
[----:B------:R-:W-:-:S04]  /*dcd10*/  LOP3.LUT R2, R2, 0xffbfffff, RZ, 0xc0, !PT ;  /* 0xffbfffff02027812 */ /* 0x000fc800078ec0ff */
[----:B------:R-:W-:-:S04]  /*dcd20*/  @P1 LOP3.LUT R2, R2, 0x400000, RZ, 0xfc, !PT ;  /* 0x0040000002021812 */ /* 0x000fc800078efcff */
[----:B------:R-:W-:Y:S02]  /*dcd30*/  LOP3.LUT R2, R2, 0xffdfffff, RZ, 0xc0, !PT ;  /* 0xffdfffff02027812 */ /* 0x000fe400078ec0ff */
[----:B------:R-:W-:-:S05]  /*dcd40*/  IADD3 R42, P0, R39, R8, RZ ;  /* 0x00000008272a7210 */ /* 0x000fca0007f1e0ff */
[----:B------:R-:W-:Y:S02]  /*dcd50*/  IMAD.X R43, R12, 0x1, R10, P0 ;  /* 0x000000010c2b7824 */ /* 0x000fe400000e060a */
[----:B------:R-:W-:Y:S02]  /*dcd60*/  IMAD.MOV.U32 R44, RZ, RZ, R26 ;  /* 0x000000ffff2c7224 */ /* 0x000fe400078e001a */
[----:B------:R-:W-:Y:S01]  /*dcd70*/  IMAD.MOV.U32 R26, RZ, RZ, R51 ;  /* 0x000000ffff1a7224 */ /* 0x000fe200078e0033 */
[----:B---3--:R-:W-:Y:S01]  /*dcd80*/  ISETP.GE.AND P2, PT, R25, UR5, PT ;  /* 0x0000000519007c0c */ /* 0x008fe2000bf46270 */
[----:B------:R-:W-:Y:S01]  /*dcd90*/  IMAD.MOV.U32 R25, RZ, RZ, R53 ;  /* 0x000000ffff197224 */ /* 0x000fe200078e0035 */
[----:B----4-:R-:W-:Y:S01]  /*dcda0*/  ISETP.GE.AND P1, PT, R24, UR4, PT ;  /* 0x0000000418007c0c */ /* 0x010fe2000bf26270 */
[----:B------:R-:W-:Y:S01]  /*dcdb0*/  ULDC.64 UR4, c[0x0][0x228] ;  /* 0x00008a0000047ab9 */ /* 0x000fe20000000a00 */
[----:B------:R-:W-:Y:S02]  /*dcdc0*/  IMAD.MOV.U32 R24, RZ, RZ, R13 ;  /* 0x000000ffff187224 */ /* 0x000fe400078e000d */
[----:B------:R-:W-:-:S02]  /*dcdd0*/  IMAD.MOV.U32 R13, RZ, RZ, R52 ;  /* 0x000000ffff0d7224 */ /* 0x000fc400078e0034 */
[----:B------:R-:W-:Y:S02]  /*dcde0*/  IMAD.U32 R53, RZ, RZ, UR4 ;  /* 0x00000004ff357e24 */ /* 0x000fe4000f8e00ff */
[----:B------:R-:W-:-:S03]  /*dcdf0*/  IMAD.U32 R52, RZ, RZ, UR6 ;  /* 0x00000006ff347e24 */ /* 0x000fc6000f8e00ff */
[----:B------:R-:W-:Y:S01]  /*dce00*/  @P2 LOP3.LUT R2, R2, 0x200000, RZ, 0xfc, !PT ;  /* 0x0020000002022812 */ /* 0x000fe200078efcff */
[----:B------:R-:W-:Y:S04]  /*dce10*/  STL [R1+0x56c4], R53 ;  /* 0x0056c43501007387 */ /* 0x000fe80000100800 */
[----:B------:R-:W-:Y:S04]  /*dce20*/  STL [R1+0x56d0], R52 ;  /* 0x0056d03401007387 */ /* 0x000fe80000100800 */
[----:B------:R-:W3:Y:S01]  /*dce30*/  LDL.LU R40, [R1+0x4d84] ;  /* 0x004d840001287983 */ /* 0x000ee20000300800 */
[----:B------:R-:W-:Y:S01]  /*dce40*/  LOP3.LUT R2, R2, 0xffefffff, RZ, 0xc0, !PT ;  /* 0xffefffff02027812 */ /* 0x000fe200078ec0ff */
[----:B------:R-:W-:Y:S01]  /*dce50*/  UMOV UR4, UR7 ;  /* 0x0000000700047c82 */ /* 0x000fe20008000000 */
[----:B------:R-:W-:-:S02]  /*dce60*/  ULDC.64 UR6, c[0x0][0x228] ;  /* 0x00008a0000067ab9 */ /* 0x000fc40000000a00 */
[----:B------:R-:W-:Y:S02]  /*dce70*/  @P1 LOP3.LUT R2, R2, 0x100000, RZ, 0xfc, !PT ;  /* 0x0010000002021812 */ /* 0x000fe400078efcff */
[----:B--2---:R-:W-:Y:S02]  /*dce80*/  ISETP.GE.AND P2, PT, R36, UR5, PT ;  /* 0x0000000524007c0c */ /* 0x004fe4000bf46270 */
[----:B------:R-:W2:Y:S04]  /*dce90*/  LDL.LU R36, [R1+0x4d88] ;  /* 0x004d880001247983 */ /* 0x000ea80000300800 */
[----:B------:R0:W-:Y:S01]  /*dcea0*/  STL.64 [R1+0x4008], R42 ;  /* 0x0040082a01007387 */ /* 0x0001e20000100a00 */
[----:B------:R-:W-:Y:S01]  /*dceb0*/  ISETP.GE.AND P1, PT, R34, UR4, PT ;  /* 0x0000000422007c0c */ /* 0x000fe2000bf26270 */
[----:B------:R-:W-:-:S02]  /*dcec0*/  ULDC.64 UR4, c[0x0][0x228] ;  /* 0x00008a0000047ab9 */ /* 0x000fc40000000a00 */
[----:B------:R-:W-:Y:S01]  /*dced0*/  IMAD.U32 R51, RZ, RZ, UR4 ;  /* 0x00000004ff337e24 */ /* 0x000fe2000f8e00ff */
[----:B------:R-:W-:Y:S01]  /*dcee0*/  UMOV UR4, UR5 ;  /* 0x0000000500047c82 */ /* 0x000fe20008000000 */
[----:B0-----:R-:W-:Y:S01]  /*dcef0*/  IADD3 R42, P0, R39, R9, RZ ;  /* 0x00000009272a7210 */ /* 0x001fe20007f1e0ff */
[----:B------:R-:W-:-:S04]  /*dcf00*/  IMAD.MOV.U32 R34, RZ, RZ, R24 ;  /* 0x000000ffff227224 */ /* 0x000fc800078e0018 */
[----:B------:R-:W-:Y:S02]  /*dcf10*/  IMAD.X R43, R12, 0x1, R11, P0 ;  /* 0x000000010c2b7824 */ /* 0x000fe400000e060b */
[----:B------:R-:W-:-:S03]  /*dcf20*/  IMAD.MOV.U32 R24, RZ, RZ, R50 ;  /* 0x000000ffff187224 */ /* 0x000fc600078e0032 */
[----:B------:R0:W-:Y:S04]  /*dcf30*/  STL.64 [R1+0x4000], R42 ;  /* 0x0040002a01007387 */ /* 0x0001e80000100a00 */
[----:B------:R-:W-:Y:S01]  /*dcf40*/  STL [R1+0x56d4], R51 ;  /* 0x0056d43301007387 */ /* 0x000fe20000100800 */
[----:B------:R-:W-:Y:S01]  /*dcf50*/  ISETP.GE.AND P0, PT, R41, UR4, PT ;  /* 0x0000000429007c0c */ /* 0x000fe2000bf06270 */
[----:B------:R-:W-:Y:S01]  /*dcf60*/  ULDC.64 UR4, c[0x0][0x228] ;  /* 0x00008a0000047ab9 */ /* 0x000fe20000000a00 */
[----:B------:R-:W-:Y:S02]  /*dcf70*/  IMAD.MOV.U32 R41, RZ, RZ, R49 ;  /* 0x000000ffff297224 */ /* 0x000fe400078e0031 */
[----:B------:R-:W-:Y:S02]  /*dcf80*/  IMAD.U32 R50, RZ, RZ, UR4 ;  /* 0x00000004ff327e24 */ /* 0x000fe4000f8e00ff */
[----:B------:R-:W-:-:S03]  /*dcf90*/  IMAD.U32 R49, RZ, RZ, UR6 ;  /* 0x00000006ff317e24 */ /* 0x000fc6000f8e00ff */
[----:B------:R-:W-:Y:S04]  /*dcfa0*/  STL [R1+0x56d8], R50 ;  /* 0x0056d83201007387 */ /* 0x000fe80000100800 */
[----:B------:R-:W-:Y:S04]  /*dcfb0*/  STL [R1+0x56dc], R49 ;  /* 0x0056dc3101007387 */ /* 0x000fe80000100800 */
[----:B------:R-:W4:Y:S01]  /*dcfc0*/  LDL.LU R39, [R1+0x4d8c] ;  /* 0x004d8c0001277983 */ /* 0x000f220000300800 */
[----:B------:R-:W-:-:S04]  /*dcfd0*/  LOP3.LUT R2, R2, 0xfff7ffff, RZ, 0xc0, !PT ;  /* 0xfff7ffff02027812 */ /* 0x000fc800078ec0ff */
[----:B------:R-:W-:-:S04]  /*dcfe0*/  @P2 LOP3.LUT R2, R2, 0x80000, RZ, 0xfc, !PT ;  /* 0x0008000002022812 */ /* 0x000fc800078efcff */
        /* <DEDUP_REMOVED lines=9> */
[----:B------:R-:W-:Y:S02]  /*dd080*/  LOP3.LUT R2, R2, 0xfffeffff, RZ, 0xc0, !PT ;  /* 0xfffeffff02027812 */ /* 0x000fe400078ec0ff */
[----:B---3--:R-:W-:-:S13]  /*dd090*/  ISETP.GE.AND P2, PT, R40, UR5, PT ;  /* 0x0000000528007c0c */ /* 0x008fda000bf46270 */
[----:B------:R-:W-:Y:S02]  /*dd0a0*/  @P2 LOP3.LUT R2, R2, 0x10000, RZ, 0xfc, !PT ;  /* 0x0001000002022812 */ /* 0x000fe400078efcff */
[----:B--2---:R-:W-:Y:S01]  /*dd0b0*/  ISETP.GE.AND P1, PT, R36, UR4, PT ;  /* 0x0000000424007c0c */ /* 0x004fe2000bf26270 */
[----:B------:R-:W-:Y:S01]  /*dd0c0*/  ULDC.64 UR4, c[0x0][0x228] ;  /* 0x00008a0000047ab9 */ /* 0x000fe20000000a00 */
[----:B------:R-:W2:Y:S04]  /*dd0d0*/  LDL.LU R36, [R1+0x4d90] ;  /* 0x004d900001247983 */ /* 0x000ea80000300800 */
        /* <DEDUP_REMOVED lines=8> */
[----:B------:R-:W-:Y:S02]  /*dd160*/  IMAD.U32 R48, RZ, RZ, UR4 ;  /* 0x00000004ff307e24 */ /* 0x000fe4000f8e00ff */
[----:B------:R-:W-:-:S03]  /*dd170*/  IMAD.U32 R47, RZ, RZ, UR6 ;  /* 0x00000006ff2f7e24 */ /* 0x000fc6000f8e00ff */
[----:B------:R0:W-:Y:S04]  /*dd180*/  STL [R1+0x56e0], R48 ;  /* 0x0056e03001007387 */ /* 0x0001e80000100800 */
[----:B------:R-:W-:Y:S04]  /*dd190*/  STL [R1+0x56e8], R47 ;  /* 0x0056e82f01007387 */ /* 0x000fe80000100800 */
[----:B------:R-:W3:Y:S01]  /*dd1a0*/  LDL.LU R40, [R1+0x4d94] ;  /* 0x004d940001287983 */ /* 0x000ee20000300800 */
[----:B----4-:R-:W-:-:S03]  /*dd1b0*/  ISETP.GE.AND P2, PT, R39, UR5, PT ;  /* 0x0000000527007c0c */ /* 0x010fc6000bf46270 */
[----:B------:R-:W4:Y:S01]  /*dd1c0*/  LDL.LU R39, [R1+0x4d98] ;  /* 0x004d980001277983 */ /* 0x000f220000300800 */
[----:B------:R-:W-:-:S04]  /*dd1d0*/  LOP3.LUT R2, R2, 0xffff7fff, RZ, 0xc0, !PT ;  /* 0xffff7fff02027812 */ /* 0x000fc800078ec0ff */
[----:B------:R-:W-:Y:S01]  /*dd1e0*/  @P1 LOP3.LUT R2, R2, 0x8000, RZ, 0xfc, !PT ;  /* 0x0000800002021812 */ /* 0x000fe200078efcff */
[----:B------:R-:W-:Y:S01]  /*dd1f0*/  UMOV UR4, UR7 ;  /* 0x0000000700047c82 */ /* 0x000fe20008000000 */
[----:B0-----:R-:W-:Y:S01]  /*dd200*/  IADD3 R48, P0, R38, R6, RZ ;  /* 0x0000000626307210 */ /* 0x001fe20007f1e0ff */
[----:B------:R-:W-:Y:S01]  /*dd210*/  IMAD.MOV.U32 R61, RZ, RZ, R41 ;  /* 0x000000ffff3d7224 */ /* 0x000fe200078e0029 */
[----:B------:R-:W-:Y:S01]  /*dd220*/  LOP3.LUT R2, R2, 0xffffbfff, RZ, 0xc0, !PT ;  /* 0xffffbfff02027812 */ /* 0x000fe200078ec0ff */
[----:B------:R-:W-:Y:S02]  /*dd230*/  ULDC.64 UR6, c[0x0][0x228] ;  /* 0x00008a0000067ab9 */ /* 0x000fe40000000a00 */
[----:B------:R-:W-:Y:S01]  /*dd240*/  IMAD.X R49, R12, 0x1, R7, P0 ;  /* 0x000000010c317824 */ /* 0x000fe200000e0607 */
[----:B------:R-:W-:-:S04]  /*dd250*/  @P2 LOP3.LUT R2, R2, 0x4000, RZ, 0xfc, !PT ;  /* 0x0000400002022812 */ /* 0x000fc800078efcff */
[----:B------:R-:W-:Y:S01]  /*dd260*/  STL.64 [R1+0x4020], R48 ;  /* 0x0040203001007387 */ /* 0x000fe20000100a00 */
[----:B------:R-:W-:Y:S02]  /*dd270*/  LOP3.LUT R2, R2, 0xffffdfff, RZ, 0xc0, !PT ;  /* 0xffffdfff02027812 */ /* 0x000fe400078ec0ff */
[----:B--2---:R-:W-:Y:S01]  /*dd280*/  ISETP.GE.AND P1, PT, R36, UR4, PT ;  /* 0x0000000424007c0c */ /* 0x004fe2000bf26270 */
[----:B------:R-:W-:Y:S01]  /*dd290*/  ULDC.64 UR4, c[0x0][0x228] ;  /* 0x00008a0000047ab9 */ /* 0x000fe20000000a00 */
[----:B------:R-:W-:Y:S02]  /*dd2a0*/  IMAD.MOV.U32 R36, RZ, RZ, R43 ;  /* 0x000000ffff247224 */ /* 0x000fe400078e002b */
[----:B------:R-:W-:Y:S02]  /*dd2b0*/  IMAD.MOV.U32 R43, RZ, RZ, R45 ;  /* 0x000000ffff2b7224 */ /* 0x000fe400078e002d */
[----:B------:R-:W-:-:S05]  /*dd2c0*/  IMAD.U32 R45, RZ, RZ, UR4 ;  /* 0x00000004ff2d7e24 */ /* 0x000fca000f8e00ff */
[----:B------:R-:W-:Y:S01]  /*dd2d0*/  STL [R1+0x56f0], R45 ;  /* 0x0056f02d01007387 */ /* 0x000fe20000100800 */
[----:B------:R-:W-:Y:S01]  /*dd2e0*/  UMOV UR4, UR7 ;  /* 0x0000000700047c82 */ /* 0x000fe20008000000 */
[----:B------:R-:W-:Y:S02]  /*dd2f0*/  @P1 LOP3.LUT R2, R2, 0x2000, RZ, 0xfc, !PT ;  /* 0x0000200002021812 */ /* 0x000fe400078efcff */
[----:B---3--:R-:W-:Y:S02]  /*dd300*/  ISETP.GE.AND P2, PT, R40, UR5, PT ;  /* 0x0000000528007c0c */ /* 0x008fe4000bf46270 */
[----:B------:R-:W-:-:S05]  /*dd310*/  IADD3 R40, P0, R38, R8, RZ ;  /* 0x0000000826287210 */ /* 0x000fca0007f1e0ff */
[----:B------:R-:W-:-:S05]  /*dd320*/  IMAD.X R41, R12, 0x1, R10, P0 ;  /* 0x000000010c297824 */ /* 0x000fca00000e060a */
[----:B------:R0:W-:Y:S01]  /*dd330*/  STL.64 [R1+0x4040], R40 ;  /* 0x0040402801007387 */ /* 0x0001e20000100a00 */
[----:B------:R-:W-:-:S03]  /*dd340*/  IADD3 R38, P0, R38, R9, RZ ;  /* 0x0000000926267210 */ /* 0x000fc60007f1e0ff */
[----:B0-----:R-:W2:Y:S01]  /*dd350*/  LDL.LU R41, [R1+0x4d9c] ;  /* 0x004d9c0001297983 */ /* 0x001ea20000300800 */
[----:B----4-:R-:W-:Y:S01]  /*dd360*/  ISETP.GE.AND P1, PT, R39, UR4, PT ;  /* 0x0000000427007c0c */ /* 0x010fe2000bf26270 */
[----:B------:R-:W-:Y:S01]  /*dd370*/  IMAD.X R39, R12, 0x1, R11, P0 ;  /* 0x000000010c277824 */ /* 0x000fe200000e060b */
[----:B------:R-:W-:-:S04]  /*dd380*/  ULDC.64 UR4, c[0x0][0x228] ;  /* 0x00008a0000047ab9 */ /* 0x000fc80000000a00 */
[----:B------:R0:W-:Y:S04]  /*dd390*/  STL.64 [R1+0x4038], R38 ;  /* 0x0040382601007387 */ /* 0x0001e80000100a00 */
[----:B0-----:R-:W3:Y:S04]  /*dd3a0*/  LDL.LU R38, [R1+0x4da0] ;  /* 0x004da00001267983 */ /* 0x001ee80000300800 */
[----:B------:R-:W4:Y:S01]  /*dd3b0*/  LDL.LU R39, [R1+0x4da4] ;  /* 0x004da40001277983 */ /* 0x000f220000300800 */
[----:B------:R-:W-:Y:S01]  /*dd3c0*/  IMAD.MOV.U32 R59, RZ, RZ, R36 ;  /* 0x000000ffff3b7224 */ /* 0x000fe200078e0024 */
[----:B------:R-:W-:Y:S01]  /*dd3d0*/  LOP3.LUT R2, R2, 0xffffefff, RZ, 0xc0, !PT ;  /* 0xffffefff02027812 */ /* 0x000fe200078ec0ff */
[----:B------:R-:W-:-:S02]  /*dd3e0*/  IMAD.MOV.U32 R36, RZ, RZ, R43 ;  /* 0x000000ffff247224 */ /* 0x000fc400078e002b */
[----:B------:R-:W-:Y:S02]  /*dd3f0*/  IMAD.MOV.U32 R60, RZ, RZ, R42 ;  /* 0x000000ffff3c7224 */ /* 0x000fe400078e002a */
[----:B------:R-:W-:Y:S01]  /*dd400*/  IMAD.U32 R43, RZ, RZ, UR4 ;  /* 0x00000004ff2b7e24 */ /* 0x000fe2000f8e00ff */
[----:B------:R-:W-:Y:S01]  /*dd410*/  UMOV UR4, UR5 ;  /* 0x0000000500047c82 */ /* 0x000fe20008000000 */
[----:B------:R-:W-:Y:S01]  /*dd420*/  IMAD.MOV.U32 R42, RZ, RZ, R44 ;  /* 0x000000ffff2a7224 */ /* 0x000fe200078e002c */
[----:B------:R-:W-:Y:S01]  /*dd430*/  @P2 LOP3.LUT R2, R2, 0x1000, RZ, 0xfc, !PT ;  /* 0x0000100002022812 */ /* 0x000fe200078efcff */
[----:B------:R-:W-:Y:S02]  /*dd440*/  IMAD.MOV.U32 R40, RZ, RZ, R60 ;  /* 0x000000ffff287224 */ /* 0x000fe400078e003c */
[----:B------:R-:W-:Y:S01]  /*dd450*/  IMAD.MOV.U32 R60, RZ, RZ, R42 ;  /* 0x000000ffff3c7224 */ /* 0x000fe200078e002a */
[----:B------:R-:W-:-:S04]  /*dd460*/  LOP3.LUT R2, R2, 0xfffff7ff, RZ, 0xc0, !PT ;  /* 0xfffff7ff02027812 */ /* 0x000fc800078ec0ff */
[----:B------:R-:W-:Y:S01]  /*dd470*/  @P1 LOP3.LUT R2, R2, 0x800, RZ, 0xfc, !PT ;  /* 0x0000080002021812 */ /* 0x000fe200078efcff */
[----:B------:R-:W-:Y:S01]  /*dd480*/  IMAD.U32 R44, RZ, RZ, UR6 ;  /* 0x00000006ff2c7e24 */ /* 0x000fe2000f8e00ff */
[----:B------:R-:W-:Y:S02]  /*dd490*/  ULDC.64 UR6, c[0x0][0x228] ;  /* 0x00008a0000067ab9 */ /* 0x000fe40000000a00 */
[----:B------:R-:W-:Y:S02]  /*dd4a0*/  LOP3.LUT R2, R2, 0xfffffbff, RZ, 0xc0, !PT ;  /* 0xfffffbff02027812 */ /* 0x000fe400078ec0ff */
[----:B------:R-:W-:Y:S01]  /*dd4b0*/  SHF.R.S32.HI R12, RZ, 0x1f, R37 ;  /* 0x0000001fff0c7819 */ /* 0x000fe20000011425 */
[----:B------:R-:W-:Y:S01]  /*dd4c0*/  IMAD.MOV.U32 R58, RZ, RZ, R40 ;  /* 0x000000ffff3a7224 */ /* 0x000fe200078e0028 */
[----:B--2---:R-:W-:Y:S01]  /*dd4d0*/  ISETP.GE.AND P0, PT, R41, UR4, PT ;  /* 0x0000000429007c0c */ /* 0x004fe2000bf06270 */
[----:B------:R-:W-:Y:S02]  /*dd4e0*/  ULDC.64 UR4, c[0x0][0x228] ;  /* 0x00008a0000047ab9 */ /* 0x000fe40000000a00 */
[----:B------:R-:W-:-:S05]  /*dd4f0*/  IMAD.U32 R42, RZ, RZ, UR4 ;  /* 0x00000004ff2a7e24 */ /* 0x000fca000f8e00ff */
[----:B------:R0:W-:Y:S01]  /*dd500*/  STL.64 [R1+0x5700], R42 ;  /* 0x0057002a01007387 */ /* 0x0001e20000100a00 */
[----:B------:R-:W-:-:S03]  /*dd510*/  UMOV UR4, UR7 ;  /* 0x0000000700047c82 */ /* 0x000fc60008000000 */
[----:B0-----:R-:W2:Y:S01]  /*dd520*/  LDL.LU R42, [R1+0x4da8] ;  /* 0x004da800012a7983 */ /* 0x001ea20000300800 */
[----:B---3--:R-:W-:Y:S02]  /*dd530*/  ISETP.GE.AND P2, PT, R38, UR5, PT ;  /* 0x0000000526007c0c */ /* 0x008fe4000bf46270 */
[----:B------:R-:W-:Y:S01]  /*dd540*/  @P0 LOP3.LUT R2, R2, 0x400, RZ, 0xfc, !PT ;  /* 0x0000040002020812 */ /* 0x000fe200078efcff */
[----:B------:R-:W3:Y:S01]  /*dd550*/  LDL.LU R38, [R1+0x4dac] ;  /* 0x004dac0001267983 */ /* 0x000ee20000300800 */
[----:B------:R-:W-:Y:S02]  /*dd560*/  IADD3 R48, P0, R37, R4, RZ ;  /* 0x0000000425307210 */ /* 0x000fe40007f1e0ff */
[----:B----4-:R-:W-:Y:S01]  /*dd570*/  ISETP.GE.AND P1, PT, R39, UR4, PT ;  /* 0x0000000427007c0c */ /* 0x010fe2000bf26270 */
[----:B------:R-:W-:Y:S01]  /*dd580*/  ULDC.64 UR4, c[0x0][0x228] ;  /* 0x00008a0000047ab9 */ /* 0x000fe20000000a00 */
[----:B------:R-:W-:Y:S01]  /*dd590*/  IMAD.U32 R41, RZ, RZ, UR6 ;  /* 0x00000006ff297e24 */ /* 0x000fe2000f8e00ff */
[----:B------:R-:W-:Y:S01]  /*dd5a0*/  LOP3.LUT R2, R2, 0xfffffdff, RZ, 0xc0, !PT ;  /* 0xfffffdff02027812 */ /* 0x000fe200078ec0ff */
[----:B------:R-:W-:Y:S01]  /*dd5b0*/  IMAD.X R49, R12, 0x1, R5, P0 ;  /* 0x000000010c317824 */ /* 0x000fe200000e0605 */
[----:B------:R-:W-:Y:S01]  /*dd5c0*/  ULDC.64 UR6, c[0x0][0x228] ;  /* 0x00008a0000067ab9 */ /* 0x000fe20000000a00 */
[----:B------:R-:W-:-:S03]  /*dd5d0*/  IMAD.U32 R40, RZ, RZ, UR4 ;  /* 0x00000004ff287e24 */ /* 0x000fc6000f8e00ff */
[----:B------:R-:W-:Y:S04]  /*dd5e0*/  STL.64 [R1+0x4030], R48 ;  /* 0x0040303001007387 */ /* 0x000fe80000100a00 */
[----:B------:R0:W-:Y:S04]  /*dd5f0*/  STL.64 [R1+0x5708], R40 ;  /* 0x0057082801007387 */ /* 0x0001e80000100a00 */
[----:B0-----:R-:W4:Y:S04]  /*dd600*/  LDL.LU R41, [R1+0x4db0] ;  /* 0x004db00001297983 */ /* 0x001f280000300800 */
[----:B------:R-:W4:Y:S01]  /*dd610*/  LDL.LU R40, [R1+0x4db4] ;  /* 0x004db40001287983 */ /* 0x000f220000300800 */
[----:B------:R-:W-:-:S04]  /*dd620*/  @P2 LOP3.LUT R2, R2, 0x200, RZ, 0xfc, !PT ;  /* 0x0000020002022812 */ /* 0x000fc800078efcff */
[----:B------:R-:W-:Y:S01]  /*dd630*/  LOP3.LUT R2, R2, 0xfffffeff, RZ, 0xc0, !PT ;  /* 0xfffffeff02027812 */ /* 0x000fe200078ec0ff */
[----:B------:R-:W-:-:S03]  /*dd640*/  UMOV UR4, UR7 ;  /* 0x0000000700047c82 */ /* 0x000fc60008000000 */
[----:B------:R-:W-:-:S04]  /*dd650*/  @P1 LOP3.LUT R2, R2, 0x100, RZ, 0xfc, !PT ;  /* 0x0000010002021812 */ /* 0x000fc800078efcff */
[----:B------:R-:W-:Y:S01]  /*dd660*/  LOP3.LUT R2, R2, 0xffffff7f, RZ, 0xc0, !PT ;  /* 0xffffff7f02027812 */ /* 0x000fe200078ec0ff */
[----:B------:R-:W-:Y:S01]  /*dd670*/  IMAD.U32 R39, RZ, RZ, UR6 ;  /* 0x00000006ff277e24 */ /* 0x000fe2000f8e00ff */
[----:B------:R-:W-:Y:S01]  /*dd680*/  ULDC.64 UR6, c[0x0][0x228] ;  /* 0x00008a0000067ab9 */ /* 0x000fe20000000a00 */
[----:B--2---:R-:W-:Y:S02]  /*dd690*/  ISETP.GE.AND P2, PT, R42, UR5, PT ;  /* 0x000000052a007c0c */ /* 0x004fe4000bf46270 */
[----:B---3--:R-:W-:Y:S01]  /*dd6a0*/  ISETP.GE.AND P1, PT, R38, UR4, PT ;  /* 0x0000000426007c0c */ /* 0x008fe2000bf26270 */
[----:B------:R-:W-:Y:S01]  /*dd6b0*/  ULDC.64 UR4, c[0x0][0x228] ;  /* 0x00008a0000047ab9 */ /* 0x000fe20000000a00 */
[----:B------:R-:W-:Y:S01]  /*dd6c0*/  IADD3 R42, P0, R37, R6, RZ ;  /* 0x00000006252a7210 */ /* 0x000fe20007f1e0ff */
[----:B------:R-:W-:-:S08]  /*dd6d0*/  IMAD.U32 R38, RZ, RZ, UR4 ;  /* 0x00000004ff267e24 */ /* 0x000fd0000f8e00ff */
[----:B------:R-:W-:Y:S01]  /*dd6e0*/  @P2 LOP3.LUT R2, R2, 0x80, RZ, 0xfc, !PT ;  /* 0x0000008002022812 */ /* 0x000fe200078efcff */
[----:B------:R-:W-:-:S03]  /*dd6f0*/  UMOV UR4, UR7 ;  /* 0x0000000700047c82 */ /* 0x000fc60008000000 */
[----:B------:R-:W-:Y:S01]  /*dd700*/  LOP3.LUT R2, R2, 0xffffffbf, RZ, 0xc0, !PT ;  /* 0xffffffbf02027812 */ /* 0x000fe200078ec0ff */
[----:B------:R-:W-:-:S03]  /*dd710*/  IMAD.X R43, R12, 0x1, R7, P0 ;  /* 0x000000010c2b7824 */ /* 0x000fc600000e0607 */
[----:B------:R-:W-:Y:S02]  /*dd720*/  @P1 LOP3.LUT R2, R2, 0x40, RZ, 0xfc, !PT ;  /* 0x0000004002021812 */ /* 0x000fe400078efcff */
[----:B------:R0:W-:Y:S01]  /*dd730*/  STL.64 [R1+0x4050], R42 ;  /* 0x0040502a01007387 */ /* 0x0001e20000100a00 */
[----:B----4-:R-:W-:-:S03]  /*dd740*/  ISETP.GE.AND P2, PT, R41, UR5, PT ;  /* 0x0000000529007c0c */ /* 0x010fc6000bf46270 */
[----:B0-----:R-:W2:Y:S01]  /*dd750*/  LDL.LU R42, [R1+0x4db8] ;  /* 0x004db800012a7983 */ /* 0x001ea20000300800 */
[----:B------:R-:W-:Y:S01]  /*dd760*/  ISETP.GE.AND P1, PT, R40, UR4, PT ;  /* 0x0000000428007c0c */ /* 0x000fe2000bf26270 */
[----:B------:R-:W-:Y:S01]  /*dd770*/  IMAD.MOV.U32 R57, RZ, RZ, R58 ;  /* 0x000000ffff397224 */ /* 0x000fe200078e003a */
[----:B------:R-:W-:Y:S01]  /*dd780*/  IADD3 R40, P0, R37, R8, RZ ;  /* 0x0000000825287210 */ /* 0x000fe20007f1e0ff */
[----:B------:R-:W-:-:S04]  /*dd790*/  ULDC.64 UR4, c[0x0][0x228] ;  /* 0x00008a0000047ab9 */ /* 0x000fc80000000a00 */
[----:B------:R-:W-:-:S05]  /*dd7a0*/  IMAD.X R41, R12, 0x1, R10, P0 ;  /* 0x000000010c297824 */ /* 0x000fca00000e060a */
[----:B------:R0:W-:Y:S04]  /*dd7b0*/  STL.64 [R1+0x4078], R40 ;  /* 0x0040782801007387 */ /* 0x0001e80000100a00 */
[----:B0-----:R-:W3:Y:S04]  /*dd7c0*/  LDL.LU R41, [R1+0x4dbc] ;  /* 0x004dbc0001297983 */ /* 0x001ee80000300800 */
[----:B------:R-:W4:Y:S01]  /*dd7d0*/  LDL.LU R40, [R1+0x4dc0] ;  /* 0x004dc00001287983 */ /* 0x000f220000300800 */
[----:B------:R-:W-:Y:S02]  /*dd7e0*/  IMAD.MOV.U32 R58, RZ, RZ, R59 ;  /* 0x000000ffff3a7224 */ /* 0x000fe400078e003b */
[----:B------:R-:W-:-:S02]  /*dd7f0*/  IMAD.MOV.U32 R59, RZ, RZ, R60 ;  /* 0x000000ffff3b7224 */ /* 0x000fc400078e003c */
[----:B------:R-:W-:Y:S01]  /*dd800*/  IMAD.MOV.U32 R60, RZ, RZ, R36 ;  /* 0x000000ffff3c7224 */ /* 0x000fe200078e0024 */
[----:B------:R-:W-:Y:S02]  /*dd810*/  LOP3.LUT R2, R2, 0xffffffdf, RZ, 0xc0, !PT ;  /* 0xffffffdf02027812 */ /* 0x000fe400078ec0ff */
[----:B------:R-:W-:Y:S01]  /*dd820*/  IADD3 R48, P0, R37, R9, RZ ;  /* 0x0000000925307210 */ /* 0x000fe20007f1e0ff */
[----:B------:R-:W-:Y:S01]  /*dd830*/  IMAD.MOV.U32 R55, RZ, RZ, R60 ;  /* 0x000000ffff377224 */ /* 0x000fe200078e003c */
[----:B------:R-:W-:Y:S01]  /*dd840*/  @P2 LOP3.LUT R2, R2, 0x20, RZ, 0xfc, !PT ;  /* 0x0000002002022812 */ /* 0x000fe200078efcff */
[----:B------:R-:W-:Y:S02]  /*dd850*/  IMAD.MOV.U32 R60, RZ, RZ, R25 ;  /* 0x000000ffff3c7224 */ /* 0x000fe400078e0019 */
[----:B------:R-:W-:Y:S01]  /*dd860*/  IMAD.U32 R25, RZ, RZ, UR4 ;  /* 0x00000004ff197e24 */ /* 0x000fe2000f8e00ff */
[----:B------:R-:W-:Y:S01]  /*dd870*/  UMOV UR4, UR5 ;  /* 0x0000000500047c82 */ /* 0x000fe20008000000 */
[----:B------:R-:W-:Y:S01]  /*dd880*/  IMAD.X R49, R12, 0x1, R11, P0 ;  /* 0x000000010c317824 */ /* 0x000fe200000e060b */
[----:B------:R-:W-:Y:S01]  /*dd890*/  LOP3.LUT R2, R2, 0xffffffef, RZ, 0xc0, !PT ;  /* 0xffffffef02027812 */ /* 0x000fe200078ec0ff */
[----:B------:R-:W-:-:S02]  /*dd8a0*/  IMAD.MOV.U32 R36, RZ, RZ, R26 ;  /* 0x000000ffff247224 */ /* 0x000fc400078e001a */
[----:B------:R-:W-:Y:S01]  /*dd8b0*/  IMAD.U32 R26, RZ, RZ, UR6 ;  /* 0x00000006ff1a7e24 */ /* 0x000fe2000f8e00ff */
[----:B------:R-:W-:Y:S01]  /*dd8c0*/  ULDC.64 UR6, c[0x0][0x228] ;  /* 0x00008a0000067ab9 */ /* 0x000fe20000000a00 */
[----:B------:R-:W-:Y:S01]  /*dd8d0*/  IMAD.MOV.U32 R56, RZ, RZ, R24 ;  /* 0x000000ffff387224 */ /* 0x000fe200078e0018 */
[----:B------:R-:W-:Y:S01]  /*dd8e0*/  @P1 LOP3.LUT R2, R2, 0x10, RZ, 0xfc, !PT ;  /* 0x0000001002021812 */ /* 0x000fe200078efcff */
[----:B------:R-:W-:Y:S01]  /*dd8f0*/  STL.64 [R1+0x4070], R48 ;  /* 0x0040703001007387 */ /* 0x000fe20000100a00 */
[----:B--2---:R-:W-:Y:S01]  /*dd900*/  ISETP.GE.AND P0, PT, R42, UR4, PT ;  /* 0x000000042a007c0c */ /* 0x004fe2000bf06270 */
[----:B------:R-:W-:Y:S02]  /*dd910*/  ULDC.64 UR4, c[0x0][0x228] ;  /* 0x00008a0000047ab9 */ /* 0x000fe40000000a00 */
[----:B------:R-:W-:Y:S01]  /*dd920*/  IMAD.U32 R24, RZ, RZ, UR4 ;  /* 0x00000004ff187e24 */ /* 0x000fe2000f8e00ff */
[----:B------:R-:W-:Y:S01]  /*dd930*/  UMOV UR4, UR7 ;  /* 0x0000000700047c82 */ /* 0x000fe20008000000 */
[----:B---3--:R-:W-:-:S02]  /*dd940*/  ISETP.GE.AND P2, PT, R41, UR5, PT ;  /* 0x0000000529007c0c */ /* 0x008fc4000bf46270 */
[----:B------:R-:W2:Y:S01]  /*dd950*/  LDL.LU R41, [R1+0x4dc4] ;  /* 0x004dc40001297983 */ /* 0x000ea20000300800 */
[----:B----4-:R-:W-:Y:S01]  /*dd960*/  ISETP.GE.AND P1, PT, R40, UR4, PT ;  /* 0x0000000428007c0c */ /* 0x010fe2000bf26270 */
[----:B------:R-:W-:Y:S02]  /*dd970*/  IMAD.MOV.U32 R54, RZ, RZ, R59 ;  /* 0x000000ffff367224 */ /* 0x000fe400078e003b */
[----:B------:R-:W3:Y:S01]  /*dd980*/  LDL.LU R40, [R1+0x4dc8] ;  /* 0x004dc80001287983 */ /* 0x000ee20000300800 */
[----:B------:R-:W-:Y:S01]  /*dd990*/  LOP3.LUT R2, R2, 0xfffffff7, RZ, 0xc0, !PT ;  /* 0xfffffff702027812 */ /* 0x000fe200078ec0ff */
[----:B------:R-:W-:-:S03]  /*dd9a0*/  ULDC.64 UR4, c[0x0][0x228] ;  /* 0x00008a0000047ab9 */ /* 0x000fc60000000a00 */
[----:B------:R-:W-:-:S04]  /*dd9b0*/  @P0 LOP3.LUT R2, R2, 0x8, RZ, 0xfc, !PT ;  /* 0x0000000802020812 */ /* 0x000fc800078efcff */
[----:B------:R-:W-:Y:S01]  /*dd9c0*/  LOP3.LUT R2, R2, 0xfffffffb, RZ, 0xc0, !PT ;  /* 0xfffffffb02027812 */ /* 0x000fe200078ec0ff */
[----:B------:R-:W-:-:S03]  /*dd9d0*/  IMAD.MOV.U32 R59, RZ, RZ, R23 ;  /* 0x000000ffff3b7224 */ /* 0x000fc600078e0017 */
[----:B------:R-:W-:Y:S01]  /*dd9e0*/  @P2 LOP3.LUT R2, R2, 0x4, RZ, 0xfc, !PT ;  /* 0x0000000402022812 */ /* 0x000fe200078efcff */
[----:B------:R-:W-:Y:S01]  /*dd9f0*/  IMAD.MOV.U32 R53, RZ, RZ, R54 ;  /* 0x000000ffff357224 */ /* 0x000fe200078e0036 */
[----:B------:R-:W-:Y:S01]  /*dda00*/  SHF.R.S32.HI R12, RZ, 0x1f, R31 ;  /* 0x0000001fff0c7819 */ /* 0x000fe2000001141f */
[----:B------:R-:W-:Y:S01]  /*dda10*/  IMAD.U32 R23, RZ, RZ, UR6 ;  /* 0x00000006ff177e24 */ /* 0x000fe2000f8e00ff */
[----:B------:R-:W-:Y:S01]  /*dda20*/  IADD3 R42, P0, R31, R4, RZ ;  /* 0x000000041f2a7210 */ /* 0x000fe20007f1e0ff */
[----:B------:R-:W-:Y:S01]  /*dda30*/  IMAD.MOV.U32 R54, RZ, RZ, R60 ;  /* 0x000000ffff367224 */ /* 0x000fe200078e003c */
[----:B------:R-:W-:Y:S01]  /*dda40*/  LOP3.LUT R2, R2, 0xfffffffd, RZ, 0xc0, !PT ;  /* 0xfffffffd02027812 */ /* 0x000fe200078ec0ff */
[----:B------:R-:W-:Y:S01]  /*dda50*/  IMAD.MOV.U32 R60, RZ, RZ, R22 ;  /* 0x000000ffff3c7224 */ /* 0x000fe200078e0016 */
[----:B------:R-:W-:Y:S01]  /*dda60*/  ULDC.64 UR6, c[0x0][0x228] ;  /* 0x00008a0000067ab9 */ /* 0x000fe20000000a00 */
[----:B------:R-:W-:Y:S01]  /*dda70*/  IMAD.U32 R22, RZ, RZ, UR4 ;  /* 0x00000004ff167e24 */ /* 0x000fe2000f8e00ff */
[----:B------:R-:W-:Y:S01]  /*dda80*/  UMOV UR4, UR7 ;  /* 0x0000000700047c82 */ /* 0x000fe20008000000 */
[----:B------:R-:W-:Y:S01]  /*dda90*/  @P1 LOP3.LUT R2, R2, 0x2, RZ, 0xfc, !PT ;  /* 0x0000000202021812 */ /* 0x000fe200078efcff */
[----:B------:R-:W-:-:S05]  /*ddaa0*/  IMAD.X R43, R12, 0x1, R5, P0 ;  /* 0x000000010c2b7824 */ /* 0x000fca00000e0605 */
[----:B------:R-:W-:Y:S01]  /*ddab0*/  STL.64 [R1+0x4068], R42 ;  /* 0x0040682a01007387 */ /* 0x000fe20000100a00 */
[----:B---3--:R-:W-:Y:S02]  /*ddac0*/  ISETP.GE.AND P1, PT, R40, UR4, PT ;  /* 0x0000000428007c0c */ /* 0x008fe4000bf26270 */
[----:B------:R-:W-:Y:S02]  /*ddad0*/  IADD3 R40, P0, R31, R6, RZ ;  /* 0x000000061f287210 */ /* 0x000fe40007f1e0ff */
[----:B--2---:R-:W-:Y:S01]  /*ddae0*/  ISETP.GE.AND P2, PT, R41, UR5, PT ;  /* 0x0000000529007c0c */ /* 0x004fe2000bf46270 */
[----:B------:R-:W-:Y:S02]  /*ddaf0*/  ULDC.64 UR4, c[0x0][0x228] ;  /* 0x00008a0000047ab9 */ /* 0x000fe40000000a00 */
[----:B------:R-:W-:-:S05]  /*ddb00*/  IMAD.X R41, R12, 0x1, R7, P0 ;  /* 0x000000010c297824 */ /* 0x000fca00000e0607 */
[----:B------:R0:W-:Y:S04]  /*ddb10*/  STL.64 [R1+0x4080], R40 ;  /* 0x0040802801007387 */ /* 0x0001e80000100a00 */
[----:B0-----:R-:W2:Y:S01]  /*ddb20*/  LDL.LU R40, [R1+0x4dcc] ;  /* 0x004dcc0001287983 */ /* 0x001ea20000300800 */
[----:B------:R-:W-:-:S03]  /*ddb30*/  LOP3.LUT R2, R2, 0xfffffffe, RZ, 0xc0, !PT ;  /* 0xfffffffe02027812 */ /* 0x000fc600078ec0ff */
[----:B------:R-:W3:Y:S01]  /*ddb40*/  LDL.LU R41, [R1+0x4dd0] ;  /* 0x004dd00001297983 */ /* 0x000ee20000300800 */
[----:B------:R-:W-:Y:S02]  /*ddb50*/  @P2 LOP3.LUT R2, R2, 0x1, RZ, 0xfc, !PT ;  /* 0x0000000102022812 */ /* 0x000fe400078efcff */
[----:B------:R-:W-:Y:S01]  /*ddb60*/  IADD3 R42, P0, R31, R8, RZ ;  /* 0x000000081f2a7210 */ /* 0x000fe20007f1e0ff */
[----:B------:R-:W-:Y:S02]  /*ddb70*/  IMAD.MOV.U32 R52, RZ, RZ, R55 ;  /* 0x000000ffff347224 */ /* 0x000fe400078e0037 */
[----:B------:R-:W-:Y:S02]  /*ddb80*/  IMAD.MOV.U32 R55, RZ, RZ, R34 ;  /* 0x000000ffff377224 */ /* 0x000fe400078e0022 */
[----:B------:R-:W-:Y:S02]  /*ddb90*/  IMAD.X R43, R12, 0x1, R10, P0 ;  /* 0x000000010c2b7824 */ /* 0x000fe400000e060a */
[----:B------:R-:W-:Y:S01]  /*ddba0*/  IMAD.MOV.U32 R34, RZ, RZ, R20 ;  /* 0x000000ffff227224 */ /* 0x000fe200078e0014 */
[----:B--2---:R-:W-:-:S02]  /*ddbb0*/  ISETP.GE.AND P2, PT, R40, UR5, PT ;  /* 0x0000000528007c0c */ /* 0x004fc4000bf46270 */
[----:B------:R-:W2:Y:S01]  /*ddbc0*/  LDL.LU R40, [R1+0x4dd4] ;  /* 0x004dd40001287983 */ /* 0x000ea20000300800 */
[----:B------:R-:W-:Y:S02]  /*ddbd0*/  IMAD.MOV.U32 R20, RZ, RZ, R21 ;  /* 0x000000ffff147224 */ /* 0x000fe400078e0015 */
[----:B------:R-:W-:Y:S01]  /*ddbe0*/  IMAD.MOV.U32 R51, RZ, RZ, R54 ;  /* 0x000000ffff337224 */ /* 0x000fe200078e0036 */
[----:B------:R0:W-:Y:S01]  /*ddbf0*/  STL.64 [R1+0x40a8], R42 ;  /* 0x0040a82a01007387 */ /* 0x0001e20000100a00 */
[----:B------:R-:W-:Y:S01]  /*ddc00*/  IMAD.U32 R21, RZ, RZ, UR6 ;  /* 0x00000006ff157e24 */ /* 0x000fe2000f8e00ff */
[----:B------:R-:W-:Y:S01]  /*ddc10*/  ULDC.64 UR6, c[0x0][0x228] ;  /* 0x00008a0000067ab9 */ /* 0x000fe20000000a00 */
[----:B------:R-:W-:Y:S02]  /*ddc20*/  IMAD.MOV.U32 R54, RZ, RZ, R61 ;  /* 0x000000ffff367224 */ /* 0x000fe400078e003d */
[----:B------:R-:W-:Y:S02]  /*ddc30*/  IMAD.MOV.U32 R61, RZ, RZ, R20 ;  /* 0x000000ffff3d7224 */ /* 0x000fe400078e0014 */
[----:B------:R-:W-:Y:S01]  /*ddc40*/  IMAD.U32 R20, RZ, RZ, UR4 ;  /* 0x00000004ff147e24 */ /* 0x000fe2000f8e00ff */
[----:B------:R-:W-:Y:S01]  /*ddc50*/  UMOV UR4, UR7 ;  /* 0x0000000700047c82 */ /* 0x000fe20008000000 */
[----:B------:R-:W-:Y:S01]  /*ddc60*/  IMAD.MOV.U32 R49, RZ, RZ, R55 ;  /* 0x000000ffff317224 */ /* 0x000fe200078e0037 */
[----:B0-----:R-:W-:Y:S01]  /*ddc70*/  IADD3 R42, P0, R31, R9, RZ ;  /* 0x000000091f2a7210 */ /* 0x001fe20007f1e0ff */
[----:B------:R-:W-:Y:S01]  /*ddc80*/  IMAD.MOV.U32 R55, RZ, RZ, R56 ;  /* 0x000000ffff377224 */ /* 0x000fe200078e0038 */
[----:B------:R-:W-:Y:S01]  /*ddc90*/  @P1 LOP3.LUT R3, R3, 0x80000000, RZ, 0xfc, !PT ;  /* 0x8000000003031812 */ /* 0x000fe200078efcff */
[----:B------:R-:W-:Y:S01]  /*ddca0*/  IMAD.MOV.U32 R56, RZ, RZ, R59 ;  /* 0x000000ffff387224 */ /* 0x000fe200078e003b */
[----:B---3--:R-:W-:Y:S01]  /*ddcb0*/  ISETP.GE.AND P1, PT, R41, UR4, PT ;  /* 0x0000000429007c0c */ /* 0x008fe2000bf26270 */
[----:B------:R-:W-:Y:S01]  /*ddcc0*/  IMAD.MOV.U32 R59, RZ, RZ, R36 ;  /* 0x000000ffff3b7224 */ /* 0x000fe200078e0024 */
[----:B------:R-:W-:Y:S01]  /*ddcd0*/  ULDC.64 UR4, c[0x0][0x228] ;  /* 0x00008a0000047ab9 */ /* 0x000fe20000000a00 */
[----:B------:R-:W-:-:S02]  /*ddce0*/  IMAD.X R43, R12, 0x1, R11, P0 ;  /* 0x000000010c2b7824 */ /* 0x000fc400000e060b */
[----:B------:R-:W-:Y:S02]  /*ddcf0*/  IMAD.MOV.U32 R36, RZ, RZ, R18 ;  /* 0x000000ffff247224 */ /* 0x000fe400078e0012 */
[----:B------:R-:W-:Y:S01]  /*ddd00*/  IMAD.U32 R18, RZ, RZ, UR4 ;  /* 0x00000004ff127e24 */ /* 0x000fe2000f8e00ff */
[----:B------:R-:W-:Y:S01]  /*ddd10*/  UMOV UR4, UR5 ;  /* 0x0000000500047c82 */ /* 0x000fe20008000000 */
[----:B------:R-:W-:Y:S01]  /*ddd20*/  STL.64 [R1+0x40a0], R42 ;  /* 0x0040a02a01007387 */ /* 0x000fe20000100a00 */
[----:B--2---:R-:W-:Y:S01]  /*ddd30*/  ISETP.GE.AND P0, PT, R40, UR4, PT ;  /* 0x0000000428007c0c */ /* 0x004fe2000bf06270 */
[----:B------:R-:W-:Y:S02]  /*ddd40*/  ULDC.64 UR4, c[0x0][0x228] ;  /* 0x00008a0000047ab9 */ /* 0x000fe40000000a00 */
[----:B------:R-:W2:Y:S04]  /*ddd50*/  LDL.LU R40, [R1+0x4dd8] ;  /* 0x004dd80001287983 */ /* 0x000ea80000300800 */
[----:B------:R-:W3:Y:S01]  /*ddd60*/  LDL.LU R31, [R1+0x4ddc] ;  /* 0x004ddc00011f7983 */ /* 0x000ee20000300800 */
[----:B------:R-:W-:-:S04]  /*ddd70*/  LOP3.LUT R3, R3, 0xbfffffff, RZ, 0xc0, !PT ;  /* 0xbfffffff03037812 */ /* 0x000fc800078ec0ff */
[----:B------:R-:W-:-:S04]  /*ddd80*/  @P2 LOP3.LUT R3, R3, 0x40000000, RZ, 0xfc, !PT ;  /* 0x4000000003032812 */ /* 0x000fc800078efcff */
[----:B------:R-:W-:-:S04]  /*ddd90*/  LOP3.LUT R3, R3, 0xdfffffff, RZ, 0xc0, !PT ;  /* 0xdfffffff03037812 */ /* 0x000fc800078ec0ff */
[----:B------:R-:W-:-:S04]  /*ddda0*/  @P1 LOP3.LUT R3, R3, 0x20000000, RZ, 0xfc, !PT ;  /* 0x2000000003031812 */ /* 0x000fc800078efcff */
[----:B------:R-:W-:Y:S02]  /*dddb0*/  LOP3.LUT R3, R3, 0xefffffff, RZ, 0xc0, !PT ;  /* 0xefffffff03037812 */ /* 0x000fe400078ec0ff */
[----:B------:R-:W-:Y:S02]  /*dddc0*/  SHF.R.S32.HI R12, RZ, 0x1f, R30 ;  /* 0x0000001fff0c7819 */ /* 0x000fe4000001141e */
[----:B------:R-:W-:Y:S01]  /*dddd0*/  @P0 LOP3.LUT R3, R3, 0x10000000, RZ, 0xfc, !PT ;  /* 0x1000000003030812 */ /* 0x000fe200078efcff */
[----:B------:R-:W-:Y:S02]  /*ddde0*/  IMAD.MOV.U32 R50, RZ, RZ, R57 ;  /* 0x000000ffff327224 */ /* 0x000fe400078e0039 */
[----:B------:R-:W-:Y:S02]  /*dddf0*/  IMAD.MOV.U32 R47, RZ, RZ, R49 ;  /* 0x000000ffff2f7224 */ /* 0x000fe400078e0031 */
[----:B------:R-:W-:Y:S02]  /*dde00*/  IMAD.MOV.U32 R57, RZ, RZ, R19 ;  /* 0x000000ffff397224 */ /* 0x000fe400078e0013 */
[----:B------:R-:W-:-:S02]  /*dde10*/  IMAD.MOV.U32 R49, RZ, RZ, R52 ;  /* 0x000000ffff317224 */ /* 0x000fc400078e0034 */
[----:B------:R-:W-:Y:S01]  /*dde20*/  IMAD.U32 R19, RZ, RZ, UR6 ;  /* 0x00000006ff137e24 */ /* 0x000fe2000f8e00ff */
[----:B------:R-:W-:Y:S01]  /*dde30*/  ULDC.64 UR6, c[0x0][0x228] ;  /* 0x00008a0000067ab9 */ /* 0x000fe20000000a00 */
[----:B------:R-:W-:Y:S02]  /*dde40*/  IMAD.MOV.U32 R52, RZ, RZ, R56 ;  /* 0x000000ffff347224 */ /* 0x000fe400078e0038 */
[----:B------:R-:W-:Y:S02]  /*dde50*/  IMAD.MOV.U32 R56, RZ, RZ, R17 ;  /* 0x000000ffff387224 */ /* 0x000fe400078e0011 */
[----:B------:R-:W-:Y:S01]  /*dde60*/  IMAD.U32 R17, RZ, RZ, UR4 ;  /* 0x00000004ff117e24 */ /* 0x000fe2000f8e00ff */
[----:B------:R-:W-:Y:S01]  /*dde70*/  UMOV UR4, UR7 ;  /* 0x0000000700047c82 */ /* 0x000fe20008000000 */
[----:B--2---:R-:W-:Y:S02]  /*dde80*/  ISETP.GE.AND P2, PT, R40, UR5, PT ;  /* 0x0000000528007c0c */ /* 0x004fe4000bf46270 */
[----:B------:R-:W-:-:S05]  /*dde90*/  IADD3 R40, P0, R30, R4, RZ ;  /* 0x000000041e287210 */ /* 0x000fca0007f1e0ff */
[----:B------:R-:W-:-:S05]  /*ddea0*/  IMAD.X R41, R12, 0x1, R5, P0 ;  /* 0x000000010c297824 */ /* 0x000fca00000e0605 */
[----:B------:R0:W-:Y:S04]  /*ddeb0*/  STL.64 [R1+0x4098], R40 ;  /* 0x0040982801007387 */ /* 0x0001e80000100a00 */
[----:B0-----:R-:W2:Y:S01]  /*ddec0*/  LDL.LU R40, [R1+0x4de0] ;  /* 0x004de00001287983 */ /* 0x001ea20000300800 */
[----:B---3--:R-:W-:Y:S01]  /*dded0*/  ISETP.GE.AND P1, PT, R31, UR4, PT ;  /* 0x000000041f007c0c */ /* 0x008fe2000bf26270 */
[----:B------:R-:W-:Y:S02]  /*ddee0*/  ULDC.64 UR4, c[0x0][0x228] ;  /* 0x00008a0000047ab9 */ /* 0x000fe40000000a00 */
[----:B------:R-:W3:Y:S01]  /*ddef0*/  LDL.LU R31, [R1+0x4de4] ;  /* 0x004de400011f7983 */ /* 0x000ee20000300800 */
[----:B------:R-:W-:-:S04]  /*ddf00*/  LOP3.LUT R3, R3, 0xf7ffffff, RZ, 0xc0, !PT ;  /* 0xf7ffffff03037812 */ /* 0x000fc800078ec0ff */
[----:B------:R-:W-:Y:S01]  /*ddf10*/  @P2 LOP3.LUT R3, R3, 0x8000000, RZ, 0xfc, !PT ;  /* 0x0800000003032812 */ /* 0x000fe200078efcff */
[----:B------:R-:W-:Y:S02]  /*ddf20*/  IMAD.MOV.U32 R48, RZ, RZ, R51 ;  /* 0x000000ffff307224 */ /* 0x000fe400078e0033 */
[----:B------:R-:W-:Y:S02]  /*ddf30*/  IMAD.MOV.U32 R51, RZ, RZ, R55 ;  /* 0x000000ffff337224 */ /* 0x000fe400078e0037 */
[----:B------:R-:W-:Y:S02]  /*ddf40*/  IMAD.MOV.U32 R55, RZ, RZ, R59 ;  /* 0x000000ffff377224 */ /* 0x000fe400078e003b */
[----:B------:R-:W-:Y:S02]  /*ddf50*/  IMAD.MOV.U32 R59, RZ, RZ, R36 ;  /* 0x000000ffff3b7224 */ /* 0x000fe400078e0024 */
[----:B------:R-:W-:Y:S01]  /*ddf60*/  IMAD.MOV.U32 R43, RZ, RZ, R51 ;  /* 0x000000ffff2b7224 */ /* 0x000fe200078e0033 */
[----:B------:R-:W-:Y:S01]  /*ddf70*/  LOP3.LUT R3, R3, 0xfbffffff, RZ, 0xc0, !PT ;  /* 0xfbffffff03037812 */ /* 0x000fe200078ec0ff */
[----:B------:R-:W-:-:S02]  /*ddf80*/  IMAD.MOV.U32 R36, RZ, RZ, R16 ;  /* 0x000000ffff247224 */ /* 0x000fc400078e0010 */
[----:B------:R-:W-:Y:S02]  /*ddf90*/  IMAD.MOV.U32 R51, RZ, RZ, R55 ;  /* 0x000000ffff337224 */ /* 0x000fe400078e0037 */
[----:B------:R-:W-:Y:S01]  /*ddfa0*/  IMAD.U32 R16, RZ, RZ, UR6 ;  /* 0x00000006ff107e24 */ /* 0x000fe2000f8e00ff */
[----:B------:R-:W-:Y:S01]  /*ddfb0*/  ULDC.64 UR6, c[0x0][0x228] ;  /* 0x00008a0000067ab9 */ /* 0x000fe20000000a00 */
[----:B------:R-:W-:Y:S02]  /*ddfc0*/  IMAD.MOV.U32 R55, RZ, RZ, R61 ;  /* 0x000000ffff377224 */ /* 0x000fe400078e003d */
[----:B------:R-:W-:Y:S02]  /*ddfd0*/  IMAD.MOV.U32 R61, RZ, RZ, R15 ;  /* 0x000000ffff3d7224 */ /* 0x000fe400078e000f */
[----:B------:R-:W-:Y:S01]  /*ddfe0*/  IMAD.U32 R15, RZ, RZ, UR4 ;  /* 0x00000004ff0f7e24 */ /* 0x000fe2000f8e00ff */
[----:B------:R-:W-:Y:S01]  /*ddff0*/  UMOV UR4, UR7 ;  /* 0x0000000700047c82 */ /* 0x000fe20008000000 */
[----:B------:R-:W-:-:S02]  /*de000*/  @P1 LOP3.LUT R3, R3, 0x4000000, RZ, 0xfc, !PT ;  /* 0x0400000003031812 */ /* 0x000fc400078efcff */
[----:B--2---:R-:W-:Y:S02]  /*de010*/  ISETP.GE.AND P2, PT, R40, UR5, PT ;  /* 0x0000000528007c0c */ /* 0x004fe4000bf46270 */
[----:B------:R-:W-:-:S05]  /*de020*/  IADD3 R40, P0, R30, R6, RZ ;  /* 0x000000061e287210 */ /* 0x000fca0007f1e0ff */
[----:B------:R-:W-:-:S05]  /*de030*/  IMAD.X R41, R12, 0x1, R7, P0 ;  /* 0x000000010c297824 */ /* 0x000fca00000e0607 */
[----:B------:R0:W-:Y:S01]  /*de040*/  STL.64 [R1+0x40b8], R40 ;  /* 0x0040b82801007387 */ /* 0x0001e20000100a00 */
[----:B---3--:R-:W-:Y:S01]  /*de050*/  ISETP.GE.AND P1, PT, R31, UR4, PT ;  /* 0x000000041f007c0c */ /* 0x008fe2000bf26270 */
[----:B------:R-:W-:Y:S01]  /*de060*/  IMAD.MOV.U32 R45, RZ, RZ, R49 ;  /* 0x000000ffff2d7224 */ /* 0x000fe200078e0031 */
[----:B------:R-:W-:Y:S01]  /*de070*/  LOP3.LUT R3, R3, 0xfdffffff, RZ, 0xc0, !PT ;  /* 0xfdffffff03037812 */ /* 0x000fe200078ec0ff */
[----:B0-----:R-:W2:Y:S01]  /*de080*/  LDL.LU R40, [R1+0x4de8] ;  /* 0x004de80001287983 */ /* 0x001ea20000300800 */
[----:B------:R-:W-:-:S03]  /*de090*/  ULDC.64 UR4, c[0x0][0x228] ;  /* 0x00008a0000047ab9 */ /* 0x000fc60000000a00 */
[----:B------:R-:W3:Y:S01]  /*de0a0*/  LDL.LU R31, [R1+0x4dec] ;  /* 0x004dec00011f7983 */ /* 0x000ee20000300800 */
[----:B------:R-:W-:Y:S02]  /*de0b0*/  IMAD.MOV.U32 R49, RZ, RZ, R56 ;  /* 0x000000ffff317224 */ /* 0x000fe400078e0038 */
[----:B------:R-:W-:Y:S02]  /*de0c0*/  IMAD.MOV.U32 R56, RZ, RZ, R57 ;  /* 0x000000ffff387224 */ /* 0x000fe400078e0039 */
[----:B------:R-:W-:Y:S02]  /*de0d0*/  IMAD.MOV.U32 R57, RZ, RZ, R14 ;  /* 0x000000ffff397224 */ /* 0x000fe400078e000e */
[----:B------:R-:W-:Y:S01]  /*de0e0*/  IMAD.U32 R14, RZ, RZ, UR6 ;  /* 0x00000006ff0e7e24 */ /* 0x000fe2000f8e00ff */
[----:B------:R-:W-:Y:S01]  /*de0f0*/  UMOV UR6, UR5 ;  /* 0x0000000500067c82 */ /* 0x000fe20008000000 */
[----:B------:R-:W-:Y:S01]  /*de100*/  @P2 LOP3.LUT R3, R3, 0x2000000, RZ, 0xfc, !PT ;  /* 0x0200000003032812 */ /* 0x000fe200078efcff */
[----:B------:R-:W-:-:S02]  /*de110*/  IMAD.MOV.U32 R42, RZ, RZ, R33 ;  /* 0x000000ffff2a7224 */ /* 0x000fc400078e0021 */
[----:B------:R-:W-:Y:S01]  /*de120*/  IMAD.MOV.U32 R33, RZ, RZ, R13 ;  /* 0x000000ffff217224 */ /* 0x000fe200078e000d */
[----:B------:R-:W-:Y:S01]  /*de130*/  LOP3.LUT R3, R3, 0xfeffffff, RZ, 0xc0, !PT ;  /* 0xfeffffff03037812 */ /* 0x000fe200078ec0ff */
[----:B------:R-:W-:Y:S01]  /*de140*/  IMAD.U32 R13, RZ, RZ, UR4 ;  /* 0x00000004ff0d7e24 */ /* 0x000fe2000f8e00ff */
[----:B------:R-:W-:Y:S02]  /*de150*/  UMOV UR4, UR9 ;  /* 0x0000000900047c82 */ /* 0x000fe40008000000 */
[----:B------:R-:W-:Y:S02]  /*de160*/  @P1 LOP3.LUT R3, R3, 0x1000000, RZ, 0xfc, !PT ;  /* 0x0100000003031812 */ /* 0x000fe400078efcff */
[----:B--2---:R-:W-:Y:S02]  /*de170*/  ISETP.GE.AND P2, PT, R40, UR6, PT ;  /* 0x0000000628007c0c */ /* 0x004fe4000bf46270 */
[----:B------:R-:W-:-:S05]  /*de180*/  IADD3 R40, P0, R30, R8, RZ ;  /* 0x000000081e287210 */ /* 0x000fca0007f1e0ff */
[----:B------:R-:W-:Y:S01]  /*de190*/  IMAD.X R41, R12, 0x1, R10, P0 ;  /* 0x000000010c297824 */ /* 0x000fe200000e060a */
[----:B---3--:R-:W-:-:S04]  /*de1a0*/  ISETP.GE.AND P1, PT, R31, UR4, PT ;  /* 0x000000041f007c0c */ /* 0x008fc8000bf26270 */
[----:B------:R0:W-:Y:S04]  /*de1b0*/  STL.64 [R1+0x40d8], R40 ;  /* 0x0040d82801007387 */ /* 0x0001e80000100a00 */
[----:B------:R-:W2:Y:S01]  /*de1c0*/  LDL.LU R31, [R1+0x4df0] ;  /* 0x004df000011f7983 */ /* 0x000ea20000300800 */
[----:B------:R-:W-:Y:S01]  /*de1d0*/  UMOV UR5, UR8 ;  /* 0x0000000800057c82 */ /* 0x000fe20008000000 */
[----:B------:R-:W-:Y:S01]  /*de1e0*/  ULDC.64 UR8, c[0x0][0x228] ;  /* 0x00008a0000087ab9 */ /* 0x000fe20000000a00 */
[----:B0-----:R-:W-:Y:S01]  /*de1f0*/  IADD3 R40, P0, R30, R9, RZ ;  /* 0x000000091e287210 */ /* 0x001fe20007f1e0ff */
[----:B------:R-:W-:-:S04]  /*de200*/  UMOV UR6, UR9 ;  /* 0x0000000900067c82 */ /* 0x000fc80008000000 */
[----:B------:R-:W-:-:S05]  /*de210*/  IMAD.X R41, R12, 0x1, R11, P0 ;  /* 0x000000010c297824 */ /* 0x000fca00000e060b */
[----:B------:R0:W-:Y:S01]  /*de220*/  STL.64 [R1+0x40d0], R40 ;  /* 0x0040d02801007387 */ /* 0x0001e20000100a00 */
[----:B--2---:R-:W-:Y:S02]  /*de230*/  ISETP.GE.AND P0, PT, R31, UR6, PT ;  /* 0x000000061f007c0c */ /* 0x004fe4000bf06270 */
[----:B------:R-:W-:Y:S01]  /*de240*/  LOP3.LUT R3, R3, 0xff7fffff, RZ, 0xc0, !PT ;  /* 0xff7fffff03037812 */ /* 0x000fe200078ec0ff */
[----:B------:R-:W2:Y:S01]  /*de250*/  LDL.LU R31, [R1+0x4df4] ;  /* 0x004df400011f7983 */ /* 0x000ea20000300800 */
[----:B------:R-:W-:Y:S01]  /*de260*/  UMOV UR4, UR8 ;  /* 0x0000000800047c82 */ /* 0x000fe20008000000 */
[----:B------:R-:W-:Y:S01]  /*de270*/  ULDC.64 UR6, c[0x0][0x228] ;  /* 0x00008a0000067ab9 */ /* 0x000fe20000000a00 */
[----:B------:R-:W-:Y:S01]  /*de280*/  @P2 LOP3.LUT R3, R3, 0x800000, RZ, 0xfc, !PT ;  /* 0x0080000003032812 */ /* 0x000fe200078efcff */
[----:B------:R-:W3:Y:S01]  /*de290*/  LDL.LU R30, [R1+0x4df8] ;  /* 0x004df800011e7983 */ /* 0x000ee20000300800 */
[----:B------:R-:W-:Y:S02]  /*de2a0*/  ULDC.64 UR8, c[0x0][0x228] ;  /* 0x00008a0000087ab9 */ /* 0x000fe40000000a00 */
[----:B------:R-:W-:-:S04]  /*de2b0*/  LOP3.LUT R3, R3, 0xffbfffff, RZ, 0xc0, !PT ;  /* 0xffbfffff03037812 */ /* 0x000fc800078ec0ff */
[----:B------:R-:W-:-:S04]  /*de2c0*/  @P1 LOP3.LUT R3, R3, 0x400000, RZ, 0xfc, !PT ;  /* 0x0040000003031812 */ /* 0x000fc800078efcff */
[----:B------:R-:W-:Y:S02]  /*de2d0*/  LOP3.LUT R3, R3, 0xffdfffff, RZ, 0xc0, !PT ;  /* 0xffdfffff03037812 */ /* 0x000fe400078ec0ff */
[----:B--2---:R-:W-:Y:S02]  /*de2e0*/  ISETP.GE.AND P2, PT, R31, UR7, PT ;  /* 0x000000071f007c0c */ /* 0x004fe4000bf46270 */
[----:B------:R-:W2:Y:S01]  /*de2f0*/  LDL.LU R31, [R1+0x4dfc] ;  /* 0x004dfc00011f7983 */ /* 0x000ea20000300800 */
[----:B---3--:R-:W-:-:S03]  /*de300*/  ISETP.GE.AND P1, PT, R30, UR9, PT ;  /* 0x000000091e007c0c */ /* 0x008fc6000bf26270 */
[----:B------:R-:W3:Y:S01]  /*de310*/  LDL.LU R30, [R1+0x4e00] ;  /* 0x004e0000011e7983 */ /* 0x000ee20000300800 */
[----:B------:R-:W-:Y:S02]  /*de320*/  @P0 LOP3.LUT R3, R3, 0x200000, RZ, 0xfc, !PT ;  /* 0x0020000003030812 */ /* 0x000fe400078efcff */
[----:B------:R-:W-:Y:S02]  /*de330*/  SHF.R.S32.HI R12, RZ, 0x1f, R29 ;  /* 0x0000001fff0c7819 */ /* 0x000fe4000001141d */
[----:B------:R-:W-:Y:S02]  /*de340*/  LOP3.LUT R3, R3, 0xffefffff, RZ, 0xc0, !PT ;  /* 0xffefffff03037812 */ /* 0x000fe400078ec0ff */
[----:B0-----:R-:W-:Y:S02]  /*de350*/  IADD3 R40, P0, R29, R4, RZ ;  /* 0x000000041d287210 */ /* 0x001fe40007f1e0ff */
[----:B------:R-:W-:-:S03]  /*de360*/  @P2 LOP3.LUT R3, R3, 0x100000, RZ, 0xfc, !PT ;  /* 0x0010000003032812 */ /* 0x000fc600078efcff */
[----:B------:R-:W-:Y:S01]  /*de370*/  IMAD.X R41, R12, 0x1, R5, P0 ;  /* 0x000000010c297824 */ /* 0x000fe200000e0605 */
[----:B------:R-:W-:-:S04]  /*de380*/  LOP3.LUT R3, R3, 0xfff7ffff, RZ, 0xc0, !PT ;  /* 0xfff7ffff03037812 */ /* 0x000fc800078ec0ff */
[----:B------:R0:W-:Y:S01]  /*de390*/  STL.64 [R1+0x40c8], R40 ;  /* 0x0040c82801007387 */ /* 0x0001e20000100a00 */
[----:B------:R-:W-:Y:S02]  /*de3a0*/  @P1 LOP3.LUT R3, R3, 0x80000, RZ, 0xfc, !PT ;  /* 0x0008000003031812 */ /* 0x000fe400078efcff */
[----:B--2---:R-:W-:Y:S02]  /*de3b0*/  ISETP.GE.AND P2, PT, R31, UR11, PT ;  /* 0x0000000b1f007c0c */ /* 0x004fe4000bf46270 */
[----:B------:R-:W2:Y:S01]  /*de3c0*/  LDL.LU R31, [R1+0x4e04] ;  /* 0x004e0400011f7983 */ /* 0x000ea20000300800 */
[----:B---3--:R-:W-:-:S03]  /*de3d0*/  ISETP.GE.AND P1, PT, R30, UR13, PT ;  /* 0x0000000d1e007c0c */ /* 0x008fc6000bf26270 */
[----:B------:R-:W3:Y:S01]  /*de3e0*/  LDL.LU R30, [R1+0x4e08] ;  /* 0x004e0800011e7983 */ /* 0x000ee20000300800 */
[----:B------:R-:W-:Y:S02]  /*de3f0*/  LOP3.LUT R3, R3, 0xfffbffff, RZ, 0xc0, !PT ;  /* 0xfffbffff03037812 */ /* 0x000fe400078ec0ff */
[----:B0-----:R-:W-:-:S04]  /*de400*/  IADD3 R40, P0, R29, R6, RZ ;  /* 0x000000061d287210 */ /* 0x001fc80007f1e0ff */
[----:B------:R-:W-:Y:S01]  /*de410*/  @P2 LOP3.LUT R3, R3, 0x40000, RZ, 0xfc, !PT ;  /* 0x0004000003032812 */ /* 0x000fe200078efcff */
[----:B------:R-:W-:-:S03]  /*de420*/  IMAD.X R41, R12, 0x1, R7, P0 ;  /* 0x000000010c297824 */ /* 0x000fc600000e0607 */
[----:B------:R-:W-:Y:S02]  /*de430*/  LOP3.LUT R3, R3, 0xfffdffff, RZ, 0xc0, !PT ;  /* 0xfffdffff03037812 */ /* 0x000fe400078ec0ff */
[----:B------:R0:W-:Y:S02]  /*de440*/  STL.64 [R1+0x40e8], R40 ;  /* 0x0040e82801007387 */ /* 0x0001e40000100a00 */
[----:B------:R-:W-:-:S04]  /*de450*/  @P1 LOP3.LUT R3, R3, 0x20000, RZ, 0xfc, !PT ;  /* 0x0002000003031812 */ /* 0x000fc800078efcff */
[----:B------:R-:W-:Y:S02]  /*de460*/  LOP3.LUT R3, R3, 0xfffeffff, RZ, 0xc0, !PT ;  /* 0xfffeffff03037812 */ /* 0x000fe400078ec0ff */
[----:B---3--:R-:W-:Y:S02]  /*de470*/  ISETP.GE.AND P1, PT, R30, UR17, PT ;  /* 0x000000111e007c0c */ /* 0x008fe4000bf26270 */
[----:B------:R-:W3:Y:S01]  /*de480*/  LDL.LU R30, [R1+0x4e0c] ;  /* 0x004e0c00011e7983 */ /* 0x000ee20000300800 */
[----:B--2---:R-:W-:-:S13]  /*de490*/  ISETP.GE.AND P0, PT, R31, UR15, PT ;  /* 0x0000000f1f007c0c */ /* 0x004fda000bf06270 */
[----:B------:R-:W-:Y:S02]  /*de4a0*/  @P0 LOP3.LUT R3, R3, 0x10000, RZ, 0xfc, !PT ;  /* 0x0001000003030812 */ /* 0x000fe400078efcff */
[----:B0-----:R-:W-:-:S05]  /*de4b0*/  IADD3 R40, P0, R29, R8, RZ ;  /* 0x000000081d287210 */ /* 0x001fca0007f1e0ff */
[----:B------:R-:W-:-:S05]  /*de4c0*/  IMAD.X R41, R12, 0x1, R10, P0 ;  /* 0x000000010c297824 */ /* 0x000fca00000e060a */
[----:B------:R0:W-:Y:S01]  /*de4d0*/  STL.64 [R1+0x4108], R40 ;  /* 0x0041082801007387 */ /* 0x0001e20000100a00 */
[----:B------:R-:W-:Y:S01]  /*de4e0*/  UMOV UR17, UR18 ;  /* 0x0000001200117c82 */ /* 0x000fe20008000000 */
[----:B------:R-:W-:Y:S01]  /*de4f0*/  ULDC.64 UR18, c[0x0][0x228] ;  /* 0x00008a0000127ab9 */ /* 0x000fe20000000a00 */
[----:B0-----:R-:W-:-:S05]  /*de500*/  IADD3 R40, P0, R29, R9, RZ ;  /* 0x000000091d287210 */ /* 0x001fca0007f1e0ff */
[----:B------:R-:W-:-:S05]  /*de510*/  IMAD.X R41, R12, 0x1, R11, P0 ;  /* 0x000000010c297824 */ /* 0x000fca00000e060b */
[----:B------:R-:W-:Y:S01]  /*de520*/  STL.64 [R1+0x4100], R40 ;  /* 0x0041002801007387 */ /* 0x000fe20000100a00 */
[----:B---3--:R-:W-:-:S03]  /*de530*/  ISETP.GE.AND P0, PT, R30, UR19, PT ;  /* 0x000000131e007c0c */ /* 0x008fc6000bf06270 */
[----:B------:R-:W2:Y:S04]  /*de540*/  LDL.LU R30, [R1+0x4e10] ;  /* 0x004e1000011e7983 */ /* 0x000ea80000300800 */
[----:B------:R-:W3:Y:S01]  /*de550*/  LDL.LU R29, [R1+0x4e14] ;  /* 0x004e1400011d7983 */ /* 0x000ee20000300800 */
[----:B------:R-:W-:-:S04]  /*de560*/  LOP3.LUT R3, R3, 0xffff7fff, RZ, 0xc0, !PT ;  /* 0xffff7fff03037812 */ /* 0x000fc800078ec0ff */
[----:B------:R-:W-:-:S04]  /*de570*/  @P1 LOP3.LUT R3, R3, 0x8000, RZ, 0xfc, !PT ;  /* 0x0000800003031812 */ /* 0x000fc800078efcff */
[----:B------:R-:W-:Y:S02]  /*de580*/  LOP3.LUT R3, R3, 0xffffbfff, RZ, 0xc0, !PT ;  /* 0xffffbfff03037812 */ /* 0x000fe400078ec0ff */
[----:B---3--:R-:W-:Y:S02]  /*de590*/  ISETP.GE.AND P1, PT, R29, UR23, PT ;  /* 0x000000171d007c0c */ /* 0x008fe4000bf26270 */
[----:B------:R-:W3:Y:S01]  /*de5a0*/  LDL.LU R29, [R1+0x4e18] ;  /* 0x004e1800011d7983 */ /* 0x000ee20000300800 */
[----:B------:R-:W-:Y:S02]  /*de5b0*/  @P0 LOP3.LUT R3, R3, 0x4000, RZ, 0xfc, !PT ;  /* 0x0000400003030812 */ /* 0x000fe400078efcff */
[----:B--2---:R-:W-:Y:S02]  /*de5c0*/  ISETP.GE.AND P2, PT, R30, UR21, PT ;  /* 0x000000151e007c0c */ /* 0x004fe4000bf46270 */
[----:B------:R-:W-:Y:S02]  /*de5d0*/  SHF.R.S32.HI R12, RZ, 0x1f, R28 ;  /* 0x0000001fff0c7819 */ /* 0x000fe4000001141c */
[----:B------:R-:W-:-:S05]  /*de5e0*/  IADD3 R30, P0, R28, R4, RZ ;  /* 0x000000041c1e7210 */ /* 0x000fca0007f1e0ff */
[----:B------:R-:W-:-:S05]  /*de5f0*/  IMAD.X R31, R12, 0x1, R5, P0 ;  /* 0x000000010c1f7824 */ /* 0x000fca00000e0605 */
[----:B------:R0:W-:Y:S01]  /*de600*/  STL.64 [R1+0x40f8], R30 ;  /* 0x0040f81e01007387 */ /* 0x0001e20000100a00 */
[----:B---3--:R-:W-:-:S03]  /*de610*/  ISETP.GE.AND P0, PT, R29, UR25, PT ;  /* 0x000000191d007c0c */ /* 0x008fc6000bf06270 */
[----:B------:R-:W2:Y:S04]  /*de620*/  LDL.LU R29, [R1+0x4e1c] ;  /* 0x004e1c00011d7983 */ /* 0x000ea80000300800 */
[----:B0-----:R-:W3:Y:S01]  /*de630*/  LDL.LU R30, [R1+0x4e20] ;  /* 0x004e2000011e7983 */ /* 0x001ee20000300800 */
[----:B------:R-:W-:-:S04]  /*de640*/  LOP3.LUT R3, R3, 0xffffdfff, RZ, 0xc0, !PT ;  /* 0xffffdfff03037812 */ /* 0x000fc800078ec0ff */
[----:B------:R-:W-:-:S04]  /*de650*/  @P2 LOP3.LUT R3, R3, 0x2000, RZ, 0xfc, !PT ;  /* 0x0000200003032812 */ /* 0x000fc800078efcff */
[----:B------:R-:W-:-:S04]  /*de660*/  LOP3.LUT R3, R3, 0xffffefff, RZ, 0xc0, !PT ;  /* 0xffffefff03037812 */ /* 0x000fc800078ec0ff */
[----:B------:R-:W-:Y:S01]  /*de670*/  @P1 LOP3.LUT R3, R3, 0x1000, RZ, 0xfc, !PT ;  /* 0x0000100003031812 */ /* 0x000fe200078efcff */
[----:B------:R-:W-:-:S03]  /*de680*/  IMAD.MOV.U32 R40, RZ, RZ, R45 ;  /* 0x000000ffff287224 */ /* 0x000fc600078e002d */
[----:B------:R-:W-:Y:S01]  /*de690*/  LOP3.LUT R3, R3, 0xfffff7ff, RZ, 0xc0, !PT ;  /* 0xfffff7ff03037812 */ /* 0x000fe200078ec0ff */
[----:B------:R-:W-:Y:S02]  /*de6a0*/  IMAD.MOV.U32 R45, RZ, RZ, R51 ;  /* 0x000000ffff2d7224 */ /* 0x000fe400078e0033 */
[----:B------:R-:W-:Y:S01]  /*de6b0*/  IMAD.MOV.U32 R41, RZ, RZ, R43 ;  /* 0x000000ffff297224 */ /* 0x000fe200078e002b */
[----:B------:R-:W-:Y:S01]  /*de6c0*/  @P0 LOP3.LUT R3, R3, 0x800, RZ, 0xfc, !PT ;  /* 0x0000080003030812 */ /* 0x000fe200078efcff */
[----:B------:R-:W-:Y:S01]  /*de6d0*/  IMAD.MOV.U32 R51, RZ, RZ, R32 ;  /* 0x000000ffff337224 */ /* 0x000fe200078e0020 */
[----:B------:R-:W-:Y:S01]  /*de6e0*/  IADD3 R32, P0, R28, R6, RZ ;  /* 0x000000061c207210 */ /* 0x000fe20007f1e0ff */
[----:B------:R-:W-:Y:S01]  /*de6f0*/  IMAD.MOV.U32 R43, RZ, RZ, R48 ;  /* 0x000000ffff2b7224 */ /* 0x000fe200078e0030 */
[----:B--2---:R-:W-:Y:S02]  /*de700*/  ISETP.GE.AND P1, PT, R29, UR27, PT ;  /* 0x0000001b1d007c0c */ /* 0x004fe4000bf26270 */
[----:B------:R-:W2:Y:S01]  /*de710*/  LDL.LU R29, [R1+0x4e24] ;  /* 0x004e2400011d7983 */ /* 0x000ea20000300800 */
[----:B------:R-:W-:Y:S01]  /*de720*/  IMAD.MOV.U32 R48, RZ, RZ, R52 ;  /* 0x000000ffff307224 */ /* 0x000fe200078e0034 */
[----:B------:R-:W-:Y:S01]  /*de730*/  UMOV UR21, UR29 ;  /* 0x0000001d00157c82 */ /* 0x000fe20008000000 */
[----:B------:R-:W-:Y:S01]  /*de740*/  IMAD.MOV.U32 R52, RZ, RZ, R55 ;  /* 0x000000ffff347224 */ /* 0x000fe200078e0037 */
[----:B------:R-:W-:Y:S01]  /*de750*/  UMOV UR23, UR28 ;  /* 0x0000001c00177c82 */ /* 0x000fe20008000000 */
[----:B------:R-:W-:Y:S01]  /*de760*/  IMAD.MOV.U32 R55, RZ, RZ, R61 ;  /* 0x000000ffff377224 */ /* 0x000fe200078e003d */
[----:B------:R-:W-:Y:S01]  /*de770*/  ULDC.64 UR28, c[0x0][0x228] ;  /* 0x00008a00001c7ab9 */ /* 0x000fe20000000a00 */
[----:B------:R-:W-:-:S02]  /*de780*/  IMAD.MOV.U32 R61, RZ, RZ, R33 ;  /* 0x000000ffff3d7224 */ /* 0x000fc400078e0021 */
[----:B------:R-:W-:Y:S01]  /*de790*/  IMAD.X R33, R12, 0x1, R7, P0 ;  /* 0x000000010c217824 */ /* 0x000fe200000e0607 */
[----:B---3--:R-:W-:Y:S02]  /*de7a0*/  ISETP.GE.AND P0, PT, R30, UR29, PT ;  /* 0x0000001d1e007c0c */ /* 0x008fe4000bf06270 */
[----:B------:R-:W-:-:S04]  /*de7b0*/  LOP3.LUT R3, R3, 0xfffffbff, RZ, 0xc0, !PT ;  /* 0xfffffbff03037812 */ /* 0x000fc800078ec0ff */
[----:B------:R-:W-:-:S04]  /*de7c0*/  @P1 LOP3.LUT R3, R3, 0x400, RZ, 0xfc, !PT ;  /* 0x0000040003031812 */ /* 0x000fc800078efcff */
[----:B------:R-:W-:-:S04]  /*de7d0*/  LOP3.LUT R3, R3, 0xfffffdff, RZ, 0xc0, !PT ;  /* 0xfffffdff03037812 */ /* 0x000fc800078ec0ff */
[----:B------:R-:W-:Y:S02]  /*de7e0*/  @P0 LOP3.LUT R3, R3, 0x200, RZ, 0xfc, !PT ;  /* 0x0000020003030812 */ /* 0x000fe400078efcff */
[----:B------:R-:W-:Y:S01]  /*de7f0*/  IADD3 R30, P0, R28, R8, RZ ;  /* 0x000000081c1e7210 */ /* 0x000fe20007f1e0ff */
[----:B------:R-:W-:Y:S01]  /*de800*/  UMOV UR13, UR31 ;  /* 0x0000001f000d7c82 */ /* 0x000fe20008000000 */
[----:B------:R-:W-:Y:S01]  /*de810*/  UMOV UR7, UR30 ;  /* 0x0000001e00077c82 */ /* 0x000fe20008000000 */
[----:B------:R-:W-:Y:S02]  /*de820*/  ULDC.64 UR30, c[0x0][0x228] ;  /* 0x00008a00001e7ab9 */ /* 0x000fe40000000a00 */
[----:B------:R-:W-:Y:S01]  /*de830*/  IMAD.X R31, R12, 0x1, R10, P0 ;  /* 0x000000010c1f7824 */ /* 0x000fe200000e060a */
[----:B------:R-:W-:Y:S01]  /*de840*/  IADD3 R28, P0, R28, R9, RZ ;  /* 0x000000091c1c7210 */ /* 0x000fe20007f1e0ff */
[----:B------:R0:W-:Y:S04]  /*de850*/  STL.64 [R1+0x4110], R32 ;  /* 0x0041102001007387 */ /* 0x0001e80000100a00 */
[----:B0-----:R-:W3:Y:S04]  /*de860*/  LDL.LU.64 R32, [R1+0x5710] ;  /* 0x0057100001207983 */ /* 0x001ee80000300a00 */
[----:B------:R-:W-:Y:S01]  /*de870*/  STL.64 [R1+0x4138], R30 ;  /* 0x0041381e01007387 */ /* 0x000fe20000100a00 */
[----:B--2---:R-:W-:Y:S01]  /*de880*/  ISETP.GE.AND P1, PT, R29, UR31, PT ;  /* 0x0000001f1d007c0c */ /* 0x004fe2000bf26270 */
[----:B------:R-:W-:-:S02]  /*de890*/  IMAD.X R29, R12, 0x1, R11, P0 ;  /* 0x000000010c1d7824 */ /* 0x000fc400000e060b */
[----:B------:R-:W2:Y:S04]  /*de8a0*/  LDL.LU R12, [R1+0x4e28] ;  /* 0x004e2800010c7983 */ /* 0x000ea80000300800 */
[----:B------:R0:W-:Y:S04]  /*de8b0*/  STL.64 [R1+0x4130], R28 ;  /* 0x0041301c01007387 */ /* 0x0001e80000100a00 */
[----:B0-----:R-:W4:Y:S04]  /*de8c0*/  LDL.LU R29, [R1+0x4e2c] ;  /* 0x004e2c00011d7983 */ /* 0x001f280000300800 */
[----:B------:R-:W3:Y:S01]  /*de8d0*/  LDL.LU R28, [R1+0x4e30] ;  /* 0x004e3000011c7983 */ /* 0x000ee20000300800 */
[----:B------:R-:W-:Y:S01]  /*de8e0*/  LOP3.LUT R3, R3, 0xfffffeff, RZ, 0xc0, !PT ;  /* 0xfffffeff03037812 */ /* 0x000fe200078ec0ff */
[----:B------:R-:W-:Y:S01]  /*de8f0*/  UMOV UR25, UR34 ;  /* 0x0000002200197c82 */ /* 0x000fe20008000000 */
[----:B------:R-:W-:-:S02]  /*de900*/  ULDC.64 UR34, c[0x0][0x228] ;  /* 0x00008a0000227ab9 */ /* 0x000fc40000000a00 */
[----:B------:R-:W-:Y:S01]  /*de910*/  @P1 LOP3.LUT R3, R3, 0x100, RZ, 0xfc, !PT ;  /* 0x0000010003031812 */ /* 0x000fe200078efcff */
[----:B------:R-:W-:Y:S01]  /*de920*/  UMOV UR19, UR33 ;  /* 0x0000002100137c82 */ /* 0x000fe20008000000 */
[----:B------:R-:W-:Y:S01]  /*de930*/  UMOV UR29, UR32 ;  /* 0x00000020001d7c82 */ /* 0x000fe20008000000 */
[----:B------:R-:W-:Y:S01]  /*de940*/  ULDC.64 UR32, c[0x0][0x228] ;  /* 0x00008a0000207ab9 */ /* 0x000fe20000000a00 */
[----:B------:R-:W-:Y:S02]  /*de950*/  LOP3.LUT R3, R3, 0xffffff7f, RZ, 0xc0, !PT ;  /* 0xffffff7f03037812 */ /* 0x000fe400078ec0ff */
[----:B----4-:R-:W-:Y:S02]  /*de960*/  ISETP.GE.AND P2, PT, R29, UR35, PT ;  /* 0x000000231d007c0c */ /* 0x010fe4000bf46270 */
[----:B------:R-:W4:Y:S01]  /*de970*/  LDL.LU R29, [R1+0x4e34] ;  /* 0x004e3400011d7983 */ /* 0x000f220000300800 */
[----:B---3--:R-:W-:-:S03]  /*de980*/  ISETP.GE.AND P1, PT, R28, UR37, PT ;  /* 0x000000251c007c0c */ /* 0x008fc6000bf26270 */
[----:B------:R-:W3:Y:S01]  /*de990*/  LDL.LU R28, [R1+0x4e38] ;  /* 0x004e3800011c7983 */ /* 0x000ee20000300800 */
[----:B--2---:R-:W-:Y:S02]  /*de9a0*/  ISETP.GE.AND P0, PT, R12, UR33, PT ;  /* 0x000000210c007c0c */ /* 0x004fe4000bf06270 */
[----:B------:R-:W-:-:S11]  /*de9b0*/  SHF.R.S32.HI R12, RZ, 0x1f, R27 ;  /* 0x0000001fff0c7819 */ /* 0x000fd6000001141b */
[----:B------:R-:W-:-:S04]  /*de9c0*/  @P0 LOP3.LUT R3, R3, 0x80, RZ, 0xfc, !PT ;  /* 0x0000008003030812 */ /* 0x000fc800078efcff */
[----:B------:R-:W-:Y:S02]  /*de9d0*/  LOP3.LUT R3, R3, 0xffffffbf, RZ, 0xc0, !PT ;  /* 0xffffffbf03037812 */ /* 0x000fe400078ec0ff */
[----:B------:R-:W-:Y:S02]  /*de9e0*/  IADD3 R30, P0, R27, R4, RZ ;  /* 0x000000041b1e7210 */ /* 0x000fe40007f1e0ff */
[----:B------:R-:W-:-:S03]  /*de9f0*/  @P2 LOP3.LUT R3, R3, 0x40, RZ, 0xfc, !PT ;  /* 0x0000004003032812 */ /* 0x000fc600078efcff */
[----:B------:R-:W-:Y:S01]  /*dea00*/  IMAD.X R31, R12, 0x1, R5, P0 ;  /* 0x000000010c1f7824 */ /* 0x000fe200000e0605 */
[----:B------:R-:W-:-:S04]  /*dea10*/  LOP3.LUT R3, R3, 0xffffffdf, RZ, 0xc0, !PT ;  /* 0xffffffdf03037812 */ /* 0x000fc800078ec0ff */
[----:B------:R-:W-:Y:S01]  /*dea20*/  @P1 LOP3.LUT R3, R3, 0x20, RZ, 0xfc, !PT ;  /* 0x0000002003031812 */ /* 0x000fe200078efcff */
[----:B------:R0:W-:Y:S01]  /*dea30*/  STL.64 [R1+0x4128], R30 ;  /* 0x0041281e01007387 */ /* 0x0001e20000100a00 */
[----:B----4-:R-:W-:-:S03]  /*dea40*/  ISETP.GE.AND P1, PT, R29, UR39, PT ;  /* 0x000000271d007c0c */ /* 0x010fc6000bf26270 */
[----:B------:R-:W2:Y:S01]  /*dea50*/  LDL.LU R29, [R1+0x4e3c] ;  /* 0x004e3c00011d7983 */ /* 0x000ea20000300800 */
[----:B---3--:R-:W-:-:S03]  /*dea60*/  ISETP.GE.AND P0, PT, R28, UR41, PT ;  /* 0x000000291c007c0c */ /* 0x008fc6000bf06270 */
[----:B------:R-:W3:Y:S01]  /*dea70*/  LDL.LU R28, [R1+0x4e40] ;  /* 0x004e4000011c7983 */ /* 0x000ee20000300800 */
[----:B------:R-:W-:-:S05]  /*dea80*/  LOP3.LUT R3, R3, 0xffffffef, RZ, 0xc0, !PT ;  /* 0xffffffef03037812 */ /* 0x000fca00078ec0ff */
[----:B------:R-:W-:-:S04]  /*dea90*/  @P1 LOP3.LUT R3, R3, 0x10, RZ, 0xfc, !PT ;  /* 0x0000001003031812 */ /* 0x000fc800078efcff */
[----:B------:R-:W-:-:S04]  /*deaa0*/  LOP3.LUT R3, R3, 0xfffffff7, RZ, 0xc0, !PT ;  /* 0xfffffff703037812 */ /* 0x000fc800078ec0ff */
[----:B------:R-:W-:Y:S02]  /*deab0*/  @P0 LOP3.LUT R3, R3, 0x8, RZ, 0xfc, !PT ;  /* 0x0000000803030812 */ /* 0x000fe400078efcff */
[----:B0-----:R-:W-:Y:S01]  /*deac0*/  IADD3 R30, P0, R27, R6, RZ ;  /* 0x000000061b1e7210 */ /* 0x001fe20007f1e0ff */
[----:B------:R-:W-:Y:S01]  /*dead0*/  UMOV UR35, UR45 ;  /* 0x0000002d00237c82 */ /* 0x000fe20008000000 */
[----:B------:R-:W-:Y:S01]  /*deae0*/  UMOV UR15, UR44 ;  /* 0x0000002c000f7c82 */ /* 0x000fe20008000000 */
[----:B------:R-:W-:Y:S02]  /*deaf0*/  ULDC.64 UR44, c[0x0][0x228] ;  /* 0x00008a00002c7ab9 */ /* 0x000fe40000000a00 */
[----:B------:R-:W-:-:S05]  /*deb00*/  IMAD.X R31, R12, 0x1, R7, P0 ;  /* 0x000000010c1f7824 */ /* 0x000fca00000e0607 */
[----:B------:R0:W-:Y:S01]  /*deb10*/  STL.64 [R1+0x4148], R30 ;  /* 0x0041481e01007387 */ /* 0x0001e20000100a00 */
[----:B---3--:R-:W-:-:S03]  /*deb20*/  ISETP.GE.AND P1, PT, R28, UR45, PT ;  /* 0x0000002d1c007c0c */ /* 0x008fc6000bf26270 */
[----:B------:R-:W3:Y:S01]  /*deb30*/  LDL.LU R28, [R1+0x4e44] ;  /* 0x004e4400011c7983 */ /* 0x000ee20000300800 */
[----:B0-----:R-:W-:-:S05]  /*deb40*/  IADD3 R30, P0, R27, R8, RZ ;  /* 0x000000081b1e7210 */ /* 0x001fca0007f1e0ff */
[----:B------:R-:W-:-:S05]  /*deb50*/  IMAD.X R31, R12, 0x1, R10, P0 ;  /* 0x000000010c1f7824 */ /* 0x000fca00000e060a */
[----:B------:R0:W-:Y:S01]  /*deb60*/  STL.64 [R1+0x4168], R30 ;  /* 0x0041681e01007387 */ /* 0x0001e20000100a00 */
[----:B------:R-:W-:Y:S01]  /*deb70*/  UMOV UR41, UR47 ;  /* 0x0000002f00297c82 */ /* 0x000fe20008000000 */
[----:B------:R-:W-:Y:S01]  /*deb80*/  UMOV UR27, UR46 ;  /* 0x0000002e001b7c82 */ /* 0x000fe20008000000 */
[----:B------:R-:W-:Y:S01]  /*deb90*/  ULDC.64 UR46, c[0x0][0x228] ;  /* 0x00008a00002e7ab9 */ /* 0x000fe20000000a00 */
[----:B0-----:R-:W-:-:S05]  /*deba0*/  IADD3 R30, P0, R27, R9, RZ ;  /* 0x000000091b1e7210 */ /* 0x001fca0007f1e0ff */
[----:B------:R-:W-:-:S05]  /*debb0*/  IMAD.X R31, R12, 0x1, R11, P0 ;  /* 0x000000010c1f7824 */ /* 0x000fca00000e060b */
[----:B------:R0:W-:Y:S01]  /*debc0*/  STL.64 [R1+0x4160], R30 ;  /* 0x0041601e01007387 */ /* 0x0001e20000100a00 */
[----:B---3--:R-:W-:-:S03]  /*debd0*/  ISETP.GE.AND P0, PT, R28, UR47, PT ;  /* 0x0000002f1c007c0c */ /* 0x008fc6000bf06270 */
[----:B------:R-:W3:Y:S04]  /*debe0*/  LDL.LU R28, [R1+0x4e48] ;  /* 0x004e4800011c7983 */ /* 0x000ee80000300800 */
[----:B------:R-:W4:Y:S01]  /*debf0*/  LDL.LU R27, [R1+0x4e4c] ;  /* 0x004e4c00011b7983 */ /* 0x000f220000300800 */
[----:B------:R-:W-:Y:S01]  /*dec00*/  UMOV UR9, UR43 ;  /* 0x0000002b00097c82 */ /* 0x000fe20008000000 */
[----:B------:R-:W-:Y:S01]  /*dec10*/  UMOV UR11, UR42 ;  /* 0x0000002a000b7c82 */ /* 0x000fe20008000000 */
[----:B------:R-:W-:Y:S02]  /*dec20*/  ULDC.64 UR42, c[0x0][0x228] ;  /* 0x00008a00002a7ab9 */ /* 0x000fe40000000a00 */
[----:B--2---:R-:W-:Y:S02]  /*dec30*/  ISETP.GE.AND P2, PT, R29, UR43, PT ;  /* 0x0000002b1d007c0c */ /* 0x004fe4000bf46270 */
[----:B------:R-:W-:-:S11]  /*dec40*/  LOP3.LUT R3, R3, 0xfffffffb, RZ, 0xc0, !PT ;  /* 0xfffffffb03037812 */ /* 0x000fd600078ec0ff */
[----:B------:R-:W-:-:S04]  /*dec50*/  @P2 LOP3.LUT R3, R3, 0x4, RZ, 0xfc, !PT ;  /* 0x0000000403032812 */ /* 0x000fc800078efcff */
[----:B------:R-:W-:-:S04]  /*dec60*/  LOP3.LUT R3, R3, 0xfffffffd, RZ, 0xc0, !PT ;  /* 0xfffffffd03037812 */ /* 0x000fc800078ec0ff */
[----:B------:R-:W-:Y:S01]  /*dec70*/  @P1 LOP3.LUT R3, R3, 0x2, RZ, 0xfc, !PT ;  /* 0x0000000203031812 */ /* 0x000fe200078efcff */
[----:B------:R-:W-:Y:S01]  /*dec80*/  UMOV UR47, UR48 ;  /* 0x00000030002f7c82 */ /* 0x000fe20008000000 */
[----:B------:R-:W-:Y:S02]  /*dec90*/  ULDC.64 UR48, c[0x0][0x228] ;  /* 0x00008a0000307ab9 */ /* 0x000fe40000000a00 */
[----:B------:R-:W-:-:S04]  /*deca0*/  LOP3.LUT R3, R3, 0xfffffffe, RZ, 0xc0, !PT ;  /* 0xfffffffe03037812 */ /* 0x000fc800078ec0ff */
[----:B------:R-:W-:Y:S02]  /*decb0*/  @P0 LOP3.LUT R3, R3, 0x1, RZ, 0xfc, !PT ;  /* 0x0000000103030812 */ /* 0x000fe400078efcff */
[----:B---3--:R-:W-:Y:S02]  /*decc0*/  ISETP.GE.AND P0, PT, R28, UR49, PT ;  /* 0x000000311c007c0c */ /* 0x008fe4000bf06270 */
[----:B------:R-:W2:Y:S01]  /*decd0*/  LDL.LU R28, [R1+0x4e50] ;  /* 0x004e5000011c7983 */ /* 0x000ea20000300800 */
[----:B----4-:R-:W-:-:S03]  /*dece0*/  ISETP.GE.AND P1, PT, R27, UR51, PT ;  /* 0x000000331b007c0c */ /* 0x010fc6000bf26270 */
[----:B------:R-:W3:Y:S01]  /*decf0*/  LDL.LU R27, [R1+0x4e54] ;  /* 0x004e5400011b7983 */ /* 0x000ee20000300800 */
[----:B------:R-:W-:Y:S02]  /*ded00*/  SHF.R.S32.HI R12, RZ, 0x1f, R46 ;  /* 0x0000001fff0c7819 */ /* 0x000fe4000001142e */
[----:B0-----:R-:W-:Y:S01]  /*ded10*/  IADD3 R30, P2, R46, R4, RZ ;  /* 0x000000042e1e7210 */ /* 0x001fe20007f5e0ff */
[----:B------:R-:W-:Y:S01]  /*ded20*/  UMOV UR37, UR55 ;  /* 0x0000003700257c82 */ /* 0x000fe20008000000 */
[----:B------:R-:W-:Y:S01]  /*ded30*/  UMOV UR43, UR54 ;  /* 0x00000036002b7c82 */ /* 0x000fe20008000000 */
[----:B------:R-:W-:Y:S02]  /*ded40*/  ULDC.64 UR54, c[0x0][0x228] ;  /* 0x00008a0000367ab9 */ /* 0x000fe40000000a00 */
[----:B------:R-:W-:-:S05]  /*ded50*/  IMAD.X R31, R12, 0x1, R5, P2 ;  /* 0x000000010c1f7824 */ /* 0x000fca00010e0605 */
[----:B------:R0:W-:Y:S04]  /*ded60*/  STL.64 [R1+0x4158], R30 ;  /* 0x0041581e01007387 */ /* 0x0001e80000100a00 */
[----:B------:R-:W4:Y:S01]  /*ded70*/  LDL.LU R29, [R1+0x4e58] ;  /* 0x004e5800011d7983 */ /* 0x000f220000300800 */
[----:B---3--:R-:W-:-:S03]  /*ded80*/  ISETP.GE.AND P3, PT, R27, UR55, PT ;  /* 0x000000371b007c0c */ /* 0x008fc6000bf66270 */
[----:B------:R-:W3:Y:S01]  /*ded90*/  LDL.LU R27, [R1+0x4e5c] ;  /* 0x004e5c00011b7983 */ /* 0x000ee20000300800 */
[----:B0-----:R-:W-:Y:S01]  /*deda0*/  IADD3 R30, P4, R46, R6, RZ ;  /* 0x000000062e1e7210 */ /* 0x001fe20007f9e0ff */
[----:B------:R-:W-:Y:S01]  /*dedb0*/  UMOV UR31, UR21 ;  /* 0x00000015001f7c82 */ /* 0x000fe20008000000 */
[----:B------:R-:W-:Y:S01]  /*dedc0*/  UMOV UR49, UR53 ;  /* 0x0000003500317c82 */ /* 0x000fe20008000000 */
[----:B------:R-:W-:Y:S01]  /*dedd0*/  UMOV UR21, UR52 ;  /* 0x0000003400157c82 */ /* 0x000fe20008000000 */
[----:B------:R-:W-:Y:S01]  /*dede0*/  ULDC.64 UR52, c[0x0][0x228] ;  /* 0x00008a0000347ab9 */ /* 0x000fe20000000a00 */
[----:B------:R-:W-:Y:S01]  /*dedf0*/  IMAD.X R31, R12, 0x1, R7, P4 ;  /* 0x000000010c1f7824 */ /* 0x000fe200020e0607 */
[----:B--2---:R-:W-:Y:S01]  /*dee00*/  ISETP.GE.AND P2, PT, R28, UR53, PT ;  /* 0x000000351c007c0c */ /* 0x004fe2000bf46270 */
[----:B------:R-:W-:Y:S01]  /*dee10*/  IMAD.MOV.U32 R28, RZ, RZ, R40 ;  /* 0x000000ffff1c7224 */ /* 0x000fe200078e0028 */
[----:B------:R-:W-:Y:S02]  /*dee20*/  IADD3 R40, P6, R46, R8, RZ ;  /* 0x000000082e287210 */ /* 0x000fe40007fde0ff */
[----:B------:R0:W-:Y:S01]  /*dee30*/  STL.64 [R1+0x4170], R30 ;  /* 0x0041701e01007387 */ /* 0x0001e20000100a00 */
[----:B------:R-:W-:Y:S01]  /*dee40*/  UMOV UR33, UR59 ;  /* 0x0000003b00217c82 */ /* 0x000fe20008000000 */
[----:B------:R-:W-:Y:S01]  /*dee50*/  UMOV UR39, UR58 ;  /* 0x0000003a00277c82 */ /* 0x000fe20008000000 */
[----:B------:R-:W-:Y:S01]  /*dee60*/  ULDC.64 UR58, c[0x0][0x228] ;  /* 0x00008a00003a7ab9 */ /* 0x000fe20000000a00 */
[----:B0-----:R-:W-:-:S02]  /*dee70*/  IMAD.MOV.U32 R30, RZ, RZ, R42 ;  /* 0x000000ffff1e7224 */ /* 0x001fc400078e002a */
[----:B------:R-:W2:Y:S01]  /*dee80*/  LDL.LU R42, [R1+0x4e60] ;  /* 0x004e6000012a7983 */ /* 0x000ea20000300800 */
[----:B------:R-:W-:Y:S02]  /*dee90*/  IMAD.MOV.U32 R31, RZ, RZ, R41 ;  /* 0x000000ffff1f7224 */ /* 0x000fe400078e0029 */
[----:B------:R-:W-:-:S05]  /*deea0*/  IMAD.X R41, R12, 0x1, R10, P6 ;  /* 0x000000010c297824 */ /* 0x000fca00030e060a */
[----:B------:R0:W-:Y:S04]  /*deeb0*/  STL.64 [R1+0x4180], R40 ;  /* 0x0041802801007387 */ /* 0x0001e80000100a00 */
[----:B0-----:R-:W2:Y:S01]  /*deec0*/  LDL.LU.64 R40, [R1+0x5708] ;  /* 0x0057080001287983 */ /* 0x001ea20000300a00 */
[----:B---3--:R-:W-:-:S03]  /*deed0*/  ISETP.GE.AND P5, PT, R27, UR59, PT ;  /* 0x0000003b1b007c0c */ /* 0x008fc6000bfa6270 */
[----:B------:R-:W3:Y:S01]  /*deee0*/  LDL.LU R27, [R1+0x360] ;  /* 0x00036000011b7983 */ /* 0x000ee20000300800 */
[----:B------:R-:W-:-:S04]  /*deef0*/  LOP3.LUT R32, R32, 0xfffffeff, RZ, 0xc0, !PT ;  /* 0xfffffeff20207812 */ /* 0x000fc800078ec0ff */
[----:B------:R-:W-:-:S04]  /*def00*/  @P0 LOP3.LUT R32, R32, 0x100, RZ, 0xfc, !PT ;  /* 0x0000010020200812 */ /* 0x000fc800078efcff */
[----:B------:R-:W-:-:S04]  /*def10*/  LOP3.LUT R32, R32, 0xffffff7f, RZ, 0xc0, !PT ;  /* 0xffffff7f20207812 */ /* 0x000fc800078ec0ff */
[----:B------:R-:W-:Y:S01]  /*def20*/  @P1 LOP3.LUT R32, R32, 0x80, RZ, 0xfc, !PT ;  /* 0x0000008020201812 */ /* 0x000fe200078efcff */
[----:B------:R-:W-:Y:S01]  /*def30*/  UMOV UR51, UR29 ;  /* 0x0000001d00337c82 */ /* 0x000fe20008000000 */
[----:B------:R-:W-:Y:S02]  /*def40*/  UMOV UR45, UR23 ;  /* 0x00000017002d7c82 */ /* 0x000fe40008000000 */
[----:B------:R-:W-:Y:S01]  /*def50*/  LOP3.LUT R32, R32, 0xfffffdff, RZ, 0xc0, !PT ;  /* 0xfffffdff20207812 */ /* 0x000fe200078ec0ff */
[----:B------:R-:W-:Y:S01]  /*def60*/  UMOV UR29, UR19 ;  /* 0x00000013001d7c82 */ /* 0x000fe20008000000 */
[----:B------:R-:W-:Y:S01]  /*def70*/  UMOV UR23, UR57 ;  /* 0x0000003900177c82 */ /* 0x000fe20008000000 */
[----:B------:R-:W-:Y:S01]  /*def80*/  UMOV UR19, UR56 ;  /* 0x0000003800137c82 */ /* 0x000fe20008000000 */
[----:B------:R-:W-:Y:S01]  /*def90*/  @P2 LOP3.LUT R32, R32, 0x200, RZ, 0xfc, !PT ;  /* 0x0000020020202812 */ /* 0x000fe200078efcff */
[----:B------:R-:W-:Y:S01]  /*defa0*/  ULDC.64 UR56, c[0x0][0x228] ;  /* 0x00008a0000387ab9 */ /* 0x000fe20000000a00 */
[----:B------:R-:W-:Y:S01]  /*defb0*/  UMOV UR59, UR60 ;  /* 0x0000003c003b7c82 */ /* 0x000fe20008000000 */
[----:B----4-:R-:W-:Y:S01]  /*defc0*/  ISETP.GE.AND P4, PT, R29, UR57, PT ;  /* 0x000000391d007c0c */ /* 0x010fe2000bf86270 */
[----:B------:R-:W-:Y:S01]  /*defd0*/  UMOV UR57, UR61 ;  /* 0x0000003d00397c82 */ /* 0x000fe20008000000 */
[----:B------:R-:W-:Y:S01]  /*defe0*/  LOP3.LUT R32, R32, 0xfffffbff, RZ, 0xc0, !PT ;  /* 0xfffffbff20207812 */ /* 0x000fe200078ec0ff */
[----:B------:R-:W-:Y:S01]  /*deff0*/  ULDC.64 UR60, c[0x0][0x228] ;  /* 0x00008a00003c7ab9 */ /* 0x000fe20000000a00 */
[----:B------:R-:W-:-:S02]  /*df000*/  LOP3.LUT P1, RZ, R0, 0x40, RZ, 0xc0, !PT ;  /* 0x0000004000ff7812 */ /* 0x000fc4000782c0ff */
[----:B--2---:R-:W-:Y:S01]  /*df010*/  ISETP.GE.AND P6, PT, R42, UR61, PT ;  /* 0x0000003d2a007c0c */ /* 0x004fe2000bfc6270 */
[----:B------:R-:W-:Y:S01]  /*df020*/  UMOV UR61, UR7 ;  /* 0x00000007003d7c82 */ /* 0x000fe20008000000 */
[----:B------:R-:W-:Y:S01]  /*df030*/  @P3 LOP3.LUT R32, R32, 0x400, RZ, 0xfc, !PT ;  /* 0x0000040020203812 */ /* 0x000fe200078efcff */
[----:B------:R-:W-:Y:S01]  /*df040*/  IMAD.MOV.U32 R29, RZ, RZ, R43 ;  /* 0x000000ffff1d7224 */ /* 0x000fe200078e002b */
[----:B------:R-:W-:Y:S01]  /*df050*/  ISETP.LT.AND P3, PT, R28, UR61, !P1 ;  /* 0x0000003d1c007c0c */ /* 0x000fe2000cf61270 */
[----:B------:R-:W-:Y:S01]  /*df060*/  UMOV UR53, UR11 ;  /* 0x0000000b00357c82 */ /* 0x000fe20008000000 */
[----:B------:R-:W-:Y:S01]  /*df070*/  LOP3.LUT R32, R32, 0xfffff7ff, RZ, 0xc0, !PT ;  /* 0xfffff7ff20207812 */ /* 0x000fe200078ec0ff */
[----:B------:R-:W-:Y:S01]  /*df080*/  ULDC UR11, c[0x0][0x228] ;  /* 0x00008a00000b7ab9 */ /* 0x000fe20000000800 */
[----:B------:R-:W-:Y:S01]  /*df090*/  UMOV UR55, UR9 ;  /* 0x0000000900377c82 */ /* 0x000fe20008000000 */
[----:B------:R-:W-:Y:S01]  /*df0a0*/  ULDC UR9, c[0x0][0x228] ;  /* 0x00008a0000097ab9 */ /* 0x000fe20000000800 */
[----:B------:R-:W-:Y:S01]  /*df0b0*/  @P4 LOP3.LUT R32, R32, 0x800, RZ, 0xfc, !PT ;  /* 0x0000080020204812 */ /* 0x000fe200078efcff */
[----:B------:R-:W-:Y:S01]  /*df0c0*/  ULDC UR7, c[0x0][0x228] ;  /* 0x00008a0000077ab9 */ /* 0x000fe20000000800 */
[----:B------:R-:W-:Y:S01]  /*df0d0*/  ISETP.LT.AND P4, PT, R29, UR11, !P1 ;  /* 0x0000000b1d007c0c */ /* 0x000fe2000cf81270 */
[----:B------:R-:W-:Y:S01]  /*df0e0*/  ULDC UR11, c[0x0][0x228] ;  /* 0x00008a00000b7ab9 */ /* 0x000fe20000000800 */
[----:B------:R-:W-:-:S02]  /*df0f0*/  LOP3.LUT P0, RZ, R0, 0x20, RZ, 0xc0, !PT ;  /* 0x0000002000ff7812 */ /* 0x000fc4000780c0ff */
[----:B------:R-:W-:-:S05]  /*df100*/  IADD3 R42, P2, R46, R9, RZ ;  /* 0x000000092e2a7210 */ /* 0x000fca0007f5e0ff */
[----:B------:R-:W-:Y:S01]  /*df110*/  IMAD.X R43, R12, 0x1, R11, P2 ;  /* 0x000000010c2b7824 */ /* 0x000fe200010e060b */
[----:B------:R-:W-:-:S04]  /*df120*/  LOP3.LUT P2, RZ, R0, 0x10, RZ, 0xc0, !PT ;  /* 0x0000001000ff7812 */ /* 0x000fc8000784c0ff */
[----:B------:R0:W-:Y:S04]  /*df130*/  STL.64 [R1+0x4188], R42 ;  /* 0x0041882a01007387 */ /* 0x0001e80000100a00 */
[----:B0-----:R-:W2:Y:S01]  /*df140*/  LDL.LU.64 R42, [R1+0x5700] ;  /* 0x00570000012a7983 */ /* 0x001ea20000300a00 */
[----:B---3--:R-:W-:-:S04]  /*df150*/  LOP3.LUT R27, R27, 0xfffffeff, RZ, 0xc0, !PT ;  /* 0xfffffeff1b1b7812 */ /* 0x008fc800078ec0ff */
        /* <DEDUP_REMOVED lines=28> */
[----:B------:R-:W-:-:S05]  /*df320*/  @P3 LOP3.LUT R27, R27, 0x1, RZ, 0xfc, !PT ;  /* 0x000000011b1b3812 */ /* 0x000fca00078efcff */
[----:B------:R0:W-:Y:S04]  /*df330*/  STL [R1+0x360], R27 ;  /* 0x0003601b01007387 */ /* 0x0001e80000100800 */
[----:B------:R-:W3:Y:S01]  /*df340*/  LDL.LU R12, [R1+0x35c] ;  /* 0x00035c00010c7983 */ /* 0x000ee20000300800 */
[----:B------:R-:W-:Y:S01]  /*df350*/  ISETP.LT.AND P4, PT, R29, UR11, !P2 ;  /* 0x0000000b1d007c0c */ /* 0x000fe2000d781270 */
[----:B------:R-:W-:Y:S01]  /*df360*/  ULDC UR11, c[0x0][0x228] ;  /* 0x00008a00000b7ab9 */ /* 0x000fe20000000800 */
[----:B------:R-:W-:Y:S01]  /*df370*/  ISETP.LT.AND P3, PT, R30, UR9, !P2 ;  /* 0x000000091e007c0c */ /* 0x000fe2000d761270 */
[----:B------:R-:W-:Y:S01]  /*df380*/  ULDC UR9, c[0x0][0x228] ;  /* 0x00008a0000097ab9 */ /* 0x000fe20000000800 */
[----:B------:R-:W-:Y:S01]  /*df390*/  ISETP.LT.AND P2, PT, R31, UR7, !P2 ;  /* 0x000000071f007c0c */ /* 0x000fe2000d741270 */
[----:B------:R-:W-:Y:S01]  /*df3a0*/  ULDC UR7, c[0x0][0x228] ;  /* 0x00008a0000077ab9 */ /* 0x000fe20000000800 */
[----:B------:R-:W-:-:S02]  /*df3b0*/  LOP3.LUT P1, RZ, R0, 0x8, RZ, 0xc0, !PT ;  /* 0x0000000800ff7812 */ /* 0x000fc4000782c0ff */
[----:B------:R-:W-:Y:S02]  /*df3c0*/  LOP3.LUT P0, RZ, R0, 0x4, RZ, 0xc0, !PT ;  /* 0x0000000400ff7812 */ /* 0x000fe4000780c0ff */
[----:B------:R-:W-:-:S04]  /*df3d0*/  LOP3.LUT R32, R32, 0xffffefff, RZ, 0xc0, !PT ;  /* 0xffffefff20207812 */ /* 0x000fc800078ec0ff */
[----:B------:R-:W-:Y:S02]  /*df3e0*/  @P5 LOP3.LUT R32, R32, 0x1000, RZ, 0xfc, !PT ;  /* 0x0000100020205812 */ /* 0x000fe400078efcff */
[----:B---3--:R-:W-:-:S04]  /*df3f0*/  LOP3.LUT R12, R12, 0x7fffffff, RZ, 0xc0, !PT ;  /* 0x7fffffff0c0c7812 */ /* 0x008fc800078ec0ff */
[----:B------:R-:W-:-:S04]  /*df400*/  @P4 LOP3.LUT R12, R12, 0x80000000, RZ, 0xfc, !PT ;  /* 0x800000000c0c4812 */ /* 0x000fc800078efcff */
[----:B------:R-:W-:-:S04]  /*df410*/  LOP3.LUT R12, R12, 0xbfffffff, RZ, 0xc0, !PT ;  /* 0xbfffffff0c0c7812 */ /* 0x000fc800078ec0ff */
[----:B------:R-:W-:-:S04]  /*df420*/  @P3 LOP3.LUT R12, R12, 0x40000000, RZ, 0xfc, !PT ;  /* 0x400000000c0c3812 */ /* 0x000fc800078efcff */
[----:B------:R-:W-:-:S04]  /*df430*/  LOP3.LUT R12, R12, 0xdfffffff, RZ, 0xc0, !PT ;  /* 0xdfffffff0c0c7812 */ /* 0x000fc800078ec0ff */
[----:B------:R-:W-:Y:S02]  /*df440*/  @P2 LOP3.LUT R12, R12, 0x20000000, RZ, 0xfc, !PT ;  /* 0x200000000c0c2812 */ /* 0x000fe400078efcff */
[----:B------:R-:W-:Y:S02]  /*df450*/  ISETP.LT.AND P2, PT, R28, UR55, !P1 ;  /* 0x000000371c007c0c */ /* 0x000fe4000cf41270 */
        /* <DEDUP_REMOVED lines=73> */
[----:B------:R-:W-:Y:S01]  /*df8f0*/  ULDC UR7, c[0x0][0x228] ;  /* 0x00008a0000077ab9 */ /* 0x000fe20000000800 */
[----:B------:R-:W-:-:S07]  /*df900*/  LOP3.LUT P1, RZ, R33, 0x40000000, RZ, 0xc0, !PT ;  /* 0x4000000021ff7812 */ /* 0x000fce000782c0ff */
        /* <DEDUP_REMOVED lines=39> */
[----:B------:R-:W-:-:S11]  /*dfb80*/  LOP3.LUT R12, R12, 0xfffffffe, RZ, 0xc0, !PT ;  /* 0xfffffffe0c0c7812 */ /* 0x000fd600078ec0ff */
[----:B------:R-:W-:-:S05]  /*dfb90*/  @P3 LOP3.LUT R12, R12, 0x1, RZ, 0xfc, !PT ;  /* 0x000000010c0c3812 */ /* 0x000fca00078efcff */
[----:B------:R1:W-:Y:S04]  /*dfba0*/  STL [R1+0x35c], R12 ;  /* 0x00035c0c01007387 */ /* 0x0003e80000100800 */
[----:B0-----:R-:W3:Y:S01]  /*dfbb0*/  LDL.LU R27, [R1+0x358] ;  /* 0x00035800011b7983 */ /* 0x001ee20000300800 */
[----:B------:R-:W-:Y:S01]  /*dfbc0*/  ISETP.LT.AND P5, PT, R29, UR11, !P2 ;  /* 0x0000000b1d007c0c */ /* 0x000fe2000d7a1270 */
[----:B------:R-:W-:Y:S01]  /*dfbd0*/  ULDC UR11, c[0x0][0x228] ;  /* 0x00008a00000b7ab9 */ /* 0x000fe20000000800 */
[----:B------:R-:W-:Y:S01]  /*dfbe0*/  ISETP.LT.AND P4, PT, R30, UR9, !P2 ;  /* 0x000000091e007c0c */ /* 0x000fe2000d781270 */
[----:B------:R-:W-:Y:S01]  /*dfbf0*/  ULDC UR9, c[0x0][0x228] ;  /* 0x00008a0000097ab9 */ /* 0x000fe20000000800 */
[----:B------:R-:W-:Y:S01]  /*dfc00*/  ISETP.LT.AND P2, PT, R31, UR7, !P2 ;  /* 0x000000071f007c0c */ /* 0x000fe2000d741270 */
[----:B------:R-:W-:Y:S01]  /*dfc10*/  ULDC UR7, c[0x0][0x228] ;  /* 0x00008a0000077ab9 */ /* 0x000fe20000000800 */
[C---:B------:R-:W-:Y:S01]  /*dfc20*/  LOP3.LUT P0, RZ, R33.reuse, 0x8000000, RZ, 0xc0, !PT ;  /* 0x0800000021ff7812 */ /* 0x040fe2000780c0ff */
[----:B-1----:R-:W4:Y:S01]  /*dfc30*/  LDL.LU R12, [R1+0x354] ;  /* 0x00035400010c7983 */ /* 0x002f220000300800 */
[----:B------:R-:W-:-:S02]  /*dfc40*/  LOP3.LUT P1, RZ, R33, 0x4000000, RZ, 0xc0, !PT ;  /* 0x0400000021ff7812 */ /* 0x000fc4000782c0ff */
[----:B------:R-:W-:-:S04]  /*dfc50*/  LOP3.LUT R32, R32, 0xffffdfff, RZ, 0xc0, !PT ;  /* 0xffffdfff20207812 */ /* 0x000fc800078ec0ff */
[----:B------:R-:W-:Y:S02]  /*dfc60*/  @P6 LOP3.LUT R32, R32, 0x2000, RZ, 0xfc, !PT ;  /* 0x0000200020206812 */ /* 0x000fe400078efcff */
[----:B------:R-:W-:Y:S02]  /*dfc70*/  LOP3.LUT P3, RZ, R33, 0x2000000, RZ, 0xc0, !PT ;  /* 0x0200000021ff7812 */ /* 0x000fe4000786c0ff */
[----:B---3--:R-:W-:-:S04]  /*dfc80*/  LOP3.LUT R27, R27, 0x7fffffff, RZ, 0xc0, !PT ;  /* 0x7fffffff1b1b7812 */ /* 0x008fc800078ec0ff */
[----:B------:R-:W-:-:S04]  /*dfc90*/  @P5 LOP3.LUT R27, R27, 0x80000000, RZ, 0xfc, !PT ;  /* 0x800000001b1b5812 */ /* 0x000fc800078efcff */
        /* <DEDUP_REMOVED lines=124> */
[----:B----4-:R-:W-:Y:S02]  /*e0460*/  LOP3.LUT R12, R12, 0x7fffffff, RZ, 0xc0, !PT ;  /* 0x7fffffff0c0c7812 */ /* 0x010fe400078ec0ff */
[----:B------:R-:W-:Y:S01]  /*e0470*/  ISETP.LT.AND P4, PT, R31, UR7, !P2 ;  /* 0x000000071f007c0c */ /* 0x000fe2000d781270 */
[----:B------:R-:W-:-:S06]  /*e0480*/  ULDC UR7, c[0x0][0x228] ;  /* 0x00008a0000077ab9 */ /* 0x000fcc0000000800 */
[----:B------:R-:W-:-:S04]  /*e0490*/  @P6 LOP3.LUT R12, R12, 0x80000000, RZ, 0xfc, !PT ;  /* 0x800000000c0c6812 */ /* 0x000fc800078efcff */
        /* <DEDUP_REMOVED lines=38> */
[----:B---3--:R-:W-:Y:S02]  /*e0700*/  R2UR UR15, R27 ;  /* 0x000000001b0f72ca */ /* 0x008fe400000e0000 */
[----:B------:R-:W3:Y:S01]  /*e0710*/  LDL.LU R27, [R1+0x1e0] ;  /* 0x0001e000011b7983 */ /* 0x000ee20000300800 */
[----:B------:R-:W-:Y:S01]  /*e0720*/  ISETP.LT.AND P6, PT, R29, UR11, !P3 ;  /* 0x0000000b1d007c0c */ /* 0x000fe2000dfc1270 */
[----:B------:R-:W-:Y:S01]  /*e0730*/  ULDC UR11, c[0x0][0x228] ;  /* 0x00008a00000b7ab9 */ /* 0x000fe20000000800 */
[----:B------:R-:W-:-:S06]  /*e0740*/  LOP3.LUT R12, R12, 0xffefffff, RZ, 0xc0, !PT ;  /* 0xffefffff0c0c7812 */ /* 0x000fcc00078ec0ff */
        /* <DEDUP_REMOVED lines=25> */
[----:B---3--:R-:W-:Y:S02]  /*e08e0*/  R2UR UR17, R27 ;  /* 0x000000001b1172ca */ /* 0x008fe400000e0000 */
[----:B------:R-:W3:Y:S01]  /*e08f0*/  LDL.LU R27, [R1+0x1dc] ;  /* 0x0001dc00011b7983 */ /* 0x000ee20000300800 */
[----:B------:R-:W-:Y:S02]  /*e0900*/  LOP3.LUT R12, R12, 0xffffdfff, RZ, 0xc0, !PT ;  /* 0xffffdfff0c0c7812 */ /* 0x000fe400078ec0ff */
[----:B------:R-:W-:Y:S02]  /*e0910*/  LOP3.LUT P0, RZ, R33, 0x8000, RZ, 0xc0, !PT ;  /* 0x0000800021ff7812 */ /* 0x000fe4000780c0ff */
[----:B------:R-:W-:Y:S02]  /*e0920*/  @P4 LOP3.LUT R12, R12, 0x2000, RZ, 0xfc, !PT ;  /* 0x000020000c0c4812 */ /* 0x000fe400078efcff */
[----:B------:R-:W-:-:S02]  /*e0930*/  ISETP.LT.AND P4, PT, R28, UR19, !P0 ;  /* 0x000000131c007c0c */ /* 0x000fc4000c781270 */
        /* <DEDUP_REMOVED lines=32> */
[----:B------:R-:W-:Y:S01]  /*e0b40*/  R2UR UR15, R50 ;  /* 0x00000000320f72ca */ /* 0x000fe200000e0000 */
[----:B------:R-:W-:Y:S02]  /*e0b50*/  IMAD.MOV.U32 R50, RZ, RZ, R56 ;  /* 0x000000ffff327224 */ /* 0x000fe400078e0038 */
[----:B------:R-:W-:Y:S02]  /*e0b60*/  IMAD.MOV.U32 R56, RZ, RZ, R57 ;  /* 0x000000ffff387224 */ /* 0x000fe400078e0039 */
[----:B------:R-:W-:Y:S01]  /*e0b70*/  IMAD.MOV.U32 R57, RZ, RZ, R34 ;  /* 0x000000ffff397224 */ /* 0x000fe200078e0022 */
[----:B---3--:R-:W-:-:S02]  /*e0b80*/  R2UR UR19, R27 ;  /* 0x000000001b1372ca */ /* 0x008fc400000e0000 */
[----:B------:R-:W3:Y:S04]  /*e0b90*/  LDL.LU R27, [R1+0x1d8] ;  /* 0x0001d800011b7983 */ /* 0x000ee80000300800 */
[----:B------:R-:W4:Y:S01]  /*e0ba0*/  LDL.LU R34, [R1+0x1d0] ;  /* 0x0001d00001227983 */ /* 0x000f220000300800 */
        /* <DEDUP_REMOVED lines=17> */
[----:B------:R-:W-:Y:S02]  /*e0cc0*/  @P4 LOP3.LUT R12, R12, 0x1, RZ, 0xfc, !PT ;  /* 0x000000010c0c4812 */ /* 0x000fe400078efcff */
[----:B---3--:R-:W-:Y:S02]  /*e0cd0*/  R2UR UR13, R27 ;  /* 0x000000001b0d72ca */ /* 0x008fe400000e0000 */
[----:B------:R-:W3:Y:S01]  /*e0ce0*/  LDL.LU R27, [R1+0x350] ;  /* 0x00035000011b7983 */ /* 0x000ee20000300800 */
[----:B----4-:R-:W-:-:S03]  /*e0cf0*/  R2UR UR17, R34 ;  /* 0x00000000221172ca */ /* 0x010fc600000e0000 */
[----:B------:R-:W4:Y:S04]  /*e0d00*/  LDL.LU R34, [R1+0x56f8] ;  /* 0x0056f80001227983 */ /* 0x000f280000300800 */
[----:B------:R0:W-:Y:S04]  /*e0d10*/  STL [R1+0x354], R12 ;  /* 0x0003540c01007387 */ /* 0x0001e80000100800 */
[----:B0-----:R-:W2:Y:S01]  /*e0d20*/  LDL.LU R12, [R1+0x1cc] ;  /* 0x0001cc00010c7983 */ /* 0x001ea20000300800 */
[----:B------:R-:W-:Y:S01]  /*e0d30*/  ISETP.LT.AND P6, PT, R29, UR11, !P2 ;  /* 0x0000000b1d007c0c */ /* 0x000fe2000d7c1270 */
[----:B------:R-:W-:Y:S01]  /*e0d40*/  ULDC UR11, c[0x0][0x228] ;  /* 0x00008a00000b7ab9 */ /* 0x000fe20000000800 */
[----:B------:R-:W-:Y:S01]  /*e0d50*/  ISETP.LT.AND P5, PT, R30, UR9, !P2 ;  /* 0x000000091e007c0c */ /* 0x000fe2000d7a1270 */
[----:B------:R-:W-:Y:S01]  /*e0d60*/  ULDC UR9, c[0x0][0x228] ;  /* 0x00008a0000097ab9 */ /* 0x000fe20000000800 */
[----:B------:R-:W-:Y:S01]  /*e0d70*/  ISETP.LT.AND P4, PT, R31, UR7, !P2 ;  /* 0x000000071f007c0c */ /* 0x000fe2000d781270 */
[----:B------:R-:W-:Y:S01]  /*e0d80*/  ULDC UR7, c[0x0][0x228] ;  /* 0x00008a0000077ab9 */ /* 0x000fe20000000800 */
[----:B------:R-:W-:-:S02]  /*e0d90*/  LOP3.LUT P0, RZ, R33, 0x800, RZ, 0xc0, !PT ;  /* 0x0000080021ff7812 */ /* 0x000fc4000780c0ff */
[----:B---3--:R-:W-:-:S05]  /*e0da0*/  LOP3.LUT R27, R27, 0x7fffffff, RZ, 0xc0, !PT ;  /* 0x7fffffff1b1b7812 */ /* 0x008fca00078ec0ff */
[----:B------:R-:W-:-:S04]  /*e0db0*/  @P6 LOP3.LUT R27, R27, 0x80000000, RZ, 0xfc, !PT ;  /* 0x800000001b1b6812 */ /* 0x000fc800078efcff */
[----:B------:R-:W-:-:S04]  /*e0dc0*/  LOP3.LUT R27, R27, 0xbfffffff, RZ, 0xc0, !PT ;  /* 0xbfffffff1b1b7812 */ /* 0x000fc800078ec0ff */
[----:B------:R-:W-:-:S04]  /*e0dd0*/  @P5 LOP3.LUT R27, R27, 0x40000000, RZ, 0xfc, !PT ;  /* 0x400000001b1b5812 */ /* 0x000fc800078efcff */
[----:B------:R-:W-:-:S04]  /*e0de0*/  LOP3.LUT R27, R27, 0xdfffffff, RZ, 0xc0, !PT ;  /* 0xdfffffff1b1b7812 */ /* 0x000fc800078ec0ff */
[----:B------:R-:W-:Y:S02]  /*e0df0*/  @P4 LOP3.LUT R27, R27, 0x20000000, RZ, 0xfc, !PT ;  /* 0x200000001b1b4812 */ /* 0x000fe400078efcff */
[----:B------:R-:W-:Y:S02]  /*e0e00*/  ISETP.LT.AND P4, PT, R28, UR19, !P0 ;  /* 0x000000131c007c0c */ /* 0x000fe4000c781270 */
[----:B--2---:R-:W-:Y:S02]  /*e0e10*/  R2UR UR19, R12 ;  /* 0x000000000c1372ca */ /* 0x004fe400000e0000 */
[----:B------:R-:W2:Y:S01]  /*e0e20*/  LDL.LU R12, [R1+0x1c8] ;  /* 0x0001c800010c7983 */ /* 0x000ea20000300800 */
[----:B------:R-:W-:Y:S01]  /*e0e30*/  ISETP.LT.AND P6, PT, R29, UR11, !P0 ;  /* 0x0000000b1d007c0c */ /* 0x000fe2000c7c1270 */
[----:B------:R-:W-:Y:S01]  /*e0e40*/  ULDC UR11, c[0x0][0x228] ;  /* 0x00008a00000b7ab9 */ /* 0x000fe20000000800 */
[----:B------:R-:W-:Y:S02]  /*e0e50*/  LOP3.LUT R27, R27, 0xefffffff, RZ, 0xc0, !PT ;  /* 0xefffffff1b1b7812 */ /* 0x000fe400078ec0ff */
[----:B------:R-:W-:Y:S01]  /*e0e60*/  ISETP.LT.AND P5, PT, R30, UR9, !P0 ;  /* 0x000000091e007c0c */ /* 0x000fe2000c7a1270 */
[----:B------:R-:W-:-:S03]  /*e0e70*/  ULDC UR9, c[0x0][0x228] ;  /* 0x00008a0000097ab9 */ /* 0x000fc60000000800 */
        /* <DEDUP_REMOVED lines=11> */
[----:B--2---:R-:W-:Y:S02]  /*e0f30*/  R2UR UR13, R12 ;  /* 0x000000000c0d72ca */ /* 0x004fe400000e0000 */
[----:B------:R-:W2:Y:S01]  /*e0f40*/  LDL.LU R12, [R1+0x1c4] ;  /* 0x0001c400010c7983 */ /* 0x000ea20000300800 */
        /* <DEDUP_REMOVED lines=46> */
[----:B--2---:R-:W-:Y:S02]  /*e1230*/  R2UR UR17, R12 ;  /* 0x000000000c1172ca */ /* 0x004fe400000e0000 */
[----:B------:R-:W2:Y:S01]  /*e1240*/  LDL.LU R12, [R1+0x1bc] ;  /* 0x0001bc00010c7983 */ /* 0x000ea20000300800 */
        /* <DEDUP_REMOVED lines=38> */
[----:B----4-:R-:W-:Y:S01]  /*e14b0*/  IMAD.MOV.U32 R53, RZ, RZ, R34 ;  /* 0x000000ffff357224 */ /* 0x010fe200078e0022 */
[----:B--2---:R-:W-:Y:S02]  /*e14c0*/  R2UR UR19, R12 ;  /* 0x000000000c1372ca */ /* 0x004fe400000e0000 */
[----:B------:R-:W2:Y:S04]  /*e14d0*/  LDL.LU R12, [R1+0x1b8] ;  /* 0x0001b800010c7983 */ /* 0x000ea80000300800 */
[----:B------:R-:W3:Y:S01]  /*e14e0*/  LDL.LU R34, [R1+0x1b0] ;  /* 0x0001b00001227983 */ /* 0x000ee20000300800 */
        /* <DEDUP_REMOVED lines=18> */
[----:B--2---:R-:W-:Y:S02]  /*e1610*/  R2UR UR13, R12 ;  /* 0x000000000c0d72ca */ /* 0x004fe400000e0000 */
[----:B------:R-:W2:Y:S01]  /*e1620*/  LDL.LU R12, [R1+0x34c] ;  /* 0x00034c00010c7983 */ /* 0x000ea20000300800 */
[----:B---3--:R-:W-:-:S03]  /*e1630*/  R2UR UR17, R34 ;  /* 0x00000000221172ca */ /* 0x008fc600000e0000 */
[----:B------:R-:W3:Y:S04]  /*e1640*/  LDL.LU R34, [R1+0x56f4] ;  /* 0x0056f40001227983 */ /* 0x000ee80000300800 */
[----:B------:R0:W-:Y:S04]  /*e1650*/  STL [R1+0x350], R27 ;  /* 0x0003501b01007387 */ /* 0x0001e80000100800 */
[----:B0-----:R-:W4:Y:S01]  /*e1660*/  LDL.LU R27, [R1+0x1ac] ;  /* 0x0001ac00011b7983 */ /* 0x001f220000300800 */
[----:B------:R-:W-:Y:S01]  /*e1670*/  ISETP.LT.AND P6, PT, R29, UR11, !P2 ;  /* 0x0000000b1d007c0c */ /* 0x000fe2000d7c1270 */
[----:B------:R-:W-:Y:S01]  /*e1680*/  ULDC UR11, c[0x0][0x228] ;  /* 0x00008a00000b7ab9 */ /* 0x000fe20000000800 */
[----:B------:R-:W-:Y:S01]  /*e1690*/  ISETP.LT.AND P5, PT, R30, UR9, !P2 ;  /* 0x000000091e007c0c */ /* 0x000fe2000d7a1270 */
[----:B------:R-:W-:Y:S01]  /*e16a0*/  ULDC UR9, c[0x0][0x228] ;  /* 0x00008a0000097ab9 */ /* 0x000fe20000000800 */
[----:B------:R-:W-:Y:S01]  /*e16b0*/  ISETP.LT.AND P4, PT, R31, UR7, !P2 ;  /* 0x000000071f007c0c */ /* 0x000fe2000d781270 */
[----:B------:R-:W-:Y:S01]  /*e16c0*/  ULDC UR7, c[0x0][0x228] ;  /* 0x00008a0000077ab9 */ /* 0x000fe20000000800 */
[----:B------:R-:W-:-:S02]  /*e16d0*/  LOP3.LUT P0, RZ, R33, 0x8, RZ, 0xc0, !PT ;  /* 0x0000000821ff7812 */ /* 0x000fc4000780c0ff */
[----:B--2---:R-:W-:-:S05]  /*e16e0*/  LOP3.LUT R12, R12, 0x7fffffff, RZ, 0xc0, !PT ;  /* 0x7fffffff0c0c7812 */ /* 0x004fca00078ec0ff */
[----:B------:R-:W-:-:S04]  /*e16f0*/  @P6 LOP3.LUT R12, R12, 0x80000000, RZ, 0xfc, !PT ;  /* 0x800000000c0c6812 */ /* 0x000fc800078efcff */
[----:B------:R-:W-:-:S04]  /*e1700*/  LOP3.LUT R12, R12, 0xbfffffff, RZ, 0xc0, !PT ;  /* 0xbfffffff0c0c7812 */ /* 0x000fc800078ec0ff */
[----:B------:R-:W-:-:S04]  /*e1710*/  @P5 LOP3.LUT R12, R12, 0x40000000, RZ, 0xfc, !PT ;  /* 0x400000000c0c5812 */ /* 0x000fc800078efcff */
[----:B------:R-:W-:-:S04]  /*e1720*/  LOP3.LUT R12, R12, 0xdfffffff, RZ, 0xc0, !PT ;  /* 0xdfffffff0c0c7812 */ /* 0x000fc800078ec0ff */
[----:B------:R-:W-:Y:S02]  /*e1730*/  @P4 LOP3.LUT R12, R12, 0x20000000, RZ, 0xfc, !PT ;  /* 0x200000000c0c4812 */ /* 0x000fe400078efcff */
[----:B------:R-:W-:Y:S02]  /*e1740*/  ISETP.LT.AND P4, PT, R28, UR19, !P0 ;  /* 0x000000131c007c0c */ /* 0x000fe4000c781270 */
[----:B----4-:R-:W-:Y:S02]  /*e1750*/  R2UR UR19, R27 ;  /* 0x000000001b1372ca */ /* 0x010fe400000e0000 */
        /* <DEDUP_REMOVED lines=64> */
[----:B--2---:R-:W-:Y:S02]  /*e1b60*/  R2UR UR17, R27 ;  /* 0x000000001b1172ca */ /* 0x004fe400000e0000 */
[----:B------:R-:W2:Y:S01]  /*e1b70*/  LDL.LU R27, [R1+0x19c] ;  /* 0x00019c00011b7983 */ /* 0x000ea20000300800 */
[----:B------:R-:W-:Y:S02]  /*e1b80*/  @P5 LOP3.LUT R12, R12, 0x4000, RZ, 0xfc, !PT ;  /* 0x000040000c0c5812 */ /* 0x000fe400078efcff */
[----:B---3--:R-:W-:-:S02]  /*e1b90*/  LOP3.LUT P0, RZ, R34, 0x80000000, RZ, 0xc0, !PT ;  /* 0x8000000022ff7812 */ /* 0x008fc4000780c0ff */
        /* <DEDUP_REMOVED lines=35> */
[----:B------:R-:W-:Y:S02]  /*e1dd0*/  R2UR UR15, R45 ;  /* 0x000000002d0f72ca */ /* 0x000fe400000e0000 */
        /* <DEDUP_REMOVED lines=21> */
[----:B--2---:R-:W-:Y:S01]  /*e1f30*/  R2UR UR13, R27 ;  /* 0x000000001b0d72ca */ /* 0x004fe200000e0000 */
[----:B------:R-:W-:Y:S02]  /*e1f40*/  IMAD.MOV.U32 R27, RZ, RZ, R47 ;  /* 0x000000ffff1b7224 */ /* 0x000fe400078e002f */
[----:B------:R-:W-:Y:S02]  /*e1f50*/  IMAD.MOV.U32 R47, RZ, RZ, R57 ;  /* 0x000000ffff2f7224 */ /* 0x000fe400078e0039 */
[----:B------:R-:W-:Y:S02]  /*e1f60*/  IMAD.MOV.U32 R57, RZ, RZ, R59 ;  /* 0x000000ffff397224 */ /* 0x000fe400078e003b */
[----:B------:R-:W-:Y:S02]  /*e1f70*/  IMAD.MOV.U32 R59, RZ, RZ, R35 ;  /* 0x000000ffff3b7224 */ /* 0x000fe400078e0023 */
        /* <DEDUP_REMOVED lines=117> */
[----:B--2---:R-:W-:Y:S02]  /*e26d0*/  R2UR UR13, R12 ;  /* 0x000000000c0d72ca */ /* 0x004fe400000e0000 */
[----:B------:R-:W2:Y:S01]  /*e26e0*/  LDL.LU R12, [R1+0x170] ;  /* 0x00017000010c7983 */ /* 0x000ea20000300800 */
        /* <DEDUP_REMOVED lines=11> */
[----:B------:R-:W-:Y:S01]  /*e27a0*/  R2UR UR15, R27 ;  /* 0x000000001b0f72ca */ /* 0x000fe200000e0000 */
[----:B------:R-:W-:Y:S01]  /*e27b0*/  IMAD.MOV.U32 R27, RZ, RZ, R47 ;  /* 0x000000ffff1b7224 */ /* 0x000fe200078e002f */
[----:B------:R-:W-:Y:S01]  /*e27c0*/  ISETP.LT.AND P5, PT, R30, UR9, !P3 ;  /* 0x000000091e007c0c */ /* 0x000fe2000dfa1270 */
[----:B------:R-:W4:Y:S01]  /*e27d0*/  LDL.LU R47, [R1+0x344] ;  /* 0x00034400012f7983 */ /* 0x000f220000300800 */
[----:B------:R-:W-:Y:S01]  /*e27e0*/  LOP3.LUT P2, RZ, R34, 0x100000, RZ, 0xc0, !PT ;  /* 0x0010000022ff7812 */ /* 0x000fe2000784c0ff */
[----:B------:R-:W-:-:S02]  /*e27f0*/  ULDC UR9, c[0x0][0x228] ;  /* 0x00008a0000097ab9 */ /* 0x000fc40000000800 */
        /* <DEDUP_REMOVED lines=14> */
[----:B------:R-:W-:Y:S01]  /*e28e0*/  ISETP.LT.AND P5, PT, R30, UR9, !P2 ;  /* 0x000000091e007c0c */ /* 0x000fe2000d7a1270 */
[----:B------:R-:W-:Y:S01]  /*e28f0*/  ULDC UR9, c[0x0][0x228] ;  /* 0x00008a0000097ab9 */ /* 0x000fe20000000800 */
[----:B------:R-:W-:-:S04]  /*e2900*/  LOP3.LUT R35, R35, 0xfffffffe, RZ, 0xc0, !PT ;  /* 0xfffffffe23237812 */ /* 0x000fc800078ec0ff */
[----:B------:R-:W-:Y:S02]  /*e2910*/  @P4 LOP3.LUT R35, R35, 0x1, RZ, 0xfc, !PT ;  /* 0x0000000123234812 */ /* 0x000fe400078efcff */
[----:B------:R-:W-:Y:S01]  /*e2920*/  ISETP.LT.AND P4, PT, R31, UR7, !P2 ;  /* 0x000000071f007c0c */ /* 0x000fe2000d781270 */
[----:B------:R-:W-:Y:S01]  /*e2930*/  ULDC UR7, c[0x0][0x228] ;  /* 0x00008a0000077ab9 */ /* 0x000fe20000000800 */
[----:B----4-:R-:W-:-:S04]  /*e2940*/  LOP3.LUT R47, R47, 0x7fffffff, RZ, 0xc0, !PT ;  /* 0x7fffffff2f2f7812 */ /* 0x010fc800078ec0ff */
[----:B------:R-:W-:-:S04]  /*e2950*/  @P6 LOP3.LUT R47, R47, 0x80000000, RZ, 0xfc, !PT ;  /* 0x800000002f2f6812 */ /* 0x000fc800078efcff */
[----:B------:R-:W-:-:S04]  /*e2960*/  LOP3.LUT R47, R47, 0xbfffffff, RZ, 0xc0, !PT ;  /* 0xbfffffff2f2f7812 */ /* 0x000fc800078ec0ff */
[----:B------:R-:W-:Y:S02]  /*e2970*/  @P5 LOP3.LUT R47, R47, 0x40000000, RZ, 0xfc, !PT ;  /* 0x400000002f2f5812 */ /* 0x000fe400078efcff */
[----:B------:R-:W-:Y:S02]  /*e2980*/  LOP3.LUT P0, RZ, R34, 0x80000, RZ, 0xc0, !PT ;  /* 0x0008000022ff7812 */ /* 0x000fe4000780c0ff */
[----:B------:R-:W-:Y:S01]  /*e2990*/  LOP3.LUT R47, R47, 0xdfffffff, RZ, 0xc0, !PT ;  /* 0xdfffffff2f2f7812 */ /* 0x000fe200078ec0ff */
[----:B------:R0:W-:Y:S03]  /*e29a0*/  STL [R1+0x348], R35 ;  /* 0x0003482301007387 */ /* 0x0001e60000100800 */
[----:B------:R-:W-:Y:S02]  /*e29b0*/  @P4 LOP3.LUT R47, R47, 0x20000000, RZ, 0xfc, !PT ;  /* 0x200000002f2f4812 */ /* 0x000fe400078efcff */
[----:B------:R-:W-:Y:S01]  /*e29c0*/  ISETP.LT.AND P4, PT, R28, UR19, !P0 ;  /* 0x000000131c007c0c */ /* 0x000fe2000c781270 */
[----:B0-----:R-:W4:Y:S01]  /*e29d0*/  LDL.LU R35, [R1+0x56ec] ;  /* 0x0056ec0001237983 */ /* 0x001f220000300800 */
[----:B--2---:R-:W-:-:S03]  /*e29e0*/  R2UR UR19, R12 ;  /* 0x000000000c1372ca */ /* 0x004fc600000e0000 */
[----:B------:R-:W2:Y:S01]  /*e29f0*/  LDL.LU R12, [R1+0x168] ;  /* 0x00016800010c7983 */ /* 0x000ea20000300800 */
[----:B------:R-:W-:Y:S01]  /*e2a00*/  ISETP.LT.AND P6, PT, R29, UR11, !P0 ;  /* 0x0000000b1d007c0c */ /* 0x000fe2000c7c1270 */
[----:B------:R-:W-:Y:S01]  /*e2a10*/  ULDC UR11, c[0x0][0x228] ;  /* 0x00008a00000b7ab9 */ /* 0x000fe20000000800 */
[----:B------:R-:W-:-:S05]  /*e2a20*/  LOP3.LUT R47, R47, 0xefffffff, RZ, 0xc0, !PT ;  /* 0xefffffff2f2f7812 */ /* 0x000fca00078ec0ff */
        /* <DEDUP_REMOVED lines=107> */
[----:B------:R-:W-:Y:S02]  /*e30e0*/  IMAD.MOV.U32 R27, RZ, RZ, R48 ;  /* 0x000000ffff1b7224 */ /* 0x000fe400078e0030 */
[----:B------:R-:W-:Y:S01]  /*e30f0*/  IMAD.MOV.U32 R48, RZ, RZ, R49 ;  /* 0x000000ffff307224 */ /* 0x000fe200078e0031 */
[----:B------:R-:W-:Y:S01]  /*e3100*/  ISETP.LT.AND P5, PT, R30, UR9, !P3 ;  /* 0x000000091e007c0c */ /* 0x000fe2000dfa1270 */
[----:B------:R-:W-:Y:S01]  /*e3110*/  IMAD.MOV.U32 R49, RZ, RZ, R50 ;  /* 0x000000ffff317224 */ /* 0x000fe200078e0032 */
[----:B------:R-:W-:-:S02]  /*e3120*/  LOP3.LUT P2, RZ, R34, 0x1000, RZ, 0xc0, !PT ;  /* 0x0000100022ff7812 */ /* 0x000fc4000784c0ff */
[----:B------:R-:W-:Y:S01]  /*e3130*/  @P4 LOP3.LUT R47, R47, 0x10, RZ, 0xfc, !PT ;  /* 0x000000102f2f4812 */ /* 0x000fe200078efcff */
[----:B------:R-:W-:Y:S01]  /*e3140*/  IMAD.MOV.U32 R50, RZ, RZ, R54 ;  /* 0x000000ffff327224 */ /* 0x000fe200078e0036 */
[----:B------:R-:W-:Y:S01]  /*e3150*/  ULDC UR9, c[0x0][0x228] ;  /* 0x00008a0000097ab9 */ /* 0x000fe20000000800 */
[----:B----4-:R-:W-:Y:S01]  /*e3160*/  IMAD.MOV.U32 R54, RZ, RZ, R35 ;  /* 0x000000ffff367224 */ /* 0x010fe200078e0023 */
[----:B------:R-:W-:Y:S01]  /*e3170*/  LOP3.LUT R47, R47, 0xfffffff7, RZ, 0xc0, !PT ;  /* 0xfffffff72f2f7812 */ /* 0x000fe200078ec0ff */
[----:B------:R-:W4:Y:S03]  /*e3180*/  LDL.LU R35, [R1+0x340] ;  /* 0x0003400001237983 */ /* 0x000f260000300800 */
        /* <DEDUP_REMOVED lines=18> */
[----:B------:R-:W-:Y:S02]  /*e32b0*/  LOP3.LUT P0, RZ, R34, 0x800, RZ, 0xc0, !PT ;  /* 0x0000080022ff7812 */ /* 0x000fe4000780c0ff */
[----:B----4-:R-:W-:-:S04]  /*e32c0*/  LOP3.LUT R35, R35, 0x7fffffff, RZ, 0xc0, !PT ;  /* 0x7fffffff23237812 */ /* 0x010fc800078ec0ff */
[----:B------:R-:W-:-:S04]  /*e32d0*/  @P6 LOP3.LUT R35, R35, 0x80000000, RZ, 0xfc, !PT ;  /* 0x8000000023236812 */ /* 0x000fc800078efcff */
[----:B------:R-:W-:-:S04]  /*e32e0*/  LOP3.LUT R35, R35, 0xbfffffff, RZ, 0xc0, !PT ;  /* 0xbfffffff23237812 */ /* 0x000fc800078ec0ff */
[----:B------:R-:W-:-:S04]  /*e32f0*/  @P5 LOP3.LUT R35, R35, 0x40000000, RZ, 0xfc, !PT ;  /* 0x4000000023235812 */ /* 0x000fc800078efcff */
        /* <DEDUP_REMOVED lines=119> */
[----:B------:R-:W3:Y:S01]  /*e3a70*/  LDL.LU R48, [R1+0x33c] ;  /* 0x00033c0001307983 */ /* 0x000ee20000300800 */
        /* <DEDUP_REMOVED lines=22> */
[----:B---3--:R-:W-:-:S04]  /*e3be0*/  LOP3.LUT R48, R48, 0x7fffffff, RZ, 0xc0, !PT ;  /* 0x7fffffff30307812 */ /* 0x008fc800078ec0ff */
        /* <DEDUP_REMOVED lines=8> */
[----:B0-----:R-:W3:Y:S01]  /*e3c70*/  LDL.LU R35, [R1+0x56e4] ;  /* 0x0056e40001237983 */ /* 0x001ee20000300800 */
        /* <DEDUP_REMOVED lines=68> */
[----:B---3--:R-:W-:Y:S02]  /*e40c0*/  LOP3.LUT P0, RZ, R35, 0x80000000, RZ, 0xc0, !PT ;  /* 0x8000000023ff7812 */ /* 0x008fe4000780c0ff */
        /* <DEDUP_REMOVED lines=161> */
[----:B--2---:R-:W-:Y:S02]  /*e4ae0*/  R2UR UR13, R12 ;  /* 0x000000000c0d72ca */ /* 0x004fe400000e0000 */
[----:B------:R-:W2:Y:S01]  /*e4af0*/  LDL.LU R12, [R1+0xd8] ;  /* 0x0000d800010c7983 */ /* 0x000ea20000300800 */
[----:B----4-:R-:W-:-:S03]  /*e4b00*/  R2UR UR17, R49 ;  /* 0x00000000311172ca */ /* 0x010fc600000e0000 */
[----:B------:R-:W4:Y:S07]  /*e4b10*/  LDL.LU R49, [R1+0x56dc] ;  /* 0x0056dc0001317983 */ /* 0x000f2e0000300800 */
[----:B------:R-:W-:Y:S02]  /*e4b20*/  ISETP.LT.AND P4, PT, R28, UR13, !P1 ;  /* 0x0000000d1c007c0c */ /* 0x000fe4000cf81270 */
[----:B------:R-:W-:Y:S02]  /*e4b30*/  R2UR UR13, R50 ;  /* 0x00000000320d72ca */ /* 0x000fe400000e0000 */
[----:B------:R-:W3:Y:S01]  /*e4b40*/  LDL.LU R50, [R1+0xcc] ;  /* 0x0000cc0001327983 */ /* 0x000ee20000300800 */
[----:B------:R-:W-:Y:S01]  /*e4b50*/  ISETP.LT.AND P6, PT, R29, UR11, !P1 ;  /* 0x0000000b1d007c0c */ /* 0x000fe2000cfc1270 */
[----:B------:R-:W-:Y:S01]  /*e4b60*/  ULDC UR11, c[0x0][0x228] ;  /* 0x00008a00000b7ab9 */ /* 0x000fe20000000800 */
[----:B------:R-:W-:-:S02]  /*e4b70*/  LOP3.LUT R51, R51, 0xfffffeff, RZ, 0xc0, !PT ;  /* 0xfffffeff33337812 */ /* 0x000fc400078ec0ff */
        /* <DEDUP_REMOVED lines=36> */
[----:B------:R-:W2:Y:S04]  /*e4dc0*/  LDL.LU R12, [R1+0xc8] ;  /* 0x0000c800010c7983 */ /* 0x000ea80000300800 */
[----:B------:R-:W4:Y:S01]  /*e4dd0*/  LDL.LU R54, [R1+0x334] ;  /* 0x0003340001367983 */ /* 0x000f220000300800 */
[----:B---3--:R-:W-:-:S03]  /*e4de0*/  R2UR UR17, R50 ;  /* 0x00000000321172ca */ /* 0x008fc600000e0000 */
[----:B------:R-:W3:Y:S04]  /*e4df0*/  LDL.LU R50, [R1+0x56d8] ;  /* 0x0056d80001327983 */ /* 0x000ee80000300800 */
        /* <DEDUP_REMOVED lines=8> */
[----:B------:R-:W-:-:S02]  /*e4e80*/  LOP3.LUT P0, RZ, R35, 0x80000, RZ, 0xc0, !PT ;  /* 0x0008000023ff7812 */ /* 0x000fc4000780c0ff */
[C---:B------:R-:W-:Y:S02]  /*e4e90*/  LOP3.LUT P1, RZ, R35.reuse, 0x40000, RZ, 0xc0, !PT ;  /* 0x0004000023ff7812 */ /* 0x040fe4000782c0ff */
[----:B------:R-:W-:Y:S02]  /*e4ea0*/  LOP3.LUT P3, RZ, R35, 0x20000, RZ, 0xc0, !PT ;  /* 0x0002000023ff7812 */ /* 0x000fe4000786c0ff */
[----:B----4-:R-:W-:-:S04]  /*e4eb0*/  LOP3.LUT R54, R54, 0x7fffffff, RZ, 0xc0, !PT ;  /* 0x7fffffff36367812 */ /* 0x010fc800078ec0ff */
        /* <DEDUP_REMOVED lines=23> */
[----:B---3--:R-:W-:Y:S02]  /*e5030*/  R2UR UR13, R51 ;  /* 0x00000000330d72ca */ /* 0x008fe400000e0000 */
[----:B------:R-:W3:Y:S01]  /*e5040*/  LDL.LU R51, [R1+0xbc] ;  /* 0x0000bc0001337983 */ /* 0x000ee20000300800 */
        /* <DEDUP_REMOVED lines=65> */
[----:B------:R-:W2:Y:S01]  /*e5460*/  LDL.LU R12, [R1+0xb8] ;  /* 0x0000b800010c7983 */ /* 0x000ea20000300800 */
[----:B---3--:R-:W-:-:S03]  /*e5470*/  R2UR UR17, R51 ;  /* 0x00000000331172ca */ /* 0x008fc600000e0000 */
        /* <DEDUP_REMOVED lines=19> */
[----:B------:R-:W-:Y:S01]  /*e55b0*/  IMAD.MOV.U32 R27, RZ, RZ, R53 ;  /* 0x000000ffff1b7224 */ /* 0x000fe200078e0035 */
[----:B------:R-:W-:Y:S01]  /*e55c0*/  ISETP.LT.AND P6, PT, R29, UR11, !P3 ;  /* 0x0000000b1d007c0c */ /* 0x000fe2000dfc1270 */
[----:B------:R-:W-:Y:S01]  /*e55d0*/  ULDC UR11, c[0x0][0x228] ;  /* 0x00008a00000b7ab9 */ /* 0x000fe20000000800 */
[----:B------:R-:W-:Y:S02]  /*e55e0*/  LOP3.LUT R54, R54, 0xffffffef, RZ, 0xc0, !PT ;  /* 0xffffffef36367812 */ /* 0x000fe400078ec0ff */
[----:B------:R-:W-:Y:S01]  /*e55f0*/  ISETP.LT.AND P5, PT, R30, UR9, !P3 ;  /* 0x000000091e007c0c */ /* 0x000fe2000dfa1270 */
[----:B------:R-:W-:-:S04]  /*e5600*/  ULDC UR9, c[0x0][0x228] ;  /* 0x00008a0000097ab9 */ /* 0x000fc80000000800 */
        /* <DEDUP_REMOVED lines=50> */
[----:B--2---:R-:W-:Y:S01]  /*e5930*/  R2UR UR13, R54 ;  /* 0x00000000360d72ca */ /* 0x004fe200000e0000 */
[----:B------:R-:W-:Y:S01]  /*e5940*/  IMAD.MOV.U32 R54, RZ, RZ, R56 ;  /* 0x000000ffff367224 */ /* 0x000fe200078e0038 */
[----:B------:R-:W-:Y:S01]  /*e5950*/  R2UR UR19, R12 ;  /* 0x000000000c1372ca */ /* 0x000fe200000e0000 */
[----:B------:R-:W-:Y:S01]  /*e5960*/  IMAD.MOV.U32 R56, RZ, RZ, R58 ;  /* 0x000000ffff387224 */ /* 0x000fe200078e003a */
[----:B------:R-:W2:Y:S01]  /*e5970*/  LDL.LU R12, [R1+0xa0] ;  /* 0x0000a000010c7983 */ /* 0x000ea20000300800 */
[----:B------:R-:W-:Y:S02]  /*e5980*/  IMAD.MOV.U32 R58, RZ, RZ, R60 ;  /* 0x000000ffff3a7224 */ /* 0x000fe400078e003c */
[----:B------:R-:W-:-:S02]  /*e5990*/  IMAD.MOV.U32 R60, RZ, RZ, R36 ;  /* 0x000000ffff3c7224 */ /* 0x000fc400078e0024 */
        /* <DEDUP_REMOVED lines=35> */
[----:B---3--:R-:W-:-:S03]  /*e5bd0*/  R2UR UR17, R36 ;  /* 0x00000000241172ca */ /* 0x008fc600000e0000 */
        /* <DEDUP_REMOVED lines=48> */
[----:B------:R-:W-:Y:S01]  /*e5ee0*/  @P5 LOP3.LUT R53, R53, 0x40, RZ, 0xfc, !PT ;  /* 0x0000004035355812 */ /* 0x000fe200078efcff */
[----:B---3--:R-:W-:Y:S02]  /*e5ef0*/  IMAD.MOV.U32 R60, RZ, RZ, R36 ;  /* 0x000000ffff3c7224 */ /* 0x008fe400078e0024 */
[----:B------:R-:W3:Y:S01]  /*e5f00*/  LDL.LU R36, [R1+0x8c] ;  /* 0x00008c0001247983 */ /* 0x000ee20000300800 */
[----:B------:R-:W-:Y:S02]  /*e5f10*/  LOP3.LUT R53, R53, 0xffffffdf, RZ, 0xc0, !PT ;  /* 0xffffffdf35357812 */ /* 0x000fe400078ec0ff */
[----:B------:R-:W-:Y:S02]  /*e5f20*/  LOP3.LUT P3, RZ, R35, 0x20, RZ, 0xc0, !PT ;  /* 0x0000002023ff7812 */ /* 0x000fe4000786c0ff */
[----:B------:R-:W-:Y:S02]  /*e5f30*/  @P4 LOP3.LUT R53, R53, 0x20, RZ, 0xfc, !PT ;  /* 0x0000002035354812 */ /* 0x000fe400078efcff */
[----:B------:R-:W-:-:S02]  /*e5f40*/  ISETP.LT.AND P4, PT, R28, UR15, !P3 ;  /* 0x0000000f1c007c0c */ /* 0x000fc4000df81270 */
[----:B--2---:R-:W-:Y:S02]  /*e5f50*/  R2UR UR19, R12 ;  /* 0x000000000c1372ca */ /* 0x004fe400000e0000 */
[----:B------:R-:W-:Y:S01]  /*e5f60*/  R2UR UR15, R27 ;  /* 0x000000001b0f72ca */ /* 0x000fe200000e0000 */
[----:B------:R-:W-:Y:S01]  /*e5f70*/  IMAD.MOV.U32 R27, RZ, RZ, R55 ;  /* 0x000000ffff1b7224 */ /* 0x000fe200078e0037 */
        /* <DEDUP_REMOVED lines=20> */
[----:B------:R-:W-:Y:S01]  /*e60c0*/  ISETP.LT.AND P6, PT, R29, UR11, !P2 ;  /* 0x0000000b1d007c0c */ /* 0x000fe2000d7c1270 */
[----:B------:R-:W-:Y:S01]  /*e60d0*/  ULDC UR11, c[0x0][0x228] ;  /* 0x00008a00000b7ab9 */ /* 0x000fe20000000800 */
[----:B------:R-:W-:Y:S01]  /*e60e0*/  ISETP.LT.AND P5, PT, R30, UR9, !P2 ;  /* 0x000000091e007c0c */ /* 0x000fe2000d7a1270 */
[----:B------:R-:W-:Y:S01]  /*e60f0*/  ULDC UR9, c[0x0][0x228] ;  /* 0x00008a0000097ab9 */ /* 0x000fe20000000800 */
[----:B------:R-:W-:Y:S01]  /*e6100*/  ISETP.LT.AND P4, PT, R31, UR7, !P2 ;  /* 0x000000071f007c0c */ /* 0x000fe2000d781270 */
[----:B------:R-:W-:Y:S01]  /*e6110*/  ULDC UR7, c[0x0][0x228] ;  /* 0x00008a0000077ab9 */ /* 0x000fe20000000800 */
[----:B------:R-:W-:Y:S02]  /*e6120*/  LOP3.LUT P0, RZ, R35, 0x8, RZ, 0xc0, !PT ;  /* 0x0000000823ff7812 */ /* 0x000fe4000780c0ff */
[----:B---3--:R-:W-:-:S02]  /*e6130*/  R2UR UR17, R36 ;  /* 0x00000000241172ca */ /* 0x008fc400000e0000 */
[----:B------:R-:W3:Y:S04]  /*e6140*/  LDL.LU R36, [R1+0x56c8] ;  /* 0x0056c80001247983 */ /* 0x000ee80000300800 */
[----:B------:R0:W-:Y:S04]  /*e6150*/  STL [R1+0x330], R53 ;  /* 0x0003303501007387 */ /* 0x0001e80000100800 */
[----:B0-----:R-:W3:Y:S01]  /*e6160*/  LDL.LU R53, [R1+0x84] ;  /* 0x0000840001357983 */ /* 0x001ee20000300800 */
        /* <DEDUP_REMOVED lines=43> */
[----:B---3--:R-:W-:Y:S02]  /*e6420*/  R2UR UR13, R53 ;  /* 0x00000000350d72ca */ /* 0x008fe400000e0000 */
[----:B------:R-:W3:Y:S01]  /*e6430*/  LDL.LU R53, [R1+0x7c] ;  /* 0x00007c0001357983 */ /* 0x000ee20000300800 */
        /* <DEDUP_REMOVED lines=11> */
[----:B------:R-:W-:Y:S02]  /*e64f0*/  LOP3.LUT R55, R55, 0xfffdffff, RZ, 0xc0, !PT ;  /* 0xfffdffff37377812 */ /* 0x000fe400078ec0ff */
[----:B--2---:R-:W-:Y:S02]  /*e6500*/  R2UR UR15, R12 ;  /* 0x000000000c0f72ca */ /* 0x004fe400000e0000 */
[----:B------:R-:W-:Y:S01]  /*e6510*/  @P4 LOP3.LUT R55, R55, 0x20000, RZ, 0xfc, !PT ;  /* 0x0002000037374812 */ /* 0x000fe200078efcff */
[----:B------:R-:W2:Y:S01]  /*e6520*/  LDL.LU R12, [R1+0x78] ;  /* 0x00007800010c7983 */ /* 0x000ea20000300800 */
        /* <DEDUP_REMOVED lines=34> */
[----:B---3--:R-:W-:Y:S02]  /*e6750*/  R2UR UR17, R53 ;  /* 0x00000000351172ca */ /* 0x008fe400000e0000 */
        /* <DEDUP_REMOVED lines=20> */
[----:B------:R-:W-:Y:S01]  /*e68a0*/  R2UR UR15, R27 ;  /* 0x000000001b0f72ca */ /* 0x000fe200000e0000 */
[----:B------:R-:W-:Y:S02]  /*e68b0*/  IMAD.MOV.U32 R27, RZ, RZ, R57 ;  /* 0x000000ffff1b7224 */ /* 0x000fe400078e0039 */
[----:B------:R-:W3:Y:S01]  /*e68c0*/  LDL.LU R57, [R1+0x328] ;  /* 0x0003280001397983 */ /* 0x000ee20000300800 */
[----:B------:R-:W-:Y:S01]  /*e68d0*/  ISETP.LT.AND P6, PT, R29, UR11, !P3 ;  /* 0x0000000b1d007c0c */ /* 0x000fe2000dfc1270 */
[----:B------:R-:W-:Y:S01]  /*e68e0*/  ULDC UR11, c[0x0][0x228] ;  /* 0x00008a00000b7ab9 */ /* 0x000fe20000000800 */
[----:B------:R-:W-:Y:S02]  /*e68f0*/  LOP3.LUT R55, R55, 0xffffffef, RZ, 0xc0, !PT ;  /* 0xffffffef37377812 */ /* 0x000fe400078ec0ff */
[----:B------:R-:W-:Y:S01]  /*e6900*/  ISETP.LT.AND P5, PT, R30, UR9, !P3 ;  /* 0x000000091e007c0c */ /* 0x000fe2000dfa1270 */
[----:B------:R-:W-:Y:S02]  /*e6910*/  ULDC UR9, c[0x0][0x228] ;  /* 0x00008a0000097ab9 */ /* 0x000fe40000000800 */
        /* <DEDUP_REMOVED lines=13> */
[----:B----4-:R-:W-:Y:S02]  /*e69f0*/  R2UR UR17, R54 ;  /* 0x00000000361172ca */ /* 0x010fe400000e0000 */
[----:B------:R-:W4:Y:S04]  /*e6a00*/  LDL.LU R54, [R1+0x56c0] ;  /* 0x0056c00001367983 */ /* 0x000f280000300800 */
        /* <DEDUP_REMOVED lines=8> */
[----:B---3--:R-:W-:-:S07]  /*e6a90*/  LOP3.LUT R57, R57, 0x7fffffff, RZ, 0xc0, !PT ;  /* 0x7fffffff39397812 */ /* 0x008fce00078ec0ff */
[----:B------:R-:W-:-:S04]  /*e6aa0*/  @P6 LOP3.LUT R57, R57, 0x80000000, RZ, 0xfc, !PT ;  /* 0x8000000039396812 */ /* 0x000fc800078efcff */
        /* <DEDUP_REMOVED lines=38> */
[----:B----4-:R-:W-:Y:S02]  /*e6d10*/  R2UR UR13, R55 ;  /* 0x00000000370d72ca */ /* 0x010fe400000e0000 */
[----:B------:R-:W3:Y:S01]  /*e6d20*/  LDL.LU R55, [R1+0x5c] ;  /* 0x00005c0001377983 */ /* 0x000ee20000300800 */
        /* <DEDUP_REMOVED lines=23> */
[----:B------:R-:W-:Y:S02]  /*e6ea0*/  @P4 LOP3.LUT R57, R57, 0x10000, RZ, 0xfc, !PT ;  /* 0x0001000039394812 */ /* 0x000fe400078efcff */
[----:B--2---:R-:W-:Y:S02]  /*e6eb0*/  R2UR UR15, R12 ;  /* 0x000000000c0f72ca */ /* 0x004fe400000e0000 */
[----:B------:R-:W-:Y:S01]  /*e6ec0*/  LOP3.LUT R57, R57, 0xffff7fff, RZ, 0xc0, !PT ;  /* 0xffff7fff39397812 */ /* 0x000fe200078ec0ff */
[----:B------:R-:W2:Y:S03]  /*e6ed0*/  LDL.LU R12, [R1+0x58] ;  /* 0x00005800010c7983 */ /* 0x000ea60000300800 */
        /* <DEDUP_REMOVED lines=46> */
[----:B------:R-:W3:Y:S01]  /*e71c0*/  LDL.LU R27, [R1+0x48] ;  /* 0x00004800011b7983 */ /* 0x000ee20000300800 */
[----:B------:R-:W-:Y:S01]  /*e71d0*/  ISETP.LT.AND P6, PT, R29, UR11, !P3 ;  /* 0x0000000b1d007c0c */ /* 0x000fe2000dfc1270 */
[----:B------:R-:W-:Y:S01]  /*e71e0*/  ULDC UR11, c[0x0][0x228] ;  /* 0x00008a00000b7ab9 */ /* 0x000fe20000000800 */
[----:B------:R-:W-:Y:S02]  /*e71f0*/  LOP3.LUT R57, R57, 0xffffffef, RZ, 0xc0, !PT ;  /* 0xffffffef39397812 */ /* 0x000fe400078ec0ff */
[----:B--2---:R-:W-:-:S02]  /*e7200*/  R2UR UR19, R12 ;  /* 0x000000000c1372ca */ /* 0x004fc400000e0000 */
[----:B------:R-:W2:Y:S02]  /*e7210*/  LDL.LU R12, [R1+0x324] ;  /* 0x00032400010c7983 */ /* 0x000ea40000300800 */
        /* <DEDUP_REMOVED lines=36> */
[----:B---3--:R-:W-:Y:S02]  /*e7460*/  R2UR UR19, R27 ;  /* 0x000000001b1372ca */ /* 0x008fe400000e0000 */
[----:B------:R-:W-:Y:S01]  /*e7470*/  ISETP.LT.AND P5, PT, R30, UR9, !P0 ;  /* 0x000000091e007c0c */ /* 0x000fe2000c7a1270 */
[----:B------:R-:W2:Y:S01]  /*e7480*/  LDL.LU R27, [R1+0x40] ;  /* 0x00004000011b7983 */ /* 0x000ea20000300800 */
        /* <DEDUP_REMOVED lines=23> */
[----:B----4-:R-:W-:Y:S02]  /*e7600*/  R2UR UR13, R57 ;  /* 0x00000000390d72ca */ /* 0x010fe400000e0000 */
[----:B------:R-:W3:Y:S01]  /*e7610*/  LDL.LU R57, [R1+0x3c] ;  /* 0x00003c0001397983 */ /* 0x000ee20000300800 */
[----:B------:R-:W-:Y:S02]  /*e7620*/  @P5 LOP3.LUT R12, R12, 0x400000, RZ, 0xfc, !PT ;  /* 0x004000000c0c5812 */ /* 0x000fe400078efcff */
[----:B------:R-:W-:-:S02]  /*e7630*/  LOP3.LUT P3, RZ, R36, 0x20000, RZ, 0xc0, !PT ;  /* 0x0002000024ff7812 */ /* 0x000fc4000786c0ff */
        /* <DEDUP_REMOVED lines=38> */
[----:B--2---:R-:W-:Y:S02]  /*e78a0*/  R2UR UR15, R27 ;  /* 0x000000001b0f72ca */ /* 0x004fe400000e0000 */
        /* <DEDUP_REMOVED lines=14> */
[----:B------:R-:W-:Y:S01]  /*e7990*/  R2UR UR13, R58 ;  /* 0x000000003a0d72ca */ /* 0x000fe200000e0000 */
[----:B------:R-:W-:Y:S01]  /*e79a0*/  IMAD.MOV.U32 R58, RZ, RZ, R60 ;  /* 0x000000ffff3a7224 */ /* 0x000fe200078e003c */
        /* <DEDUP_REMOVED lines=37> */
[----:B------:R-:W2:Y:S04]  /*e7c00*/  LDL.LU R27, [R1+0x28] ;  /* 0x00002800011b7983 */ /* 0x000ea80000300800 */
[----:B------:R-:W3:Y:S01]  /*e7c10*/  LDL.LU R61, [R1+0x320] ;  /* 0x00032000013d7983 */ /* 0x000ee20000300800 */
[----:B------:R-:W-:Y:S02]  /*e7c20*/  ISETP.LT.AND P4, PT, R28, UR17, !P2 ;  /* 0x000000111c007c0c */ /* 0x000fe4000d781270 */
[----:B----4-:R-:W-:-:S02]  /*e7c30*/  R2UR UR17, R60 ;  /* 0x000000003c1172ca */ /* 0x010fc400000e0000 */
[----:B------:R-:W4:Y:S01]  /*e7c40*/  LDL.LU R60, [R1+0x56b0] ;  /* 0x0056b000013c7983 */ /* 0x000f220000300800 */
        /* <DEDUP_REMOVED lines=8> */
[----:B------:R-:W-:Y:S01]  /*e7cd0*/  LOP3.LUT P0, RZ, R36, 0x800, RZ, 0xc0, !PT ;  /* 0x0000080024ff7812 */ /* 0x000fe2000780c0ff */
[----:B------:R0:W-:Y:S04]  /*e7ce0*/  STL [R1+0x324], R12 ;  /* 0x0003240c01007387 */ /* 0x0001e80000100800 */
[----:B0-----:R-:W4:Y:S01]  /*e7cf0*/  LDL.LU R12, [R1+0x24] ;  /* 0x00002400010c7983 */ /* 0x001f220000300800 */
[----:B---3--:R-:W-:-:S04]  /*e7d00*/  LOP3.LUT R61, R61, 0x7fffffff, RZ, 0xc0, !PT ;  /* 0x7fffffff3d3d7812 */ /* 0x008fc800078ec0ff */
[----:B------:R-:W-:-:S04]  /*e7d10*/  @P6 LOP3.LUT R61, R61, 0x80000000, RZ, 0xfc, !PT ;  /* 0x800000003d3d6812 */ /* 0x000fc800078efcff */
[----:B------:R-:W-:-:S04]  /*e7d20*/  LOP3.LUT R61, R61, 0xbfffffff, RZ, 0xc0, !PT ;  /* 0xbfffffff3d3d7812 */ /* 0x000fc800078ec0ff */
[----:B------:R-:W-:-:S04]  /*e7d30*/  @P5 LOP3.LUT R61, R61, 0x40000000, RZ, 0xfc, !PT ;  /* 0x400000003d3d5812 */ /* 0x000fc800078efcff */
[----:B------:R-:W-:-:S04]  /*e7d40*/  LOP3.LUT R61, R61, 0xdfffffff, RZ, 0xc0, !PT ;  /* 0xdfffffff3d3d7812 */ /* 0x000fc800078ec0ff */
[----:B------:R-:W-:Y:S02]  /*e7d50*/  @P4 LOP3.LUT R61, R61, 0x20000000, RZ, 0xfc, !PT ;  /* 0x200000003d3d4812 */ /* 0x000fe400078efcff */
[----:B------:R-:W-:Y:S02]  /*e7d60*/  ISETP.LT.AND P4, PT, R28, UR19, !P0 ;  /* 0x000000131c007c0c */ /* 0x000fe4000c781270 */
[----:B--2---:R-:W-:Y:S01]  /*e7d70*/  R2UR UR19, R27 ;  /* 0x000000001b1372ca */ /* 0x004fe200000e0000 */
[----:B----4-:R-:W-:Y:S02]  /*e7d80*/  IMAD.MOV.U32 R27, RZ, RZ, R60 ;  /* 0x000000ffff1b7224 */ /* 0x010fe400078e003c */
        /* <DEDUP_REMOVED lines=31> */
[----:B------:R-:W-:Y:S02]  /*e7f80*/  R2UR UR13, R12 ;  /* 0x000000000c0d72ca */ /* 0x000fe400000e0000 */
[----:B------:R-:W-:Y:S01]  /*e7f90*/  @P4 LOP3.LUT R61, R61, 0x200000, RZ, 0xfc, !PT ;  /* 0x002000003d3d4812 */ /* 0x000fe200078efcff */
[----:B------:R-:W3:Y:S01]  /*e7fa0*/  LDL.LU R12, [R1+0x1c] ;  /* 0x00001c00010c7983 */ /* 0x000ee20000300800 */
[----:B------:R-:W-:-:S02]  /*e7fb0*/  ISETP.LT.AND P4, PT, R28, UR15, !P3 ;  /* 0x0000000f1c007c0c */ /* 0x000fc4000df81270 */
        /* <DEDUP_REMOVED lines=68> */
[----:B---3--:R-:W-:Y:S02]  /*e8400*/  R2UR UR17, R12 ;  /* 0x000000000c1172ca */ /* 0x008fe400000e0000 */
[----:B------:R-:W-:Y:S01]  /*e8410*/  @P4 LOP3.LUT R61, R61, 0x20, RZ, 0xfc, !PT ;  /* 0x000000203d3d4812 */ /* 0x000fe200078efcff */
[----:B------:R-:W-:Y:S01]  /*e8420*/  IMAD.MOV.U32 R12, RZ, RZ, R59 ;  /* 0x000000ffff0c7224 */ /* 0x000fe200078e003b */
[----:B------:R-:W-:Y:S01]  /*e8430*/  ISETP.LT.AND P4, PT, R28, UR15, !P3 ;  /* 0x0000000f1c007c0c */ /* 0x000fe2000df81270 */
[----:B------:R-:W3:Y:S01]  /*e8440*/  LDL.LU R59, [R1+0x8] ;  /* 0x00000800013b7983 */ /* 0x000ee20000300800 */
[----:B------:R-:W-:-:S02]  /*e8450*/  R2UR UR15, R27 ;  /* 0x000000001b0f72ca */ /* 0x000fc400000e0000 */
        /* <DEDUP_REMOVED lines=17> */
[----:B------:R-:W-:Y:S01]  /*e8570*/  @P4 LOP3.LUT R61, R61, 0x1, RZ, 0xfc, !PT ;  /* 0x000000013d3d4812 */ /* 0x000fe200078efcff */
[----:B--2---:R-:W-:Y:S02]  /*e8580*/  IMAD.MOV.U32 R27, RZ, RZ, R60 ;  /* 0x000000ffff1b7224 */ /* 0x004fe400078e003c */
[----:B------:R-:W2:Y:S01]  /*e8590*/  LDL.LU R60, [R1+0x31c] ;  /* 0x00031c00013c7983 */ /* 0x000ea20000300800 */
[----:B----4-:R-:W-:-:S03]  /*e85a0*/  R2UR UR17, R58 ;  /* 0x000000003a1172ca */ /* 0x010fc600000e0000 */
        /* <DEDUP_REMOVED lines=11> */
[----:B--2---:R-:W-:-:S04]  /*e8660*/  LOP3.LUT R60, R60, 0x7fffffff, RZ, 0xc0, !PT ;  /* 0x7fffffff3c3c7812 */ /* 0x004fc800078ec0ff */
        /* <DEDUP_REMOVED lines=18> */
[----:B------:R-:W-:Y:S02]  /*e8790*/  LOP3.LUT R60, R60, 0xfdffffff, RZ, 0xc0, !PT ;  /* 0xfdffffff3c3c7812 */ /* 0x000fe400078ec0ff */
[----:B---3--:R-:W-:Y:S02]  /*e87a0*/  R2UR UR19, R59 ;  /* 0x000000003b1372ca */ /* 0x008fe400000e0000 */
[----:B------:R-:W-:Y:S01]  /*e87b0*/  @P4 LOP3.LUT R60, R60, 0x2000000, RZ, 0xfc, !PT ;  /* 0x020000003c3c4812 */ /* 0x000fe200078efcff */
[----:B------:R-:W2:Y:S01]  /*e87c0*/  LDL.LU R59, [R1+0x56a0] ;  /* 0x0056a000013b7983 */ /* 0x000ea20000300800 */
[----:B------:R-:W-:Y:S02]  /*e87d0*/  ISETP.LT.AND P4, PT, R28, UR13, !P1 ;  /* 0x0000000d1c007c0c */ /* 0x000fe4000cf81270 */
[----:B----4-:R-:W-:Y:S02]  /*e87e0*/  R2UR UR13, R61 ;  /* 0x000000003d0d72ca */ /* 0x010fe400000e0000 */
        /* <DEDUP_REMOVED lines=50> */
[----:B---3--:R-:W-:Y:S02]  /*e8b10*/  R2UR UR15, R61 ;  /* 0x000000003d0f72ca */ /* 0x008fe400000e0000 */
[----:B------:R-:W2:Y:S04]  /*e8b20*/  LDL.LU R61, [R1+0x5698] ;  /* 0x00569800013d7983 */ /* 0x000ea80000300800 */
[----:B------:R-:W3:Y:S01]  /*e8b30*/  LDL.LU R59, [R1+0x318] ;  /* 0x00031800013b7983 */ /* 0x000ee20000300800 */
[----:B------:R-:W-:Y:S01]  /*e8b40*/  R2UR UR19, R58 ;  /* 0x000000003a1372ca */ /* 0x000fe200000e0000 */
[----:B------:R-:W-:Y:S01]  /*e8b50*/  IMAD.MOV.U32 R58, RZ, RZ, R60 ;  /* 0x000000ffff3a7224 */ /* 0x000fe200078e003c */
[----:B------:R-:W-:Y:S01]  /*e8b60*/  ISETP.LT.AND P6, PT, R29, UR11, !P0 ;  /* 0x0000000b1d007c0c */ /* 0x000fe2000c7c1270 */
[----:B------:R-:W-:Y:S01]  /*e8b70*/  ULDC UR11, c[0x0][0x228] ;  /* 0x00008a00000b7ab9 */ /* 0x000fe20000000800 */
[----:B------:R-:W-:Y:S01]  /*e8b80*/  ISETP.LT.AND P5, PT, R30, UR9, !P0 ;  /* 0x000000091e007c0c */ /* 0x000fe2000c7a1270 */
[----:B------:R-:W-:Y:S01]  /*e8b90*/  ULDC UR9, c[0x0][0x228] ;  /* 0x00008a0000097ab9 */ /* 0x000fe20000000800 */
[----:B------:R-:W-:Y:S01]  /*e8ba0*/  LOP3.LUT R58, R58, 0xffffefff, RZ, 0xc0, !PT ;  /* 0xffffefff3a3a7812 */ /* 0x000fe200078ec0ff */
[----:B------:R-:W4:Y:S03]  /*e8bb0*/  LDL.LU R60, [R1+0x5694] ;  /* 0x00569400013c7983 */ /* 0x000f260000300800 */
        /* <DEDUP_REMOVED lines=41> */
[----:B------:R-:W-:Y:S01]  /*e8e50*/  ISETP.LT.AND P6, PT, R29, UR11, !P2 ;  /* 0x0000000b1d007c0c */ /* 0x000fe2000d7c1270 */
[----:B------:R-:W-:Y:S01]  /*e8e60*/  ULDC UR11, c[0x0][0x228] ;  /* 0x00008a00000b7ab9 */ /* 0x000fe20000000800 */
[----:B------:R-:W-:Y:S02]  /*e8e70*/  @P4 LOP3.LUT R58, R58, 0x2, RZ, 0xfc, !PT ;  /* 0x000000023a3a4812 */ /* 0x000fe400078efcff */
[----:B------:R-:W-:-:S02]  /*e8e80*/  ISETP.LT.AND P4, PT, R28, UR17, !P2 ;  /* 0x000000111c007c0c */ /* 0x000fc4000d781270 */
[----:B------:R-:W-:Y:S02]  /*e8e90*/  R2UR UR17, R55 ;  /* 0x00000000371172ca */ /* 0x000fe400000e0000 */
[----:B------:R-:W2:Y:S01]  /*e8ea0*/  LDL.LU R55, [R1+0x314] ;  /* 0x0003140001377983 */ /* 0x000ea20000300800 */
[----:B------:R-:W-:Y:S01]  /*e8eb0*/  ISETP.LT.AND P5, PT, R30, UR9, !P2 ;  /* 0x000000091e007c0c */ /* 0x000fe2000d7a1270 */
[----:B------:R-:W-:Y:S01]  /*e8ec0*/  ULDC UR9, c[0x0][0x228] ;  /* 0x00008a0000097ab9 */ /* 0x000fe20000000800 */
[----:B------:R-:W-:-:S06]  /*e8ed0*/  LOP3.LUT R58, R58, 0xfffffffe, RZ, 0xc0, !PT ;  /* 0xfffffffe3a3a7812 */ /* 0x000fcc00078ec0ff */
[----:B------:R-:W-:Y:S02]  /*e8ee0*/  @P4 LOP3.LUT R58, R58, 0x1, RZ, 0xfc, !PT ;  /* 0x000000013a3a4812 */ /* 0x000fe400078efcff */
[----:B------:R-:W-:Y:S01]  /*e8ef0*/  ISETP.LT.AND P4, PT, R31, UR7, !P2 ;  /* 0x000000071f007c0c */ /* 0x000fe2000d781270 */
[----:B------:R-:W-:Y:S01]  /*e8f00*/  ULDC UR7, c[0x0][0x228] ;  /* 0x00008a0000077ab9 */ /* 0x000fe20000000800 */
[C---:B------:R-:W-:Y:S02]  /*e8f10*/  LOP3.LUT P0, RZ, R2.reuse, 0x8000000, RZ, 0xc0, !PT ;  /* 0x0800000002ff7812 */ /* 0x040fe4000780c0ff */
[----:B------:R-:W-:Y:S02]  /*e8f20*/  R2UR UR13, R57 ;  /* 0x00000000390d72ca */ /* 0x000fe400000e0000 */
[----:B------:R-:W-:Y:S02]  /*e8f30*/  LOP3.LUT P1, RZ, R2, 0x4000000, RZ, 0xc0, !PT ;  /* 0x0400000002ff7812 */ /* 0x000fe4000782c0ff */
[----:B------:R-:W-:-:S02]  /*e8f40*/  R2UR UR15, R56 ;  /* 0x00000000380f72ca */ /* 0x000fc400000e0000 */
[C---:B------:R-:W-:Y:S02]  /*e8f50*/  LOP3.LUT P3, RZ, R2.reuse, 0x2000000, RZ, 0xc0, !PT ;  /* 0x0200000002ff7812 */ /* 0x040fe4000786c0ff */
        /* <DEDUP_REMOVED lines=63> */
[----:B------:R-:W-:Y:S02]  /*e9350*/  R2UR UR19, R54 ;  /* 0x00000000361372ca */ /* 0x000fe400000e0000 */
        /* <DEDUP_REMOVED lines=44> */
[----:B------:R-:W-:Y:S01]  /*e9620*/  STL [R1+0x31c], R58 ;  /* 0x00031c3a01007387 */ /* 0x000fe20000100800 */
[----:B------:R-:W-:Y:S01]  /*e9630*/  R2UR UR17, R51 ;  /* 0x00000000331172ca */ /* 0x000fe200000e0000 */
[----:B------:R-:W-:Y:S01]  /*e9640*/  ULDC UR9, c[0x0][0x228] ;  /* 0x00008a0000097ab9 */ /* 0x000fe20000000800 */
[----:B------:R-:W-:Y:S01]  /*e9650*/  LOP3.LUT P2, RZ, R2, 0x100000, RZ, 0xc0, !PT ;  /* 0x0010000002ff7812 */ /* 0x000fe2000784c0ff */
[----:B------:R-:W3:Y:S02]  /*e9660*/  LDL.LU R54, [R1+0x310] ;  /* 0x0003100001367983 */ /* 0x000ee40000300800 */
        /* <DEDUP_REMOVED lines=8> */
[----:B------:R-:W-:Y:S01]  /*e96f0*/  ISETP.LT.AND P6, PT, R29, UR11, !P2 ;  /* 0x0000000b1d007c0c */ /* 0x000fe2000d7c1270 */
[----:B------:R-:W-:Y:S01]  /*e9700*/  ULDC UR11, c[0x0][0x228] ;  /* 0x00008a00000b7ab9 */ /* 0x000fe20000000800 */
[----:B------:R-:W-:Y:S02]  /*e9710*/  @P4 LOP3.LUT R59, R59, 0x2, RZ, 0xfc, !PT ;  /* 0x000000023b3b4812 */ /* 0x000fe400078efcff */
[----:B------:R-:W-:Y:S02]  /*e9720*/  ISETP.LT.AND P4, PT, R28, UR17, !P2 ;  /* 0x000000111c007c0c */ /* 0x000fe4000d781270 */
[----:B------:R-:W-:Y:S01]  /*e9730*/  ISETP.LT.AND P5, PT, R30, UR9, !P2 ;  /* 0x000000091e007c0c */ /* 0x000fe2000d7a1270 */
[----:B------:R-:W-:Y:S01]  /*e9740*/  ULDC UR9, c[0x0][0x228] ;  /* 0x00008a0000097ab9 */ /* 0x000fe20000000800 */
[----:B--2---:R-:W-:-:S02]  /*e9750*/  LOP3.LUT R55, R55, 0x7fffffff, RZ, 0xc0, !PT ;  /* 0x7fffffff37377812 */ /* 0x004fc400078ec0ff */
[----:B------:R-:W-:-:S03]  /*e9760*/  LOP3.LUT R59, R59, 0xfffffffe, RZ, 0xc0, !PT ;  /* 0xfffffffe3b3b7812 */ /* 0x000fc600078ec0ff */
[----:B------:R-:W-:Y:S02]  /*e9770*/  @P6 LOP3.LUT R55, R55, 0x80000000, RZ, 0xfc, !PT ;  /* 0x8000000037376812 */ /* 0x000fe400078efcff */
[----:B------:R-:W-:Y:S02]  /*e9780*/  R2UR UR19, R50 ;  /* 0x00000000321372ca */ /* 0x000fe400000e0000 */
        /* <DEDUP_REMOVED lines=98> */
[----:B------:R-:W-:Y:S01]  /*e9db0*/  R2UR UR25, R42 ;  /* 0x000000002a1972ca */ /* 0x000fe200000e0000 */
[----:B------:R-:W-:Y:S01]  /*e9dc0*/  STL [R1+0x318], R59 ;  /* 0x0003183b01007387 */ /* 0x000fe20000100800 */
[----:B------:R-:W-:Y:S01]  /*e9dd0*/  ISETP.LT.AND P6, PT, R29, UR17, !P1 ;  /* 0x000000111d007c0c */ /* 0x000fe2000cfc1270 */
[----:B------:R-:W-:Y:S01]  /*e9de0*/  ULDC UR17, c[0x0][0x228] ;  /* 0x00008a0000117ab9 */ /* 0x000fe20000000800 */
[----:B------:R-:W-:Y:S01]  /*e9df0*/  LOP3.LUT R55, R55, 0xfffffeff, RZ, 0xc0, !PT ;  /* 0xfffffeff37377812 */ /* 0x000fe200078ec0ff */
[----:B------:R-:W2:Y:S01]  /*e9e00*/  LDL.LU R53, [R1+0x2fc] ;  /* 0x0002fc0001357983 */ /* 0x000ea20000300800 */
[----:B------:R-:W-:Y:S01]  /*e9e10*/  ISETP.LT.AND P5, PT, R30, UR9, !P1 ;  /* 0x000000091e007c0c */ /* 0x000fe2000cfa1270 */
[----:B------:R-:W-:Y:S01]  /*e9e20*/  ULDC UR23, c[0x0][0x228] ;  /* 0x00008a0000177ab9 */ /* 0x000fe20000000800 */
[----:B------:R-:W-:Y:S01]  /*e9e30*/  R2UR UR19, R43 ;  /* 0x000000002b1372ca */ /* 0x000fe200000e0000 */
        /* <DEDUP_REMOVED lines=30> */
[----:B------:R-:W-:Y:S01]  /*ea020*/  ISETP.LT.AND P4, PT, R28, UR25, !P2 ;  /* 0x000000191c007c0c */ /* 0x000fe2000d781270 */
[----:B------:R-:W-:Y:S01]  /*ea030*/  ULDC UR25, c[0x0][0x228] ;  /* 0x00008a0000197ab9 */ /* 0x000fe20000000800 */
[----:B------:R-:W-:Y:S01]  /*ea040*/  ISETP.LT.AND P5, PT, R30, UR17, !P2 ;  /* 0x000000111e007c0c */ /* 0x000fe2000d7a1270 */
[----:B------:R-:W-:Y:S01]  /*ea050*/  ULDC UR17, c[0x0][0x228] ;  /* 0x00008a0000117ab9 */ /* 0x000fe20000000800 */
[----:B---3--:R-:W-:-:S02]  /*ea060*/  LOP3.LUT R54, R54, 0x7fffffff, RZ, 0xc0, !PT ;  /* 0x7fffffff36367812 */ /* 0x008fc400078ec0ff */
        /* <DEDUP_REMOVED lines=13> */
[----:B------:R-:W-:Y:S02]  /*ea140*/  ISETP.LT.AND P6, PT, R29, UR23, !P0 ;  /* 0x000000171d007c0c */ /* 0x000fe4000c7c1270 */
[----:B------:R-:W-:Y:S02]  /*ea150*/  R2UR UR33, R40 ;  /* 0x00000000282172ca */ /* 0x000fe400000e0000 */
[----:B------:R-:W-:Y:S02]  /*ea160*/  LOP3.LUT P1, RZ, R2, 0x400, RZ, 0xc0, !PT ;  /* 0x0000040002ff7812 */ /* 0x000fe4000782c0ff */
[----:B------:R-:W-:-:S02]  /*ea170*/  R2UR UR35, R39 ;  /* 0x00000000272372ca */ /* 0x000fc400000e0000 */
[----:B------:R-:W-:Y:S02]  /*ea180*/  LOP3.LUT P3, RZ, R2, 0x200, RZ, 0xc0, !PT ;  /* 0x0000020002ff7812 */ /* 0x000fe4000786c0ff */
[----:B------:R-:W-:Y:S02]  /*ea190*/  R2UR UR41, R38 ;  /* 0x00000000262972ca */ /* 0x000fe400000e0000 */
[----:B------:R-:W-:Y:S02]  /*ea1a0*/  R2UR UR31, R26 ;  /* 0x000000001a1f72ca */ /* 0x000fe400000e0000 */
[----:B------:R-:W-:Y:S02]  /*ea1b0*/  R2UR UR39, R25 ;  /* 0x00000000192772ca */ /* 0x000fe400000e0000 */
[----:B------:R-:W-:Y:S02]  /*ea1c0*/  R2UR UR37, R24 ;  /* 0x00000000182572ca */ /* 0x000fe400000e0000 */
[----:B------:R-:W-:Y:S01]  /*ea1d0*/  R2UR UR43, R23 ;  /* 0x00000000172b72ca */ /* 0x000fe200000e0000 */
        /* <DEDUP_REMOVED lines=119> */
[----:B------:R-:W-:-:S02]  /*ea950*/  R2UR UR57, R19 ;  /* 0x00000000133972ca */ /* 0x000fc400000e0000 */
[----:B------:R-:W3:Y:S01]  /*ea960*/  LDL.LU R19, [R1+0x2f8] ;  /* 0x0002f80001137983 */ /* 0x000ee20000300800 */
[----:B------:R-:W-:Y:S01]  /*ea970*/  ISETP.LT.AND P5, PT, R30, UR25, !P2 ;  /* 0x000000191e007c0c */ /* 0x000fe2000d7a1270 */
[----:B------:R-:W-:Y:S01]  /*ea980*/  ULDC UR25, c[0x0][0x228] ;  /* 0x00008a0000197ab9 */ /* 0x000fe20000000800 */
[----:B--2---:R-:W-:Y:S02]  /*ea990*/  LOP3.LUT R53, R53, 0x7fffffff, RZ, 0xc0, !PT ;  /* 0x7fffffff35357812 */ /* 0x004fe400078ec0ff */
[----:B------:R-:W-:Y:S02]  /*ea9a0*/  LOP3.LUT R54, R54, 0xfffffffe, RZ, 0xc0, !PT ;  /* 0xfffffffe36367812 */ /* 0x000fe400078ec0ff */
[----:B------:R-:W-:Y:S02]  /*ea9b0*/  @P6 LOP3.LUT R53, R53, 0x80000000, RZ, 0xfc, !PT ;  /* 0x8000000035356812 */ /* 0x000fe400078efcff */
[----:B------:R-:W-:Y:S02]  /*ea9c0*/  @P4 LOP3.LUT R54, R54, 0x1, RZ, 0xfc, !PT ;  /* 0x0000000136364812 */ /* 0x000fe400078efcff */
[----:B------:R-:W-:Y:S01]  /*ea9d0*/  ISETP.LT.AND P4, PT, R31, UR23, !P2 ;  /* 0x000000171f007c0c */ /* 0x000fe2000d781270 */
[----:B------:R-:W-:Y:S01]  /*ea9e0*/  ULDC UR23, c[0x0][0x228] ;  /* 0x00008a0000177ab9 */ /* 0x000fe20000000800 */
[----:B------:R-:W-:-:S02]  /*ea9f0*/  R2UR UR51, R22 ;  /* 0x00000000163372ca */ /* 0x000fc400000e0000 */
        /* <DEDUP_REMOVED lines=44> */
[----:B------:R-:W-:Y:S02]  /*eacc0*/  ISETP.LT.AND P5, PT, R30, UR33, !P3 ;  /* 0x000000211e007c0c */ /* 0x000fe4000dfa1270 */
[----:B------:R-:W-:-:S02]  /*eacd0*/  R2UR UR59, R18 ;  /* 0x00000000123b72ca */ /* 0x000fc400000e0000 */
[----:B------:R-:W-:Y:S01]  /*eace0*/  R2UR UR61, R13 ;  /* 0x000000000d3d72ca */ /* 0x000fe200000e0000 */
[----:B------:R-:W-:Y:S01]  /*eacf0*/  STL [R1+0x310], R54 ;  /* 0x0003103601007387 */ /* 0x000fe20000100800 */
[----:B------:R-:W-:Y:S01]  /*ead00*/  LOP3.LUT P2, RZ, R2, 0x1, RZ, 0xc0, !PT ;  /* 0x0000000102ff7812 */ /* 0x000fe2000784c0ff */
[----:B------:R-:W-:Y:S01]  /*ead10*/  ULDC UR33, c[0x0][0x228] ;  /* 0x00008a0000217ab9 */ /* 0x000fe20000000800 */
        /* <DEDUP_REMOVED lines=68> */
[----:B------:R-:W-:Y:S02]  /*eb160*/  @P4 LOP3.LUT R53, R53, 0x10, RZ, 0xfc, !PT ;  /* 0x0000001035354812 */ /* 0x000fe400078efcff */
[----:B------:R-:W-:Y:S02]  /*eb170*/  R2UR UR57, R15 ;  /* 0x000000000f3972ca */ /* 0x000fe400000e0000 */
        /* <DEDUP_REMOVED lines=11> */
[----:B------:R-:W-:Y:S02]  /*eb230*/  ISETP.LT.AND P4, PT, R29, UR53, !P2 ;  /* 0x000000351d007c0c */ /* 0x000fe4000d781270 */
[----:B------:R-:W-:Y:S02]  /*eb240*/  LOP3.LUT R53, R53, 0xfffffffe, RZ, 0xc0, !PT ;  /* 0xfffffffe35357812 */ /* 0x000fe400078ec0ff */
[----:B---3--:R-:W-:Y:S02]  /*eb250*/  LOP3.LUT R19, R19, 0x7fffffff, RZ, 0xc0, !PT ;  /* 0x7fffffff13137812 */ /* 0x008fe400078ec0ff */
[----:B------:R-:W-:Y:S02]  /*eb260*/  @P5 LOP3.LUT R53, R53, 0x1, RZ, 0xfc, !PT ;  /* 0x0000000135355812 */ /* 0x000fe400078efcff */
[----:B------:R-:W-:Y:S01]  /*eb270*/  ISETP.LT.AND P5, PT, R30, UR19, !P2 ;  /* 0x000000131e007c0c */ /* 0x000fe2000d7a1270 */
[----:B------:R-:W-:-:S04]  /*eb280*/  ULDC UR19, c[0x0][0x228] ;  /* 0x00008a0000137ab9 */ /* 0x000fc80000000800 */
[----:B------:R-:W-:Y:S02]  /*eb290*/  @P4 LOP3.LUT R19, R19, 0x80000000, RZ, 0xfc, !PT ;  /* 0x8000000013134812 */ /* 0x000fe400078efcff */
[----:B------:R-:W-:Y:S02]  /*eb2a0*/  ISETP.LT.AND P4, PT, R31, UR25, !P2 ;  /* 0x000000191f007c0c */ /* 0x000fe4000d781270 */
[----:B------:R-:W-:Y:S02]  /*eb2b0*/  R2UR UR53, R14 ;  /* 0x000000000e3572ca */ /* 0x000fe400000e0000 */
[C---:B------:R-:W-:Y:S02]  /*eb2c0*/  LOP3.LUT P0, RZ, R3.reuse, 0x8000000, RZ, 0xc0, !PT ;  /* 0x0800000003ff7812 */ /* 0x040fe4000780c0ff */
[C---:B------:R-:W-:Y:S02]  /*eb2d0*/  LOP3.LUT P1, RZ, R3.reuse, 0x4000000, RZ, 0xc0, !PT ;  /* 0x0400000003ff7812 */ /* 0x040fe4000782c0ff */
[----:B------:R-:W-:Y:S01]  /*eb2e0*/  LOP3.LUT P3, RZ, R3, 0x2000000, RZ, 0xc0, !PT ;  /* 0x0200000003ff7812 */ /* 0x000fe2000786c0ff */
[----:B------:R-:W-:Y:S01]  /*eb2f0*/  STL [R1+0x2fc], R53 ;  /* 0x0002fc3501007387 */ /* 0x000fe20000100800 */
[----:B------:R-:W-:Y:S01]  /*eb300*/  LOP3.LUT R19, R19, 0xbfffffff, RZ, 0xc0, !PT ;  /* 0xbfffffff13137812 */ /* 0x000fe200078ec0ff */
[----:B------:R-:W-:-:S03]  /*eb310*/  ULDC UR25, c[0x0][0x228] ;  /* 0x00008a0000197ab9 */ /* 0x000fc60000000800 */
        /* <DEDUP_REMOVED lines=37> */
[----:B------:R-:W2:Y:S01]  /*eb570*/  LDL.LU R12, [R1+0x14c] ;  /* 0x00014c00010c7983 */ /* 0x000ea20000300800 */
[----:B------:R-:W-:Y:S01]  /*eb580*/  ISETP.LT.AND P6, PT, R29, UR35, !P3 ;  /* 0x000000231d007c0c */ /* 0x000fe2000dfc1270 */
[----:B------:R-:W-:Y:S01]  /*eb590*/  ULDC UR35, c[0x0][0x228] ;  /* 0x00008a0000237ab9 */ /* 0x000fe20000000800 */
[----:B------:R-:W-:Y:S01]  /*eb5a0*/  LOP3.LUT R19, R19, 0xffefffff, RZ, 0xc0, !PT ;  /* 0xffefffff13137812 */ /* 0x000fe200078ec0ff */
[----:B------:R-:W3:Y:S01]  /*eb5b0*/  LDL.LU R13, [R1+0x134] ;  /* 0x00013400010d7983 */ /* 0x000ee20000300800 */
        /* <DEDUP_REMOVED lines=89> */
[C---:B------:R-:W-:Y:S02]  /*ebb50*/  LOP3.LUT P0, RZ, R3.reuse, 0x80000, RZ, 0xc0, !PT ;  /* 0x0008000003ff7812 */ /* 0x040fe4000780c0ff */
[C---:B------:R-:W-:Y:S02]  /*ebb60*/  LOP3.LUT P1, RZ, R3.reuse, 0x40000, RZ, 0xc0, !PT ;  /* 0x0004000003ff7812 */ /* 0x040fe4000782c0ff */
        /* <DEDUP_REMOVED lines=8> */
[----:B---3--:R-:W-:Y:S01]  /*ebbf0*/  LOP3.LUT R13, R13, 0x7fffffff, RZ, 0xc0, !PT ;  /* 0x7fffffff0d0d7812 */ /* 0x008fe200078ec0ff */
[----:B------:R-:W-:Y:S01]  /*ebc00*/  STL [R1+0x2f8], R19 ;  /* 0x0002f81301007387 */ /* 0x000fe20000100800 */
[----:B------:R-:W-:Y:S01]  /*ebc10*/  ISETP.LT.AND P6, PT, R29, UR59, !P0 ;  /* 0x0000003b1d007c0c */ /* 0x000fe2000c7c1270 */
[----:B------:R-:W-:Y:S01]  /*ebc20*/  ULDC UR59, c[0x0][0x228] ;  /* 0x00008a00003b7ab9 */ /* 0x000fe20000000800 */
[----:B------:R-:W-:Y:S01]  /*ebc30*/  LOP3.LUT R12, R12, 0xefffffff, RZ, 0xc0, !PT ;  /* 0xefffffff0c0c7812 */ /* 0x000fe200078ec0ff */
[----:B------:R-:W-:Y:S01]  /*ebc40*/  ULDC UR14, c[0x0][0x228] ;  /* 0x00008a00000e7ab9 */ /* 0x000fe20000000800 */
        /* <DEDUP_REMOVED lines=115> */
[----:B------:R-:W-:-:S10]  /*ec380*/  ULDC UR28, c[0x0][0x228] ;  /* 0x00008a00001c7ab9 */ /* 0x000fd40000000800 */
        /* <DEDUP_REMOVED lines=38> */
[----:B------:R-:W-:-:S09]  /*ec5f0*/  LOP3.LUT R12, R12, 0xfffffffe, RZ, 0xc0, !PT ;  /* 0xfffffffe0c0c7812 */ /* 0x000fd200078ec0ff */
[----:B------:R-:W-:Y:S02]  /*ec600*/  @P4 LOP3.LUT R13, R13, 0x400000, RZ, 0xfc, !PT ;  /* 0x004000000d0d4812 */ /* 0x000fe400078efcff */
[----:B------:R-:W-:Y:S01]  /*ec610*/  ISETP.LT.AND P4, PT, R31, UR15, !P2 ;  /* 0x0000000f1f007c0c */ /* 0x000fe2000d781270 */
[----:B------:R-:W-:Y:S01]  /*ec620*/  ULDC UR15, c[0x0][0x228] ;  /* 0x00008a00000f7ab9 */ /* 0x000fe20000000800 */
[----:B------:R-:W-:Y:S02]  /*ec630*/  LOP3.LUT R13, R13, 0xffdfffff, RZ, 0xc0, !PT ;  /* 0xffdfffff0d0d7812 */ /* 0x000fe400078ec0ff */
[----:B------:R-:W-:Y:S02]  /*ec640*/  LOP3.LUT P0, RZ, R3, 0x200, RZ, 0xc0, !PT ;  /* 0x0000020003ff7812 */ /* 0x000fe4000780c0ff */
[----:B------:R-:W-:-:S07]  /*ec650*/  @P1 LOP3.LUT R12, R12, 0x1, RZ, 0xfc, !PT ;  /* 0x000000010c0c1812 */ /* 0x000fce00078efcff */
[----:B------:R-:W-:Y:S02]  /*ec660*/  @P4 LOP3.LUT R13, R13, 0x200000, RZ, 0xfc, !PT ;  /* 0x002000000d0d4812 */ /* 0x000fe400078efcff */
[----:B------:R-:W-:Y:S01]  /*ec670*/  ISETP.LT.AND P4, PT, R28, UR34, !P0 ;  /* 0x000000221c007c0c */ /* 0x000fe2000c781270 */
[----:B------:R0:W-:Y:S01]  /*ec680*/  STL [R1+0x14c], R12 ;  /* 0x00014c0c01007387 */ /* 0x0001e20000100800 */
[----:B------:R-:W-:-:S03]  /*ec690*/  LOP3.LUT R13, R13, 0xffefffff, RZ, 0xc0, !PT ;  /* 0xffefffff0d0d7812 */ /* 0x000fc600078ec0ff */
[----:B0-----:R-:W2:Y:S08]  /*ec6a0*/  LDL.LU R12, [R1+0x130] ;  /* 0x00013000010c7983 */ /* 0x001eb00000300800 */
        /* <DEDUP_REMOVED lines=14> */
[----:B------:R-:W-:Y:S02]  /*ec790*/  ISETP.LT.AND P4, PT, R28, UR36, !P1 ;  /* 0x000000241c007c0c */ /* 0x000fe4000cf81270 */
        /* <DEDUP_REMOVED lines=67> */
[----:B--2---:R-:W-:-:S11]  /*ecbd0*/  LOP3.LUT R12, R12, 0x7fffffff, RZ, 0xc0, !PT ;  /* 0x7fffffff0c0c7812 */ /* 0x004fd600078ec0ff */
[----:B------:R-:W-:Y:S02]  /*ecbe0*/  @P4 LOP3.LUT R12, R12, 0x80000000, RZ, 0xfc, !PT ;  /* 0x800000000c0c4812 */ /* 0x000fe400078efcff */
[----:B------:R-:W-:Y:S02]  /*ecbf0*/  ISETP.LT.AND P4, PT, R30, UR11, !P1 ;  /* 0x0000000b1e007c0c */ /* 0x000fe4000cf81270 */
[C---:B------:R-:W-:Y:S02]  /*ecc00*/  LOP3.LUT P3, RZ, R3.reuse, 0x8, RZ, 0xc0, !PT ;  /* 0x0000000803ff7812 */ /* 0x040fe4000786c0ff */
[C---:B------:R-:W-:Y:S02]  /*ecc10*/  LOP3.LUT P2, RZ, R3.reuse, 0x4, RZ, 0xc0, !PT ;  /* 0x0000000403ff7812 */ /* 0x040fe4000784c0ff */
[----:B------:R-:W-:Y:S01]  /*ecc20*/  LOP3.LUT P0, RZ, R3, 0x2, RZ, 0xc0, !PT ;  /* 0x0000000203ff7812 */ /* 0x000fe2000780c0ff */
[----:B------:R0:W-:Y:S01]  /*ecc30*/  STL [R1+0x134], R13 ;  /* 0x0001340d01007387 */ /* 0x0001e20000100800 */
[----:B------:R-:W-:Y:S01]  /*ecc40*/  LOP3.LUT R12, R12, 0xbfffffff, RZ, 0xc0, !PT ;  /* 0xbfffffff0c0c7812 */ /* 0x000fe200078ec0ff */
[----:B------:R-:W-:-:S04]  /*ecc50*/  ULDC UR11, c[0x0][0x228] ;  /* 0x00008a00000b7ab9 */ /* 0x000fc80000000800 */
[----:B------:R-:W-:Y:S02]  /*ecc60*/  @P4 LOP3.LUT R12, R12, 0x40000000, RZ, 0xfc, !PT ;  /* 0x400000000c0c4812 */ /* 0x000fe400078efcff */
[----:B------:R-:W-:Y:S01]  /*ecc70*/  ISETP.LT.AND P4, PT, R31, UR17, !P1 ;  /* 0x000000111f007c0c */ /* 0x000fe2000cf81270 */
[----:B------:R-:W-:Y:S01]  /*ecc80*/  ULDC.64 UR16, c[0x0][0x228] ;  /* 0x00008a0000107ab9 */ /* 0x000fe20000000a00 */
[----:B------:R-:W-:Y:S01]  /*ecc90*/  LOP3.LUT R12, R12, 0xdfffffff, RZ, 0xc0, !PT ;  /* 0xdfffffff0c0c7812 */ /* 0x000fe200078ec0ff */
[----:B0-----:R-:W2:Y:S10]  /*ecca0*/  LDL.LU R13, [R1+0x4e64] ;  /* 0x004e6400010d7983 */ /* 0x001eb40000300800 */
[----:B------:R-:W-:-:S02]  /*eccb0*/  @P4 LOP3.LUT R12, R12, 0x20000000, RZ, 0xfc, !PT ;  /* 0x200000000c0c4812 */ /* 0x000fc400078efcff */
[----:B------:R-:W-:Y:S01]  /*eccc0*/  ISETP.LT.AND P4, PT, R28, UR46, !P3 ;  /* 0x0000002e1c007c0c */ /* 0x000fe2000df81270 */
[----:B------:R-:W-:Y:S01]  /*eccd0*/  ULDC UR46, c[0x0][0x228] ;  /* 0x00008a00002e7ab9 */ /* 0x000fe20000000800 */
[----:B------:R-:W-:-:S11]  /*ecce0*/  LOP3.LUT R12, R12, 0xefffffff, RZ, 0xc0, !PT ;  /* 0xefffffff0c0c7812 */ /* 0x000fd600078ec0ff */
[----:B------:R-:W-:Y:S02]  /*eccf0*/  @P4 LOP3.LUT R12, R12, 0x10000000, RZ, 0xfc, !PT ;  /* 0x100000000c0c4812 */ /* 0x000fe400078efcff */
[----:B------:R-:W-:Y:S01]  /*ecd00*/  ISETP.LT.AND P4, PT, R29, UR35, !P3 ;  /* 0x000000231d007c0c */ /* 0x000fe2000df81270 */
[----:B------:R-:W-:Y:S01]  /*ecd10*/  ULDC.64 UR34, c[0x0][0x228] ;  /* 0x00008a0000227ab9 */ /* 0x000fe20000000a00 */
[----:B------:R-:W-:-:S11]  /*ecd20*/  LOP3.LUT R12, R12, 0xf7ffffff, RZ, 0xc0, !PT ;  /* 0xf7ffffff0c0c7812 */ /* 0x000fd600078ec0ff */
[----:B------:R-:W-:Y:S02]  /*ecd30*/  @P4 LOP3.LUT R12, R12, 0x8000000, RZ, 0xfc, !PT ;  /* 0x080000000c0c4812 */ /* 0x000fe400078efcff */
[----:B------:R-:W-:Y:S01]  /*ecd40*/  ISETP.LT.AND P4, PT, R30, UR37, !P3 ;  /* 0x000000251e007c0c */ /* 0x000fe2000df81270 */
[----:B------:R-:W-:Y:S01]  /*ecd50*/  ULDC.64 UR36, c[0x0][0x228] ;  /* 0x00008a0000247ab9 */ /* 0x000fe20000000a00 */
        /* <DEDUP_REMOVED lines=15> */
[----:B------:R-:W-:Y:S01]  /*ece50*/  ULDC UR43, c[0x0][0x228] ;  /* 0x00008a00002b7ab9 */ /* 0x000fe20000000800 */
[----:B------:R-:W-:Y:S01]  /*ece60*/  ISETP.LT.AND P2, PT, R31, UR41, !P2 ;  /* 0x000000291f007c0c */ /* 0x000fe2000d741270 */
[----:B------:R-:W-:Y:S01]  /*ece70*/  ULDC.64 UR40, c[0x0][0x228] ;  /* 0x00008a0000287ab9 */ /* 0x000fe20000000a00 */
[----:B------:R-:W-:-:S09]  /*ece80*/  LOP3.LUT R12, R12, 0xffbfffff, RZ, 0xc0, !PT ;  /* 0xffbfffff0c0c7812 */ /* 0x000fd200078ec0ff */
[----:B------:R-:W-:-:S04]  /*ece90*/  @P3 LOP3.LUT R12, R12, 0x400000, RZ, 0xfc, !PT ;  /* 0x004000000c0c3812 */ /* 0x000fc800078efcff */
[----:B------:R-:W-:-:S04]  /*ecea0*/  LOP3.LUT R12, R12, 0xffdfffff, RZ, 0xc0, !PT ;  /* 0xffdfffff0c0c7812 */ /* 0x000fc800078ec0ff */
        /* <DEDUP_REMOVED lines=9> */
[----:B------:R-:W-:Y:S01]  /*ecf40*/  ULDC.64 UR44, c[0x0][0x228] ;  /* 0x00008a00002c7ab9 */ /* 0x000fe20000000a00 */
[----:B------:R-:W-:Y:S01]  /*ecf50*/  ISETP.LT.AND P0, PT, R31, UR43, !P0 ;  /* 0x0000002b1f007c0c */ /* 0x000fe2000c701270 */
[----:B------:R-:W-:Y:S01]  /*ecf60*/  ULDC.64 UR42, c[0x0][0x228] ;  /* 0x00008a00002a7ab9 */ /* 0x000fe20000000a00 */
[----:B------:R-:W-:Y:S02]  /*ecf70*/  LOP3.LUT R12, R12, 0xfffbffff, RZ, 0xc0, !PT ;  /* 0xfffbffff0c0c7812 */ /* 0x000fe400078ec0ff */
[----:B------:R-:W-:-:S07]  /*ecf80*/  LOP3.LUT P1, RZ, R3, 0x1, RZ, 0xc0, !PT ;  /* 0x0000000103ff7812 */ /* 0x000fce000782c0ff */
[----:B------:R-:W-:-:S04]  /*ecf90*/  @P2 LOP3.LUT R12, R12, 0x40000, RZ, 0xfc, !PT ;  /* 0x000400000c0c2812 */ /* 0x000fc800078efcff */
[----:B------:R-:W-:-:S04]  /*ecfa0*/  LOP3.LUT R12, R12, 0xfffdffff, RZ, 0xc0, !PT ;  /* 0xfffdffff0c0c7812 */ /* 0x000fc800078ec0ff */
        /* <DEDUP_REMOVED lines=9> */
[----:B------:R-:W-:Y:S01]  /*ed040*/  ISETP.LT.AND P1, PT, R31, UR47, !P1 ;  /* 0x0000002f1f007c0c */ /* 0x000fe2000cf21270 */
[----:B------:R-:W-:Y:S01]  /*ed050*/  ULDC.64 UR46, c[0x0][0x228] ;  /* 0x00008a00002e7ab9 */ /* 0x000fe20000000a00 */
[----:B------:R-:W-:-:S09]  /*ed060*/  LOP3.LUT R12, R12, 0xffffbfff, RZ, 0xc0, !PT ;  /* 0xffffbfff0c0c7812 */ /* 0x000fd200078ec0ff */
        /* <DEDUP_REMOVED lines=13> */
[----:B------:R-:W-:Y:S02]  /*ed140*/  ISETP.LT.AND P0, PT, R31, UR48, !P0 ;  /* 0x000000301f007c0c */ /* 0x000fe4000c701270 */
        /* <DEDUP_REMOVED lines=11> */
[----:B------:R-:W-:Y:S02]  /*ed200*/  ISETP.LT.AND P0, PT, R30, UR59, !P1 ;  /* 0x0000003b1e007c0c */ /* 0x000fe4000cf01270 */
[----:B------:R-:W-:Y:S02]  /*ed210*/  ISETP.LT.AND P1, PT, R31, UR61, !P1 ;  /* 0x0000003d1f007c0c */ /* 0x000fe4000cf21270 */
[----:B------:R-:W-:Y:S02]  /*ed220*/  LOP3.LUT R12, R12, 0xffffffbf, RZ, 0xc0, !PT ;  /* 0xffffffbf0c0c7812 */ /* 0x000fe400078ec0ff */
[----:B------:R-:W-:-:S07]  /*ed230*/  LOP3.LUT P2, RZ, R32, 0x200, RZ, 0xc0, !PT ;  /* 0x0000020020ff7812 */ /* 0x000fce000784c0ff */
        /* <DEDUP_REMOVED lines=16> */
[----:B------:R-:W-:-:S04]  /*ed340*/  @P2 LOP3.LUT R12, R12, 0x2, RZ, 0xfc, !PT ;  /* 0x000000020c0c2812 */ /* 0x000fc800078efcff */
[----:B------:R-:W-:-:S04]  /*ed350*/  LOP3.LUT R12, R12, 0xfffffffe, RZ, 0xc0, !PT ;  /* 0xfffffffe0c0c7812 */ /* 0x000fc800078ec0ff */
[----:B------:R-:W-:-:S05]  /*ed360*/  @P1 LOP3.LUT R12, R12, 0x1, RZ, 0xfc, !PT ;  /* 0x000000010c0c1812 */ /* 0x000fca00078efcff */
[----:B------:R0:W-:Y:S04]  /*ed370*/  STL [R1+0x130], R12 ;  /* 0x0001300c01007387 */ /* 0x0001e80000100800 */
[----:B0-----:R-:W3:Y:S01]  /*ed380*/  LDL.LU R12, [R1+0x4e68] ;  /* 0x004e6800010c7983 */ /* 0x001ee20000300800 */
[----:B------:R-:W-:Y:S02]  /*ed390*/  ISETP.LT.AND P0, PT, R29, UR6, !P3 ;  /* 0x000000061d007c0c */ /* 0x000fe4000df01270 */
[----:B------:R-:W-:Y:S01]  /*ed3a0*/  ISETP.LT.AND P2, PT, R30, UR24, !P3 ;  /* 0x000000181e007c0c */ /* 0x000fe2000df41270 */
[----:B------:R-:W4:Y:S01]  /*ed3b0*/  LDL.LU R14, [R1+0x4e6c] ;  /* 0x004e6c00010e7983 */ /* 0x000f220000300800 */
[----:B------:R-:W-:Y:S02]  /*ed3c0*/  LOP3.LUT R61, R61, 0x7fffffff, RZ, 0xc0, !PT ;  /* 0x7fffffff3d3d7812 */ /* 0x000fe400078ec0ff */
[----:B------:R-:W-:-:S07]  /*ed3d0*/  ISETP.LT.AND P1, PT, R31, UR15, !P3 ;  /* 0x0000000f1f007c0c */ /* 0x000fce000df21270 */
[----:B------:R-:W-:-:S04]  /*ed3e0*/  @P0 LOP3.LUT R61, R61, 0x80000000, RZ, 0xfc, !PT ;  /* 0x800000003d3d0812 */ /* 0x000fc800078efcff */
[----:B------:R-:W-:Y:S02]  /*ed3f0*/  LOP3.LUT R61, R61, 0xbfffffff, RZ, 0xc0, !PT ;  /* 0xbfffffff3d3d7812 */ /* 0x000fe400078ec0ff */
[----:B------:R-:W-:Y:S02]  /*ed400*/  LOP3.LUT P4, RZ, R32, 0x800, RZ, 0xc0, !PT ;  /* 0x0000080020ff7812 */ /* 0x000fe4000788c0ff */
        /* <DEDUP_REMOVED lines=32> */
[----:B------:R-:W-:-:S04]  /*ed610*/  @P1 LOP3.LUT R61, R61, 0x100000, RZ, 0xfc, !PT ;  /* 0x001000003d3d1812 */ /* 0x000fc800078efcff */
[----:B------:R-:W-:Y:S02]  /*ed620*/  LOP3.LUT R61, R61, 0xfff7ffff, RZ, 0xc0, !PT ;  /* 0xfff7ffff3d3d7812 */ /* 0x000fe400078ec0ff */
[----:B------:R-:W-:Y:S02]  /*ed630*/  ISETP.LT.AND P2, PT, R30, UR30, !P6 ;  /* 0x0000001e1e007c0c */ /* 0x000fe4000f741270 */
[----:B------:R-:W-:Y:S02]  /*ed640*/  @P0 LOP3.LUT R61, R61, 0x80000, RZ, 0xfc, !PT ;  /* 0x000800003d3d0812 */ /* 0x000fe400078efcff */
[----:B--2---:R-:W-:Y:S02]  /*ed650*/  ISETP.GE.AND P0, PT, R13, UR17, PT ;  /* 0x000000110d007c0c */ /* 0x004fe4000bf06270 */
[----:B------:R-:W2:Y:S01]  /*ed660*/  LDL.LU R13, [R1+0x4e70] ;  /* 0x004e7000010d7983 */ /* 0x000ea20000300800 */
[----:B------:R-:W-:Y:S02]  /*ed670*/  ISETP.LT.AND P1, PT, R31, UR29, !P6 ;  /* 0x0000001d1f007c0c */ /* 0x000fe4000f721270 */
        /* <DEDUP_REMOVED lines=8> */
[----:B------:R-:W-:Y:S02]  /*ed700*/  ISETP.LT.AND P1, PT, R30, UR49, !P0 ;  /* 0x000000311e007c0c */ /* 0x000fe4000c721270 */
[----:B------:R-:W-:Y:S02]  /*ed710*/  ISETP.LT.AND P2, PT, R31, UR33, !P0 ;  /* 0x000000211f007c0c */ /* 0x000fe4000c741270 */
[----:B---3--:R-:W-:-:S02]  /*ed720*/  ISETP.GE.AND P0, PT, R12, UR37, PT ;  /* 0x000000250c007c0c */ /* 0x008fc4000bf06270 */
[----:B------:R-:W3:Y:S01]  /*ed730*/  LDL.LU R12, [R1+0x4e74] ;  /* 0x004e7400010c7983 */ /* 0x000ee20000300800 */
[----:B------:R-:W-:-:S04]  /*ed740*/  LOP3.LUT R61, R61, 0xffff7fff, RZ, 0xc0, !PT ;  /* 0xffff7fff3d3d7812 */ /* 0x000fc800078ec0ff */
        /* <DEDUP_REMOVED lines=14> */
[----:B----4-:R-:W-:Y:S02]  /*ed830*/  ISETP.GE.AND P0, PT, R14, UR35, PT ;  /* 0x000000230e007c0c */ /* 0x010fe4000bf06270 */
        /* <DEDUP_REMOVED lines=14> */
[----:B------:R-:W-:-:S04]  /*ed920*/  @P2 LOP3.LUT R61, R61, 0x20, RZ, 0xfc, !PT ;  /* 0x000000203d3d2812 */ /* 0x000fc800078efcff */
[----:B------:R-:W-:Y:S02]  /*ed930*/  LOP3.LUT R61, R61, 0xffffffef, RZ, 0xc0, !PT ;  /* 0xffffffef3d3d7812 */ /* 0x000fe400078ec0ff */
[----:B--2---:R-:W-:-:S04]  /*ed940*/  ISETP.GE.AND P0, PT, R13, UR41, PT ;  /* 0x000000290d007c0c */ /* 0x004fc8000bf06270 */
[----:B------:R-:W-:Y:S02]  /*ed950*/  ISETP.LT.AND P1, PT, R28, UR42, !P0 ;  /* 0x0000002a1c007c0c */ /* 0x000fe4000c721270 */
[----:B------:R-:W-:Y:S02]  /*ed960*/  ISETP.LT.AND P3, PT, R29, UR7, !P0 ;  /* 0x000000071d007c0c */ /* 0x000fe4000c761270 */
[----:B------:R-:W-:-:S09]  /*ed970*/  ISETP.LT.AND P2, PT, R30, UR13, !P0 ;  /* 0x0000000d1e007c0c */ /* 0x000fd2000c741270 */
[----:B------:R-:W-:-:S04]  /*ed980*/  @P1 LOP3.LUT R61, R61, 0x10, RZ, 0xfc, !PT ;  /* 0x000000103d3d1812 */ /* 0x000fc800078efcff */
[----:B------:R-:W-:-:S04]  /*ed990*/  LOP3.LUT R61, R61, 0xfffffff7, RZ, 0xc0, !PT ;  /* 0xfffffff73d3d7812 */ /* 0x000fc800078ec0ff */
[----:B------:R-:W-:Y:S02]  /*ed9a0*/  @P3 LOP3.LUT R61, R61, 0x8, RZ, 0xfc, !PT ;  /* 0x000000083d3d3812 */ /* 0x000fe400078efcff */
[----:B------:R-:W-:Y:S02]  /*ed9b0*/  ISETP.LT.AND P1, PT, R31, UR18, !P0 ;  /* 0x000000121f007c0c */ /* 0x000fe4000c721270 */
[----:B------:R-:W-:-:S04]  /*ed9c0*/  LOP3.LUT R61, R61, 0xfffffffb, RZ, 0xc0, !PT ;  /* 0xfffffffb3d3d7812 */ /* 0x000fc800078ec0ff */
[----:B------:R-:W-:Y:S02]  /*ed9d0*/  @P2 LOP3.LUT R61, R61, 0x4, RZ, 0xfc, !PT ;  /* 0x000000043d3d2812 */ /* 0x000fe400078efcff */
[----:B------:R-:W-:Y:S02]  /*ed9e0*/  LOP3.LUT R60, R60, 0x7fffffff, RZ, 0xc0, !PT ;  /* 0x7fffffff3c3c7812 */ /* 0x000fe400078ec0ff */
[----:B------:R-:W-:-:S04]  /*ed9f0*/  LOP3.LUT R61, R61, 0xfffffffd, RZ, 0xc0, !PT ;  /* 0xfffffffd3d3d7812 */ /* 0x000fc800078ec0ff */
[----:B------:R-:W-:Y:S02]  /*eda00*/  @P1 LOP3.LUT R61, R61, 0x2, RZ, 0xfc, !PT ;  /* 0x000000023d3d1812 */ /* 0x000fe400078efcff */
[----:B------:R-:W-:Y:S02]  /*eda10*/  R2UR UR4, R27 ;  /* 0x000000001b0472ca */ /* 0x000fe400000e0000 */
[----:B------:R-:W-:Y:S02]  /*eda20*/  LOP3.LUT R61, R61, 0xfffffffe, RZ, 0xc0, !PT ;  /* 0xfffffffe3d3d7812 */ /* 0x000fe400078ec0ff */
[----:B---3--:R-:W-:-:S04]  /*eda30*/  ISETP.GE.AND P0, PT, R12, UR39, PT ;  /* 0x000000270c007c0c */ /* 0x008fc8000bf06270 */
[----:B------:R-:W-:Y:S02]  /*eda40*/  ISETP.LT.AND P2, PT, R29, UR55, !P0 ;  /* 0x000000371d007c0c */ /* 0x000fe4000c741270 */
[----:B------:R-:W-:Y:S02]  /*eda50*/  ISETP.LT.AND P1, PT, R30, UR11, !P0 ;  /* 0x0000000b1e007c0c */ /* 0x000fe4000c721270 */
[----:B------:R-:W-:Y:S02]  /*eda60*/  ISETP.LT.AND P3, PT, R28, UR46, !P0 ;  /* 0x0000002e1c007c0c */ /* 0x000fe4000c761270 */
[----:B------:R-:W-:-:S07]  /*eda70*/  ISETP.LT.AND P0, PT, R31, UR57, !P0 ;  /* 0x000000391f007c0c */ /* 0x000fce000c701270 */
[----:B------:R-:W-:-:S04]  /*eda80*/  @P2 LOP3.LUT R60, R60, 0x80000000, RZ, 0xfc, !PT ;  /* 0x800000003c3c2812 */ /* 0x000fc800078efcff */
[----:B------:R-:W-:-:S04]  /*eda90*/  LOP3.LUT R60, R60, 0xdfffffff, RZ, 0xc0, !PT ;  /* 0xdfffffff3c3c7812 */ /* 0x000fc800078ec0ff */
[----:B------:R-:W-:-:S04]  /*edaa0*/  LOP3.LUT R60, R60, 0xbfffffff, RZ, 0xc0, !PT ;  /* 0xbfffffff3c3c7812 */ /* 0x000fc800078ec0ff */
[----:B------:R-:W-:Y:S02]  /*edab0*/  @P1 LOP3.LUT R60, R60, 0x40000000, RZ, 0xfc, !PT ;  /* 0x400000003c3c1812 */ /* 0x000fe400078efcff */
[----:B------:R-:W-:Y:S02]  /*edac0*/  @P3 LOP3.LUT R61, R61, 0x1, RZ, 0xfc, !PT ;  /* 0x000000013d3d3812 */ /* 0x000fe400078efcff */
[----:B------:R-:W-:Y:S01]  /*edad0*/  @P0 LOP3.LUT R60, R60, 0x20000000, RZ, 0xfc, !PT ;  /* 0x200000003c3c0812 */ /* 0x000fe200078efcff */
[----:B------:R-:W2:Y:S01]  /*edae0*/  LDL.LU R31, [R1+0x2254] ;  /* 0x00225400011f7983 */ /* 0x000ea20000300800 */
[----:B------:R-:W-:Y:S01]  /*edaf0*/  ULDC UR6, c[0x0][0x248] ;  /* 0x0000920000067ab9 */ /* 0x000fe20000000800 */
[----:B------:R-:W-:Y:S01]  /*edb00*/  ULDC UR10, c[0x0][0x228] ;  /* 0x00008a00000a7ab9 */ /* 0x000fe20000000800 */
[----:B------:R-:W-:Y:S01]  /*edb10*/  ULDC UR46, c[0x0][0x228] ;  /* 0x00008a00002e7ab9 */ /* 0x000fe20000000800 */
[----:B------:R-:W2:Y:S01]  /*edb20*/  LDL.LU R30, [R1+0x2250] ;  /* 0x00225000011e7983 */ /* 0x000ea20000300800 */
[----:B------:R-:W-:Y:S01]  /*edb30*/  ULDC UR11, c[0x0][0x228] ;  /* 0x00008a00000b7ab9 */ /* 0x000fe20000000800 */
[----:B------:R-:W-:Y:S01]  /*edb40*/  ULDC UR12, c[0x0][0x228] ;  /* 0x00008a00000c7ab9 */ /* 0x000fe20000000800 */
[----:B------:R-:W-:Y:S01]  /*edb50*/  ULDC UR13, c[0x0][0x228] ;  /* 0x00008a00000d7ab9 */ /* 0x000fe20000000800 */
[----:B------:R-:W3:Y:S01]  /*edb60*/  LDL.LU R53, [R1+0x2268] ;  /* 0x0022680001357983 */ /* 0x000ee20000300800 */
[----:B------:R-:W-:Y:S01]  /*edb70*/  ULDC UR48, c[0x0][0x228] ;  /* 0x00008a0000307ab9 */ /* 0x000fe20000000800 */
[----:B------:R-:W-:Y:S01]  /*edb80*/  ULDC UR26, c[0x0][0x228] ;  /* 0x00008a00001a7ab9 */ /* 0x000fe20000000800 */
[----:B------:R-:W-:Y:S01]  /*edb90*/  ULDC UR27, c[0x0][0x228] ;  /* 0x00008a00001b7ab9 */ /* 0x000fe20000000800 */
[----:B------:R-:W3:Y:S01]  /*edba0*/  LDL.LU R54, [R1+0x226c] ;  /* 0x00226c0001367983 */ /* 0x000ee20000300800 */
[----:B------:R-:W-:Y:S01]  /*edbb0*/  ULDC UR61, c[0x0][0x228] ;  /* 0x00008a00003d7ab9 */ /* 0x000fe20000000800 */
[----:B------:R-:W-:Y:S01]  /*edbc0*/  ULDC UR8, c[0x0][0x228] ;  /* 0x00008a0000087ab9 */ /* 0x000fe20000000800 */
[----:B------:R-:W-:Y:S01]  /*edbd0*/  ULDC UR9, c[0x0][0x228] ;  /* 0x00008a0000097ab9 */ /* 0x000fe20000000800 */
[----:B------:R-:W4:Y:S01]  /*edbe0*/  LDL.LU R24, [R1+0x2264] ;  /* 0x0022640001187983 */ /* 0x000f220000300800 */
[----:B------:R-:W-:Y:S01]  /*edbf0*/  ULDC UR52, c[0x0][0x228] ;  /* 0x00008a0000347ab9 */ /* 0x000fe20000000800 */
[----:B------:R-:W-:Y:S01]  /*edc00*/  ULDC UR58, c[0x0][0x228] ;  /* 0x00008a00003a7ab9 */ /* 0x000fe20000000800 */
[----:B------:R-:W-:Y:S01]  /*edc10*/  ULDC UR59, c[0x0][0x228] ;  /* 0x00008a00003b7ab9 */ /* 0x000fe20000000800 */
[----:B------:R-:W4:Y:S01]  /*edc20*/  LDL.LU R23, [R1+0x2260] ;  /* 0x0022600001177983 */ /* 0x000f220000300800 */
[----:B------:R-:W-:Y:S01]  /*edc30*/  ULDC UR60, c[0x0][0x228] ;  /* 0x00008a00003c7ab9 */ /* 0x000fe20000000800 */
[----:B------:R-:W-:Y:S01]  /*edc40*/  ULDC UR56, c[0x0][0x228] ;  /* 0x00008a0000387ab9 */ /* 0x000fe20000000800 */
[----:B------:R-:W-:Y:S01]  /*edc50*/  ULDC UR55, c[0x0][0x228] ;  /* 0x00008a0000377ab9 */ /* 0x000fe20000000800 */
        /* <DEDUP_REMOVED lines=45> */
[----:B------:R-:W-:Y:S01]  /*edf30*/  VIADD R12, R46, UR6 ;  /* 0x000000062e0c7c36 */ /* 0x000fe20008000000 */
[----:B------:R-:W-:Y:S01]  /*edf40*/  ULDC UR6, c[0x0][0x248] ;  /* 0x0000920000067ab9 */ /* 0x000fe20000000800 */
[----:B------:R-:W-:Y:S01]  /*edf50*/  ULDC UR35, c[0x0][0x228] ;  /* 0x00008a0000237ab9 */ /* 0x000fe20000000800 */
        /* <DEDUP_REMOVED lines=22> */
[----:B------:R-:W-:-:S03]  /*ee0c0*/  SHF.R.S32.HI R13, RZ, 0x1f, R12 ;  /* 0x0000001fff0d7819 */ /* 0x000fc6000001140c */
[----:B------:R-:W-:Y:S04]  /*ee0d0*/  STL [R1+0x569c], R32 ;  /* 0x00569c2001007387 */ /* 0x000fe80000100800 */
[----:B------:R-:W-:Y:S04]  /*ee0e0*/  STL [R1+0x5698], R3 ;  /* 0x0056980301007387 */ /* 0x000fe80000100800 */
[----:B------:R0:W-:Y:S04]  /*ee0f0*/  STL [R1+0x5694], R2 ;  /* 0x0056940201007387 */ /* 0x0001e80000100800 */
[----:B------:R-:W-:Y:S01]  /*ee100*/  STL [R1+0x56f4], R46 ;  /* 0x0056f42e01007387 */ /* 0x000fe20000100800 */
[----:B0-----:R-:W-:-:S05]  /*ee110*/  IADD3 R2, P0, R12, R4, RZ ;  /* 0x000000040c027210 */ /* 0x001fca0007f1e0ff */
[----:B------:R-:W-:Y:S01]  /*ee120*/  IMAD.X R3, R13, 0x1, R5, P0 ;  /* 0x000000010d037824 */ /* 0x000fe200000e0605 */
[----:B----4-:R-:W-:Y:S02]  /*ee130*/  F2FP.SATFINITE.E5M2.F32.PACK_AB_MERGE_C R0, R56, R55, RZ ;  /* 0x000000373800723e */ /* 0x010fe400048060ff */
[----:B------:R-:W4:Y:S04]  /*ee140*/  LDL.LU R55, [R1+0x2258] ;  /* 0x0022580001377983 */ /* 0x000f280000300800 */
[----:B------:R-:W4:Y:S04]  /*ee150*/  LDL.LU R56, [R1+0x225c] ;  /* 0x00225c0001387983 */ /* 0x000f280000300800 */
[----:B------:R2:W-:Y:S04]  /*ee160*/  STL [R1+0x4cac], R0 ;  /* 0x004cac0001007387 */ /* 0x0005e80000100800 */
[----:B------:R0:W-:Y:S01]  /*ee170*/  STL.64 [R1+0x2298], R2 ;  /* 0x0022980201007387 */ /* 0x0001e20000100a00 */
[----:B--2---:R-:W-:Y:S01]  /*ee180*/  F2FP.SATFINITE.E5M2.F32.PACK_AB_MERGE_C R0, R58, R57, RZ ;  /* 0x000000393a00723e */ /* 0x004fe200048060ff */
[----:B------:R-:W-:-:S02]  /*ee190*/  IMAD.MOV.U32 R58, RZ, RZ, R59 ;  /* 0x000000ffff3a7224 */ /* 0x000fc400078e003b */
[----:B---3--:R-:W-:Y:S01]  /*ee1a0*/  IMAD.MOV.U32 R57, RZ, RZ, R27 ;  /* 0x000000ffff397224 */ /* 0x008fe200078e001b */
[----:B0-----:R-:W-:-:S05]  /*ee1b0*/  F2FP.SATFINITE.E5M2.F32.PACK_AB_MERGE_C R2, R22, R21, RZ ;  /* 0x000000151602723e */ /* 0x001fca00048060ff */
[----:B------:R0:W-:Y:S04]  /*ee1c0*/  STL [R1+0x4ca8], R2 ;  /* 0x004ca80201007387 */ /* 0x0001e80000100800 */
[----:B------:R1:W-:Y:S04]  /*ee1d0*/  STL [R1+0x228c], R0 ;  /* 0x00228c0001007387 */ /* 0x0003e80000100800 */
[----:B------:R-:W2:Y:S04]  /*ee1e0*/  LDL.LU R59, [R1+0x2248] ;  /* 0x00224800013b7983 */ /* 0x000ea80000300800 */
[----:B------:R-:W2:Y:S01]  /*ee1f0*/  LDL.LU R27, [R1+0x224c] ;  /* 0x00224c00011b7983 */ /* 0x000ea20000300800 */
[----:B0-----:R-:W-:-:S02]  /*ee200*/  IADD3 R2, P0, R12, R6, RZ ;  /* 0x000000060c027210 */ /* 0x001fc40007f1e0ff */
[----:B-1----:R-:W-:-:S03]  /*ee210*/  F2FP.SATFINITE.E5M2.F32.PACK_AB_MERGE_C R0, R29, R28, RZ ;  /* 0x0000001c1d00723e */ /* 0x002fc600048060ff */
[----:B------:R-:W-:-:S05]  /*ee220*/  IMAD.X R3, R13, 0x1, R7, P0 ;  /* 0x000000010d037824 */ /* 0x000fca00000e0607 */
[----:B------:R0:W-:Y:S02]  /*ee230*/  STL.64 [R1+0x2280], R2 ;  /* 0x0022800201007387 */ /* 0x0001e40000100a00 */
[----:B0-----:R-:W-:Y:S02]  /*ee240*/  F2FP.SATFINITE.E5M2.F32.PACK_AB_MERGE_C R2, R26, R25, RZ ;  /* 0x000000191a02723e */ /* 0x001fe400048060ff */
[----:B------:R-:W3:Y:S04]  /*ee250*/  LDL.LU R25, [R1+0x2230] ;  /* 0x0022300001197983 */ /* 0x000ee80000300800 */
[----:B------:R0:W-:Y:S04]  /*ee260*/  STL [R1+0x2288], R2 ;  /* 0x0022880201007387 */ /* 0x0001e80000100800 */
[----:B------:R-:W3:Y:S04]  /*ee270*/  LDL.LU R26, [R1+0x2234] ;  /* 0x00223400011a7983 */ /* 0x000ee80000300800 */
[----:B------:R1:W-:Y:S01]  /*ee280*/  STL [R1+0x227c], R0 ;  /* 0x00227c0001007387 */ /* 0x0003e20000100800 */
[----:B0-----:R-:W-:-:S03]  /*ee290*/  IADD3 R2, P0, R12, R8, RZ ;  /* 0x000000080c027210 */ /* 0x001fc60007f1e0ff */
[----:B------:R-:W3:Y:S04]  /*ee2a0*/  LDL.LU R28, [R1+0x2238] ;  /* 0x00223800011c7983 */ /* 0x000ee80000300800 */
[----:B------:R-:W3:Y:S01]  /*ee2b0*/  LDL.LU R29, [R1+0x223c] ;  /* 0x00223c00011d7983 */ /* 0x000ee20000300800 */
[----:B------:R-:W-:Y:S01]  /*ee2c0*/  IMAD.X R3, R13, 0x1, R10, P0 ;  /* 0x000000010d037824 */ /* 0x000fe200000e060a */
[----:B-1----:R-:W-:-:S04]  /*ee2d0*/  F2FP.SATFINITE.E5M2.F32.PACK_AB_MERGE_C R0, R24, R23, RZ ;  /* 0x000000171800723e */ /* 0x002fc800048060ff */
[----:B------:R0:W-:Y:S04]  /*ee2e0*/  STL.64 [R1+0x2270], R2 ;  /* 0x0022700201007387 */ /* 0x0001e80000100a00 */
[----:B------:R1:W-:Y:S04]  /*ee2f0*/  STL [R1+0x2278], R0 ;  /* 0x0022780001007387 */ /* 0x0003e80000100800 */
[----:B------:R-:W3:Y:S04]  /*ee300*/  LDL.LU R23, [R1+0x2220] ;  /* 0x0022200001177983 */ /* 0x000ee80000300800 */
[----:B------:R-:W3:Y:S01]  /*ee310*/  LDL.LU R24, [R1+0x2224] ;  /* 0x0022240001187983 */ /* 0x000ee20000300800 */
[----:B0-----:R-:W-:-:S05]  /*ee320*/  IADD3 R2, P0, R12, R9, RZ ;  /* 0x000000090c027210 */ /* 0x001fca0007f1e0ff */
[----:B------:R-:W-:Y:S01]  /*ee330*/  IMAD.X R3, R13, 0x1, R11, P0 ;  /* 0x000000010d037824 */ /* 0x000fe200000e060b */
[----:B-1----:R-:W-:-:S04]  /*ee340*/  F2FP.SATFINITE.E5M2.F32.PACK_AB_MERGE_C R0, R31, R30, RZ ;  /* 0x0000001e1f00723e */ /* 0x002fc800048060ff */
[----:B------:R0:W-:Y:S02]  /*ee350*/  STL.64 [R1+0x2260], R2 ;  /* 0x0022600201007387 */ /* 0x0001e40000100a00 */
[----:B0-----:R-:W-:Y:S02]  /*ee360*/  F2FP.SATFINITE.E5M2.F32.PACK_AB_MERGE_C R2, R54, R53, RZ ;  /* 0x000000353602723e */ /* 0x001fe400048060ff */
[----:B------:R-:W3:Y:S04]  /*ee370*/  LDL.LU R53, [R1+0x2228] ;  /* 0x0022280001357983 */ /* 0x000ee80000300800 */
[----:B------:R0:W-:Y:S04]  /*ee380*/  STL [R1+0x226c], R2 ;  /* 0x00226c0201007387 */ /* 0x0001e80000100800 */
[----:B------:R-:W3:Y:S04]  /*ee390*/  LDL.LU R54, [R1+0x222c] ;  /* 0x00222c0001367983 */ /* 0x000ee80000300800 */
[----:B------:R4:W-:Y:S04]  /*ee3a0*/  STL [R1+0x2268], R0 ;  /* 0x0022680001007387 */ /* 0x0009e80000100800 */
[----:B------:R-:W3:Y:S04]  /*ee3b0*/  LDL.LU R30, [R1+0x2210] ;  /* 0x00221000011e7983 */ /* 0x000ee80000300800 */
[----:B------:R-:W3:Y:S01]  /*ee3c0*/  LDL.LU R31, [R1+0x2214] ;  /* 0x00221400011f7983 */ /* 0x000ee20000300800 */
[----:B------:R-:W-:Y:S01]  /*ee3d0*/  VIADD R12, R12, UR6 ;  /* 0x000000060c0c7c36 */ /* 0x000fe20008000000 */
[----:B------:R-:W-:-:S04]  /*ee3e0*/  ULDC UR6, c[0x0][0x248] ;  /* 0x0000920000067ab9 */ /* 0x000fc80000000800 */
[----:B------:R-:W-:Y:S02]  /*ee3f0*/  SHF.R.S32.HI R13, RZ, 0x1f, R12 ;  /* 0x0000001fff0d7819 */ /* 0x000fe4000001140c */
[----:B0-----:R-:W-:-:S05]  /*ee400*/  IADD3 R2, P0, R12, R4, RZ ;  /* 0x000000040c027210 */ /* 0x001fca0007f1e0ff */
[----:B------:R-:W-:Y:S01]  /*ee410*/  IMAD.X R3, R13, 0x1, R5, P0 ;  /* 0x000000010d037824 */ /* 0x000fe200000e0605 */
[----:B----4-:R-:W-:Y:S02]  /*ee420*/  F2FP.SATFINITE.E5M2.F32.PACK_AB_MERGE_C R0, R56, R55, RZ ;  /* 0x000000373800723e */ /* 0x010fe400048060ff */
[----:B------:R-:W4:Y:S04]  /*ee430*/  LDL.LU R55, [R1+0x2218] ;  /* 0x0022180001377983 */ /* 0x000f280000300800 */
[----:B------:R-:W4:Y:S04]  /*ee440*/  LDL.LU R56, [R1+0x221c] ;  /* 0x00221c0001387983 */ /* 0x000f280000300800 */
[----:B------:R-:W-:Y:S04]  /*ee450*/  STL [R1+0x225c], R0 ;  /* 0x00225c0001007387 */ /* 0x000fe80000100800 */
[----:B------:R0:W-:Y:S02]  /*ee460*/  STL.64 [R1+0x2250], R2 ;  /* 0x0022500201007387 */ /* 0x0001e40000100a00 */
[----:B0-----:R-:W-:-:S02]  /*ee470*/  F2FP.SATFINITE.E5M2.F32.PACK_AB_MERGE_C R2, R58, R57, RZ ;  /* 0x000000393a02723e */ /* 0x001fc400048060ff */
[----:B------:R-:W4:Y:S04]  /*ee480*/  LDL.LU R57, [R1+0x2200] ;  /* 0x0022000001397983 */ /* 0x000f280000300800 */
[----:B------:R0:W-:Y:S04]  /*ee490*/  STL [R1+0x2258], R2 ;  /* 0x0022580201007387 */ /* 0x0001e80000100800 */
[----:B------:R-:W4:Y:S01]  /*ee4a0*/  LDL.LU R58, [R1+0x2204] ;  /* 0x00220400013a7983 */ /* 0x000f220000300800 */
[----:B--2---:R-:W-:-:S05]  /*ee4b0*/  F2FP.SATFINITE.E5M2.F32.PACK_AB_MERGE_C R0, R27, R59, RZ ;  /* 0x0000003b1b00723e */ /* 0x004fca00048060ff */
[----:B------:R-:W-:Y:S04]  /*ee4c0*/  STL [R1+0x224c], R0 ;  /* 0x00224c0001007387 */ /* 0x000fe80000100800 */
[----:B------:R-:W2:Y:S01]  /*ee4d0*/  LDL.LU R59, [R1+0x2208] ;  /* 0x00220800013b7983 */ /* 0x000ea20000300800 */
[----:B0-----:R-:W-:-:S03]  /*ee4e0*/  IADD3 R2, P0, R12, R6, RZ ;  /* 0x000000060c027210 */ /* 0x001fc60007f1e0ff */
[----:B------:R-:W2:Y:S02]  /*ee4f0*/  LDL.LU R27, [R1+0x220c] ;  /* 0x00220c00011b7983 */ /* 0x000ea40000300800 */
[----:B------:R-:W-:-:S05]  /*ee500*/  IMAD.X R3, R13, 0x1, R7, P0 ;  /* 0x000000010d037824 */ /* 0x000fca00000e0607 */
[----:B------:R3:W-:Y:S02]  /*ee510*/  STL.64 [R1+0x2240], R2 ;  /* 0x0022400201007387 */ /* 0x0007e40000100a00 */
[----:B---3--:R-:W-:Y:S02]  /*ee520*/  F2FP.SATFINITE.E5M2.F32.PACK_AB_MERGE_C R2, R26, R25, RZ ;  /* 0x000000191a02723e */ /* 0x008fe400048060ff */
[----:B------:R-:W3:Y:S04]  /*ee530*/  LDL.LU R25, [R1+0x21f0] ;  /* 0x0021f00001197983 */ /* 0x000ee80000300800 */
[----:B------:R0:W-:Y:S04]  /*ee540*/  STL [R1+0x2248], R2 ;  /* 0x0022480201007387 */ /* 0x0001e80000100800 */
[----:B------:R-:W3:Y:S01]  /*ee550*/  LDL.LU R26, [R1+0x21f4] ;  /* 0x0021f400011a7983 */ /* 0x000ee20000300800 */
[----:B------:R-:W-:-:S05]  /*ee560*/  F2FP.SATFINITE.E5M2.F32.PACK_AB_MERGE_C R0, R29, R28, RZ ;  /* 0x0000001c1d00723e */ /* 0x000fca00048060ff */
[----:B------:R1:W-:Y:S01]  /*ee570*/  STL [R1+0x223c], R0 ;  /* 0x00223c0001007387 */ /* 0x0003e20000100800 */
[----:B0-----:R-:W-:-:S03]  /*ee580*/  IADD3 R2, P0, R12, R8, RZ ;  /* 0x000000080c027210 */ /* 0x001fc60007f1e0ff */
[----:B------:R-:W3:Y:S04]  /*ee590*/  LDL.LU R28, [R1+0x21f8] ;  /* 0x0021f800011c7983 */ /* 0x000ee80000300800 */
[----:B------:R-:W3:Y:S01]  /*ee5a0*/  LDL.LU R29, [R1+0x21fc] ;  /* 0x0021fc00011d7983 */ /* 0x000ee20000300800 */
[----:B------:R-:W-:Y:S01]  /*ee5b0*/  IMAD.X R3, R13, 0x1, R10, P0 ;  /* 0x000000010d037824 */ /* 0x000fe200000e060a */
[----:B-1----:R-:W-:-:S04]  /*ee5c0*/  F2FP.SATFINITE.E5M2.F32.PACK_AB_MERGE_C R0, R24, R23, RZ ;  /* 0x000000171800723e */ /* 0x002fc800048060ff */
[----:B------:R0:W-:Y:S04]  /*ee5d0*/  STL.64 [R1+0x2230], R2 ;  /* 0x0022300201007387 */ /* 0x0001e80000100a00 */
[----:B------:R-:W-:Y:S04]  /*ee5e0*/  STL [R1+0x2238], R0 ;  /* 0x0022380001007387 */ /* 0x000fe80000100800 */
[----:B------:R-:W3:Y:S04]  /*ee5f0*/  LDL.LU R23, [R1+0x21e0] ;  /* 0x0021e00001177983 */ /* 0x000ee80000300800 */
[----:B------:R-:W3:Y:S01]  /*ee600*/  LDL.LU R24, [R1+0x21e4] ;  /* 0x0021e40001187983 */ /* 0x000ee20000300800 */
[----:B0-----:R-:W-:-:S05]  /*ee610*/  IADD3 R2, P0, R12, R9, RZ ;  /* 0x000000090c027210 */ /* 0x001fca0007f1e0ff */
[----:B------:R-:W-:-:S05]  /*ee620*/  IMAD.X R3, R13, 0x1, R11, P0 ;  /* 0x000000010d037824 */ /* 0x000fca00000e060b */
[----:B------:R0:W-:Y:S02]  /*ee630*/  STL.64 [R1+0x2220], R2 ;  /* 0x0022200201007387 */ /* 0x0001e40000100a00 */
[----:B0-----:R-:W-:Y:S02]  /*ee640*/  F2FP.SATFINITE.E5M2.F32.PACK_AB_MERGE_C R2, R54, R53, RZ ;  /* 0x000000353602723e */ /* 0x001fe400048060ff */
[----:B------:R-:W3:Y:S04]  /*ee650*/  LDL.LU R53, [R1+0x21e8] ;  /* 0x0021e80001357983 */ /* 0x000ee80000300800 */
[----:B------:R0:W-:Y:S01]  /*ee660*/  STL [R1+0x222c], R2 ;  /* 0x00222c0201007387 */ /* 0x0001e20000100800 */
[----:B------:R-:W-:-:S03]  /*ee670*/  F2FP.SATFINITE.E5M2.F32.PACK_AB_MERGE_C R0, R31, R30, RZ ;  /* 0x0000001e1f00723e */ /* 0x000fc600048060ff */
        /* <DEDUP_REMOVED lines=85> */
[----:B------:R-:W3:Y:S01]  /*eebd0*/  LDL.LU R23, [R1+0x2160] ;  /* 0x0021600001177983 */ /* 0x000ee20000300800 */
[----:B0-----:R-:W-:-:S03]  /*eebe0*/  IADD3 R2, P0, R12, R9, RZ ;  /* 0x000000090c027210 */ /* 0x001fc60007f1e0ff */
[----:B------:R-:W3:Y:S02]  /*eebf0*/  LDL.LU R24, [R1+0x2164] ;  /* 0x0021640001187983 */ /* 0x000ee40000300800 */
        /* <DEDUP_REMOVED lines=118> */
[----:B0-----:R-:W-:Y:S02]  /*ef360*/  IADD3 R2, P0, R12, R6, RZ ;  /* 0x000000060c027210 */ /* 0x001fe40007f1e0ff */
[----:B--2---:R-:W-:-:S05]  /*ef370*/  F2FP.SATFINITE.E5M2.F32.PACK_AB_MERGE_C R0, R27, R59, RZ ;  /* 0x0000003b1b00723e */ /* 0x004fca00048060ff */
[----:B------:R-:W-:Y:S04]  /*ef380*/  STL [R1+0x590], R0 ;  /* 0x0005900001007387 */ /* 0x000fe80000100800 */
[----:B------:R-:W2:Y:S04]  /*ef390*/  LDL.LU R59, [R1+0x20c8] ;  /* 0x0020c800013b7983 */ /* 0x000ea80000300800 */
[----:B------:R-:W2:Y:S01]  /*ef3a0*/  LDL.LU R27, [R1+0x20cc] ;  /* 0x0020cc00011b7983 */ /* 0x000ea20000300800 */
[----:B------:R-:W-:-:S05]  /*ef3b0*/  IMAD.X R3, R13, 0x1, R7, P0 ;  /* 0x000000010d037824 */ /* 0x000fca00000e0607 */
[----:B------:R3:W-:Y:S02]  /*ef3c0*/  STL.64 [R1+0x2100], R2 ;  /* 0x0021000201007387 */ /* 0x0007e40000100a00 */
[----:B---3--:R-:W-:Y:S02]  /*ef3d0*/  F2FP.SATFINITE.E5M2.F32.PACK_AB_MERGE_C R2, R26, R25, RZ ;  /* 0x000000191a02723e */ /* 0x008fe400048060ff */
[----:B------:R-:W3:Y:S04]  /*ef3e0*/  LDL.LU R25, [R1+0x20b0] ;  /* 0x0020b00001197983 */ /* 0x000ee80000300800 */
[----:B------:R0:W-:Y:S04]  /*ef3f0*/  STL [R1+0x55c], R2 ;  /* 0x00055c0201007387 */ /* 0x0001e80000100800 */
[----:B------:R-:W3:Y:S01]  /*ef400*/  LDL.LU R26, [R1+0x20b4] ;  /* 0x0020b400011a7983 */ /* 0x000ee20000300800 */
[----:B------:R-:W-:-:S02]  /*ef410*/  F2FP.SATFINITE.E5M2.F32.PACK_AB_MERGE_C R0, R29, R28, RZ ;  /* 0x0000001c1d00723e */ /* 0x000fc400048060ff */
[----:B0-----:R-:W-:-:S03]  /*ef420*/  IADD3 R2, P0, R12, R8, RZ ;  /* 0x000000080c027210 */ /* 0x001fc60007f1e0ff */
[----:B------:R0:W-:Y:S04]  /*ef430*/  STL [R1+0x570], R0 ;  /* 0x0005700001007387 */ /* 0x0001e80000100800 */
[----:B------:R-:W3:Y:S04]  /*ef440*/  LDL.LU R28, [R1+0x20b8] ;  /* 0x0020b800011c7983 */ /* 0x000ee80000300800 */
[----:B------:R-:W3:Y:S01]  /*ef450*/  LDL.LU R29, [R1+0x20bc] ;  /* 0x0020bc00011d7983 */ /* 0x000ee20000300800 */
[----:B------:R-:W-:Y:S01]  /*ef460*/  IMAD.X R3, R13, 0x1, R10, P0 ;  /* 0x000000010d037824 */ /* 0x000fe200000e060a */
[----:B0-----:R-:W-:-:S04]  /*ef470*/  F2FP.SATFINITE.E5M2.F32.PACK_AB_MERGE_C R0, R24, R23, RZ ;  /* 0x000000171800723e */ /* 0x001fc800048060ff */
        /* <DEDUP_REMOVED lines=45> */
[----:B------:R-:W-:-:S05]  /*ef750*/  IMAD.X R3, R13, 0x1, R10, P0 ;  /* 0x000000010d037824 */ /* 0x000fca00000e060a */
[----:B------:R1:W-:Y:S01]  /*ef760*/  STL.64 [R1+0x20b0], R2 ;  /* 0x0020b00201007387 */ /* 0x0003e20000100a00 */
[----:B0-----:R-:W-:-:S05]  /*ef770*/  F2FP.SATFINITE.E5M2.F32.PACK_AB_MERGE_C R0, R24, R23, RZ ;  /* 0x000000171800723e */ /* 0x001fca00048060ff */
[----:B------:R-:W-:Y:S01]  /*ef780*/  STL [R1+0x52c], R0 ;  /* 0x00052c0001007387 */ /* 0x000fe20000100800 */
[----:B-1----:R-:W-:-:S03]  /*ef790*/  IADD3 R2, P0, R12, R9, RZ ;  /* 0x000000090c027210 */ /* 0x002fc60007f1e0ff */
[----:B------:R-:W3:Y:S04]  /*ef7a0*/  LDL.LU R23, [R1+0x2060] ;  /* 0x0020600001177983 */ /* 0x000ee80000300800 */
[----:B------:R-:W3:Y:S01]  /*ef7b0*/  LDL.LU R24, [R1+0x2064] ;  /* 0x0020640001187983 */ /* 0x000ee20000300800 */
[----:B------:R-:W-:-:S05]  /*ef7c0*/  IMAD.X R3, R13, 0x1, R11, P0 ;  /* 0x000000010d037824 */ /* 0x000fca00000e060b */
[----:B------:R0:W-:Y:S02]  /*ef7d0*/  STL.64 [R1+0x20a0], R2 ;  /* 0x0020a00201007387 */ /* 0x0001e40000100a00 */
[----:B0-----:R-:W-:Y:S02]  /*ef7e0*/  F2FP.SATFINITE.E5M2.F32.PACK_AB_MERGE_C R2, R54, R53, RZ ;  /* 0x000000353602723e */ /* 0x001fe400048060ff */
[----:B------:R-:W3:Y:S04]  /*ef7f0*/  LDL.LU R53, [R1+0x2068] ;  /* 0x0020680001357983 */ /* 0x000ee80000300800 */
[----:B------:R0:W-:Y:S04]  /*ef800*/  STL [R1+0x530], R2 ;  /* 0x0005300201007387 */ /* 0x0001e80000100800 */
[----:B------:R-:W3:Y:S01]  /*ef810*/  LDL.LU R54, [R1+0x206c] ;  /* 0x00206c0001367983 */ /* 0x000ee20000300800 */
[----:B------:R-:W-:-:S05]  /*ef820*/  F2FP.SATFINITE.E5M2.F32.PACK_AB_MERGE_C R0, R31, R30, RZ ;  /* 0x0000001e1f00723e */ /* 0x000fca00048060ff */
        /* <DEDUP_REMOVED lines=31> */
[----:B------:R-:W3:Y:S01]  /*efa20*/  LDL.LU R28, [R1+0x2038] ;  /* 0x00203800011c7983 */ /* 0x000ee20000300800 */
[----:B------:R-:W-:-:S03]  /*efa30*/  IMAD.X R3, R13, 0x1, R10, P0 ;  /* 0x000000010d037824 */ /* 0x000fc600000e060a */
[----:B------:R-:W3:Y:S04]  /*efa40*/  LDL.LU R29, [R1+0x203c] ;  /* 0x00203c00011d7983 */ /* 0x000ee80000300800 */
[----:B------:R1:W-:Y:S01]  /*efa50*/  STL.64 [R1+0x2070], R2 ;  /* 0x0020700201007387 */ /* 0x0003e20000100a00 */
[----:B0-----:R-:W-:Y:S02]  /*efa60*/  F2FP.SATFINITE.E5M2.F32.PACK_AB_MERGE_C R0, R24, R23, RZ ;  /* 0x000000171800723e */ /* 0x001fe400048060ff */
[----:B-1----:R-:W-:-:S03]  /*efa70*/  IADD3 R2, P0, R12, R9, RZ ;  /* 0x000000090c027210 */ /* 0x002fc60007f1e0ff */
[----:B------:R-:W-:Y:S04]  /*efa80*/  STL [R1+0x50c], R0 ;  /* 0x00050c0001007387 */ /* 0x000fe80000100800 */
[----:B------:R-:W3:Y:S01]  /*efa90*/  LDL.LU R23, [R1+0x2020] ;  /* 0x0020200001177983 */ /* 0x000ee20000300800 */
[----:B------:R-:W-:-:S03]  /*efaa0*/  IMAD.X R3, R13, 0x1, R11, P0 ;  /* 0x000000010d037824 */ /* 0x000fc600000e060b */
[----:B------:R-:W3:Y:S04]  /*efab0*/  LDL.LU R24, [R1+0x2024] ;  /* 0x0020240001187983 */ /* 0x000ee80000300800 */
        /* <DEDUP_REMOVED lines=43> */
[----:B------:R-:W-:Y:S02]  /*efd70*/  STL [R1+0x4bc], R0 ;  /* 0x0004bc0001007387 */ /* 0x000fe40000100800 */
[----:B------:R-:W-:Y:S02]  /*efd80*/  IMAD.X R3, R13, 0x1, R11, P0 ;  /* 0x000000010d037824 */ /* 0x000fe400000e060b */
[----:B------:R-:W3:Y:S04]  /*efd90*/  LDL.LU R23, [R1+0x2000] ;  /* 0x0020000001177983 */ /* 0x000ee80000300800 */
[----:B------:R-:W3:Y:S04]  /*efda0*/  LDL.LU R24, [R1+0x2004] ;  /* 0x0020040001187983 */ /* 0x000ee80000300800 */
[----:B------:R0:W-:Y:S02]  /*efdb0*/  STL.64 [R1+0x2030], R2 ;  /* 0x0020300201007387 */ /* 0x0001e40000100a00 */
[----:B0-----:R-:W-:-:S02]  /*efdc0*/  F2FP.SATFINITE.E5M2.F32.PACK_AB_MERGE_C R2, R54, R53, RZ ;  /* 0x000000353602723e */ /* 0x001fc400048060ff */
        /* <DEDUP_REMOVED lines=21> */
[----:B0-----:R-:W-:-:S05]  /*eff20*/  IADD3 R2, P0, R12, R6, RZ ;  /* 0x000000060c027210 */ /* 0x001fca0007f1e0ff */
[----:B------:R-:W-:Y:S01]  /*eff30*/  IMAD.X R3, R13, 0x1, R7, P0 ;  /* 0x000000010d037824 */ /* 0x000fe200000e0607 */
[----:B--2---:R-:W-:-:S05]  /*eff40*/  F2FP.SATFINITE.E5M2.F32.PACK_AB_MERGE_C R0, R27, R59, RZ ;  /* 0x0000003b1b00723e */ /* 0x004fca00048060ff */
[----:B------:R-:W-:Y:S04]  /*eff50*/  STL [R1+0x498], R0 ;  /* 0x0004980001007387 */ /* 0x000fe80000100800 */
[----:B------:R-:W2:Y:S04]  /*eff60*/  LDL.LU R59, [R1+0x1fe8] ;  /* 0x001fe800013b7983 */ /* 0x000ea80000300800 */
[----:B------:R-:W2:Y:S04]  /*eff70*/  LDL.LU R27, [R1+0x1fec] ;  /* 0x001fec00011b7983 */ /* 0x000ea80000300800 */
[----:B------:R3:W-:Y:S02]  /*eff80*/  STL.64 [R1+0x2018], R2 ;  /* 0x0020180201007387 */ /* 0x0007e40000100a00 */
[----:B---3--:R-:W-:-:S02]  /*eff90*/  F2FP.SATFINITE.E5M2.F32.PACK_AB_MERGE_C R2, R26, R25, RZ ;  /* 0x000000191a02723e */ /* 0x008fc400048060ff */
[----:B------:R-:W3:Y:S04]  /*effa0*/  LDL.LU R25, [R1+0x1fd0] ;  /* 0x001fd00001197983 */ /* 0x000ee80000300800 */
[----:B------:R0:W-:Y:S04]  /*effb0*/  STL [R1+0x268], R2 ;  /* 0x0002680201007387 */ /* 0x0001e80000100800 */
[----:B------:R-:W3:Y:S01]  /*effc0*/  LDL.LU R26, [R1+0x1fd4] ;  /* 0x001fd400011a7983 */ /* 0x000ee20000300800 */
[----:B------:R-:W-:Y:S02]  /*effd0*/  F2FP.SATFINITE.E5M2.F32.PACK_AB_MERGE_C R0, R29, R28, RZ ;  /* 0x0000001c1d00723e */ /* 0x000fe400048060ff */
        /* <DEDUP_REMOVED lines=8> */
[----:B------:R0:W-:Y:S02]  /*f0060*/  STL [R1+0x264], R0 ;  /* 0x0002640001007387 */ /* 0x0001e40000100800 */
[----:B------:R-:W-:Y:S02]  /*f0070*/  IMAD.X R3, R13, 0x1, R11, P0 ;  /* 0x000000010d037824 */ /* 0x000fe400000e060b */
[----:B------:R-:W3:Y:S04]  /*f0080*/  LDL.LU R23, [R1+0x1fc0] ;  /* 0x001fc00001177983 */ /* 0x000ee80000300800 */
[----:B------:R-:W3:Y:S04]  /*f0090*/  LDL.LU R24, [R1+0x1fc4] ;  /* 0x001fc40001187983 */ /* 0x000ee80000300800 */
[----:B------:R-:W-:Y:S01]  /*f00a0*/  STL.64 [R1+0x2000], R2 ;  /* 0x0020000201007387 */ /* 0x000fe20000100a00 */
[----:B0-----:R-:W-:-:S03]  /*f00b0*/  F2FP.SATFINITE.E5M2.F32.PACK_AB_MERGE_C R0, R54, R53, RZ ;  /* 0x000000353600723e */ /* 0x001fc600048060ff */
[----:B------:R-:W3:Y:S04]  /*f00c0*/  LDL.LU R53, [R1+0x1fc8] ;  /* 0x001fc80001357983 */ /* 0x000ee80000300800 */
[----:B------:R-:W3:Y:S04]  /*f00d0*/  LDL.LU R54, [R1+0x1fcc] ;  /* 0x001fcc0001367983 */ /* 0x000ee80000300800 */
[----:B------:R0:W-:Y:S02]  /*f00e0*/  STL [R1+0x260], R0 ;  /* 0x0002600001007387 */ /* 0x0001e40000100800 */
[----:B0-----:R-:W-:-:S02]  /*f00f0*/  F2FP.SATFINITE.E5M2.F32.PACK_AB_MERGE_C R0, R31, R30, RZ ;  /* 0x0000001e1f00723e */ /* 0x001fc400048060ff */
[----:B------:R-:W3:Y:S04]  /*f0100*/  LDL.LU R30, [R1+0x1fb0] ;  /* 0x001fb000011e7983 */ /* 0x000ee80000300800 */
[----:B------:R-:W3:Y:S01]  /*f0110*/  LDL.LU R31, [R1+0x1fb4] ;  /* 0x001fb400011f7983 */ /* 0x000ee20000300800 */
[----:B------:R-:W-:Y:S01]  /*f0120*/  VIADD R12, R12, UR6 ;  /* 0x000000060c0c7c36 */ /* 0x000fe20008000000 */
[----:B------:R-:W-:-:S04]  /*f0130*/  ULDC UR6, c[0x0][0x248] ;  /* 0x0000920000067ab9 */ /* 0x000fc80000000800 */
[----:B------:R-:W-:Y:S02]  /*f0140*/  SHF.R.S32.HI R13, RZ, 0x1f, R12 ;  /* 0x0000001fff0d7819 */ /* 0x000fe4000001140c */
[----:B------:R-:W-:Y:S01]  /*f0150*/  IADD3 R2, P0, R12, R4, RZ ;  /* 0x000000040c027210 */ /* 0x000fe20007f1e0ff */
[----:B------:R4:W-:Y:S04]  /*f0160*/  STL [R1+0x5144], R0 ;  /* 0x0051440001007387 */ /* 0x0009e80000100800 */
        /* <DEDUP_REMOVED lines=24> */
[----:B------:R-:W3:Y:S04]  /*f02f0*/  LDL.LU R28, [R1+0x1f98] ;  /* 0x001f9800011c7983 */ /* 0x000ee80000300800 */
[----:B------:R-:W3:Y:S01]  /*f0300*/  LDL.LU R29, [R1+0x1f9c] ;  /* 0x001f9c00011d7983 */ /* 0x000ee20000300800 */
[----:B------:R-:W-:-:S05]  /*f0310*/  IMAD.X R3, R13, 0x1, R10, P0 ;  /* 0x000000010d037824 */ /* 0x000fca00000e060a */
[----:B------:R1:W-:Y:S01]  /*f0320*/  STL.64 [R1+0x1fd0], R2 ;  /* 0x001fd00201007387 */ /* 0x0003e20000100a00 */
[----:B0-----:R-:W-:-:S05]  /*f0330*/  F2FP.SATFINITE.E5M2.F32.PACK_AB_MERGE_C R0, R24, R23, RZ ;  /* 0x000000171800723e */ /* 0x001fca00048060ff */
[----:B------:R0:W-:Y:S01]  /*f0340*/  STL [R1+0x5074], R0 ;  /* 0x0050740001007387 */ /* 0x0001e20000100800 */
[----:B-1----:R-:W-:-:S05]  /*f0350*/  IADD3 R2, P0, R12, R9, RZ ;  /* 0x000000090c027210 */ /* 0x002fca0007f1e0ff */
[----:B------:R-:W-:Y:S01]  /*f0360*/  IMAD.X R3, R13, 0x1, R11, P0 ;  /* 0x000000010d037824 */ /* 0x000fe200000e060b */
[----:B0-----:R-:W-:Y:S02]  /*f0370*/  F2FP.SATFINITE.E5M2.F32.PACK_AB_MERGE_C R0, R54, R53, RZ ;  /* 0x000000353600723e */ /* 0x001fe400048060ff */
[----:B------:R-:W3:Y:S04]  /*f0380*/  LDL.LU R53, [R1+0x1f80] ;  /* 0x001f800001357983 */ /* 0x000ee80000300800 */
[----:B------:R-:W3:Y:S04]  /*f0390*/  LDL.LU R54, [R1+0x1f84] ;  /* 0x001f840001367983 */ /* 0x000ee80000300800 */
[----:B------:R-:W-:Y:S04]  /*f03a0*/  STL.64 [R1+0x1fc0], R2 ;  /* 0x001fc00201007387 */ /* 0x000fe80000100a00 */
[----:B------:R0:W-:Y:S02]  /*f03b0*/  STL [R1+0x5088], R0 ;  /* 0x0050880001007387 */ /* 0x0001e40000100800 */
[----:B0-----:R-:W-:-:S02]  /*f03c0*/  F2FP.SATFINITE.E5M2.F32.PACK_AB_MERGE_C R0, R31, R30, RZ ;  /* 0x0000001e1f00723e */ /* 0x001fc400048060ff */
[----:B------:R-:W3:Y:S04]  /*f03d0*/  LDL.LU R30, [R1+0x1f88] ;  /* 0x001f8800011e7983 */ /* 0x000ee80000300800 */
[----:B------:R-:W3:Y:S01]  /*f03e0*/  LDL.LU R31, [R1+0x1f8c] ;  /* 0x001f8c00011f7983 */ /* 0x000ee20000300800 */
[----:B------:R-:W-:Y:S01]  /*f03f0*/  VIADD R12, R12, UR6 ;  /* 0x000000060c0c7c36 */ /* 0x000fe20008000000 */
[----:B------:R-:W-:Y:S02]  /*f0400*/  ULDC UR6, c[0x0][0x248] ;  /* 0x0000920000067ab9 */ /* 0x000fe40000000800 */
[----:B------:R4:W-:Y:S02]  /*f0410*/  STL [R1+0x5014], R0 ;  /* 0x0050140001007387 */ /* 0x0009e40000100800 */
[----:B------:R-:W-:-:S02]  /*f0420*/  SHF.R.S32.HI R13, RZ, 0x1f, R12 ;  /* 0x0000001fff0d7819 */ /* 0x000fc4000001140c */
[----:B------:R-:W-:Y:S01]  /*f0430*/  IADD3 R2, P0, R12, R4, RZ ;  /* 0x000000040c027210 */ /* 0x000fe20007f1e0ff */
[----:B------:R-:W3:Y:S04]  /*f0440*/  LDL.LU R23, [R1+0x1f70] ;  /* 0x001f700001177983 */ /* 0x000ee80000300800 */
[----:B------:R-:W3:Y:S01]  /*f0450*/  LDL.LU R24, [R1+0x1f74] ;  /* 0x001f740001187983 */ /* 0x000ee20000300800 */
[----:B------:R-:W-:Y:S01]  /*f0460*/  IMAD.X R3, R13, 0x1, R5, P0 ;  /* 0x000000010d037824 */ /* 0x000fe200000e0605 */
[----:B----4-:R-:W-:-:S05]  /*f0470*/  F2FP.SATFINITE.E5M2.F32.PACK_AB_MERGE_C R0, R56, R55, RZ ;  /* 0x000000373800723e */ /* 0x010fca00048060ff */
[----:B------:R-:W-:Y:S04]  /*f0480*/  STL [R1+0x503c], R0 ;  /* 0x00503c0001007387 */ /* 0x000fe80000100800 */
[----:B------:R-:W4:Y:S04]  /*f0490*/  LDL.LU R55, [R1+0x1f78] ;  /* 0x001f780001377983 */ /* 0x000f280000300800 */
[----:B------:R-:W4:Y:S04]  /*f04a0*/  LDL.LU R56, [R1+0x1f7c] ;  /* 0x001f7c0001387983 */ /* 0x000f280000300800 */
        /* <DEDUP_REMOVED lines=8> */
[----:B------:R0:W-:Y:S04]  /*f0530*/  STL [R1+0x4fbc], R0 ;  /* 0x004fbc0001007387 */ /* 0x0001e80000100800 */
[----:B------:R-:W2:Y:S04]  /*f0540*/  LDL.LU R59, [R1+0x1f68] ;  /* 0x001f6800013b7983 */ /* 0x000ea80000300800 */
[----:B------:R-:W2:Y:S01]  /*f0550*/  LDL.LU R27, [R1+0x1f6c] ;  /* 0x001f6c00011b7983 */ /* 0x000ea20000300800 */
[----:B---3--:R-:W-:-:S05]  /*f0560*/  F2FP.SATFINITE.E5M2.F32.PACK_AB_MERGE_C R46, R26, R25, RZ ;  /* 0x000000191a2e723e */ /* 0x008fca00048060ff */
[----:B------:R-:W-:Y:S04]  /*f0570*/  STL [R1+0x5870], R46 ;  /* 0x0058702e01007387 */ /* 0x000fe80000100800 */
[----:B------:R1:W-:Y:S04]  /*f0580*/  STL.64 [R1+0x1fa0], R2 ;  /* 0x001fa00201007387 */ /* 0x0003e80000100a00 */
[----:B------:R-:W3:Y:S04]  /*f0590*/  LDL.LU R25, [R1+0x1f50] ;  /* 0x001f500001197983 */ /* 0x000ee80000300800 */
[----:B------:R-:W3:Y:S01]  /*f05a0*/  LDL.LU R26, [R1+0x1f54] ;  /* 0x001f5400011a7983 */ /* 0x000ee20000300800 */
[----:B0-----:R-:W-:-:S02]  /*f05b0*/  F2FP.SATFINITE.E5M2.F32.PACK_AB_MERGE_C R0, R29, R28, RZ ;  /* 0x0000001c1d00723e */ /* 0x001fc400048060ff */
[----:B-1----:R-:W-:-:S03]  /*f05c0*/  IADD3 R2, P0, R12, R8, RZ ;  /* 0x000000080c027210 */ /* 0x002fc60007f1e0ff */
[----:B------:R-:W-:Y:S04]  /*f05d0*/  STL [R1+0x4e40], R0 ;  /* 0x004e400001007387 */ /* 0x000fe80000100800 */
[----:B------:R-:W3:Y:S04]  /*f05e0*/  LDL.LU R28, [R1+0x1f58] ;  /* 0x001f5800011c7983 */ /* 0x000ee80000300800 */
[----:B------:R-:W3:Y:S01]  /*f05f0*/  LDL.LU R29, [R1+0x1f5c] ;  /* 0x001f5c00011d7983 */ /* 0x000ee20000300800 */
[----:B------:R-:W-:-:S05]  /*f0600*/  IMAD.X R3, R13, 0x1, R10, P0 ;  /* 0x000000010d037824 */ /* 0x000fca00000e060a */
[----:B------:R0:W-:Y:S02]  /*f0610*/  STL.64 [R1+0x1f90], R2 ;  /* 0x001f900201007387 */ /* 0x0001e40000100a00 */
[----:B0-----:R-:W-:Y:S02]  /*f0620*/  IADD3 R2, P0, R12, R9, RZ ;  /* 0x000000090c027210 */ /* 0x001fe40007f1e0ff */
[----:B------:R-:W-:-:S03]  /*f0630*/  F2FP.SATFINITE.E5M2.F32.PACK_AB_MERGE_C R0, R54, R53, RZ ;  /* 0x000000353600723e */ /* 0x000fc600048060ff */
[----:B------:R-:W-:Y:S02]  /*f0640*/  IMAD.X R3, R13, 0x1, R11, P0 ;  /* 0x000000010d037824 */ /* 0x000fe400000e060b */
[----:B------:R0:W-:Y:S04]  /*f0650*/  STL [R1+0x4dac], R0 ;  /* 0x004dac0001007387 */ /* 0x0001e80000100800 */
[----:B------:R-:W3:Y:S04]  /*f0660*/  LDL.LU R53, [R1+0x1f40] ;  /* 0x001f400001357983 */ /* 0x000ee80000300800 */
[----:B------:R-:W3:Y:S04]  /*f0670*/  LDL.LU R54, [R1+0x1f44] ;  /* 0x001f440001367983 */ /* 0x000ee80000300800 */
[----:B------:R1:W-:Y:S01]  /*f0680*/  STL.64 [R1+0x1f80], R2 ;  /* 0x001f800201007387 */ /* 0x0003e20000100a00 */
[----:B0-----:R-:W-:-:S03]  /*f0690*/  F2FP.SATFINITE.E5M2.F32.PACK_AB_MERGE_C R0, R31, R30, RZ ;  /* 0x0000001e1f00723e */ /* 0x001fc600048060ff */
[----:B------:R-:W3:Y:S04]  /*f06a0*/  LDL.LU R30, [R1+0x1f48] ;  /* 0x001f4800011e7983 */ /* 0x000ee80000300800 */
[----:B------:R-:W3:Y:S01]  /*f06b0*/  LDL.LU R31, [R1+0x1f4c] ;  /* 0x001f4c00011f7983 */ /* 0x000ee20000300800 */
[----:B------:R-:W-:Y:S01]  /*f06c0*/  VIADD R12, R12, UR6 ;  /* 0x000000060c0c7c36 */ /* 0x000fe20008000000 */
[----:B------:R-:W-:Y:S02]  /*f06d0*/  ULDC UR6, c[0x0][0x248] ;  /* 0x0000920000067ab9 */ /* 0x000fe40000000800 */
[----:B------:R0:W-:Y:S02]  /*f06e0*/  STL [R1+0x4de8], R0 ;  /* 0x004de80001007387 */ /* 0x0001e40000100800 */
[----:B------:R-:W-:-:S02]  /*f06f0*/  SHF.R.S32.HI R13, RZ, 0x1f, R12 ;  /* 0x0000001fff0d7819 */ /* 0x000fc4000001140c */
[----:B-1----:R-:W-:Y:S02]  /*f0700*/  IADD3 R2, P0, R12, R4, RZ ;  /* 0x000000040c027210 */ /* 0x002fe40007f1e0ff */
[----:B0-----:R-:W-:-:S03]  /*f0710*/  F2FP.SATFINITE.E5M2.F32.PACK_AB_MERGE_C R0, R24, R23, RZ ;  /* 0x000000171800723e */ /* 0x001fc600048060ff */
[----:B------:R-:W-:Y:S02]  /*f0720*/  IMAD.X R3, R13, 0x1, R5, P0 ;  /* 0x000000010d037824 */ /* 0x000fe400000e0605 */
[----:B------:R4:W-:Y:S04]  /*f0730*/  STL [R1+0x4d24], R0 ;  /* 0x004d240001007387 */ /* 0x0009e80000100800 */
[----:B------:R-:W3:Y:S04]  /*f0740*/  LDL.LU R21, [R1+0x1f30] ;  /* 0x001f300001157983 */ /* 0x000ee80000300800 */
[----:B------:R-:W3:Y:S01]  /*f0750*/  LDL.LU R22, [R1+0x1f34] ;  /* 0x001f340001167983 */ /* 0x000ee20000300800 */
        /* <DEDUP_REMOVED lines=22> */
[----:B------:R-:W-:Y:S04]  /*f08c0*/  STL [R1+0x234c], R0 ;  /* 0x00234c0001007387 */ /* 0x000fe80000100800 */
[----:B------:R-:W3:Y:S01]  /*f08d0*/  LDL.LU R28, [R1+0x1f18] ;  /* 0x001f1800011c7983 */ /* 0x000ee20000300800 */
[----:B------:R-:W-:-:S03]  /*f08e0*/  IMAD.X R3, R13, 0x1, R10, P0 ;  /* 0x000000010d037824 */ /* 0x000fc600000e060a */
[----:B------:R-:W3:Y:S04]  /*f08f0*/  LDL.LU R29, [R1+0x1f1c] ;  /* 0x001f1c00011d7983 */ /* 0x000ee80000300800 */
[----:B------:R0:W-:Y:S02]  /*f0900*/  STL.64 [R1+0x1f50], R2 ;  /* 0x001f500201007387 */ /* 0x0001e40000100a00 */
[----:B0-----:R-:W-:Y:S02]  /*f0910*/  IADD3 R2, P0, R12, R9, RZ ;  /* 0x000000090c027210 */ /* 0x001fe40007f1e0ff */
[----:B------:R-:W-:-:S03]  /*f0920*/  F2FP.SATFINITE.E5M2.F32.PACK_AB_MERGE_C R0, R54, R53, RZ ;  /* 0x000000353600723e */ /* 0x000fc600048060ff */
[----:B------:R-:W-:Y:S02]  /*f0930*/  IMAD.X R3, R13, 0x1, R11, P0 ;  /* 0x000000010d037824 */ /* 0x000fe400000e060b */
[----:B------:R0:W-:Y:S04]  /*f0940*/  STL [R1+0x2340], R0 ;  /* 0x0023400001007387 */ /* 0x0001e80000100800 */
[----:B------:R-:W3:Y:S04]  /*f0950*/  LDL.LU R23, [R1+0x1f00] ;  /* 0x001f000001177983 */ /* 0x000ee80000300800 */
[----:B------:R-:W3:Y:S01]  /*f0960*/  LDL.LU R24, [R1+0x1f04] ;  /* 0x001f040001187983 */ /* 0x000ee20000300800 */
[----:B0-----:R-:W-:-:S03]  /*f0970*/  F2FP.SATFINITE.E5M2.F32.PACK_AB_MERGE_C R0, R31, R30, RZ ;  /* 0x0000001e1f00723e */ /* 0x001fc600048060ff */
[----:B------:R-:W-:Y:S04]  /*f0980*/  STL.64 [R1+0x1f40], R2 ;  /* 0x001f400201007387 */ /* 0x000fe80000100a00 */
[----:B------:R0:W-:Y:S04]  /*f0990*/  STL [R1+0x2344], R0 ;  /* 0x0023440001007387 */ /* 0x0001e80000100800 */
[----:B------:R-:W3:Y:S04]  /*f09a0*/  LDL.LU R53, [R1+0x1f08] ;  /* 0x001f080001357983 */ /* 0x000ee80000300800 */
[----:B------:R-:W3:Y:S04]  /*f09b0*/  LDL.LU R54, [R1+0x1f0c] ;  /* 0x001f0c0001367983 */ /* 0x000ee80000300800 */
[----:B------:R-:W3:Y:S04]  /*f09c0*/  LDL.LU R30, [R1+0x1ef0] ;  /* 0x001ef000011e7983 */ /* 0x000ee80000300800 */
[----:B------:R-:W3:Y:S01]  /*f09d0*/  LDL.LU R31, [R1+0x1ef4] ;  /* 0x001ef400011f7983 */ /* 0x000ee20000300800 */
[----:B------:R-:W-:Y:S01]  /*f09e0*/  VIADD R12, R12, UR6 ;  /* 0x000000060c0c7c36 */ /* 0x000fe20008000000 */
[----:B------:R-:W-:Y:S01]  /*f09f0*/  ULDC UR6, c[0x0][0x248] ;  /* 0x0000920000067ab9 */ /* 0x000fe20000000800 */
[----:B0-----:R-:W-:-:S03]  /*f0a00*/  F2FP.SATFINITE.E5M2.F32.PACK_AB_MERGE_C R0, R22, R21, RZ ;  /* 0x000000151600723e */ /* 0x001fc600048060ff */
[----:B------:R-:W-:Y:S02]  /*f0a10*/  SHF.R.S32.HI R13, RZ, 0x1f, R12 ;  /* 0x0000001fff0d7819 */ /* 0x000fe4000001140c */
[----:B------:R-:W-:Y:S01]  /*f0a20*/  IADD3 R2, P0, R12, R4, RZ ;  /* 0x000000040c027210 */ /* 0x000fe20007f1e0ff */
[----:B------:R4:W-:Y:S04]  /*f0a30*/  STL [R1+0x2138], R0 ;  /* 0x0021380001007387 */ /* 0x0009e80000100800 */
[----:B------:R-:W-:Y:S01]  /*f0a40*/  IMAD.X R3, R13, 0x1, R5, P0 ;  /* 0x000000010d037824 */ /* 0x000fe200000e0605 */
[----:B----4-:R-:W-:-:S05]  /*f0a50*/  F2FP.SATFINITE.E5M2.F32.PACK_AB_MERGE_C R0, R56, R55, RZ ;  /* 0x000000373800723e */ /* 0x010fca00048060ff */
[----:B------:R-:W-:Y:S04]  /*f0a60*/  STL [R1+0x2158], R0 ;  /* 0x0021580001007387 */ /* 0x000fe80000100800 */
[----:B------:R-:W4:Y:S04]  /*f0a70*/  LDL.LU R55, [R1+0x1ef8] ;  /* 0x001ef80001377983 */ /* 0x000f280000300800 */
[----:B------:R-:W4:Y:S04]  /*f0a80*/  LDL.LU R56, [R1+0x1efc] ;  /* 0x001efc0001387983 */ /* 0x000f280000300800 */
[----:B------:R0:W-:Y:S02]  /*f0a90*/  STL.64 [R1+0x1f30], R2 ;  /* 0x001f300201007387 */ /* 0x0001e40000100a00 */
[----:B0-----:R-:W-:-:S05]  /*f0aa0*/  IADD3 R2, P0, R12, R6, RZ ;  /* 0x000000060c027210 */ /* 0x001fca0007f1e0ff */
[----:B------:R-:W-:Y:S01]  /*f0ab0*/  IMAD.X R3, R13, 0x1, R7, P0 ;  /* 0x000000010d037824 */ /* 0x000fe200000e0607 */
[----:B------:R-:W-:-:S05]  /*f0ac0*/  F2FP.SATFINITE.E5M2.F32.PACK_AB_MERGE_C R14, R58, R57, RZ ;  /* 0x000000393a0e723e */ /* 0x000fca00048060ff */
[----:B------:R-:W-:Y:S01]  /*f0ad0*/  STL [R1+0x20a8], R14 ;  /* 0x0020a80e01007387 */ /* 0x000fe20000100800 */
[----:B--2---:R-:W-:-:S05]  /*f0ae0*/  F2FP.SATFINITE.E5M2.F32.PACK_AB_MERGE_C R0, R27, R59, RZ ;  /* 0x0000003b1b00723e */ /* 0x004fca00048060ff */
[----:B------:R-:W-:Y:S04]  /*f0af0*/  STL [R1+0x20d8], R0 ;  /* 0x0020d80001007387 */ /* 0x000fe80000100800 */
[----:B------:R-:W2:Y:S04]  /*f0b00*/  LDL.LU R57, [R1+0x1ee0] ;  /* 0x001ee00001397983 */ /* 0x000ea80000300800 */
[----:B------:R-:W2:Y:S04]  /*f0b10*/  LDL.LU R58, [R1+0x1ee4] ;  /* 0x001ee400013a7983 */ /* 0x000ea80000300800 */
[----:B------:R-:W2:Y:S04]  /*f0b20*/  LDL.LU R59, [R1+0x1ee8] ;  /* 0x001ee800013b7983 */ /* 0x000ea80000300800 */
[----:B------:R0:W-:Y:S04]  /*f0b30*/  STL.64 [R1+0x1f20], R2 ;  /* 0x001f200201007387 */ /* 0x0001e80000100a00 */
[----:B------:R-:W2:Y:S01]  /*f0b40*/  LDL.LU R27, [R1+0x1eec] ;  /* 0x001eec00011b7983 */ /* 0x000ea20000300800 */
[----:B---3--:R-:W-:-:S02]  /*f0b50*/  F2FP.SATFINITE.E5M2.F32.PACK_AB_MERGE_C R43, R26, R25, RZ ;  /* 0x000000191a2b723e */ /* 0x008fc400048060ff */
[----:B0-----:R-:W-:-:S03]  /*f0b60*/  IADD3 R2, P0, R12, R8, RZ ;  /* 0x000000080c027210 */ /* 0x001fc60007f1e0ff */
[----:B------:R-:W-:Y:S04]  /*f0b70*/  STL [R1+0x589c], R43 ;  /* 0x00589c2b01007387 */ /* 0x000fe80000100800 */
[----:B------:R-:W3:Y:S01]  /*f0b80*/  LDL.LU R25, [R1+0x1ed0] ;  /* 0x001ed00001197983 */ /* 0x000ee20000300800 */
[----:B------:R-:W-:-:S03]  /*f0b90*/  IMAD.X R3, R13, 0x1, R10, P0 ;  /* 0x000000010d037824 */ /* 0x000fc600000e060a */
[----:B------:R-:W3:Y:S01]  /*f0ba0*/  LDL.LU R26, [R1+0x1ed4] ;  /* 0x001ed400011a7983 */ /* 0x000ee20000300800 */
[----:B------:R-:W-:-:S05]  /*f0bb0*/  F2FP.SATFINITE.E5M2.F32.PACK_AB_MERGE_C R0, R29, R28, RZ ;  /* 0x0000001c1d00723e */ /* 0x000fca00048060ff */
[----:B------:R-:W-:Y:S04]  /*f0bc0*/  STL [R1+0x2048], R0 ;  /* 0x0020480001007387 */ /* 0x000fe80000100800 */
[----:B------:R-:W3:Y:S04]  /*f0bd0*/  LDL.LU R28, [R1+0x1ed8] ;  /* 0x001ed800011c7983 */ /* 0x000ee80000300800 */
[----:B------:R-:W3:Y:S04]  /*f0be0*/  LDL.LU R29, [R1+0x1edc] ;  /* 0x001edc00011d7983 */ /* 0x000ee80000300800 */
[----:B------:R0:W-:Y:S02]  /*f0bf0*/  STL.64 [R1+0x1f10], R2 ;  /* 0x001f100201007387 */ /* 0x0001e40000100a00 */
[----:B0-----:R-:W-:-:S05]  /*f0c00*/  IADD3 R2, P0, R12, R9, RZ ;  /* 0x000000090c027210 */ /* 0x001fca0007f1e0ff */
[----:B------:R-:W-:Y:S01]  /*f0c10*/  IMAD.X R3, R13, 0x1, R11, P0 ;  /* 0x000000010d037824 */ /* 0x000fe200000e060b */
[----:B------:R-:W-:-:S05]  /*f0c20*/  F2FP.SATFINITE.E5M2.F32.PACK_AB_MERGE_C R0, R24, R23, RZ ;  /* 0x000000171800723e */ /* 0x000fca00048060ff */
[----:B------:R-:W-:Y:S04]  /*f0c30*/  STL [R1+0x1f8c], R0 ;  /* 0x001f8c0001007387 */ /* 0x000fe80000100800 */
[----:B------:R0:W-:Y:S04]  /*f0c40*/  STL.64 [R1+0x1f00], R2 ;  /* 0x001f000201007387 */ /* 0x0001e80000100a00 */
[----:B------:R-:W3:Y:S01]  /*f0c50*/  LDL.LU R21, [R1+0x1ec0] ;  /* 0x001ec00001157983 */ /* 0x000ee20000300800 */
[----:B0-----:R-:W-:Y:S02]  /*f0c60*/  F2FP.SATFINITE.E5M2.F32.PACK_AB_MERGE_C R2, R54, R53, RZ ;  /* 0x000000353602723e */ /* 0x001fe400048060ff */
[----:B------:R-:W-:-:S03]  /*f0c70*/  F2FP.SATFINITE.E5M2.F32.PACK_AB_MERGE_C R0, R31, R30, RZ ;  /* 0x0000001e1f00723e */ /* 0x000fc600048060ff */
[----:B------:R0:W-:Y:S04]  /*f0c80*/  STL [R1+0x1fa8], R2 ;  /* 0x001fa80201007387 */ /* 0x0001e80000100800 */
[----:B------:R-:W3:Y:S04]  /*f0c90*/  LDL.LU R22, [R1+0x1ec4] ;  /* 0x001ec40001167983 */ /* 0x000ee80000300800 */
[----:B------:R4:W-:Y:S04]  /*f0ca0*/  STL [R1+0x1f3c], R0 ;  /* 0x001f3c0001007387 */ /* 0x0009e80000100800 */
[----:B------:R-:W3:Y:S04]  /*f0cb0*/  LDL.LU R53, [R1+0x1ec8] ;  /* 0x001ec80001357983 */ /* 0x000ee80000300800 */
[----:B------:R-:W3:Y:S04]  /*f0cc0*/  LDL.LU R54, [R1+0x1ecc] ;  /* 0x001ecc0001367983 */ /* 0x000ee80000300800 */
[----:B------:R-:W3:Y:S04]  /*f0cd0*/  LDL.LU R30, [R1+0x1eb0] ;  /* 0x001eb000011e7983 */ /* 0x000ee80000300800 */
[----:B------:R-:W3:Y:S01]  /*f0ce0*/  LDL.LU R31, [R1+0x1eb4] ;  /* 0x001eb400011f7983 */ /* 0x000ee20000300800 */
[----:B------:R-:W-:Y:S01]  /*f0cf0*/  VIADD R12, R12, UR6 ;  /* 0x000000060c0c7c36 */ /* 0x000fe20008000000 */
[----:B------:R-:W-:-:S04]  /*f0d00*/  ULDC UR6, c[0x0][0x248] ;  /* 0x0000920000067ab9 */ /* 0x000fc80000000800 */
[----:B------:R-:W-:Y:S02]  /*f0d10*/  SHF.R.S32.HI R13, RZ, 0x1f, R12 ;  /* 0x0000001fff0d7819 */ /* 0x000fe4000001140c */
[----:B0-----:R-:W-:-:S05]  /*f0d20*/  IADD3 R2, P0, R12, R4, RZ ;  /* 0x000000040c027210 */ /* 0x001fca0007f1e0ff */
        /* <DEDUP_REMOVED lines=8> */
[----:B--2---:R-:W-:-:S05]  /*f0db0*/  F2FP.SATFINITE.E5M2.F32.PACK_AB_MERGE_C R41, R58, R57, RZ ;  /* 0x000000393a29723e */ /* 0x004fca00048060ff */
[----:B------:R-:W-:Y:S04]  /*f0dc0*/  STL [R1+0x58b8], R41 ;  /* 0x0058b82901007387 */ /* 0x000fe80000100800 */
[----:B------:R-:W2:Y:S01]  /*f0dd0*/  LDL.LU R57, [R1+0x1ea0] ;  /* 0x001ea00001397983 */ /* 0x000ea20000300800 */
[----:B------:R-:W-:-:S03]  /*f0de0*/  F2FP.SATFINITE.E5M2.F32.PACK_AB_MERGE_C R0, R27, R59, RZ ;  /* 0x0000003b1b00723e */ /* 0x000fc600048060ff */
[----:B------:R-:W2:Y:S04]  /*f0df0*/  LDL.LU R58, [R1+0x1ea4] ;  /* 0x001ea400013a7983 */ /* 0x000ea80000300800 */
[----:B------:R-:W-:Y:S04]  /*f0e00*/  STL [R1+0x1f0c], R0 ;  /* 0x001f0c0001007387 */ /* 0x000fe80000100800 */
[----:B------:R-:W2:Y:S04]  /*f0e10*/  LDL.LU R59, [R1+0x1ea8] ;  /* 0x001ea800013b7983 */ /* 0x000ea80000300800 */
[----:B------:R-:W2:Y:S04]  /*f0e20*/  LDL.LU R27, [R1+0x1eac] ;  /* 0x001eac00011b7983 */ /* 0x000ea80000300800 */
[----:B------:R3:W-:Y:S04]  /*f0e30*/  STL.64 [R1+0x1ee0], R2 ;  /* 0x001ee00201007387 */ /* 0x0007e80000100a00 */
[----:B------:R-:W2:Y:S01]  /*f0e40*/  LDL.LU R23, [R1+0x1e90] ;  /* 0x001e900001177983 */ /* 0x000ea20000300800 */
[----:B---3--:R-:W-:-:S02]  /*f0e50*/  F2FP.SATFINITE.E5M2.F32.PACK_AB_MERGE_C R2, R26, R25, RZ ;  /* 0x000000191a02723e */ /* 0x008fc400048060ff */
[----:B------:R-:W-:-:S03]  /*f0e60*/  F2FP.SATFINITE.E5M2.F32.PACK_AB_MERGE_C R0, R29, R28, RZ ;  /* 0x0000001c1d00723e */ /* 0x000fc600048060ff */
[----:B------:R0:W-:Y:S04]  /*f0e70*/  STL [R1+0x1ee8], R2 ;  /* 0x001ee80201007387 */ /* 0x0001e80000100800 */
[----:B------:R-:W3:Y:S04]  /*f0e80*/  LDL.LU R24, [R1+0x1e94] ;  /* 0x001e940001187983 */ /* 0x000ee80000300800 */
[----:B------:R-:W-:Y:S01]  /*f0e90*/  STL [R1+0x1edc], R0 ;  /* 0x001edc0001007387 */ /* 0x000fe20000100800 */
[----:B0-----:R-:W-:-:S03]  /*f0ea0*/  IADD3 R2, P0, R12, R8, RZ ;  /* 0x000000080c027210 */ /* 0x001fc60007f1e0ff */
[----:B------:R-:W3:Y:S04]  /*f0eb0*/  LDL.LU R25, [R1+0x1e98] ;  /* 0x001e980001197983 */ /* 0x000ee80000300800 */
[----:B------:R-:W3:Y:S01]  /*f0ec0*/  LDL.LU R26, [R1+0x1e9c] ;  /* 0x001e9c00011a7983 */ /* 0x000ee20000300800 */
[----:B------:R-:W-:-:S03]  /*f0ed0*/  IMAD.X R3, R13, 0x1, R10, P0 ;  /* 0x000000010d037824 */ /* 0x000fc600000e060a */
[----:B------:R-:W3:Y:S04]  /*f0ee0*/  LDL.LU R28, [R1+0x1e80] ;  /* 0x001e8000011c7983 */ /* 0x000ee80000300800 */
[----:B------:R-:W3:Y:S04]  /*f0ef0*/  LDL.LU R29, [R1+0x1e84] ;  /* 0x001e8400011d7983 */ /* 0x000ee80000300800 */
[----:B------:R0:W-:Y:S02]  /*f0f00*/  STL.64 [R1+0x1ed0], R2 ;  /* 0x001ed00201007387 */ /* 0x0001e40000100a00 */
[----:B0-----:R-:W-:-:S05]  /*f0f10*/  IADD3 R2, P0, R12, R9, RZ ;  /* 0x000000090c027210 */ /* 0x001fca0007f1e0ff */
[----:B------:R-:W-:Y:S01]  /*f0f20*/  IMAD.X R3, R13, 0x1, R11, P0 ;  /* 0x000000010d037824 */ /* 0x000fe200000e060b */
[----:B------:R-:W-:-:S05]  /*f0f30*/  F2FP.SATFINITE.E5M2.F32.PACK_AB_MERGE_C R0, R22, R21, RZ ;  /* 0x000000151600723e */ /* 0x000fca00048060ff */
[----:B------:R-:W-:Y:S04]  /*f0f40*/  STL [R1+0x1ed8], R0 ;  /* 0x001ed80001007387 */ /* 0x000fe80000100800 */
        /* <DEDUP_REMOVED lines=19> */
[----:B0-----:R-:W-:-:S05]  /*f1080*/  IADD3 R2, P0, R12, R6, RZ ;  /* 0x000000060c027210 */ /* 0x001fca0007f1e0ff */
[----:B------:R-:W-:Y:S01]  /*f1090*/  IMAD.X R3, R13, 0x1, R7, P0 ;  /* 0x000000010d037824 */ /* 0x000fe200000e0607 */
[----:B--2---:R-:W-:-:S05]  /*f10a0*/  F2FP.SATFINITE.E5M2.F32.PACK_AB_MERGE_C R14, R58, R57, RZ ;  /* 0x000000393a0e723e */ /* 0x004fca00048060ff */
[----:B------:R-:W-:Y:S01]  /*f10b0*/  STL [R1+0x1eb8], R14 ;  /* 0x001eb80e01007387 */ /* 0x000fe20000100800 */
[----:B------:R-:W-:-:S05]  /*f10c0*/  F2FP.SATFINITE.E5M2.F32.PACK_AB_MERGE_C R0, R27, R59, RZ ;  /* 0x0000003b1b00723e */ /* 0x000fca00048060ff */
[----:B------:R-:W-:Y:S04]  /*f10d0*/  STL [R1+0x1eac], R0 ;  /* 0x001eac0001007387 */ /* 0x000fe80000100800 */
[----:B------:R-:W2:Y:S04]  /*f10e0*/  LDL.LU R57, [R1+0x1e60] ;  /* 0x001e600001397983 */ /* 0x000ea80000300800 */
[----:B------:R-:W2:Y:S04]  /*f10f0*/  LDL.LU R58, [R1+0x1e64] ;  /* 0x001e6400013a7983 */ /* 0x000ea80000300800 */
[----:B------:R-:W2:Y:S04]  /*f1100*/  LDL.LU R59, [R1+0x1e68] ;  /* 0x001e6800013b7983 */ /* 0x000ea80000300800 */
[----:B------:R0:W-:Y:S04]  /*f1110*/  STL.64 [R1+0x1ea0], R2 ;  /* 0x001ea00201007387 */ /* 0x0001e80000100a00 */
[----:B------:R-:W2:Y:S01]  /*f1120*/  LDL.LU R27, [R1+0x1e6c] ;  /* 0x001e6c00011b7983 */ /* 0x000ea20000300800 */
[----:B---3--:R-:W-:-:S02]  /*f1130*/  F2FP.SATFINITE.E5M2.F32.PACK_AB_MERGE_C R37, R24, R23, RZ ;  /* 0x000000171825723e */ /* 0x008fc400048060ff */
[----:B0-----:R-:W-:Y:S02]  /*f1140*/  IADD3 R2, P0, R12, R8, RZ ;  /* 0x000000080c027210 */ /* 0x001fe40007f1e0ff */
[----:B------:R-:W-:Y:S01]  /*f1150*/  F2FP.SATFINITE.E5M2.F32.PACK_AB_MERGE_C R0, R26, R25, RZ ;  /* 0x000000191a00723e */ /* 0x000fe200048060ff */
[----:B------:R-:W-:Y:S02]  /*f1160*/  STL [R1+0x58f0], R37 ;  /* 0x0058f02501007387 */ /* 0x000fe40000100800 */
[----:B------:R-:W-:Y:S02]  /*f1170*/  IMAD.X R3, R13, 0x1, R10, P0 ;  /* 0x000000010d037824 */ /* 0x000fe400000e060a */
[----:B------:R0:W-:Y:S04]  /*f1180*/  STL [R1+0x1e9c], R0 ;  /* 0x001e9c0001007387 */ /* 0x0001e80000100800 */
[----:B------:R-:W3:Y:S04]  /*f1190*/  LDL.LU R21, [R1+0x1e50] ;  /* 0x001e500001157983 */ /* 0x000ee80000300800 */
[----:B------:R-:W3:Y:S01]  /*f11a0*/  LDL.LU R22, [R1+0x1e54] ;  /* 0x001e540001167983 */ /* 0x000ee20000300800 */
[----:B0-----:R-:W-:-:S03]  /*f11b0*/  F2FP.SATFINITE.E5M2.F32.PACK_AB_MERGE_C R0, R29, R28, RZ ;  /* 0x0000001c1d00723e */ /* 0x001fc600048060ff */
[----:B------:R0:W-:Y:S04]  /*f11c0*/  STL.64 [R1+0x1e90], R2 ;  /* 0x001e900201007387 */ /* 0x0001e80000100a00 */
[----:B------:R1:W-:Y:S04]  /*f11d0*/  STL [R1+0x1e98], R0 ;  /* 0x001e980001007387 */ /* 0x0003e80000100800 */
[----:B------:R-:W3:Y:S04]  /*f11e0*/  LDL.LU R28, [R1+0x1e58] ;  /* 0x001e5800011c7983 */ /* 0x000ee80000300800 */
[----:B------:R-:W3:Y:S01]  /*f11f0*/  LDL.LU R29, [R1+0x1e5c] ;  /* 0x001e5c00011d7983 */ /* 0x000ee20000300800 */
[----:B0-----:R-:W-:-:S05]  /*f1200*/  IADD3 R2, P0, R12, R9, RZ ;  /* 0x000000090c027210 */ /* 0x001fca0007f1e0ff */
[----:B------:R-:W-:Y:S01]  /*f1210*/  IMAD.X R3, R13, 0x1, R11, P0 ;  /* 0x000000010d037824 */ /* 0x000fe200000e060b */
[----:B-1----:R-:W-:Y:S02]  /*f1220*/  F2FP.SATFINITE.E5M2.F32.PACK_AB_MERGE_C R0, R54, R53, RZ ;  /* 0x000000353600723e */ /* 0x002fe400048060ff */
        /* <DEDUP_REMOVED lines=11> */
[----:B------:R-:W3:Y:S01]  /*f12e0*/  LDL.LU R23, [R1+0x1e30] ;  /* 0x001e300001177983 */ /* 0x000ee20000300800 */
[----:B------:R-:W-:-:S03]  /*f12f0*/  IADD3 R2, P0, R12, R4, RZ ;  /* 0x000000040c027210 */ /* 0x000fc60007f1e0ff */
[----:B------:R-:W3:Y:S02]  /*f1300*/  LDL.LU R24, [R1+0x1e34] ;  /* 0x001e340001187983 */ /* 0x000ee40000300800 */
[----:B------:R-:W-:Y:S01]  /*f1310*/  IMAD.X R3, R13, 0x1, R5, P0 ;  /* 0x000000010d037824 */ /* 0x000fe200000e0605 */
[----:B----4-:R-:W-:-:S05]  /*f1320*/  F2FP.SATFINITE.E5M2.F32.PACK_AB_MERGE_C R0, R56, R55, RZ ;  /* 0x000000373800723e */ /* 0x010fca00048060ff */
[----:B------:R0:W-:Y:S04]  /*f1330*/  STL [R1+0x1e7c], R0 ;  /* 0x001e7c0001007387 */ /* 0x0001e80000100800 */
[----:B------:R-:W4:Y:S04]  /*f1340*/  LDL.LU R55, [R1+0x1e38] ;  /* 0x001e380001377983 */ /* 0x000f280000300800 */
[----:B------:R-:W4:Y:S01]  /*f1350*/  LDL.LU R56, [R1+0x1e3c] ;  /* 0x001e3c0001387983 */ /* 0x000f220000300800 */
[----:B--2---:R-:W-:-:S05]  /*f1360*/  F2FP.SATFINITE.E5M2.F32.PACK_AB_MERGE_C R36, R58, R57, RZ ;  /* 0x000000393a24723e */ /* 0x004fca00048060ff */
[----:B------:R-:W-:Y:S04]  /*f1370*/  STL [R1+0x5914], R36 ;  /* 0x0059142401007387 */ /* 0x000fe80000100800 */
[----:B------:R1:W-:Y:S01]  /*f1380*/  STL.64 [R1+0x1e70], R2 ;  /* 0x001e700201007387 */ /* 0x0003e20000100a00 */
[----:B0-----:R-:W-:-:S03]  /*f1390*/  F2FP.SATFINITE.E5M2.F32.PACK_AB_MERGE_C R0, R27, R59, RZ ;  /* 0x0000003b1b00723e */ /* 0x001fc600048060ff */
[----:B------:R-:W2:Y:S04]  /*f13a0*/  LDL.LU R25, [R1+0x1e20] ;  /* 0x001e200001197983 */ /* 0x000ea80000300800 */
[----:B------:R-:W2:Y:S04]  /*f13b0*/  LDL.LU R26, [R1+0x1e24] ;  /* 0x001e2400011a7983 */ /* 0x000ea80000300800 */
[----:B------:R-:W-:Y:S01]  /*f13c0*/  STL [R1+0x1e6c], R0 ;  /* 0x001e6c0001007387 */ /* 0x000fe20000100800 */
[----:B-1----:R-:W-:-:S03]  /*f13d0*/  IADD3 R2, P0, R12, R6, RZ ;  /* 0x000000060c027210 */ /* 0x002fc60007f1e0ff */
[----:B------:R-:W2:Y:S04]  /*f13e0*/  LDL.LU R57, [R1+0x1e28] ;  /* 0x001e280001397983 */ /* 0x000ea80000300800 */
[----:B------:R-:W2:Y:S01]  /*f13f0*/  LDL.LU R58, [R1+0x1e2c] ;  /* 0x001e2c00013a7983 */ /* 0x000ea20000300800 */
[----:B------:R-:W-:-:S03]  /*f1400*/  IMAD.X R3, R13, 0x1, R7, P0 ;  /* 0x000000010d037824 */ /* 0x000fc600000e0607 */
[----:B------:R-:W2:Y:S04]  /*f1410*/  LDL.LU R59, [R1+0x1e10] ;  /* 0x001e1000013b7983 */ /* 0x000ea80000300800 */
[----:B------:R-:W2:Y:S04]  /*f1420*/  LDL.LU R27, [R1+0x1e14] ;  /* 0x001e1400011b7983 */ /* 0x000ea80000300800 */
[----:B------:R3:W-:Y:S02]  /*f1430*/  STL.64 [R1+0x1e60], R2 ;  /* 0x001e600201007387 */ /* 0x0007e40000100a00 */
[----:B---3--:R-:W-:-:S02]  /*f1440*/  F2FP.SATFINITE.E5M2.F32.PACK_AB_MERGE_C R2, R22, R21, RZ ;  /* 0x000000151602723e */ /* 0x008fc400048060ff */
[----:B------:R-:W-:Y:S02]  /*f1450*/  F2FP.SATFINITE.E5M2.F32.PACK_AB_MERGE_C R0, R29, R28, RZ ;  /* 0x0000001c1d00723e */ /* 0x000fe400048060ff */
[----:B------:R-:W3:Y:S04]  /*f1460*/  LDL.LU R28, [R1+0x1e18] ;  /* 0x001e1800011c7983 */ /* 0x000ee80000300800 */
[----:B------:R0:W-:Y:S04]  /*f1470*/  STL [R1+0x1e68], R2 ;  /* 0x001e680201007387 */ /* 0x0001e80000100800 */
[----:B------:R-:W3:Y:S01]  /*f1480*/  LDL.LU R29, [R1+0x1e1c] ;  /* 0x001e1c00011d7983 */ /* 0x000ee20000300800 */
[----:B0-----:R-:W-:-:S03]  /*f1490*/  IADD3 R2, P0, R12, R8, RZ ;  /* 0x000000080c027210 */ /* 0x001fc60007f1e0ff */
[----:B------:R-:W-:Y:S02]  /*f14a0*/  STL [R1+0x1e5c], R0 ;  /* 0x001e5c0001007387 */ /* 0x000fe40000100800 */
        /* <DEDUP_REMOVED lines=30> */
[----:B------:R-:W-:Y:S01]  /*f1690*/  STL [R1+0x878], R14 ;  /* 0x0008780e01007387 */ /* 0x000fe20000100800 */
[----:B------:R-:W-:-:S05]  /*f16a0*/  F2FP.SATFINITE.E5M2.F32.PACK_AB_MERGE_C R0, R58, R57, RZ ;  /* 0x000000393a00723e */ /* 0x000fca00048060ff */
[----:B------:R0:W-:Y:S04]  /*f16b0*/  STL [R1+0x1e28], R0 ;  /* 0x001e280001007387 */ /* 0x0001e80000100800 */
[----:B------:R-:W2:Y:S04]  /*f16c0*/  LDL.LU R21, [R1+0x1de0] ;  /* 0x001de00001157983 */ /* 0x000ea80000300800 */
[----:B------:R-:W2:Y:S01]  /*f16d0*/  LDL.LU R22, [R1+0x1de4] ;  /* 0x001de40001167983 */ /* 0x000ea20000300800 */
[----:B0-----:R-:W-:-:S03]  /*f16e0*/  F2FP.SATFINITE.E5M2.F32.PACK_AB_MERGE_C R0, R27, R59, RZ ;  /* 0x0000003b1b00723e */ /* 0x001fc600048060ff */
[----:B------:R-:W-:Y:S04]  /*f16f0*/  STL.64 [R1+0x1e20], R2 ;  /* 0x001e200201007387 */ /* 0x000fe80000100a00 */
        /* <DEDUP_REMOVED lines=8> */
[----:B------:R-:W3:Y:S01]  /*f1780*/  LDL.LU R29, [R1+0x1ddc] ;  /* 0x001ddc00011d7983 */ /* 0x000ee20000300800 */
[----:B------:R-:W-:-:S05]  /*f1790*/  IADD3 R2, P0, R12, R8, RZ ;  /* 0x000000080c027210 */ /* 0x000fca0007f1e0ff */
[----:B------:R-:W-:-:S05]  /*f17a0*/  IMAD.X R3, R13, 0x1, R10, P0 ;  /* 0x000000010d037824 */ /* 0x000fca00000e060a */
[----:B------:R-:W-:Y:S01]  /*f17b0*/  STL.64 [R1+0x1e10], R2 ;  /* 0x001e100201007387 */ /* 0x000fe20000100a00 */
[----:B0-----:R-:W-:-:S05]  /*f17c0*/  F2FP.SATFINITE.E5M2.F32.PACK_AB_MERGE_C R0, R54, R53, RZ ;  /* 0x000000353600723e */ /* 0x001fca00048060ff */
[----:B------:R0:W-:Y:S02]  /*f17d0*/  STL [R1+0x7dc], R0 ;  /* 0x0007dc0001007387 */ /* 0x0001e40000100800 */
[----:B0-----:R-:W-:Y:S02]  /*f17e0*/  F2FP.SATFINITE.E5M2.F32.PACK_AB_MERGE_C R0, R31, R30, RZ ;  /* 0x0000001e1f00723e */ /* 0x001fe400048060ff */
[----:B------:R-:W3:Y:S04]  /*f17f0*/  LDL.LU R30, [R1+0x1dc0] ;  /* 0x001dc000011e7983 */ /* 0x000ee80000300800 */
[----:B------:R-:W3:Y:S01]  /*f1800*/  LDL.LU R31, [R1+0x1dc4] ;  /* 0x001dc400011f7983 */ /* 0x000ee20000300800 */
[----:B------:R-:W-:-:S05]  /*f1810*/  IADD3 R2, P0, R12, R9, RZ ;  /* 0x000000090c027210 */ /* 0x000fca0007f1e0ff */
[----:B------:R-:W-:-:S05]  /*f1820*/  IMAD.X R3, R13, 0x1, R11, P0 ;  /* 0x000000010d037824 */ /* 0x000fca00000e060b */
[----:B------:R0:W-:Y:S04]  /*f1830*/  STL.64 [R1+0x1e00], R2 ;  /* 0x001e000201007387 */ /* 0x0001e80000100a00 */
[----:B------:R-:W-:Y:S04]  /*f1840*/  STL [R1+0x7f0], R0 ;  /* 0x0007f00001007387 */ /* 0x000fe80000100800 */
[----:B------:R-:W3:Y:S04]  /*f1850*/  LDL.LU R25, [R1+0x1dc8] ;  /* 0x001dc80001197983 */ /* 0x000ee80000300800 */
[----:B------:R-:W3:Y:S01]  /*f1860*/  LDL.LU R26, [R1+0x1dcc] ;  /* 0x001dcc00011a7983 */ /* 0x000ee20000300800 */
[----:B0-----:R-:W-:-:S03]  /*f1870*/  F2FP.SATFINITE.E5M2.F32.PACK_AB_MERGE_C R3, R24, R23, RZ ;  /* 0x000000171803723e */ /* 0x001fc600048060ff */
[----:B------:R-:W3:Y:S01]  /*f1880*/  LDL.LU R53, [R1+0x1db0] ;  /* 0x001db00001357983 */ /* 0x000ee20000300800 */
[----:B------:R-:W-:Y:S01]  /*f1890*/  VIADD R12, R12, UR6 ;  /* 0x000000060c0c7c36 */ /* 0x000fe20008000000 */
[----:B------:R-:W-:Y:S02]  /*f18a0*/  ULDC UR6, c[0x0][0x248] ;  /* 0x0000920000067ab9 */ /* 0x000fe40000000800 */
[----:B------:R-:W3:Y:S02]  /*f18b0*/  LDL.LU R54, [R1+0x1db4] ;  /* 0x001db40001367983 */ /* 0x000ee40000300800 */
[----:B------:R-:W-:Y:S02]  /*f18c0*/  SHF.R.S32.HI R13, RZ, 0x1f, R12 ;  /* 0x0000001fff0d7819 */ /* 0x000fe4000001140c */
[----:B------:R0:W-:Y:S01]  /*f18d0*/  STL [R1+0x5980], R3 ;  /* 0x0059800301007387 */ /* 0x0001e20000100800 */
[----:B------:R-:W-:-:S03]  /*f18e0*/  IADD3 R2, P0, R12, R4, RZ ;  /* 0x000000040c027210 */ /* 0x000fc60007f1e0ff */
[----:B------:R-:W3:Y:S04]  /*f18f0*/  LDL.LU R23, [R1+0x1db8] ;  /* 0x001db80001177983 */ /* 0x000ee80000300800 */
[----:B------:R-:W3:Y:S01]  /*f1900*/  LDL.LU R24, [R1+0x1dbc] ;  /* 0x001dbc0001187983 */ /* 0x000ee20000300800 */
[----:B0-----:R-:W-:Y:S01]  /*f1910*/  IMAD.X R3, R13, 0x1, R5, P0 ;  /* 0x000000010d037824 */ /* 0x001fe200000e0605 */
[----:B----4-:R-:W-:-:S05]  /*f1920*/  F2FP.SATFINITE.E5M2.F32.PACK_AB_MERGE_C R0, R56, R55, RZ ;  /* 0x000000373800723e */ /* 0x010fca00048060ff */
[----:B------:R2:W-:Y:S04]  /*f1930*/  STL [R1+0x798], R0 ;  /* 0x0007980001007387 */ /* 0x0005e80000100800 */
[----:B------:R-:W4:Y:S04]  /*f1940*/  LDL.LU R55, [R1+0x1da0] ;  /* 0x001da00001377983 */ /* 0x000f280000300800 */
[----:B------:R-:W4:Y:S04]  /*f1950*/  LDL.LU R56, [R1+0x1da4] ;  /* 0x001da40001387983 */ /* 0x000f280000300800 */
[----:B------:R3:W-:Y:S01]  /*f1960*/  STL.64 [R1+0x1df0], R2 ;  /* 0x001df00201007387 */ /* 0x0007e20000100a00 */
[----:B------:R-:W-:-:S05]  /*f1970*/  IADD3 R14, P0, R12, R6, RZ ;  /* 0x000000060c0e7210 */ /* 0x000fca0007f1e0ff */
[----:B------:R-:W-:Y:S01]  /*f1980*/  IMAD.X R15, R13, 0x1, R7, P0 ;  /* 0x000000010d0f7824 */ /* 0x000fe200000e0607 */
[----:B--2---:R-:W-:Y:S02]  /*f1990*/  F2FP.SATFINITE.E5M2.F32.PACK_AB_MERGE_C R0, R58, R57, RZ ;  /* 0x000000393a00723e */ /* 0x004fe400048060ff */
[----:B------:R-:W2:Y:S04]  /*f19a0*/  LDL.LU R57, [R1+0x1da8] ;  /* 0x001da80001397983 */ /* 0x000ea80000300800 */
[----:B------:R-:W2:Y:S01]  /*f19b0*/  LDL.LU R58, [R1+0x1dac] ;  /* 0x001dac00013a7983 */ /* 0x000ea20000300800 */
[----:B---3--:R-:W-:-:S03]  /*f19c0*/  F2FP.SATFINITE.E5M2.F32.PACK_AB_MERGE_C R3, R27, R59, RZ ;  /* 0x0000003b1b03723e */ /* 0x008fc600048060ff */
[----:B------:R0:W-:Y:S04]  /*f19d0*/  STL [R1+0x750], R0 ;  /* 0x0007500001007387 */ /* 0x0001e80000100800 */
[----:B------:R-:W3:Y:S04]  /*f19e0*/  LDL.LU R59, [R1+0x1d90] ;  /* 0x001d9000013b7983 */ /* 0x000ee80000300800 */
[----:B------:R1:W-:Y:S01]  /*f19f0*/  STL.64 [R1+0x1de0], R14 ;  /* 0x001de00e01007387 */ /* 0x0003e20000100a00 */
[----:B0-----:R-:W-:-:S03]  /*f1a00*/  F2FP.SATFINITE.E5M2.F32.PACK_AB_MERGE_C R0, R29, R28, RZ ;  /* 0x0000001c1d00723e */ /* 0x001fc600048060ff */
[----:B------:R-:W-:Y:S04]  /*f1a10*/  STL [R1+0x6f4], R3 ;  /* 0x0006f40301007387 */ /* 0x000fe80000100800 */
[----:B------:R-:W3:Y:S04]  /*f1a20*/  LDL.LU R27, [R1+0x1d94] ;  /* 0x001d9400011b7983 */ /* 0x000ee80000300800 */
[----:B------:R0:W-:Y:S04]  /*f1a30*/  STL [R1+0x710], R0 ;  /* 0x0007100001007387 */ /* 0x0001e80000100800 */
[----:B------:R-:W3:Y:S04]  /*f1a40*/  LDL.LU R28, [R1+0x1d98] ;  /* 0x001d9800011c7983 */ /* 0x000ee80000300800 */
[----:B------:R-:W3:Y:S01]  /*f1a50*/  LDL.LU R29, [R1+0x1d9c] ;  /* 0x001d9c00011d7983 */ /* 0x000ee20000300800 */
[----:B-1----:R-:W-:-:S05]  /*f1a60*/  IADD3 R14, P0, R12, R8, RZ ;  /* 0x000000080c0e7210 */ /* 0x002fca0007f1e0ff */
[----:B------:R-:W-:-:S05]  /*f1a70*/  IMAD.X R15, R13, 0x1, R10, P0 ;  /* 0x000000010d0f7824 */ /* 0x000fca00000e060a */
[----:B------:R1:W-:Y:S01]  /*f1a80*/  STL.64 [R1+0x1dd0], R14 ;  /* 0x001dd00e01007387 */ /* 0x0003e20000100a00 */
[----:B0-----:R-:W-:-:S05]  /*f1a90*/  F2FP.SATFINITE.E5M2.F32.PACK_AB_MERGE_C R0, R31, R30, RZ ;  /* 0x0000001e1f00723e */ /* 0x001fca00048060ff */
[----:B------:R0:W-:Y:S04]  /*f1aa0*/  STL [R1+0x6b0], R0 ;  /* 0x0006b00001007387 */ /* 0x0001e80000100800 */
[----:B------:R-:W3:Y:S04]  /*f1ab0*/  LDL.LU R30, [R1+0x1d80] ;  /* 0x001d8000011e7983 */ /* 0x000ee80000300800 */
[----:B------:R-:W3:Y:S01]  /*f1ac0*/  LDL.LU R31, [R1+0x1d84] ;  /* 0x001d8400011f7983 */ /* 0x000ee20000300800 */
[----:B-1----:R-:W-:-:S05]  /*f1ad0*/  IADD3 R14, P0, R12, R9, RZ ;  /* 0x000000090c0e7210 */ /* 0x002fca0007f1e0ff */
[----:B------:R-:W-:Y:S01]  /*f1ae0*/  IMAD.X R15, R13, 0x1, R11, P0 ;  /* 0x000000010d0f7824 */ /* 0x000fe200000e060b */
[----:B------:R-:W-:-:S04]  /*f1af0*/  F2FP.SATFINITE.E5M2.F32.PACK_AB_MERGE_C R3, R26, R25, RZ ;  /* 0x000000191a03723e */ /* 0x000fc800048060ff */
[----:B------:R1:W-:Y:S01]  /*f1b00*/  STL.64 [R1+0x1dc0], R14 ;  /* 0x001dc00e01007387 */ /* 0x0003e20000100a00 */
[----:B------:R-:W-:Y:S01]  /*f1b10*/  VIADD R12, R12, UR6 ;  /* 0x000000060c0c7c36 */ /* 0x000fe20008000000 */
[----:B------:R-:W-:Y:S01]  /*f1b20*/  F2FP.SATFINITE.E5M2.F32.PACK_AB_MERGE_C R2, R22, R21, RZ ;  /* 0x000000151602723e */ /* 0x000fe200048060ff */
[----:B------:R-:W-:Y:S01]  /*f1b30*/  ULDC UR6, c[0x0][0x248] ;  /* 0x0000920000067ab9 */ /* 0x000fe20000000800 */
[----:B------:R-:W3:Y:S01]  /*f1b40*/  LDL.LU R25, [R1+0x1d88] ;  /* 0x001d880001197983 */ /* 0x000ee20000300800 */
[----:B0-----:R-:W-:-:S03]  /*f1b50*/  F2FP.SATFINITE.E5M2.F32.PACK_AB_MERGE_C R0, R54, R53, RZ ;  /* 0x000000353600723e */ /* 0x001fc600048060ff */
[----:B------:R-:W-:Y:S04]  /*f1b60*/  STL [R1+0x6b8], R3 ;  /* 0x0006b80301007387 */ /* 0x000fe80000100800 */
[----:B------:R-:W3:Y:S01]  /*f1b70*/  LDL.LU R26, [R1+0x1d8c] ;  /* 0x001d8c00011a7983 */ /* 0x000ee20000300800 */
[----:B------:R-:W-:-:S03]  /*f1b80*/  SHF.R.S32.HI R13, RZ, 0x1f, R12 ;  /* 0x0000001fff0d7819 */ /* 0x000fc6000001140c */
[----:B------:R0:W-:Y:S01]  /*f1b90*/  STL [R1+0x654], R0 ;  /* 0x0006540001007387 */ /* 0x0001e20000100800 */
[----:B-1----:R-:W-:-:S03]  /*f1ba0*/  IADD3 R14, P0, R12, R4, RZ ;  /* 0x000000040c0e7210 */ /* 0x002fc60007f1e0ff */
[----:B------:R-:W3:Y:S04]  /*f1bb0*/  LDL.LU R53, [R1+0x1d70] ;  /* 0x001d700001357983 */ /* 0x000ee80000300800 */
[----:B------:R-:W3:Y:S01]  /*f1bc0*/  LDL.LU R54, [R1+0x1d74] ;  /* 0x001d740001367983 */ /* 0x000ee20000300800 */
[----:B0-----:R-:W-:Y:S01]  /*f1bd0*/  F2FP.SATFINITE.E5M2.F32.PACK_AB_MERGE_C R0, R24, R23, RZ ;  /* 0x000000171800723e */ /* 0x001fe200048060ff */
[----:B------:R-:W-:-:S04]  /*f1be0*/  IMAD.X R15, R13, 0x1, R5, P0 ;  /* 0x000000010d0f7824 */ /* 0x000fc800000e0605 */
[----:B------:R4:W-:Y:S04]  /*f1bf0*/  STL [R1+0x65c], R0 ;  /* 0x00065c0001007387 */ /* 0x0009e80000100800 */
[----:B------:R-:W3:Y:S04]  /*f1c00*/  LDL.LU R21, [R1+0x1d78] ;  /* 0x001d780001157983 */ /* 0x000ee80000300800 */
[----:B------:R-:W3:Y:S04]  /*f1c10*/  LDL.LU R22, [R1+0x1d7c] ;  /* 0x001d7c0001167983 */ /* 0x000ee80000300800 */
[----:B------:R0:W-:Y:S01]  /*f1c20*/  STL.64 [R1+0x1db0], R14 ;  /* 0x001db00e01007387 */ /* 0x0001e20000100a00 */
[----:B----4-:R-:W-:-:S05]  /*f1c30*/  F2FP.SATFINITE.E5M2.F32.PACK_AB_MERGE_C R0, R56, R55, RZ ;  /* 0x000000373800723e */ /* 0x010fca00048060ff */
[----:B------:R2:W-:Y:S04]  /*f1c40*/  STL [R1+0x610], R0 ;  /* 0x0006100001007387 */ /* 0x0005e80000100800 */
[----:B------:R-:W4:Y:S04]  /*f1c50*/  LDL.LU R55, [R1+0x1d60] ;  /* 0x001d600001377983 */ /* 0x000f280000300800 */
[----:B------:R-:W4:Y:S01]  /*f1c60*/  LDL.LU R56, [R1+0x1d64] ;  /* 0x001d640001387983 */ /* 0x000f220000300800 */
[----:B0-----:R-:W-:-:S05]  /*f1c70*/  IADD3 R14, P0, R12, R6, RZ ;  /* 0x000000060c0e7210 */ /* 0x001fca0007f1e0ff */
[----:B------:R-:W-:Y:S01]  /*f1c80*/  IMAD.X R15, R13, 0x1, R7, P0 ;  /* 0x000000010d0f7824 */ /* 0x000fe200000e0607 */
[----:B--2---:R-:W-:-:S05]  /*f1c90*/  F2FP.SATFINITE.E5M2.F32.PACK_AB_MERGE_C R0, R58, R57, RZ ;  /* 0x000000393a00723e */ /* 0x004fca00048060ff */
[----:B------:R0:W-:Y:S04]  /*f1ca0*/  STL [R1+0x61c], R0 ;  /* 0x00061c0001007387 */ /* 0x0001e80000100800 */
[----:B------:R-:W2:Y:S04]  /*f1cb0*/  LDL.LU R57, [R1+0x1d68] ;  /* 0x001d680001397983 */ /* 0x000ea80000300800 */
[----:B------:R-:W2:Y:S01]  /*f1cc0*/  LDL.LU R58, [R1+0x1d6c] ;  /* 0x001d6c00013a7983 */ /* 0x000ea20000300800 */
[----:B---3--:R-:W-:-:S03]  /*f1cd0*/  F2FP.SATFINITE.E5M2.F32.PACK_AB_MERGE_C R3, R27, R59, RZ ;  /* 0x0000003b1b03723e */ /* 0x008fc600048060ff */
        /* <DEDUP_REMOVED lines=18> */
[----:B------:R1:W-:Y:S04]  /*f1e00*/  STL.64 [R1+0x1d80], R14 ;  /* 0x001d800e01007387 */ /* 0x0003e80000100a00 */
[----:B------:R-:W3:Y:S01]  /*f1e10*/  LDL.LU R23, [R1+0x1d48] ;  /* 0x001d480001177983 */ /* 0x000ee20000300800 */
[----:B------:R-:W-:Y:S01]  /*f1e20*/  VIADD R12, R12, UR6 ;  /* 0x000000060c0c7c36 */ /* 0x000fe20008000000 */
[----:B------:R-:W-:Y:S02]  /*f1e30*/  ULDC UR6, c[0x0][0x248] ;  /* 0x0000920000067ab9 */ /* 0x000fe40000000800 */
[----:B------:R-:W-:Y:S01]  /*f1e40*/  STL [R1+0x578], R3 ;  /* 0x0005780301007387 */ /* 0x000fe20000100800 */
[----:B0-----:R-:W-:-:S03]  /*f1e50*/  F2FP.SATFINITE.E5M2.F32.PACK_AB_MERGE_C R0, R54, R53, RZ ;  /* 0x000000353600723e */ /* 0x001fc600048060ff */
[----:B------:R-:W3:Y:S04]  /*f1e60*/  LDL.LU R24, [R1+0x1d4c] ;  /* 0x001d4c0001187983 */ /* 0x000ee80000300800 */
[----:B------:R0:W-:Y:S04]  /*f1e70*/  STL [R1+0x554], R0 ;  /* 0x0005540001007387 */ /* 0x0001e80000100800 */
[----:B------:R-:W3:Y:S04]  /*f1e80*/  LDL.LU R25, [R1+0x1d30] ;  /* 0x001d300001197983 */ /* 0x000ee80000300800 */
[----:B------:R-:W3:Y:S01]  /*f1e90*/  LDL.LU R26, [R1+0x1d34] ;  /* 0x001d3400011a7983 */ /* 0x000ee20000300800 */
[----:B------:R-:W-:-:S02]  /*f1ea0*/  SHF.R.S32.HI R13, RZ, 0x1f, R12 ;  /* 0x0000001fff0d7819 */ /* 0x000fc4000001140c */
[----:B-1----:R-:W-:Y:S01]  /*f1eb0*/  IADD3 R14, P0, R12, R4, RZ ;  /* 0x000000040c0e7210 */ /* 0x002fe20007f1e0ff */
[----:B------:R-:W3:Y:S01]  /*f1ec0*/  LDL.LU R53, [R1+0x1d38] ;  /* 0x001d380001357983 */ /* 0x000ee20000300800 */
[----:B0-----:R-:W-:-:S03]  /*f1ed0*/  F2FP.SATFINITE.E5M2.F32.PACK_AB_MERGE_C R0, R22, R21, RZ ;  /* 0x000000151600723e */ /* 0x001fc600048060ff */
[----:B------:R-:W3:Y:S01]  /*f1ee0*/  LDL.LU R54, [R1+0x1d3c] ;  /* 0x001d3c0001367983 */ /* 0x000ee20000300800 */
[----:B------:R-:W-:-:S03]  /*f1ef0*/  IMAD.X R15, R13, 0x1, R5, P0 ;  /* 0x000000010d0f7824 */ /* 0x000fc600000e0605 */
[----:B------:R-:W-:Y:S01]  /*f1f00*/  STL [R1+0x558], R0 ;  /* 0x0005580001007387 */ /* 0x000fe20000100800 */
[----:B----4-:R-:W-:-:S03]  /*f1f10*/  F2FP.SATFINITE.E5M2.F32.PACK_AB_MERGE_C R3, R56, R55, RZ ;  /* 0x000000373803723e */ /* 0x010fc600048060ff */
[----:B------:R-:W4:Y:S04]  /*f1f20*/  LDL.LU R55, [R1+0x1d20] ;  /* 0x001d200001377983 */ /* 0x000f280000300800 */
[----:B------:R0:W-:Y:S04]  /*f1f30*/  STL.64 [R1+0x1d70], R14 ;  /* 0x001d700e01007387 */ /* 0x0001e80000100a00 */
        /* <DEDUP_REMOVED lines=29> */
[----:B------:R-:W-:Y:S02]  /*f2110*/  ULDC UR6, c[0x0][0x248] ;  /* 0x0000920000067ab9 */ /* 0x000fe40000000800 */
[----:B------:R-:W-:Y:S01]  /*f2120*/  STL [R1+0x4e4], R3 ;  /* 0x0004e40301007387 */ /* 0x000fe20000100800 */
[----:B0-----:R-:W-:-:S05]  /*f2130*/  F2FP.SATFINITE.E5M2.F32.PACK_AB_MERGE_C R0, R26, R25, RZ ;  /* 0x000000191a00723e */ /* 0x001fca00048060ff */
[----:B------:R0:W-:Y:S01]  /*f2140*/  STL [R1+0x4d8], R0 ;  /* 0x0004d80001007387 */ /* 0x0001e20000100800 */
[----:B------:R-:W-:Y:S02]  /*f2150*/  SHF.R.S32.HI R13, RZ, 0x1f, R12 ;  /* 0x0000001fff0d7819 */ /* 0x000fe4000001140c */
[----:B-1----:R-:W-:Y:S01]  /*f2160*/  IADD3 R14, P0, R12, R4, RZ ;  /* 0x000000040c0e7210 */ /* 0x002fe20007f1e0ff */
[----:B------:R-:W3:Y:S04]  /*f2170*/  LDL.LU R19, [R1+0x1d08] ;  /* 0x001d080001137983 */ /* 0x000ee80000300800 */
[----:B------:R-:W3:Y:S01]  /*f2180*/  LDL.LU R20, [R1+0x1d0c] ;  /* 0x001d0c0001147983 */ /* 0x000ee20000300800 */
[----:B0-----:R-:W-:Y:S01]  /*f2190*/  F2FP.SATFINITE.E5M2.F32.PACK_AB_MERGE_C R0, R54, R53, RZ ;  /* 0x000000353600723e */ /* 0x001fe200048060ff */
[----:B------:R-:W-:-:S04]  /*f21a0*/  IMAD.X R15, R13, 0x1, R5, P0 ;  /* 0x000000010d0f7824 */ /* 0x000fc800000e0605 */
[----:B------:R-:W-:Y:S04]  /*f21b0*/  STL [R1+0x4d4], R0 ;  /* 0x0004d40001007387 */ /* 0x000fe80000100800 */
[----:B------:R-:W3:Y:S04]  /*f21c0*/  LDL.LU R21, [R1+0x1cf0] ;  /* 0x001cf00001157983 */ /* 0x000ee80000300800 */
[----:B------:R-:W3:Y:S04]  /*f21d0*/  LDL.LU R22, [R1+0x1cf4] ;  /* 0x001cf40001167983 */ /* 0x000ee80000300800 */
[----:B------:R-:W3:Y:S04]  /*f21e0*/  LDL.LU R25, [R1+0x1cf8] ;  /* 0x001cf80001197983 */ /* 0x000ee80000300800 */
[----:B------:R-:W3:Y:S01]  /*f21f0*/  LDL.LU R26, [R1+0x1cfc] ;  /* 0x001cfc00011a7983 */ /* 0x000ee20000300800 */
        /* <DEDUP_REMOVED lines=10> */
[----:B------:R-:W2:Y:S04]  /*f22a0*/  LDL.LU R56, [R1+0x1cec] ;  /* 0x001cec0001387983 */ /* 0x000ea80000300800 */
[----:B------:R-:W2:Y:S04]  /*f22b0*/  LDL.LU R57, [R1+0x1cd0] ;  /* 0x001cd00001397983 */ /* 0x000ea80000300800 */
[----:B------:R1:W-:Y:S01]  /*f22c0*/  STL.64 [R1+0x1d20], R14 ;  /* 0x001d200e01007387 */ /* 0x0003e20000100a00 */
[----:B---3--:R-:W-:-:S05]  /*f22d0*/  F2FP.SATFINITE.E5M2.F32.PACK_AB_MERGE_C R3, R27, R59, RZ ;  /* 0x0000003b1b03723e */ /* 0x008fca00048060ff */
[----:B------:R-:W-:Y:S04]  /*f22e0*/  STL [R1+0x490], R3 ;  /* 0x0004900301007387 */ /* 0x000fe80000100800 */
[----:B------:R-:W3:Y:S01]  /*f22f0*/  LDL.LU R58, [R1+0x1cd4] ;  /* 0x001cd400013a7983 */ /* 0x000ee20000300800 */
[----:B0-----:R-:W-:-:S05]  /*f2300*/  F2FP.SATFINITE.E5M2.F32.PACK_AB_MERGE_C R0, R29, R28, RZ ;  /* 0x0000001c1d00723e */ /* 0x001fca00048060ff */
[----:B------:R-:W-:Y:S01]  /*f2310*/  STL [R1+0x494], R0 ;  /* 0x0004940001007387 */ /* 0x000fe20000100800 */
[----:B-1----:R-:W-:-:S03]  /*f2320*/  IADD3 R14, P0, R12, R8, RZ ;  /* 0x000000080c0e7210 */ /* 0x002fc60007f1e0ff */
[----:B------:R-:W3:Y:S04]  /*f2330*/  LDL.LU R59, [R1+0x1cd8] ;  /* 0x001cd800013b7983 */ /* 0x000ee80000300800 */
[----:B------:R-:W3:Y:S01]  /*f2340*/  LDL.LU R27, [R1+0x1cdc] ;  /* 0x001cdc00011b7983 */ /* 0x000ee20000300800 */
[----:B------:R-:W-:-:S05]  /*f2350*/  IMAD.X R15, R13, 0x1, R10, P0 ;  /* 0x000000010d0f7824 */ /* 0x000fca00000e060a */
[----:B------:R0:W-:Y:S02]  /*f2360*/  STL.64 [R1+0x1d10], R14 ;  /* 0x001d100e01007387 */ /* 0x0001e40000100a00 */
[----:B0-----:R-:W-:-:S05]  /*f2370*/  IADD3 R14, P0, R12, R9, RZ ;  /* 0x000000090c0e7210 */ /* 0x001fca0007f1e0ff */
[----:B------:R-:W-:Y:S01]  /*f2380*/  IMAD.X R15, R13, 0x1, R11, P0 ;  /* 0x000000010d0f7824 */ /* 0x000fe200000e060b */
[----:B------:R-:W-:-:S05]  /*f2390*/  F2FP.SATFINITE.E5M2.F32.PACK_AB_MERGE_C R0, R31, R30, RZ ;  /* 0x0000001e1f00723e */ /* 0x000fca00048060ff */
[----:B------:R-:W-:Y:S04]  /*f23a0*/  STL [R1+0x478], R0 ;  /* 0x0004780001007387 */ /* 0x000fe80000100800 */
[----:B------:R-:W3:Y:S04]  /*f23b0*/  LDL.LU R23, [R1+0x1cc0] ;  /* 0x001cc00001177983 */ /* 0x000ee80000300800 */
[----:B------:R-:W3:Y:S04]  /*f23c0*/  LDL.LU R24, [R1+0x1cc4] ;  /* 0x001cc40001187983 */ /* 0x000ee80000300800 */
[----:B------:R-:W3:Y:S04]  /*f23d0*/  LDL.LU R28, [R1+0x1cc8] ;  /* 0x001cc800011c7983 */ /* 0x000ee80000300800 */
[----:B------:R0:W-:Y:S04]  /*f23e0*/  STL.64 [R1+0x1d00], R14 ;  /* 0x001d000e01007387 */ /* 0x0001e80000100a00 */
[----:B------:R-:W3:Y:S04]  /*f23f0*/  LDL.LU R29, [R1+0x1ccc] ;  /* 0x001ccc00011d7983 */ /* 0x000ee80000300800 */
[----:B------:R-:W3:Y:S04]  /*f2400*/  LDL.LU R30, [R1+0x1cb0] ;  /* 0x001cb000011e7983 */ /* 0x000ee80000300800 */
[----:B------:R-:W3:Y:S01]  /*f2410*/  LDL.LU R31, [R1+0x1cb4] ;  /* 0x001cb400011f7983 */ /* 0x000ee20000300800 */
[----:B------:R-:W-:Y:S01]  /*f2420*/  VIADD R12, R12, UR6 ;  /* 0x000000060c0c7c36 */ /* 0x000fe20008000000 */
[----:B------:R-:W-:Y:S01]  /*f2430*/  F2FP.SATFINITE.E5M2.F32.PACK_AB_MERGE_C R3, R20, R19, RZ ;  /* 0x000000131403723e */ /* 0x000fe200048060ff */
[----:B------:R-:W-:-:S03]  /*f2440*/  ULDC UR6, c[0x0][0x248] ;  /* 0x0000920000067ab9 */ /* 0x000fc60000000800 */
[----:B------:R-:W-:Y:S01]  /*f2450*/  SHF.R.S32.HI R13, RZ, 0x1f, R12 ;  /* 0x0000001fff0d7819 */ /* 0x000fe2000001140c */
[----:B------:R-:W-:Y:S01]  /*f2460*/  STL [R1+0x47c], R3 ;  /* 0x00047c0301007387 */ /* 0x000fe20000100800 */
[----:B0-----:R-:W-:Y:S02]  /*f2470*/  IADD3 R14, P0, R12, R4, RZ ;  /* 0x000000040c0e7210 */ /* 0x001fe40007f1e0ff */
[----:B------:R-:W-:-:S03]  /*f2480*/  F2FP.SATFINITE.E5M2.F32.PACK_AB_MERGE_C R0, R22, R21, RZ ;  /* 0x000000151600723e */ /* 0x000fc600048060ff */
[----:B------:R-:W-:Y:S02]  /*f2490*/  IMAD.X R15, R13, 0x1, R5, P0 ;  /* 0x000000010d0f7824 */ /* 0x000fe400000e0605 */
[----:B------:R0:W-:Y:S02]  /*f24a0*/  STL [R1+0x474], R0 ;  /* 0x0004740001007387 */ /* 0x0001e40000100800 */
[----:B0-----:R-:W-:Y:S02]  /*f24b0*/  F2FP.SATFINITE.E5M2.F32.PACK_AB_MERGE_C R0, R26, R25, RZ ;  /* 0x000000191a00723e */ /* 0x001fe400048060ff */
[----:B------:R-:W3:Y:S04]  /*f24c0*/  LDL.LU R25, [R1+0x1cb8] ;  /* 0x001cb80001197983 */ /* 0x000ee80000300800 */
[----:B------:R-:W3:Y:S01]  /*f24d0*/  LDL.LU R26, [R1+0x1cbc] ;  /* 0x001cbc00011a7983 */ /* 0x000ee20000300800 */
[----:B----4-:R-:W-:-:S03]  /*f24e0*/  F2FP.SATFINITE.E5M2.F32.PACK_AB_MERGE_C R3, R54, R53, RZ ;  /* 0x000000353603723e */ /* 0x010fc600048060ff */
[----:B------:R-:W-:Y:S04]  /*f24f0*/  STL [R1+0x470], R0 ;  /* 0x0004700001007387 */ /* 0x000fe80000100800 */
[----:B------:R-:W4:Y:S04]  /*f2500*/  LDL.LU R53, [R1+0x1ca0] ;  /* 0x001ca00001357983 */ /* 0x000f280000300800 */
[----:B------:R0:W-:Y:S04]  /*f2510*/  STL.64 [R1+0x1cf0], R14 ;  /* 0x001cf00e01007387 */ /* 0x0001e80000100a00 */
        /* <DEDUP_REMOVED lines=8> */
[----:B------:R0:W-:Y:S01]  /*f25a0*/  STL.64 [R1+0x1ce0], R14 ;  /* 0x001ce00e01007387 */ /* 0x0001e20000100a00 */
[----:B---3--:R-:W-:-:S03]  /*f25b0*/  F2FP.SATFINITE.E5M2.F32.PACK_AB_MERGE_C R3, R58, R57, RZ ;  /* 0x000000393a03723e */ /* 0x008fc600048060ff */
[----:B------:R-:W3:Y:S04]  /*f25c0*/  LDL.LU R57, [R1+0x1c90] ;  /* 0x001c900001397983 */ /* 0x000ee80000300800 */
[----:B------:R-:W-:Y:S01]  /*f25d0*/  STL [R1+0x430], R3 ;  /* 0x0004300301007387 */ /* 0x000fe20000100800 */
[----:B0-----:R-:W-:-:S03]  /*f25e0*/  IADD3 R14, P0, R12, R8, RZ ;  /* 0x000000080c0e7210 */ /* 0x001fc60007f1e0ff */
[----:B------:R-:W3:Y:S01]  /*f25f0*/  LDL.LU R58, [R1+0x1c94] ;  /* 0x001c9400013a7983 */ /* 0x000ee20000300800 */
[----:B------:R-:W-:-:S05]  /*f2600*/  F2FP.SATFINITE.E5M2.F32.PACK_AB_MERGE_C R0, R27, R59, RZ ;  /* 0x0000003b1b00723e */ /* 0x000fca00048060ff */
[----:B------:R-:W-:Y:S04]  /*f2610*/  STL [R1+0x434], R0 ;  /* 0x0004340001007387 */ /* 0x000fe80000100800 */
[----:B------:R-:W3:Y:S04]  /*f2620*/  LDL.LU R59, [R1+0x1c98] ;  /* 0x001c9800013b7983 */ /* 0x000ee80000300800 */
[----:B------:R-:W3:Y:S01]  /*f2630*/  LDL.LU R27, [R1+0x1c9c] ;  /* 0x001c9c00011b7983 */ /* 0x000ee20000300800 */
[----:B------:R-:W-:-:S05]  /*f2640*/  IMAD.X R15, R13, 0x1, R10, P0 ;  /* 0x000000010d0f7824 */ /* 0x000fca00000e060a */
[----:B------:R0:W-:Y:S02]  /*f2650*/  STL.64 [R1+0x1cd0], R14 ;  /* 0x001cd00e01007387 */ /* 0x0001e40000100a00 */
[----:B0-----:R-:W-:-:S05]  /*f2660*/  IADD3 R14, P0, R12, R9, RZ ;  /* 0x000000090c0e7210 */ /* 0x001fca0007f1e0ff */
[----:B------:R-:W-:Y:S01]  /*f2670*/  IMAD.X R15, R13, 0x1, R11, P0 ;  /* 0x000000010d0f7824 */ /* 0x000fe200000e060b */
[----:B------:R-:W-:-:S05]  /*f2680*/  F2FP.SATFINITE.E5M2.F32.PACK_AB_MERGE_C R0, R24, R23, RZ ;  /* 0x000000171800723e */ /* 0x000fca00048060ff */
[----:B------:R0:W-:Y:S04]  /*f2690*/  STL [R1+0x424], R0 ;  /* 0x0004240001007387 */ /* 0x0001e80000100800 */
[----:B------:R-:W3:Y:S01]  /*f26a0*/  LDL.LU R21, [R1+0x1c80] ;  /* 0x001c800001157983 */ /* 0x000ee20000300800 */
[----:B------:R-:W-:-:S03]  /*f26b0*/  F2FP.SATFINITE.E5M2.F32.PACK_AB_MERGE_C R3, R29, R28, RZ ;  /* 0x0000001c1d03723e */ /* 0x000fc600048060ff */
[----:B------:R1:W-:Y:S04]  /*f26c0*/  STL.64 [R1+0x1cc0], R14 ;  /* 0x001cc00e01007387 */ /* 0x0003e80000100a00 */
[----:B------:R-:W-:Y:S01]  /*f26d0*/  STL [R1+0x420], R3 ;  /* 0x0004200301007387 */ /* 0x000fe20000100800 */
[----:B0-----:R-:W-:-:S03]  /*f26e0*/  F2FP.SATFINITE.E5M2.F32.PACK_AB_MERGE_C R0, R31, R30, RZ ;  /* 0x0000001e1f00723e */ /* 0x001fc600048060ff */
        /* <DEDUP_REMOVED lines=9> */
[----:B-1----:R-:W-:Y:S02]  /*f2780*/  IADD3 R14, P0, R12, R4, RZ ;  /* 0x000000040c0e7210 */ /* 0x002fe40007f1e0ff */
[----:B0-----:R-:W-:Y:S02]  /*f2790*/  F2FP.SATFINITE.E5M2.F32.PACK_AB_MERGE_C R0, R26, R25, RZ ;  /* 0x000000191a00723e */ /* 0x001fe400048060ff */
[----:B------:R-:W3:Y:S01]  /*f27a0*/  LDL.LU R25, [R1+0x1c78] ;  /* 0x001c780001197983 */ /* 0x000ee20000300800 */
[----:B------:R-:W-:-:S03]  /*f27b0*/  IMAD.X R15, R13, 0x1, R5, P0 ;  /* 0x000000010d0f7824 */ /* 0x000fc600000e0605 */
[----:B------:R-:W3:Y:S04]  /*f27c0*/  LDL.LU R26, [R1+0x1c7c] ;  /* 0x001c7c00011a7983 */ /* 0x000ee80000300800 */
[----:B------:R4:W-:Y:S02]  /*f27d0*/  STL [R1+0x410], R0 ;  /* 0x0004100001007387 */ /* 0x0009e40000100800 */
[----:B----4-:R-:W-:Y:S02]  /*f27e0*/  F2FP.SATFINITE.E5M2.F32.PACK_AB_MERGE_C R0, R54, R53, RZ ;  /* 0x000000353600723e */ /* 0x010fe400048060ff */
[----:B------:R-:W4:Y:S04]  /*f27f0*/  LDL.LU R53, [R1+0x1c60] ;  /* 0x001c600001357983 */ /* 0x000f280000300800 */
[----:B------:R-:W4:Y:S04]  /*f2800*/  LDL.LU R54, [R1+0x1c64] ;  /* 0x001c640001367983 */ /* 0x000f280000300800 */
[----:B------:R0:W-:Y:S04]  /*f2810*/  STL.64 [R1+0x1cb0], R14 ;  /* 0x001cb00e01007387 */ /* 0x0001e80000100a00 */
[----:B------:R2:W-:Y:S01]  /*f2820*/  STL [R1+0x404], R0 ;  /* 0x0004040001007387 */ /* 0x0005e20000100800 */
[----:B0-----:R-:W-:-:S05]  /*f2830*/  IADD3 R14, P0, R12, R6, RZ ;  /* 0x000000060c0e7210 */ /* 0x001fca0007f1e0ff */
[----:B------:R-:W-:Y:S01]  /*f2840*/  IMAD.X R15, R13, 0x1, R7, P0 ;  /* 0x000000010d0f7824 */ /* 0x000fe200000e0607 */
[----:B--2---:R-:W-:Y:S02]  /*f2850*/  F2FP.SATFINITE.E5M2.F32.PACK_AB_MERGE_C R0, R56, R55, RZ ;  /* 0x000000373800723e */ /* 0x004fe400048060ff */
[----:B------:R-:W2:Y:S04]  /*f2860*/  LDL.LU R55, [R1+0x1c68] ;  /* 0x001c680001377983 */ /* 0x000ea80000300800 */
[----:B------:R-:W2:Y:S04]  /*f2870*/  LDL.LU R56, [R1+0x1c6c] ;  /* 0x001c6c0001387983 */ /* 0x000ea80000300800 */
[----:B------:R0:W-:Y:S04]  /*f2880*/  STL [R1+0x400], R0 ;  /* 0x0004000001007387 */ /* 0x0001e80000100800 */
[----:B------:R-:W2:Y:S01]  /*f2890*/  LDL.LU R23, [R1+0x1c50] ;  /* 0x001c500001177983 */ /* 0x000ea20000300800 */
[----:B---3--:R-:W-:-:S03]  /*f28a0*/  F2FP.SATFINITE.E5M2.F32.PACK_AB_MERGE_C R3, R58, R57, RZ ;  /* 0x000000393a03723e */ /* 0x008fc600048060ff */
[----:B------:R1:W-:Y:S04]  /*f28b0*/  STL.64 [R1+0x1ca0], R14 ;  /* 0x001ca00e01007387 */ /* 0x0003e80000100a00 */
[----:B------:R-:W-:Y:S04]  /*f28c0*/  STL [R1+0x3f4], R3 ;  /* 0x0003f40301007387 */ /* 0x000fe80000100800 */
[----:B------:R-:W3:Y:S01]  /*f28d0*/  LDL.LU R24, [R1+0x1c54] ;  /* 0x001c540001187983 */ /* 0x000ee20000300800 */
[----:B0-----:R-:W-:-:S05]  /*f28e0*/  F2FP.SATFINITE.E5M2.F32.PACK_AB_MERGE_C R0, R27, R59, RZ ;  /* 0x0000003b1b00723e */ /* 0x001fca00048060ff */
[----:B------:R-:W-:Y:S04]  /*f28f0*/  STL [R1+0x3f0], R0 ;  /* 0x0003f00001007387 */ /* 0x000fe80000100800 */
[----:B------:R-:W3:Y:S01]  /*f2900*/  LDL.LU R57, [R1+0x1c58] ;  /* 0x001c580001397983 */ /* 0x000ee20000300800 */
[----:B-1----:R-:W-:-:S03]  /*f2910*/  IADD3 R14, P0, R12, R8, RZ ;  /* 0x000000080c0e7210 */ /* 0x002fc60007f1e0ff */
[----:B------:R-:W3:Y:S04]  /*f2920*/  LDL.LU R58, [R1+0x1c5c] ;  /* 0x001c5c00013a7983 */ /* 0x000ee80000300800 */
[----:B------:R-:W3:Y:S01]  /*f2930*/  LDL.LU R59, [R1+0x1c40] ;  /* 0x001c4000013b7983 */ /* 0x000ee20000300800 */
[----:B------:R-:W-:-:S03]  /*f2940*/  IMAD.X R15, R13, 0x1, R10, P0 ;  /* 0x000000010d0f7824 */ /* 0x000fc600000e060a */
[----:B------:R-:W3:Y:S04]  /*f2950*/  LDL.LU R27, [R1+0x1c44] ;  /* 0x001c4400011b7983 */ /* 0x000ee80000300800 */
[----:B------:R0:W-:Y:S02]  /*f2960*/  STL.64 [R1+0x1c90], R14 ;  /* 0x001c900e01007387 */ /* 0x0001e40000100a00 */
[----:B0-----:R-:W-:-:S05]  /*f2970*/  IADD3 R14, P0, R12, R9, RZ ;  /* 0x000000090c0e7210 */ /* 0x001fca0007f1e0ff */
[----:B------:R-:W-:Y:S01]  /*f2980*/  IMAD.X R15, R13, 0x1, R11, P0 ;  /* 0x000000010d0f7824 */ /* 0x000fe200000e060b */
[----:B------:R-:W-:-:S05]  /*f2990*/  F2FP.SATFINITE.E5M2.F32.PACK_AB_MERGE_C R0, R22, R21, RZ ;  /* 0x000000151600723e */ /* 0x000fca00048060ff */
[----:B------:R0:W-:Y:S01]  /*f29a0*/  STL [R1+0x3e0], R0 ;  /* 0x0003e00001007387 */ /* 0x0001e20000100800 */
[----:B------:R-:W-:-:S03]  /*f29b0*/  F2FP.SATFINITE.E5M2.F32.PACK_AB_MERGE_C R3, R29, R28, RZ ;  /* 0x0000001c1d03723e */ /* 0x000fc600048060ff */
[----:B------:R-:W3:Y:S04]  /*f29c0*/  LDL.LU R28, [R1+0x1c48] ;  /* 0x001c4800011c7983 */ /* 0x000ee80000300800 */
[----:B------:R-:W-:Y:S01]  /*f29d0*/  STL.64 [R1+0x1c80], R14 ;  /* 0x001c800e01007387 */ /* 0x000fe20000100a00 */
[----:B0-----:R-:W-:-:S03]  /*f29e0*/  F2FP.SATFINITE.E5M2.F32.PACK_AB_MERGE_C R0, R31, R30, RZ ;  /* 0x0000001e1f00723e */ /* 0x001fc600048060ff */
[----:B------:R-:W-:Y:S04]  /*f29f0*/  STL [R1+0x3e4], R3 ;  /* 0x0003e40301007387 */ /* 0x000fe80000100800 */
[----:B------:R-:W3:Y:S04]  /*f2a00*/  LDL.LU R29, [R1+0x1c4c] ;  /* 0x001c4c00011d7983 */ /* 0x000ee80000300800 */
[----:B------:R0:W-:Y:S04]  /*f2a10*/  STL [R1+0x3d4], R0 ;  /* 0x0003d40001007387 */ /* 0x0001e80000100800 */
        /* <DEDUP_REMOVED lines=9> */
[----:B------:R-:W3:Y:S04]  /*f2ab0*/  LDL.LU R25, [R1+0x1c38] ;  /* 0x001c380001197983 */ /* 0x000ee80000300800 */
[----:B------:R-:W3:Y:S01]  /*f2ac0*/  LDL.LU R26, [R1+0x1c3c] ;  /* 0x001c3c00011a7983 */ /* 0x000ee20000300800 */
[----:B----4-:R-:W-:-:S03]  /*f2ad0*/  F2FP.SATFINITE.E5M2.F32.PACK_AB_MERGE_C R0, R54, R53, RZ ;  /* 0x000000353600723e */ /* 0x010fc600048060ff */
[----:B------:R0:W-:Y:S04]  /*f2ae0*/  STL.64 [R1+0x1c70], R14 ;  /* 0x001c700e01007387 */ /* 0x0001e80000100a00 */
[----:B------:R2:W-:Y:S04]  /*f2af0*/  STL [R1+0x3c0], R0 ;  /* 0x0003c00001007387 */ /* 0x0005e80000100800 */
[----:B------:R-:W4:Y:S04]  /*f2b00*/  LDL.LU R53, [R1+0x2330] ;  /* 0x0023300001357983 */ /* 0x000f280000300800 */
        /* <DEDUP_REMOVED lines=8> */
[----:B---3--:R-:W-:-:S02]  /*f2b90*/  F2FP.SATFINITE.E5M2.F32.PACK_AB_MERGE_C R3, R24, R23, RZ ;  /* 0x000000171803723e */ /* 0x008fc400048060ff */
[----:B0-----:R-:W-:-:S03]  /*f2ba0*/  IADD3 R14, P0, R12, R8, RZ ;  /* 0x000000080c0e7210 */ /* 0x001fc60007f1e0ff */
[----:B------:R-:W-:Y:S02]  /*f2bb0*/  STL [R1+0x3ac], R3 ;  /* 0x0003ac0301007387 */ /* 0x000fe40000100800 */
[----:B------:R-:W-:Y:S01]  /*f2bc0*/  IMAD.X R15, R13, 0x1, R10, P0 ;  /* 0x000000010d0f7824 */ /* 0x000fe200000e060a */
[----:B------:R-:W-:-:S05]  /*f2bd0*/  F2FP.SATFINITE.E5M2.F32.PACK_AB_MERGE_C R0, R58, R57, RZ ;  /* 0x000000393a00723e */ /* 0x000fca00048060ff */
        /* <DEDUP_REMOVED lines=8> */
[----:B0-----:R-:W-:-:S03]  /*f2c60*/  IADD3 R14, P0, R12, R9, RZ ;  /* 0x000000090c0e7210 */ /* 0x001fc60007f1e0ff */
[----:B------:R-:W3:Y:S04]  /*f2c70*/  LDL.LU R57, [R1+0x1c20] ;  /* 0x001c200001397983 */ /* 0x000ee80000300800 */
[----:B------:R-:W3:Y:S01]  /*f2c80*/  LDL.LU R58, [R1+0x1c24] ;  /* 0x001c2400013a7983 */ /* 0x000ee20000300800 */
[----:B------:R-:W-:-:S05]  /*f2c90*/  IMAD.X R15, R13, 0x1, R11, P0 ;  /* 0x000000010d0f7824 */ /* 0x000fca00000e060b */
[----:B------:R-:W-:Y:S04]  /*f2ca0*/  STL.64 [R1+0x1c50], R14 ;  /* 0x001c500e01007387 */ /* 0x000fe80000100a00 */
[----:B------:R-:W3:Y:S01]  /*f2cb0*/  LDL.LU R59, [R1+0x1c28] ;  /* 0x001c2800013b7983 */ /* 0x000ee20000300800 */
[----:B------:R-:W-:-:S05]  /*f2cc0*/  F2FP.SATFINITE.E5M2.F32.PACK_AB_MERGE_C R3, R29, R28, RZ ;  /* 0x0000001c1d03723e */ /* 0x000fca00048060ff */
[----:B------:R-:W-:Y:S04]  /*f2cd0*/  STL [R1+0x2ec], R3 ;  /* 0x0002ec0301007387 */ /* 0x000fe80000100800 */
[----:B------:R-:W3:Y:S01]  /*f2ce0*/  LDL.LU R27, [R1+0x1c2c] ;  /* 0x001c2c00011b7983 */ /* 0x000ee20000300800 */
[----:B-1----:R-:W-:-:S05]  /*f2cf0*/  F2FP.SATFINITE.E5M2.F32.PACK_AB_MERGE_C R0, R31, R30, RZ ;  /* 0x0000001e1f00723e */ /* 0x002fca00048060ff */
[----:B------:R0:W-:Y:S04]  /*f2d00*/  STL [R1+0x258], R0 ;  /* 0x0002580001007387 */ /* 0x0001e80000100800 */
[----:B------:R-:W3:Y:S04]  /*f2d10*/  LDL.LU R28, [R1+0x1c10] ;  /* 0x001c1000011c7983 */ /* 0x000ee80000300800 */
[----:B------:R-:W3:Y:S04]  /*f2d20*/  LDL.LU R29, [R1+0x1c14] ;  /* 0x001c1400011d7983 */ /* 0x000ee80000300800 */
[----:B------:R-:W3:Y:S04]  /*f2d30*/  LDL.LU R30, [R1+0x1c18] ;  /* 0x001c1800011e7983 */ /* 0x000ee80000300800 */
[----:B------:R-:W3:Y:S01]  /*f2d40*/  LDL.LU R31, [R1+0x1c1c] ;  /* 0x001c1c00011f7983 */ /* 0x000ee20000300800 */
[----:B------:R-:W-:Y:S01]  /*f2d50*/  VIADD R12, R12, UR6 ;  /* 0x000000060c0c7c36 */ /* 0x000fe20008000000 */
[----:B0-----:R-:W-:Y:S01]  /*f2d60*/  F2FP.SATFINITE.E5M2.F32.PACK_AB_MERGE_C R0, R26, R25, RZ ;  /* 0x000000191a00723e */ /* 0x001fe200048060ff */
[----:B------:R-:W-:-:S03]  /*f2d70*/  ULDC UR6, c[0x0][0x248] ;  /* 0x0000920000067ab9 */ /* 0x000fc60000000800 */
[----:B------:R-:W-:Y:S02]  /*f2d80*/  SHF.R.S32.HI R13, RZ, 0x1f, R12 ;  /* 0x0000001fff0d7819 */ /* 0x000fe4000001140c */
[----:B------:R-:W-:Y:S01]  /*f2d90*/  IADD3 R14, P0, R12, R4, RZ ;  /* 0x000000040c0e7210 */ /* 0x000fe20007f1e0ff */
[----:B------:R-:W-:Y:S04]  /*f2da0*/  STL [R1+0x254], R0 ;  /* 0x0002540001007387 */ /* 0x000fe80000100800 */
[----:B------:R-:W-:Y:S01]  /*f2db0*/  IMAD.X R15, R13, 0x1, R5, P0 ;  /* 0x000000010d0f7824 */ /* 0x000fe200000e0605 */
[----:B------:R-:W3:Y:S01]  /*f2dc0*/  LDL.LU R23, [R1+0x1c00] ;  /* 0x001c000001177983 */ /* 0x000ee20000300800 */
[----:B----4-:R-:W-:-:S03]  /*f2dd0*/  F2FP.SATFINITE.E5M2.F32.PACK_AB_MERGE_C R3, R54, R53, RZ ;  /* 0x000000353603723e */ /* 0x010fc600048060ff */
[----:B------:R0:W-:Y:S04]  /*f2de0*/  STL.64 [R1+0x1c40], R14 ;  /* 0x001c400e01007387 */ /* 0x0001e80000100a00 */
[----:B------:R-:W-:Y:S04]  /*f2df0*/  STL [R1+0xac], R3 ;  /* 0x0000ac0301007387 */ /* 0x000fe80000100800 */
[----:B------:R-:W4:Y:S01]  /*f2e00*/  LDL.LU R24, [R1+0x1c04] ;  /* 0x001c040001187983 */ /* 0x000f220000300800 */
[----:B0-----:R-:W-:-:S05]  /*f2e10*/  IADD3 R14, P0, R12, R6, RZ ;  /* 0x000000060c0e7210 */ /* 0x001fca0007f1e0ff */
[----:B------:R-:W-:Y:S01]  /*f2e20*/  IMAD.X R15, R13, 0x1, R7, P0 ;  /* 0x000000010d0f7824 */ /* 0x000fe200000e0607 */
[----:B--2---:R-:W-:-:S05]  /*f2e30*/  F2FP.SATFINITE.E5M2.F32.PACK_AB_MERGE_C R0, R56, R55, RZ ;  /* 0x000000373800723e */ /* 0x004fca00048060ff */
[----:B------:R-:W-:Y:S04]  /*f2e40*/  STL [R1+0x250], R0 ;  /* 0x0002500001007387 */ /* 0x000fe80000100800 */
[----:B------:R-:W2:Y:S04]  /*f2e50*/  LDL.LU R25, [R1+0x1c08] ;  /* 0x001c080001197983 */ /* 0x000ea80000300800 */
[----:B------:R-:W2:Y:S04]  /*f2e60*/  LDL.LU R26, [R1+0x1c0c] ;  /* 0x001c0c00011a7983 */ /* 0x000ea80000300800 */
[----:B------:R-:W2:Y:S04]  /*f2e70*/  LDL.LU R53, [R1+0x1bf0] ;  /* 0x001bf00001357983 */ /* 0x000ea80000300800 */
[----:B------:R-:W2:Y:S04]  /*f2e80*/  LDL.LU R54, [R1+0x1bf4] ;  /* 0x001bf40001367983 */ /* 0x000ea80000300800 */
[----:B------:R-:W2:Y:S04]  /*f2e90*/  LDL.LU R55, [R1+0x1bf8] ;  /* 0x001bf80001377983 */ /* 0x000ea80000300800 */
[----:B------:R-:W2:Y:S04]  /*f2ea0*/  LDL.LU R56, [R1+0x1bfc] ;  /* 0x001bfc0001387983 */ /* 0x000ea80000300800 */
[----:B------:R0:W-:Y:S02]  /*f2eb0*/  STL.64 [R1+0x1c38], R14 ;  /* 0x001c380e01007387 */ /* 0x0001e40000100a00 */
[----:B0-----:R-:W-:-:S02]  /*f2ec0*/  IADD3 R14, P0, R12, R8, RZ ;  /* 0x000000080c0e7210 */ /* 0x001fc40007f1e0ff */
[----:B---3--:R-:W-:-:S03]  /*f2ed0*/  F2FP.SATFINITE.E5M2.F32.PACK_AB_MERGE_C R3, R20, R19, RZ ;  /* 0x000000131403723e */ /* 0x008fc600048060ff */
[----:B------:R-:W-:Y:S02]  /*f2ee0*/  IMAD.X R15, R13, 0x1, R10, P0 ;  /* 0x000000010d0f7824 */ /* 0x000fe400000e060a */
[----:B------:R-:W-:Y:S01]  /*f2ef0*/  STL [R1+0xa4], R3 ;  /* 0x0000a40301007387 */ /* 0x000fe20000100800 */
[----:B------:R-:W-:-:S05]  /*f2f00*/  F2FP.SATFINITE.E5M2.F32.PACK_AB_MERGE_C R0, R22, R21, RZ ;  /* 0x000000151600723e */ /* 0x000fca00048060ff */
[----:B------:R0:W-:Y:S04]  /*f2f10*/  STL [R1+0xa8], R0 ;  /* 0x0000a80001007387 */ /* 0x0001e80000100800 */
[----:B------:R1:W-:Y:S01]  /*f2f20*/  STL.64 [R1+0x1c30], R14 ;  /* 0x001c300e01007387 */ /* 0x0003e20000100a00 */
[----:B0-----:R-:W-:-:S05]  /*f2f30*/  F2FP.SATFINITE.E5M2.F32.PACK_AB_MERGE_C R0, R58, R57, RZ ;  /* 0x000000393a00723e */ /* 0x001fca00048060ff */
[----:B------:R0:W-:Y:S04]  /*f2f40*/  STL [R1+0xa0], R0 ;  /* 0x0000a00001007387 */ /* 0x0001e80000100800 */
[----:B------:R-:W3:Y:S01]  /*f2f50*/  LDL.LU R57, [R1+0x1be0] ;  /* 0x001be00001397983 */ /* 0x000ee20000300800 */
[----:B-1----:R-:W-:-:S03]  /*f2f60*/  IADD3 R14, P0, R12, R9, RZ ;  /* 0x000000090c0e7210 */ /* 0x002fc60007f1e0ff */
[----:B------:R-:W3:Y:S02]  /*f2f70*/  LDL.LU R58, [R1+0x1be4] ;  /* 0x001be400013a7983 */ /* 0x000ee40000300800 */
[----:B------:R-:W-:-:S05]  /*f2f80*/  IMAD.X R15, R13, 0x1, R11, P0 ;  /* 0x000000010d0f7824 */ /* 0x000fca00000e060b */
[----:B------:R-:W-:Y:S01]  /*f2f90*/  STL.64 [R1+0x1c20], R14 ;  /* 0x001c200e01007387 */ /* 0x000fe20000100a00 */
[----:B------:R-:W-:-:S05]  /*f2fa0*/  F2FP.SATFINITE.E5M2.F32.PACK_AB_MERGE_C R3, R27, R59, RZ ;  /* 0x0000003b1b03723e */ /* 0x000fca00048060ff */
[----:B------:R-:W-:Y:S01]  /*f2fb0*/  STL [R1+0x9c], R3 ;  /* 0x00009c0301007387 */ /* 0x000fe20000100800 */
[----:B0-----:R-:W-:-:S05]  /*f2fc0*/  F2FP.SATFINITE.E5M2.F32.PACK_AB_MERGE_C R0, R29, R28, RZ ;  /* 0x0000001c1d00723e */ /* 0x001fca00048060ff */
[----:B------:R0:W-:Y:S04]  /*f2fd0*/  STL [R1+0x4ffc], R0 ;  /* 0x004ffc0001007387 */ /* 0x0001e80000100800 */
[----:B------:R-:W3:Y:S04]  /*f2fe0*/  LDL.LU R59, [R1+0x1be8] ;  /* 0x001be800013b7983 */ /* 0x000ee80000300800 */
[----:B------:R-:W3:Y:S01]  /*f2ff0*/  LDL.LU R27, [R1+0x1bec] ;  /* 0x001bec00011b7983 */ /* 0x000ee20000300800 */
[----:B0-----:R-:W-:-:S05]  /*f3000*/  F2FP.SATFINITE.E5M2.F32.PACK_AB_MERGE_C R0, R31, R30, RZ ;  /* 0x0000001e1f00723e */ /* 0x001fca00048060ff */
[----:B------:R-:W-:Y:S04]  /*f3010*/  STL [R1+0x5004], R0 ;  /* 0x0050040001007387 */ /* 0x000fe80000100800 */
[----:B------:R-:W3:Y:S04]  /*f3020*/  LDL.LU R28, [R1+0x1bd0] ;  /* 0x001bd000011c7983 */ /* 0x000ee80000300800 */
[----:B------:R-:W3:Y:S04]  /*f3030*/  LDL.LU R29, [R1+0x1bd4] ;  /* 0x001bd400011d7983 */ /* 0x000ee80000300800 */
[----:B------:R-:W3:Y:S04]  /*f3040*/  LDL.LU R30, [R1+0x1bd8] ;  /* 0x001bd800011e7983 */ /* 0x000ee80000300800 */
[----:B------:R-:W3:Y:S01]  /*f3050*/  LDL.LU R31, [R1+0x1bdc] ;  /* 0x001bdc00011f7983 */ /* 0x000ee20000300800 */
[----:B------:R-:W-:Y:S01]  /*f3060*/  VIADD R12, R12, UR6 ;  /* 0x000000060c0c7c36 */ /* 0x000fe20008000000 */
[----:B----4-:R-:W-:Y:S01]  /*f3070*/  F2FP.SATFINITE.E5M2.F32.PACK_AB_MERGE_C R3, R24, R23, RZ ;  /* 0x000000171803723e */ /* 0x010fe200048060ff */
[----:B------:R-:W-:-:S03]  /*f3080*/  ULDC UR6, c[0x0][0x248] ;  /* 0x0000920000067ab9 */ /* 0x000fc60000000800 */
[----:B------:R-:W-:Y:S02]  /*f3090*/  SHF.R.S32.HI R13, RZ, 0x1f, R12 ;  /* 0x0000001fff0d7819 */ /* 0x000fe4000001140c */
[----:B------:R-:W-:-:S05]  /*f30a0*/  IADD3 R14, P0, R12, R4, RZ ;  /* 0x000000040c0e7210 */ /* 0x000fca0007f1e0ff */
[----:B------:R-:W-:-:S05]  /*f30b0*/  IMAD.X R15, R13, 0x1, R5, P0 ;  /* 0x000000010d0f7824 */ /* 0x000fca00000e0605 */
[----:B------:R0:W-:Y:S04]  /*f30c0*/  STL.64 [R1+0x1c10], R14 ;  /* 0x001c100e01007387 */ /* 0x0001e80000100a00 */
[----:B------:R1:W-:Y:S01]  /*f30d0*/  STL [R1+0x4f9c], R3 ;  /* 0x004f9c0301007387 */ /* 0x0003e20000100800 */
[----:B0-----:R-:W-:-:S05]  /*f30e0*/  IADD3 R14, P0, R12, R6, RZ ;  /* 0x000000060c0e7210 */ /* 0x001fca0007f1e0ff */
[----:B------:R-:W-:Y:S01]  /*f30f0*/  IMAD.X R15, R13, 0x1, R7, P0 ;  /* 0x000000010d0f7824 */ /* 0x000fe200000e0607 */
[----:B--2---:R-:W-:-:S05]  /*f3100*/  F2FP.SATFINITE.E5M2.F32.PACK_AB_MERGE_C R0, R26, R25, RZ ;  /* 0x000000191a00723e */ /* 0x004fca00048060ff */
[----:B------:R0:W-:Y:S01]  /*f3110*/  STL [R1+0x4fb8], R0 ;  /* 0x004fb80001007387 */ /* 0x0001e20000100800 */
[----:B-1----:R-:W-:-:S03]  /*f3120*/  F2FP.SATFINITE.E5M2.F32.PACK_AB_MERGE_C R3, R54, R53, RZ ;  /* 0x000000353603723e */ /* 0x002fc600048060ff */
[----:B------:R-:W2:Y:S04]  /*f3130*/  LDL.LU R19, [R1+0x1bc0] ;  /* 0x001bc00001137983 */ /* 0x000ea80000300800 */
[----:B------:R1:W-:Y:S01]  /*f3140*/  STL.64 [R1+0x1c00], R14 ;  /* 0x001c000e01007387 */ /* 0x0003e20000100a00 */
[----:B0-----:R-:W-:-:S03]  /*f3150*/  F2FP.SATFINITE.E5M2.F32.PACK_AB_MERGE_C R0, R56, R55, RZ ;  /* 0x000000373800723e */ /* 0x001fc600048060ff */
[----:B------:R-:W-:Y:S04]  /*f3160*/  STL [R1+0x4e64], R3 ;  /* 0x004e640301007387 */ /* 0x000fe80000100800 */
[----:B------:R-:W2:Y:S04]  /*f3170*/  LDL.LU R20, [R1+0x1bc4] ;  /* 0x001bc40001147983 */ /* 0x000ea80000300800 */
[----:B------:R-:W-:Y:S04]  /*f3180*/  STL [R1+0x4e70], R0 ;  /* 0x004e700001007387 */ /* 0x000fe80000100800 */
[----:B------:R-:W4:Y:S04]  /*f3190*/  LDL.LU R21, [R1+0x1bc8] ;  /* 0x001bc80001157983 */ /* 0x000f280000300800 */
[----:B------:R-:W4:Y:S04]  /*f31a0*/  LDL.LU R22, [R1+0x1bcc] ;  /* 0x001bcc0001167983 */ /* 0x000f280000300800 */
[----:B------:R-:W4:Y:S04]  /*f31b0*/  LDL.LU R23, [R1+0x1bb0] ;  /* 0x001bb00001177983 */ /* 0x000f280000300800 */
[----:B------:R-:W4:Y:S04]  /*f31c0*/  LDL.LU R24, [R1+0x1bb4] ;  /* 0x001bb40001187983 */ /* 0x000f280000300800 */
[----:B------:R-:W4:Y:S04]  /*f31d0*/  LDL.LU R55, [R1+0x1bb8] ;  /* 0x001bb80001377983 */ /* 0x000f280000300800 */
[----:B------:R-:W4:Y:S01]  /*f31e0*/  LDL.LU R56, [R1+0x1bbc] ;  /* 0x001bbc0001387983 */ /* 0x000f220000300800 */
[----:B-1----:R-:W-:-:S05]  /*f31f0*/  IADD3 R14, P0, R12, R8, RZ ;  /* 0x000000080c0e7210 */ /* 0x002fca0007f1e0ff */
[----:B------:R-:W-:-:S05]  /*f3200*/  IMAD.X R15, R13, 0x1, R10, P0 ;  /* 0x000000010d0f7824 */ /* 0x000fca00000e060a */
[----:B------:R0:W-:Y:S02]  /*f3210*/  STL.64 [R1+0x1bf8], R14 ;  /* 0x001bf80e01007387 */ /* 0x0001e40000100a00 */
[----:B0-----:R-:W-:Y:S02]  /*f3220*/  IADD3 R14, P0, R12, R9, RZ ;  /* 0x000000090c0e7210 */ /* 0x001fe40007f1e0ff */
[----:B---3--:R-:W-:-:S03]  /*f3230*/  F2FP.SATFINITE.E5M2.F32.PACK_AB_MERGE_C R0, R58, R57, RZ ;  /* 0x000000393a00723e */ /* 0x008fc600048060ff */
[----:B------:R-:W-:Y:S02]  /*f3240*/  IMAD.X R15, R13, 0x1, R11, P0 ;  /* 0x000000010d0f7824 */ /* 0x000fe400000e060b */
[----:B------:R0:W-:Y:S04]  /*f3250*/  STL [R1+0x4e14], R0 ;  /* 0x004e140001007387 */ /* 0x0001e80000100800 */
[----:B------:R-:W3:Y:S04]  /*f3260*/  LDL.LU R25, [R1+0x1ba0] ;  /* 0x001ba00001197983 */ /* 0x000ee80000300800 */
[----:B------:R-:W3:Y:S04]  /*f3270*/  LDL.LU R26, [R1+0x1ba4] ;  /* 0x001ba400011a7983 */ /* 0x000ee80000300800 */
[----:B------:R-:W3:Y:S04]  /*f3280*/  LDL.LU R53, [R1+0x1ba8] ;  /* 0x001ba80001357983 */ /* 0x000ee80000300800 */
[----:B------:R-:W-:Y:S04]  /*f3290*/  STL.64 [R1+0x1bf0], R14 ;  /* 0x001bf00e01007387 */ /* 0x000fe80000100a00 */
[----:B------:R-:W3:Y:S04]  /*f32a0*/  LDL.LU R54, [R1+0x1bac] ;  /* 0x001bac0001367983 */ /* 0x000ee80000300800 */
[----:B------:R-:W3:Y:S04]  /*f32b0*/  LDL.LU R57, [R1+0x1b90] ;  /* 0x001b900001397983 */ /* 0x000ee80000300800 */
[----:B------:R-:W3:Y:S01]  /*f32c0*/  LDL.LU R58, [R1+0x1b94] ;  /* 0x001b9400013a7983 */ /* 0x000ee20000300800 */
        /* <DEDUP_REMOVED lines=9> */
[----:B------:R-:W3:Y:S01]  /*f3360*/  LDL.LU R29, [R1+0x1b84] ;  /* 0x001b8400011d7983 */ /* 0x000ee20000300800 */
[----:B------:R-:W-:Y:S01]  /*f3370*/  VIADD R12, R12, UR6 ;  /* 0x000000060c0c7c36 */ /* 0x000fe20008000000 */
[----:B------:R-:W-:-:S02]  /*f3380*/  ULDC UR6, c[0x0][0x248] ;  /* 0x0000920000067ab9 */ /* 0x000fc40000000800 */
[----:B------:R-:W3:Y:S02]  /*f3390*/  LDL.LU R30, [R1+0x1b88] ;  /* 0x001b8800011e7983 */ /* 0x000ee40000300800 */
[----:B------:R-:W-:Y:S02]  /*f33a0*/  SHF.R.S32.HI R13, RZ, 0x1f, R12 ;  /* 0x0000001fff0d7819 */ /* 0x000fe4000001140c */
[----:B------:R-:W-:-:S05]  /*f33b0*/  IADD3 R14, P0, R12, R4, RZ ;  /* 0x000000040c0e7210 */ /* 0x000fca0007f1e0ff */
[----:B------:R-:W-:-:S05]  /*f33c0*/  IMAD.X R15, R13, 0x1, R5, P0 ;  /* 0x000000010d0f7824 */ /* 0x000fca00000e0605 */
[----:B------:R0:W-:Y:S04]  /*f33d0*/  STL.64 [R1+0x1be0], R14 ;  /* 0x001be00e01007387 */ /* 0x0001e80000100a00 */
[----:B------:R-:W3:Y:S01]  /*f33e0*/  LDL.LU R31, [R1+0x1b8c] ;  /* 0x001b8c00011f7983 */ /* 0x000ee20000300800 */
[----:B0-----:R-:W-:-:S05]  /*f33f0*/  IADD3 R14, P0, R12, R6, RZ ;  /* 0x000000060c0e7210 */ /* 0x001fca0007f1e0ff */
[----:B------:R-:W-:Y:S01]  /*f3400*/  IMAD.X R15, R13, 0x1, R7, P0 ;  /* 0x000000010d0f7824 */ /* 0x000fe200000e0607 */
[----:B--2---:R-:W-:-:S05]  /*f3410*/  F2FP.SATFINITE.E5M2.F32.PACK_AB_MERGE_C R3, R20, R19, RZ ;  /* 0x000000131403723e */ /* 0x004fca00048060ff */
[----:B------:R0:W-:Y:S01]  /*f3420*/  STL [R1+0x4d80], R3 ;  /* 0x004d800301007387 */ /* 0x0001e20000100800 */
[----:B----4-:R-:W-:-:S05]  /*f3430*/  F2FP.SATFINITE.E5M2.F32.PACK_AB_MERGE_C R0, R22, R21, RZ ;  /* 0x000000151600723e */ /* 0x010fca00048060ff */
[----:B------:R1:W-:Y:S01]  /*f3440*/  STL [R1+0x4d98], R0 ;  /* 0x004d980001007387 */ /* 0x0003e20000100800 */
[----:B0-----:R-:W-:-:S03]  /*f3450*/  F2FP.SATFINITE.E5M2.F32.PACK_AB_MERGE_C R3, R24, R23, RZ ;  /* 0x000000171803723e */ /* 0x001fc600048060ff */
[----:B------:R-:W2:Y:S04]  /*f3460*/  LDL.LU R23, [R1+0x1b70] ;  /* 0x001b700001177983 */ /* 0x000ea80000300800 */
[----:B------:R0:W-:Y:S01]  /*f3470*/  STL.64 [R1+0x1bd8], R14 ;  /* 0x001bd80e01007387 */ /* 0x0001e20000100a00 */
[----:B-1----:R-:W-:-:S03]  /*f3480*/  F2FP.SATFINITE.E5M2.F32.PACK_AB_MERGE_C R0, R56, R55, RZ ;  /* 0x000000373800723e */ /* 0x002fc600048060ff */
[----:B------:R-:W-:Y:S04]  /*f3490*/  STL [R1+0x4d14], R3 ;  /* 0x004d140301007387 */ /* 0x000fe80000100800 */
[----:B------:R-:W2:Y:S04]  /*f34a0*/  LDL.LU R24, [R1+0x1b74] ;  /* 0x001b740001187983 */ /* 0x000ea80000300800 */
[----:B------:R-:W-:Y:S01]  /*f34b0*/  STL [R1+0x4d34], R0 ;  /* 0x004d340001007387 */ /* 0x000fe20000100800 */
[----:B0-----:R-:W-:-:S03]  /*f34c0*/  IADD3 R14, P0, R12, R8, RZ ;  /* 0x000000080c0e7210 */ /* 0x001fc60007f1e0ff */
[----:B------:R-:W4:Y:S04]  /*f34d0*/  LDL.LU R55, [R1+0x1b78] ;  /* 0x001b780001377983 */ /* 0x000f280000300800 */
[----:B------:R-:W4:Y:S01]  /*f34e0*/  LDL.LU R56, [R1+0x1b7c] ;  /* 0x001b7c0001387983 */ /* 0x000f220000300800 */
[----:B------:R-:W-:-:S05]  /*f34f0*/  IMAD.X R15, R13, 0x1, R10, P0 ;  /* 0x000000010d0f7824 */ /* 0x000fca00000e060a */
[----:B------:R0:W-:Y:S02]  /*f3500*/  STL.64 [R1+0x1bd0], R14 ;  /* 0x001bd00e01007387 */ /* 0x0001e40000100a00 */
[----:B0-----:R-:W-:Y:S02]  /*f3510*/  IADD3 R14, P0, R12, R9, RZ ;  /* 0x000000090c0e7210 */ /* 0x001fe40007f1e0ff */
[----:B---3--:R-:W-:-:S03]  /*f3520*/  F2FP.SATFINITE.E5M2.F32.PACK_AB_MERGE_C R0, R26, R25, RZ ;  /* 0x000000191a00723e */ /* 0x008fc600048060ff */
[----:B------:R-:W-:Y:S02]  /*f3530*/  IMAD.X R15, R13, 0x1, R11, P0 ;  /* 0x000000010d0f7824 */ /* 0x000fe400000e060b */
        /* <DEDUP_REMOVED lines=9> */
[----:B------:R-:W3:Y:S01]  /*f35d0*/  LDL.LU R54, [R1+0x1b6c] ;  /* 0x001b6c0001367983 */ /* 0x000ee20000300800 */
[----:B------:R-:W-:Y:S01]  /*f35e0*/  VIADD R12, R12, UR6 ;  /* 0x000000060c0c7c36 */ /* 0x000fe20008000000 */
[----:B------:R-:W-:-:S02]  /*f35f0*/  ULDC UR6, c[0x0][0x248] ;  /* 0x0000920000067ab9 */ /* 0x000fc40000000800 */
[----:B------:R-:W3:Y:S04]  /*f3600*/  LDL.LU R57, [R1+0x1b50] ;  /* 0x001b500001397983 */ /* 0x000ee80000300800 */
[----:B------:R-:W3:Y:S01]  /*f3610*/  LDL.LU R58, [R1+0x1b54] ;  /* 0x001b5400013a7983 */ /* 0x000ee20000300800 */
[----:B------:R-:W-:Y:S02]  /*f3620*/  SHF.R.S32.HI R13, RZ, 0x1f, R12 ;  /* 0x0000001fff0d7819 */ /* 0x000fe4000001140c */
[----:B-1----:R-:W-:-:S05]  /*f3630*/  IADD3 R14, P0, R12, R4, RZ ;  /* 0x000000040c0e7210 */ /* 0x002fca0007f1e0ff */
[----:B------:R-:W-:Y:S01]  /*f3640*/  IMAD.X R15, R13, 0x1, R5, P0 ;  /* 0x000000010d0f7824 */ /* 0x000fe200000e0605 */
[----:B0-----:R-:W-:-:S05]  /*f3650*/  F2FP.SATFINITE.E5M2.F32.PACK_AB_MERGE_C R0, R27, R59, RZ ;  /* 0x0000003b1b00723e */ /* 0x001fca00048060ff */
[----:B------:R0:W-:Y:S04]  /*f3660*/  STL [R1+0x21bc], R0 ;  /* 0x0021bc0001007387 */ /* 0x0001e80000100800 */
[----:B------:R-:W3:Y:S01]  /*f3670*/  LDL.LU R59, [R1+0x1b58] ;  /* 0x001b5800013b7983 */ /* 0x000ee20000300800 */
[----:B0-----:R-:W-:-:S03]  /*f3680*/  F2FP.SATFINITE.E5M2.F32.PACK_AB_MERGE_C R0, R29, R28, RZ ;  /* 0x0000001c1d00723e */ /* 0x001fc600048060ff */
[----:B------:R0:W-:Y:S04]  /*f3690*/  STL.64 [R1+0x1bc0], R14 ;  /* 0x001bc00e01007387 */ /* 0x0001e80000100a00 */
[----:B------:R-:W-:Y:S04]  /*f36a0*/  STL [R1+0x20bc], R0 ;  /* 0x0020bc0001007387 */ /* 0x000fe80000100800 */
[----:B------:R-:W3:Y:S04]  /*f36b0*/  LDL.LU R27, [R1+0x1b5c] ;  /* 0x001b5c00011b7983 */ /* 0x000ee80000300800 */
[----:B------:R-:W3:Y:S04]  /*f36c0*/  LDL.LU R28, [R1+0x1b40] ;  /* 0x001b4000011c7983 */ /* 0x000ee80000300800 */
[----:B------:R-:W3:Y:S01]  /*f36d0*/  LDL.LU R29, [R1+0x1b44] ;  /* 0x001b4400011d7983 */ /* 0x000ee20000300800 */
[----:B------:R-:W-:-:S05]  /*f36e0*/  F2FP.SATFINITE.E5M2.F32.PACK_AB_MERGE_C R52, R31, R30, RZ ;  /* 0x0000001e1f34723e */ /* 0x000fca00048060ff */
[----:B------:R-:W-:Y:S04]  /*f36f0*/  STL [R1+0x5878], R52 ;  /* 0x0058783401007387 */ /* 0x000fe80000100800 */
[----:B------:R-:W3:Y:S04]  /*f3700*/  LDL.LU R30, [R1+0x1b48] ;  /* 0x001b4800011e7983 */ /* 0x000ee80000300800 */
[----:B------:R-:W3:Y:S01]  /*f3710*/  LDL.LU R31, [R1+0x1b4c] ;  /* 0x001b4c00011f7983 */ /* 0x000ee20000300800 */
[----:B0-----:R-:W-:-:S05]  /*f3720*/  IADD3 R14, P0, R12, R6, RZ ;  /* 0x000000060c0e7210 */ /* 0x001fca0007f1e0ff */
[----:B------:R-:W-:-:S05]  /*f3730*/  IMAD.X R15, R13, 0x1, R7, P0 ;  /* 0x000000010d0f7824 */ /* 0x000fca00000e0607 */
[----:B------:R0:W-:Y:S02]  /*f3740*/  STL.64 [R1+0x1bb8], R14 ;  /* 0x001bb80e01007387 */ /* 0x0001e40000100a00 */
[----:B0-----:R-:W-:-:S05]  /*f3750*/  IADD3 R14, P0, R12, R8, RZ ;  /* 0x000000080c0e7210 */ /* 0x001fca0007f1e0ff */
[----:B------:R-:W-:Y:S01]  /*f3760*/  IMAD.X R15, R13, 0x1, R10, P0 ;  /* 0x000000010d0f7824 */ /* 0x000fe200000e060a */
[----:B--2---:R-:W-:Y:S02]  /*f3770*/  F2FP.SATFINITE.E5M2.F32.PACK_AB_MERGE_C R0, R24, R23, RZ ;  /* 0x000000171800723e */ /* 0x004fe400048060ff */
[----:B----4-:R-:W-:-:S05]  /*f3780*/  F2FP.SATFINITE.E5M2.F32.PACK_AB_MERGE_C R50, R56, R55, RZ ;  /* 0x000000373832723e */ /* 0x010fca00048060ff */
[----:B------:R-:W-:Y:S04]  /*f3790*/  STL [R1+0x5880], R50 ;  /* 0x0058803201007387 */ /* 0x000fe80000100800 */
[----:B------:R-:W-:Y:S04]  /*f37a0*/  STL [R1+0x2008], R0 ;  /* 0x0020080001007387 */ /* 0x000fe80000100800 */
[----:B------:R-:W2:Y:S04]  /*f37b0*/  LDL.LU R23, [R1+0x1b30] ;  /* 0x001b300001177983 */ /* 0x000ea80000300800 */
[----:B------:R-:W2:Y:S04]  /*f37c0*/  LDL.LU R24, [R1+0x1b34] ;  /* 0x001b340001187983 */ /* 0x000ea80000300800 */
[----:B------:R-:W4:Y:S04]  /*f37d0*/  LDL.LU R55, [R1+0x1b38] ;  /* 0x001b380001377983 */ /* 0x000f280000300800 */
[----:B------:R0:W-:Y:S04]  /*f37e0*/  STL.64 [R1+0x1bb0], R14 ;  /* 0x001bb00e01007387 */ /* 0x0001e80000100a00 */
[----:B------:R-:W4:Y:S01]  /*f37f0*/  LDL.LU R56, [R1+0x1b3c] ;  /* 0x001b3c0001387983 */ /* 0x000f220000300800 */
[----:B0-----:R-:W-:-:S05]  /*f3800*/  IADD3 R14, P0, R12, R9, RZ ;  /* 0x000000090c0e7210 */ /* 0x001fca0007f1e0ff */
[----:B------:R-:W-:Y:S01]  /*f3810*/  IMAD.X R15, R13, 0x1, R11, P0 ;  /* 0x000000010d0f7824 */ /* 0x000fe200000e060b */
[----:B---3--:R-:W-:-:S05]  /*f3820*/  F2FP.SATFINITE.E5M2.F32.PACK_AB_MERGE_C R0, R26, R25, RZ ;  /* 0x000000191a00723e */ /* 0x008fca00048060ff */
[----:B------:R0:W-:Y:S01]  /*f3830*/  STL [R1+0x1f9c], R0 ;  /* 0x001f9c0001007387 */ /* 0x0001e20000100800 */
[----:B------:R-:W-:-:S05]  /*f3840*/  F2FP.SATFINITE.E5M2.F32.PACK_AB_MERGE_C R48, R54, R53, RZ ;  /* 0x000000353630723e */ /* 0x000fca00048060ff */
[----:B------:R-:W-:Y:S01]  /*f3850*/  STL [R1+0x5884], R48 ;  /* 0x0058843001007387 */ /* 0x000fe20000100800 */
[----:B0-----:R-:W-:-:S03]  /*f3860*/  F2FP.SATFINITE.E5M2.F32.PACK_AB_MERGE_C R0, R58, R57, RZ ;  /* 0x000000393a00723e */ /* 0x001fc600048060ff */
[----:B------:R0:W-:Y:S04]  /*f3870*/  STL.64 [R1+0x1ba8], R14 ;  /* 0x001ba80e01007387 */ /* 0x0001e80000100a00 */
[----:B------:R-:W3:Y:S04]  /*f3880*/  LDL.LU R25, [R1+0x1b20] ;  /* 0x001b200001197983 */ /* 0x000ee80000300800 */
[----:B------:R-:W3:Y:S04]  /*f3890*/  LDL.LU R26, [R1+0x1b24] ;  /* 0x001b2400011a7983 */ /* 0x000ee80000300800 */
[----:B------:R1:W-:Y:S04]  /*f38a0*/  STL [R1+0x1f58], R0 ;  /* 0x001f580001007387 */ /* 0x0003e80000100800 */
[----:B------:R-:W3:Y:S04]  /*f38b0*/  LDL.LU R53, [R1+0x1b28] ;  /* 0x001b280001357983 */ /* 0x000ee80000300800 */
[----:B------:R-:W3:Y:S04]  /*f38c0*/  LDL.LU R54, [R1+0x1b2c] ;  /* 0x001b2c0001367983 */ /* 0x000ee80000300800 */
[----:B------:R-:W3:Y:S01]  /*f38d0*/  LDL.LU R57, [R1+0x1b10] ;  /* 0x001b100001397983 */ /* 0x000ee20000300800 */
[----:B------:R-:W-:Y:S01]  /*f38e0*/  VIADD R12, R12, UR6 ;  /* 0x000000060c0c7c36 */ /* 0x000fe20008000000 */
[----:B------:R-:W-:-:S02]  /*f38f0*/  ULDC UR6, c[0x0][0x248] ;  /* 0x0000920000067ab9 */ /* 0x000fc40000000800 */
[----:B------:R-:W3:Y:S02]  /*f3900*/  LDL.LU R58, [R1+0x1b14] ;  /* 0x001b1400013a7983 */ /* 0x000ee40000300800 */
[----:B------:R-:W-:Y:S02]  /*f3910*/  SHF.R.S32.HI R13, RZ, 0x1f, R12 ;  /* 0x0000001fff0d7819 */ /* 0x000fe4000001140c */
[----:B0-----:R-:W-:-:S05]  /*f3920*/  IADD3 R14, P0, R12, R4, RZ ;  /* 0x000000040c0e7210 */ /* 0x001fca0007f1e0ff */
[----:B------:R-:W-:Y:S01]  /*f3930*/  IMAD.X R15, R13, 0x1, R5, P0 ;  /* 0x000000010d0f7824 */ /* 0x000fe200000e0605 */
[----:B-1----:R-:W-:-:S05]  /*f3940*/  F2FP.SATFINITE.E5M2.F32.PACK_AB_MERGE_C R0, R27, R59, RZ ;  /* 0x0000003b1b00723e */ /* 0x002fca00048060ff */
        /* <DEDUP_REMOVED lines=8> */
[----:B------:R-:W-:-:S03]  /*f39d0*/  F2FP.SATFINITE.E5M2.F32.PACK_AB_MERGE_C R45, R31, R30, RZ ;  /* 0x0000001e1f2d723e */ /* 0x000fc600048060ff */
[----:B------:R-:W3:Y:S04]  /*f39e0*/  LDL.LU R30, [R1+0x1b08] ;  /* 0x001b0800011e7983 */ /* 0x000ee80000300800 */
[----:B------:R-:W3:Y:S01]  /*f39f0*/  LDL.LU R31, [R1+0x1b0c] ;  /* 0x001b0c00011f7983 */ /* 0x000ee20000300800 */
[----:B0-----:R-:W-:-:S05]  /*f3a00*/  IADD3 R14, P0, R12, R6, RZ ;  /* 0x000000060c0e7210 */ /* 0x001fca0007f1e0ff */
[----:B------:R-:W-:Y:S01]  /*f3a10*/  IMAD.X R15, R13, 0x1, R7, P0 ;  /* 0x000000010d0f7824 */ /* 0x000fe200000e0607 */
[----:B------:R-:W-:Y:S01]  /*f3a20*/  STL [R1+0x5890], R45 ;  /* 0x0058902d01007387 */ /* 0x000fe20000100800 */
[----:B--2---:R-:W-:Y:S02]  /*f3a30*/  F2FP.SATFINITE.E5M2.F32.PACK_AB_MERGE_C R0, R24, R23, RZ ;  /* 0x000000171800723e */ /* 0x004fe400048060ff */
[----:B----4-:R-:W-:-:S05]  /*f3a40*/  F2FP.SATFINITE.E5M2.F32.PACK_AB_MERGE_C R44, R56, R55, RZ ;  /* 0x00000037382c723e */ /* 0x010fca00048060ff */
[----:B------:R-:W-:Y:S04]  /*f3a50*/  STL [R1+0x5898], R44 ;  /* 0x0058982c01007387 */ /* 0x000fe80000100800 */
[----:B------:R0:W-:Y:S04]  /*f3a60*/  STL.64 [R1+0x1b98], R14 ;  /* 0x001b980e01007387 */ /* 0x0001e80000100a00 */
[----:B------:R-:W-:Y:S04]  /*f3a70*/  STL [R1+0x1e18], R0 ;  /* 0x001e180001007387 */ /* 0x000fe80000100800 */
[----:B------:R-:W2:Y:S01]  /*f3a80*/  LDL.LU R23, [R1+0x1af0] ;  /* 0x001af00001177983 */ /* 0x000ea20000300800 */
[----:B0-----:R-:W-:-:S03]  /*f3a90*/  IADD3 R14, P0, R12, R8, RZ ;  /* 0x000000080c0e7210 */ /* 0x001fc60007f1e0ff */
[----:B------:R-:W2:Y:S02]  /*f3aa0*/  LDL.LU R24, [R1+0x1af4] ;  /* 0x001af40001187983 */ /* 0x000ea40000300800 */
[----:B------:R-:W-:Y:S02]  /*f3ab0*/  IMAD.X R15, R13, 0x1, R10, P0 ;  /* 0x000000010d0f7824 */ /* 0x000fe400000e060a */
[----:B------:R-:W4:Y:S04]  /*f3ac0*/  LDL.LU R55, [R1+0x1af8] ;  /* 0x001af80001377983 */ /* 0x000f280000300800 */
[----:B------:R0:W-:Y:S04]  /*f3ad0*/  STL.64 [R1+0x1b90], R14 ;  /* 0x001b900e01007387 */ /* 0x0001e80000100a00 */
[----:B------:R-:W4:Y:S01]  /*f3ae0*/  LDL.LU R56, [R1+0x1afc] ;  /* 0x001afc0001387983 */ /* 0x000f220000300800 */
[----:B0-----:R-:W-:-:S02]  /*f3af0*/  IADD3 R14, P0, R12, R9, RZ ;  /* 0x000000090c0e7210 */ /* 0x001fc40007f1e0ff */
        /* <DEDUP_REMOVED lines=10> */
[----:B------:R-:W3:Y:S01]  /*f3ba0*/  LDL.LU R53, [R1+0x1ae8] ;  /* 0x001ae80001357983 */ /* 0x000ee20000300800 */
[----:B------:R-:W-:Y:S01]  /*f3bb0*/  VIADD R12, R12, UR6 ;  /* 0x000000060c0c7c36 */ /* 0x000fe20008000000 */
[----:B------:R-:W-:-:S02]  /*f3bc0*/  ULDC UR6, c[0x0][0x248] ;  /* 0x0000920000067ab9 */ /* 0x000fc40000000800 */
[----:B------:R-:W3:Y:S04]  /*f3bd0*/  LDL.LU R54, [R1+0x1aec] ;  /* 0x001aec0001367983 */ /* 0x000ee80000300800 */
[----:B------:R-:W3:Y:S04]  /*f3be0*/  LDL.LU R57, [R1+0x1ad0] ;  /* 0x001ad00001397983 */ /* 0x000ee80000300800 */
[----:B------:R-:W3:Y:S01]  /*f3bf0*/  LDL.LU R58, [R1+0x1ad4] ;  /* 0x001ad400013a7983 */ /* 0x000ee20000300800 */
[----:B------:R-:W-:Y:S02]  /*f3c00*/  SHF.R.S32.HI R13, RZ, 0x1f, R12 ;  /* 0x0000001fff0d7819 */ /* 0x000fe4000001140c */
[----:B-1----:R-:W-:-:S02]  /*f3c10*/  IADD3 R14, P0, R12, R4, RZ ;  /* 0x000000040c0e7210 */ /* 0x002fc40007f1e0ff */
[----:B0-----:R-:W-:-:S03]  /*f3c20*/  F2FP.SATFINITE.E5M2.F32.PACK_AB_MERGE_C R0, R27, R59, RZ ;  /* 0x0000003b1b00723e */ /* 0x001fc600048060ff */
[----:B------:R-:W-:Y:S02]  /*f3c30*/  IMAD.X R15, R13, 0x1, R5, P0 ;  /* 0x000000010d0f7824 */ /* 0x000fe400000e0605 */
[----:B------:R0:W-:Y:S04]  /*f3c40*/  STL [R1+0x1da8], R0 ;  /* 0x001da80001007387 */ /* 0x0001e80000100800 */
[----:B------:R-:W3:Y:S01]  /*f3c50*/  LDL.LU R59, [R1+0x1ad8] ;  /* 0x001ad800013b7983 */ /* 0x000ee20000300800 */
[----:B0-----:R-:W-:-:S03]  /*f3c60*/  F2FP.SATFINITE.E5M2.F32.PACK_AB_MERGE_C R0, R29, R28, RZ ;  /* 0x0000001c1d00723e */ /* 0x001fc600048060ff */
[----:B------:R0:W-:Y:S04]  /*f3c70*/  STL.64 [R1+0x1b80], R14 ;  /* 0x001b800e01007387 */ /* 0x0001e80000100a00 */
[----:B------:R4:W-:Y:S04]  /*f3c80*/  STL [R1+0x1d5c], R0 ;  /* 0x001d5c0001007387 */ /* 0x0009e80000100800 */
[----:B------:R-:W3:Y:S04]  /*f3c90*/  LDL.LU R27, [R1+0x1adc] ;  /* 0x001adc00011b7983 */ /* 0x000ee80000300800 */
        /* <DEDUP_REMOVED lines=8> */
[----:B--2---:R-:W-:-:S05]  /*f3d20*/  F2FP.SATFINITE.E5M2.F32.PACK_AB_MERGE_C R41, R24, R23, RZ ;  /* 0x000000171829723e */ /* 0x004fca00048060ff */
[----:B------:R-:W-:Y:S04]  /*f3d30*/  STL [R1+0x58c0], R41 ;  /* 0x0058c02901007387 */ /* 0x000fe80000100800 */
[----:B------:R0:W-:Y:S01]  /*f3d40*/  STL.64 [R1+0x1b78], R14 ;  /* 0x001b780e01007387 */ /* 0x0001e20000100a00 */
[----:B----4-:R-:W-:Y:S02]  /*f3d50*/  F2FP.SATFINITE.E5M2.F32.PACK_AB_MERGE_C R0, R56, R55, RZ ;  /* 0x000000373800723e */ /* 0x010fe400048060ff */
[----:B0-----:R-:W-:-:S03]  /*f3d60*/  IADD3 R14, P0, R12, R8, RZ ;  /* 0x000000080c0e7210 */ /* 0x001fc60007f1e0ff */
[----:B------:R3:W-:Y:S02]  /*f3d70*/  STL [R1+0x1d4c], R0 ;  /* 0x001d4c0001007387 */ /* 0x0007e40000100800 */
[----:B------:R-:W-:Y:S02]  /*f3d80*/  IMAD.X R15, R13, 0x1, R10, P0 ;  /* 0x000000010d0f7824 */ /* 0x000fe400000e060a */
[----:B------:R-:W2:Y:S04]  /*f3d90*/  LDL.LU R23, [R1+0x1ab0] ;  /* 0x001ab00001177983 */ /* 0x000ea80000300800 */
[----:B------:R-:W2:Y:S04]  /*f3da0*/  LDL.LU R24, [R1+0x1ab4] ;  /* 0x001ab40001187983 */ /* 0x000ea80000300800 */
[----:B------:R-:W4:Y:S04]  /*f3db0*/  LDL.LU R55, [R1+0x1ab8] ;  /* 0x001ab80001377983 */ /* 0x000f280000300800 */
[----:B------:R0:W-:Y:S04]  /*f3dc0*/  STL.64 [R1+0x1b70], R14 ;  /* 0x001b700e01007387 */ /* 0x0001e80000100a00 */
[----:B------:R-:W4:Y:S01]  /*f3dd0*/  LDL.LU R56, [R1+0x1abc] ;  /* 0x001abc0001387983 */ /* 0x000f220000300800 */
[----:B---3--:R-:W-:-:S02]  /*f3de0*/  F2FP.SATFINITE.E5M2.F32.PACK_AB_MERGE_C R0, R26, R25, RZ ;  /* 0x000000191a00723e */ /* 0x008fc400048060ff */
[----:B0-----:R-:W-:-:S03]  /*f3df0*/  IADD3 R14, P0, R12, R9, RZ ;  /* 0x000000090c0e7210 */ /* 0x001fc60007f1e0ff */
[----:B------:R0:W-:Y:S01]  /*f3e00*/  STL [R1+0x1d08], R0 ;  /* 0x001d080001007387 */ /* 0x0001e20000100800 */
[----:B------:R-:W-:Y:S01]  /*f3e10*/  F2FP.SATFINITE.E5M2.F32.PACK_AB_MERGE_C R40, R54, R53, RZ ;  /* 0x000000353628723e */ /* 0x000fe200048060ff */
[----:B------:R-:W-:-:S04]  /*f3e20*/  IMAD.X R15, R13, 0x1, R11, P0 ;  /* 0x000000010d0f7824 */ /* 0x000fc800000e060b */
[----:B------:R-:W-:Y:S01]  /*f3e30*/  STL [R1+0x58c8], R40 ;  /* 0x0058c82801007387 */ /* 0x000fe20000100800 */
[----:B0-----:R-:W-:-:S03]  /*f3e40*/  F2FP.SATFINITE.E5M2.F32.PACK_AB_MERGE_C R0, R58, R57, RZ ;  /* 0x000000393a00723e */ /* 0x001fc600048060ff */
[----:B------:R-:W-:Y:S04]  /*f3e50*/  STL.64 [R1+0x1b68], R14 ;  /* 0x001b680e01007387 */ /* 0x000fe80000100a00 */
[----:B------:R-:W3:Y:S04]  /*f3e60*/  LDL.LU R25, [R1+0x1aa0] ;  /* 0x001aa00001197983 */ /* 0x000ee80000300800 */
        /* <DEDUP_REMOVED lines=9> */
[----:B0-----:R-:W-:Y:S02]  /*f3f00*/  F2FP.SATFINITE.E5M2.F32.PACK_AB_MERGE_C R0, R27, R59, RZ ;  /* 0x0000003b1b00723e */ /* 0x001fe400048060ff */
[----:B------:R-:W-:-:S03]  /*f3f10*/  IADD3 R14, P0, R12, R4, RZ ;  /* 0x000000040c0e7210 */ /* 0x000fc60007f1e0ff */
[----:B------:R0:W-:Y:S02]  /*f3f20*/  STL [R1+0x1cdc], R0 ;  /* 0x001cdc0001007387 */ /* 0x0001e40000100800 */
[----:B------:R-:W-:Y:S01]  /*f3f30*/  IMAD.X R15, R13, 0x1, R5, P0 ;  /* 0x000000010d0f7824 */ /* 0x000fe200000e0605 */
[----:B0-----:R-:W-:Y:S02]  /*f3f40*/  F2FP.SATFINITE.E5M2.F32.PACK_AB_MERGE_C R0, R29, R28, RZ ;  /* 0x0000001c1d00723e */ /* 0x001fe400048060ff */
[----:B------:R-:W3:Y:S04]  /*f3f50*/  LDL.LU R28, [R1+0x1a98] ;  /* 0x001a9800011c7983 */ /* 0x000ee80000300800 */
[----:B------:R0:W-:Y:S04]  /*f3f60*/  STL.64 [R1+0x1b60], R14 ;  /* 0x001b600e01007387 */ /* 0x0001e80000100a00 */
[----:B------:R-:W-:Y:S04]  /*f3f70*/  STL [R1+0x1ca8], R0 ;  /* 0x001ca80001007387 */ /* 0x000fe80000100800 */
[----:B------:R-:W3:Y:S01]  /*f3f80*/  LDL.LU R29, [R1+0x1a9c] ;  /* 0x001a9c00011d7983 */ /* 0x000ee20000300800 */
[----:B------:R-:W-:-:S02]  /*f3f90*/  F2FP.SATFINITE.E5M2.F32.PACK_AB_MERGE_C R39, R31, R30, RZ ;  /* 0x0000001e1f27723e */ /* 0x000fc400048060ff */
[----:B0-----:R-:W-:-:S03]  /*f3fa0*/  IADD3 R14, P0, R12, R6, RZ ;  /* 0x000000060c0e7210 */ /* 0x001fc60007f1e0ff */
[----:B------:R-:W-:Y:S04]  /*f3fb0*/  STL [R1+0x58d8], R39 ;  /* 0x0058d82701007387 */ /* 0x000fe80000100800 */
[----:B------:R-:W3:Y:S01]  /*f3fc0*/  LDL.LU R59, [R1+0x1a80] ;  /* 0x001a8000013b7983 */ /* 0x000ee20000300800 */
[----:B------:R-:W-:-:S03]  /*f3fd0*/  IMAD.X R15, R13, 0x1, R7, P0 ;  /* 0x000000010d0f7824 */ /* 0x000fc600000e0607 */
[----:B------:R-:W3:Y:S04]  /*f3fe0*/  LDL.LU R27, [R1+0x1a84] ;  /* 0x001a8400011b7983 */ /* 0x000ee80000300800 */
[----:B------:R-:W3:Y:S04]  /*f3ff0*/  LDL.LU R30, [R1+0x1a88] ;  /* 0x001a8800011e7983 */ /* 0x000ee80000300800 */
[----:B------:R0:W-:Y:S04]  /*f4000*/  STL.64 [R1+0x1b58], R14 ;  /* 0x001b580e01007387 */ /* 0x0001e80000100a00 */
[----:B------:R-:W3:Y:S01]  /*f4010*/  LDL.LU R31, [R1+0x1a8c] ;  /* 0x001a8c00011f7983 */ /* 0x000ee20000300800 */
        /* <DEDUP_REMOVED lines=11> */
[----:B---3--:R-:W-:-:S02]  /*f40d0*/  F2FP.SATFINITE.E5M2.F32.PACK_AB_MERGE_C R37, R26, R25, RZ ;  /* 0x000000191a25723e */ /* 0x008fc400048060ff */
[----:B0-----:R-:W-:-:S03]  /*f40e0*/  IADD3 R14, P0, R12, R9, RZ ;  /* 0x000000090c0e7210 */ /* 0x001fc60007f1e0ff */
[----:B------:R-:W-:Y:S02]  /*f40f0*/  STL [R1+0x58f4], R37 ;  /* 0x0058f42501007387 */ /* 0x000fe40000100800 */
[----:B------:R-:W-:Y:S01]  /*f4100*/  IMAD.X R15, R13, 0x1, R11, P0 ;  /* 0x000000010d0f7824 */ /* 0x000fe200000e060b */
[----:B------:R-:W-:Y:S01]  /*f4110*/  F2FP.SATFINITE.E5M2.F32.PACK_AB_MERGE_C R3, R54, R53, RZ ;  /* 0x000000353603723e */ /* 0x000fe200048060ff */
[----:B------:R-:W3:Y:S04]  /*f4120*/  LDL.LU R23, [R1+0x1a60] ;  /* 0x001a600001177983 */ /* 0x000ee80000300800 */
[----:B------:R-:W-:Y:S01]  /*f4130*/  STL.64 [R1+0x1b48], R14 ;  /* 0x001b480e01007387 */ /* 0x000fe20000100a00 */
[----:B------:R-:W-:-:S03]  /*f4140*/  F2FP.SATFINITE.E5M2.F32.PACK_AB_MERGE_C R0, R58, R57, RZ ;  /* 0x000000393a00723e */ /* 0x000fc600048060ff */
[----:B------:R-:W-:Y:S04]  /*f4150*/  STL [R1+0x1c68], R3 ;  /* 0x001c680301007387 */ /* 0x000fe80000100800 */
[----:B------:R-:W3:Y:S04]  /*f4160*/  LDL.LU R24, [R1+0x1a64] ;  /* 0x001a640001187983 */ /* 0x000ee80000300800 */
[----:B------:R0:W-:Y:S04]  /*f4170*/  STL [R1+0x1bec], R0 ;  /* 0x001bec0001007387 */ /* 0x0001e80000100800 */
[----:B------:R-:W3:Y:S04]  /*f4180*/  LDL.LU R25, [R1+0x1a68] ;  /* 0x001a680001197983 */ /* 0x000ee80000300800 */
[----:B------:R-:W3:Y:S04]  /*f4190*/  LDL.LU R26, [R1+0x1a6c] ;  /* 0x001a6c00011a7983 */ /* 0x000ee80000300800 */
[----:B------:R-:W3:Y:S04]  /*f41a0*/  LDL.LU R57, [R1+0x1a50] ;  /* 0x001a500001397983 */ /* 0x000ee80000300800 */
[----:B------:R-:W3:Y:S01]  /*f41b0*/  LDL.LU R58, [R1+0x1a54] ;  /* 0x001a5400013a7983 */ /* 0x000ee20000300800 */
[----:B------:R-:W-:Y:S01]  /*f41c0*/  VIADD R12, R12, UR6 ;  /* 0x000000060c0c7c36 */ /* 0x000fe20008000000 */
[----:B------:R-:W-:Y:S01]  /*f41d0*/  ULDC UR6, c[0x0][0x248] ;  /* 0x0000920000067ab9 */ /* 0x000fe20000000800 */
[----:B0-----:R-:W-:-:S05]  /*f41e0*/  F2FP.SATFINITE.E5M2.F32.PACK_AB_MERGE_C R0, R29, R28, RZ ;  /* 0x0000001c1d00723e */ /* 0x001fca00048060ff */
[----:B------:R0:W-:Y:S01]  /*f41f0*/  STL [R1+0x1c0c], R0 ;  /* 0x001c0c0001007387 */ /* 0x0001e20000100800 */
[----:B------:R-:W-:-:S03]  /*f4200*/  SHF.R.S32.HI R13, RZ, 0x1f, R12 ;  /* 0x0000001fff0d7819 */ /* 0x000fc6000001140c */
[----:B------:R-:W3:Y:S01]  /*f4210*/  LDL.LU R28, [R1+0x1a58] ;  /* 0x001a5800011c7983 */ /* 0x000ee20000300800 */
[----:B------:R-:W-:-:S03]  /*f4220*/  IADD3 R14, P0, R12, R4, RZ ;  /* 0x000000040c0e7210 */ /* 0x000fc60007f1e0ff */
[----:B------:R-:W3:Y:S02]  /*f4230*/  LDL.LU R29, [R1+0x1a5c] ;  /* 0x001a5c00011d7983 */ /* 0x000ee40000300800 */
[----:B------:R-:W-:Y:S01]  /*f4240*/  IMAD.X R15, R13, 0x1, R5, P0 ;  /* 0x000000010d0f7824 */ /* 0x000fe200000e0605 */
[----:B0-----:R-:W-:-:S04]  /*f4250*/  F2FP.SATFINITE.E5M2.F32.PACK_AB_MERGE_C R0, R27, R59, RZ ;  /* 0x0000003b1b00723e */ /* 0x001fc800048060ff */
[----:B------:R0:W-:Y:S04]  /*f4260*/  STL.64 [R1+0x1b40], R14 ;  /* 0x001b400e01007387 */ /* 0x0001e80000100a00 */
[----:B------:R-:W3:Y:S01]  /*f4270*/  LDL.LU R53, [R1+0x1a40] ;  /* 0x001a400001357983 */ /* 0x000ee20000300800 */
[----:B------:R-:W-:-:S03]  /*f4280*/  F2FP.SATFINITE.E5M2.F32.PACK_AB_MERGE_C R61, R31, R30, RZ ;  /* 0x0000001e1f3d723e */ /* 0x000fc600048060ff */
[----:B------:R-:W-:Y:S04]  /*f4290*/  STL [R1+0x85c], R0 ;  /* 0x00085c0001007387 */ /* 0x000fe80000100800 */
[----:B------:R-:W3:Y:S04]  /*f42a0*/  LDL.LU R54, [R1+0x1a44] ;  /* 0x001a440001367983 */ /* 0x000ee80000300800 */
[----:B------:R-:W3:Y:S04]  /*f42b0*/  LDL.LU R59, [R1+0x1a48] ;  /* 0x001a4800013b7983 */ /* 0x000ee80000300800 */
[----:B------:R-:W3:Y:S04]  /*f42c0*/  LDL.LU R27, [R1+0x1a4c] ;  /* 0x001a4c00011b7983 */ /* 0x000ee80000300800 */
        /* <DEDUP_REMOVED lines=8> */
[----:B--2---:R-:W-:-:S05]  /*f4350*/  F2FP.SATFINITE.E5M2.F32.PACK_AB_MERGE_C R36, R22, R21, RZ ;  /* 0x000000151624723e */ /* 0x004fca00048060ff */
[----:B------:R-:W-:Y:S01]  /*f4360*/  STL [R1+0x591c], R36 ;  /* 0x00591c2401007387 */ /* 0x000fe20000100800 */
[----:B----4-:R-:W-:-:S05]  /*f4370*/  F2FP.SATFINITE.E5M2.F32.PACK_AB_MERGE_C R0, R56, R55, RZ ;  /* 0x000000373800723e */ /* 0x010fca00048060ff */
[----:B------:R-:W-:Y:S04]  /*f4380*/  STL [R1+0x830], R0 ;  /* 0x0008300001007387 */ /* 0x000fe80000100800 */
[----:B------:R-:W2:Y:S04]  /*f4390*/  LDL.LU R55, [R1+0x1a38] ;  /* 0x001a380001377983 */ /* 0x000ea80000300800 */
[----:B------:R-:W2:Y:S04]  /*f43a0*/  LDL.LU R56, [R1+0x1a3c] ;  /* 0x001a3c0001387983 */ /* 0x000ea80000300800 */
[----:B------:R0:W-:Y:S02]  /*f43b0*/  STL.64 [R1+0x1b30], R14 ;  /* 0x001b300e01007387 */ /* 0x0001e40000100a00 */
[----:B0-----:R-:W-:-:S02]  /*f43c0*/  IADD3 R14, P0, R12, R9, RZ ;  /* 0x000000090c0e7210 */ /* 0x001fc40007f1e0ff */
[----:B---3--:R-:W-:-:S03]  /*f43d0*/  F2FP.SATFINITE.E5M2.F32.PACK_AB_MERGE_C R0, R24, R23, RZ ;  /* 0x000000171800723e */ /* 0x008fc600048060ff */
[----:B------:R-:W-:Y:S01]  /*f43e0*/  IMAD.X R15, R13, 0x1, R11, P0 ;  /* 0x000000010d0f7824 */ /* 0x000fe200000e060b */
[----:B------:R-:W-:Y:S01]  /*f43f0*/  F2FP.SATFINITE.E5M2.F32.PACK_AB_MERGE_C R35, R26, R25, RZ ;  /* 0x000000191a23723e */ /* 0x000fe200048060ff */
[----:B------:R0:W-:Y:S04]  /*f4400*/  STL [R1+0x7d0], R0 ;  /* 0x0007d00001007387 */ /* 0x0001e80000100800 */
[----:B------:R-:W-:Y:S04]  /*f4410*/  STL [R1+0x5920], R35 ;  /* 0x0059202301007387 */ /* 0x000fe80000100800 */
[----:B------:R-:W-:Y:S01]  /*f4420*/  STL.64 [R1+0x1b28], R14 ;  /* 0x001b280e01007387 */ /* 0x000fe20000100a00 */
[----:B0-----:R-:W-:-:S03]  /*f4430*/  F2FP.SATFINITE.E5M2.F32.PACK_AB_MERGE_C R0, R58, R57, RZ ;  /* 0x000000393a00723e */ /* 0x001fc600048060ff */
[----:B------:R-:W3:Y:S04]  /*f4440*/  LDL.LU R25, [R1+0x1a20] ;  /* 0x001a200001197983 */ /* 0x000ee80000300800 */
[----:B------:R-:W3:Y:S04]  /*f4450*/  LDL.LU R26, [R1+0x1a24] ;  /* 0x001a2400011a7983 */ /* 0x000ee80000300800 */
[----:B------:R0:W-:Y:S04]  /*f4460*/  STL [R1+0x774], R0 ;  /* 0x0007740001007387 */ /* 0x0001e80000100800 */
[----:B------:R-:W4:Y:S04]  /*f4470*/  LDL.LU R57, [R1+0x1a28] ;  /* 0x001a280001397983 */ /* 0x000f280000300800 */
[----:B------:R-:W4:Y:S01]  /*f4480*/  LDL.LU R58, [R1+0x1a2c] ;  /* 0x001a2c00013a7983 */ /* 0x000f220000300800 */
[----:B------:R-:W-:Y:S01]  /*f4490*/  VIADD R12, R12, UR6 ;  /* 0x000000060c0c7c36 */ /* 0x000fe20008000000 */
[----:B0-----:R-:W-:Y:S01]  /*f44a0*/  F2FP.SATFINITE.E5M2.F32.PACK_AB_MERGE_C R0, R29, R28, RZ ;  /* 0x0000001c1d00723e */ /* 0x001fe200048060ff */
[----:B------:R-:W-:Y:S01]  /*f44b0*/  ULDC UR6, c[0x0][0x248] ;  /* 0x0000920000067ab9 */ /* 0x000fe20000000800 */
[----:B------:R-:W4:Y:S04]  /*f44c0*/  LDL.LU R28, [R1+0x1a10] ;  /* 0x001a1000011c7983 */ /* 0x000f280000300800 */
[----:B------:R-:W4:Y:S01]  /*f44d0*/  LDL.LU R29, [R1+0x1a14] ;  /* 0x001a1400011d7983 */ /* 0x000f220000300800 */
[----:B------:R-:W-:-:S02]  /*f44e0*/  SHF.R.S32.HI R13, RZ, 0x1f, R12 ;  /* 0x0000001fff0d7819 */ /* 0x000fc4000001140c */
[----:B------:R-:W-:Y:S01]  /*f44f0*/  IADD3 R14, P0, R12, R4, RZ ;  /* 0x000000040c0e7210 */ /* 0x000fe20007f1e0ff */
[----:B------:R0:W-:Y:S04]  /*f4500*/  STL [R1+0x790], R0 ;  /* 0x0007900001007387 */ /* 0x0001e80000100800 */
[----:B------:R-:W-:Y:S01]  /*f4510*/  IMAD.X R15, R13, 0x1, R5, P0 ;  /* 0x000000010d0f7824 */ /* 0x000fe200000e0605 */
[----:B------:R-:W4:Y:S04]  /*f4520*/  LDL.LU R23, [R1+0x1a18] ;  /* 0x001a180001177983 */ /* 0x000f280000300800 */
[----:B------:R1:W-:Y:S01]  /*f4530*/  STL.64 [R1+0x1b20], R14 ;  /* 0x001b200e01007387 */ /* 0x0003e20000100a00 */
[----:B0-----:R-:W-:-:S02]  /*f4540*/  F2FP.SATFINITE.E5M2.F32.PACK_AB_MERGE_C R0, R54, R53, RZ ;  /* 0x000000353600723e */ /* 0x001fc400048060ff */
[----:B------:R-:W-:-:S03]  /*f4550*/  F2FP.SATFINITE.E5M2.F32.PACK_AB_MERGE_C R34, R27, R59, RZ ;  /* 0x0000003b1b22723e */ /* 0x000fc600048060ff */
[----:B------:R0:W-:Y:S04]  /*f4560*/  STL [R1+0x730], R0 ;  /* 0x0007300001007387 */ /* 0x0001e80000100800 */
[----:B------:R-:W4:Y:S01]  /*f4570*/  LDL.LU R24, [R1+0x1a1c] ;  /* 0x001a1c0001187983 */ /* 0x000f220000300800 */
[----:B-1----:R-:W-:-:S03]  /*f4580*/  IADD3 R14, P0, R12, R6, RZ ;  /* 0x000000060c0e7210 */ /* 0x002fc60007f1e0ff */
[----:B------:R-:W-:Y:S01]  /*f4590*/  STL [R1+0x5940], R34 ;  /* 0x0059402201007387 */ /* 0x000fe20000100800 */
[----:B0-----:R-:W-:Y:S01]  /*f45a0*/  F2FP.SATFINITE.E5M2.F32.PACK_AB_MERGE_C R0, R31, R30, RZ ;  /* 0x0000001e1f00723e */ /* 0x001fe200048060ff */
[----:B------:R-:W-:Y:S02]  /*f45b0*/  IMAD.X R15, R13, 0x1, R7, P0 ;  /* 0x000000010d0f7824 */ /* 0x000fe400000e0607 */
[----:B------:R-:W4:Y:S04]  /*f45c0*/  LDL.LU R59, [R1+0x1a00] ;  /* 0x001a0000013b7983 */ /* 0x000f280000300800 */
[----:B------:R-:W4:Y:S04]  /*f45d0*/  LDL.LU R27, [R1+0x1a04] ;  /* 0x001a0400011b7983 */ /* 0x000f280000300800 */
[----:B------:R0:W-:Y:S04]  /*f45e0*/  STL.64 [R1+0x1b18], R14 ;  /* 0x001b180e01007387 */ /* 0x0001e80000100a00 */
[----:B------:R-:W-:Y:S04]  /*f45f0*/  STL [R1+0x6dc], R0 ;  /* 0x0006dc0001007387 */ /* 0x000fe80000100800 */
        /* <DEDUP_REMOVED lines=9> */
[----:B------:R0:W-:Y:S04]  /*f4690*/  STL.64 [R1+0x1b10], R14 ;  /* 0x001b100e01007387 */ /* 0x0001e80000100a00 */
[----:B------:R-:W2:Y:S01]  /*f46a0*/  LDL.LU R56, [R1+0x19fc] ;  /* 0x0019fc0001387983 */ /* 0x000ea20000300800 */
[----:B0-----:R-:W-:-:S02]  /*f46b0*/  IADD3 R14, P0, R12, R9, RZ ;  /* 0x000000090c0e7210 */ /* 0x001fc40007f1e0ff */
[----:B---3--:R-:W-:-:S03]  /*f46c0*/  F2FP.SATFINITE.E5M2.F32.PACK_AB_MERGE_C R0, R26, R25, RZ ;  /* 0x000000191a00723e */ /* 0x008fc600048060ff */
[----:B------:R-:W-:Y:S02]  /*f46d0*/  IMAD.X R15, R13, 0x1, R11, P0 ;  /* 0x000000010d0f7824 */ /* 0x000fe400000e060b */
[----:B------:R0:W-:Y:S01]  /*f46e0*/  STL [R1+0x690], R0 ;  /* 0x0006900001007387 */ /* 0x0001e20000100800 */
[----:B----4-:R-:W-:-:S03]  /*f46f0*/  F2FP.SATFINITE.E5M2.F32.PACK_AB_MERGE_C R32, R58, R57, RZ ;  /* 0x000000393a20723e */ /* 0x010fc600048060ff */
[----:B------:R-:W3:Y:S04]  /*f4700*/  LDL.LU R57, [R1+0x19e0] ;  /* 0x0019e00001397983 */ /* 0x000ee80000300800 */
[----:B------:R-:W3:Y:S01]  /*f4710*/  LDL.LU R58, [R1+0x19e4] ;  /* 0x0019e400013a7983 */ /* 0x000ee20000300800 */
[----:B0-----:R-:W-:-:S03]  /*f4720*/  F2FP.SATFINITE.E5M2.F32.PACK_AB_MERGE_C R0, R29, R28, RZ ;  /* 0x0000001c1d00723e */ /* 0x001fc600048060ff */
[----:B------:R-:W-:Y:S04]  /*f4730*/  STL.64 [R1+0x1b08], R14 ;  /* 0x001b080e01007387 */ /* 0x000fe80000100a00 */
[----:B------:R-:W-:Y:S04]  /*f4740*/  STL [R1+0x5958], R32 ;  /* 0x0059582001007387 */ /* 0x000fe80000100800 */
[----:B------:R-:W4:Y:S04]  /*f4750*/  LDL.LU R25, [R1+0x19e8] ;  /* 0x0019e80001197983 */ /* 0x000f280000300800 */
[----:B------:R-:W4:Y:S04]  /*f4760*/  LDL.LU R26, [R1+0x19ec] ;  /* 0x0019ec00011a7983 */ /* 0x000f280000300800 */
[----:B------:R0:W-:Y:S04]  /*f4770*/  STL [R1+0x638], R0 ;  /* 0x0006380001007387 */ /* 0x0001e80000100800 */
[----:B------:R-:W4:Y:S04]  /*f4780*/  LDL.LU R28, [R1+0x19d0] ;  /* 0x0019d000011c7983 */ /* 0x000f280000300800 */
[----:B------:R-:W4:Y:S01]  /*f4790*/  LDL.LU R29, [R1+0x19d4] ;  /* 0x0019d400011d7983 */ /* 0x000f220000300800 */
[----:B------:R-:W-:Y:S01]  /*f47a0*/  VIADD R12, R12, UR6 ;  /* 0x000000060c0c7c36 */ /* 0x000fe20008000000 */
[----:B0-----:R-:W-:Y:S01]  /*f47b0*/  F2FP.SATFINITE.E5M2.F32.PACK_AB_MERGE_C R0, R24, R23, RZ ;  /* 0x000000171800723e */ /* 0x001fe200048060ff */
[----:B------:R-:W-:-:S03]  /*f47c0*/  ULDC UR6, c[0x0][0x248] ;  /* 0x0000920000067ab9 */ /* 0x000fc60000000800 */
[----:B------:R-:W-:Y:S02]  /*f47d0*/  SHF.R.S32.HI R13, RZ, 0x1f, R12 ;  /* 0x0000001fff0d7819 */ /* 0x000fe4000001140c */
[----:B------:R-:W-:Y:S01]  /*f47e0*/  IADD3 R14, P0, R12, R4, RZ ;  /* 0x000000040c0e7210 */ /* 0x000fe20007f1e0ff */
[----:B------:R0:W-:Y:S01]  /*f47f0*/  STL [R1+0x63c], R0 ;  /* 0x00063c0001007387 */ /* 0x0001e20000100800 */
[----:B------:R-:W-:-:S03]  /*f4800*/  F2FP.SATFINITE.E5M2.F32.PACK_AB_MERGE_C R3, R27, R59, RZ ;  /* 0x0000003b1b03723e */ /* 0x000fc600048060ff */
[----:B------:R-:W-:Y:S01]  /*f4810*/  IMAD.X R15, R13, 0x1, R5, P0 ;  /* 0x000000010d0f7824 */ /* 0x000fe200000e0605 */
[----:B------:R-:W4:Y:S04]  /*f4820*/  LDL.LU R23, [R1+0x19d8] ;  /* 0x0019d80001177983 */ /* 0x000f280000300800 */
[----:B------:R-:W4:Y:S04]  /*f4830*/  LDL.LU R24, [R1+0x19dc] ;  /* 0x0019dc0001187983 */ /* 0x000f280000300800 */
[----:B------:R1:W-:Y:S01]  /*f4840*/  STL.64 [R1+0x1b00], R14 ;  /* 0x001b000e01007387 */ /* 0x0003e20000100a00 */
[----:B0-----:R-:W-:-:S03]  /*f4850*/  F2FP.SATFINITE.E5M2.F32.PACK_AB_MERGE_C R0, R31, R30, RZ ;  /* 0x0000001e1f00723e */ /* 0x001fc600048060ff */
[----:B------:R2:W-:Y:S04]  /*f4860*/  STL [R1+0x5984], R3 ;  /* 0x0059840301007387 */ /* 0x0005e80000100800 */
[----:B------:R-:W4:Y:S04]  /*f4870*/  LDL.LU R59, [R1+0x19c0] ;  /* 0x0019c000013b7983 */ /* 0x000f280000300800 */
[----:B------:R-:W4:Y:S04]  /*f4880*/  LDL.LU R27, [R1+0x19c4] ;  /* 0x0019c400011b7983 */ /* 0x000f280000300800 */
[----:B------:R0:W-:Y:S04]  /*f4890*/  STL [R1+0x5fc], R0 ;  /* 0x0005fc0001007387 */ /* 0x0001e80000100800 */
[----:B------:R-:W4:Y:S04]  /*f48a0*/  LDL.LU R30, [R1+0x19c8] ;  /* 0x0019c800011e7983 */ /* 0x000f280000300800 */
[----:B------:R-:W4:Y:S01]  /*f48b0*/  LDL.LU R31, [R1+0x19cc] ;  /* 0x0019cc00011f7983 */ /* 0x000f220000300800 */
[----:B-1----:R-:W-:-:S05]  /*f48c0*/  IADD3 R14, P0, R12, R6, RZ ;  /* 0x000000060c0e7210 */ /* 0x002fca0007f1e0ff */
[----:B------:R-:W-:Y:S01]  /*f48d0*/  IMAD.X R15, R13, 0x1, R7, P0 ;  /* 0x000000010d0f7824 */ /* 0x000fe200000e0607 */
[----:B--2---:R-:W-:Y:S02]  /*f48e0*/  F2FP.SATFINITE.E5M2.F32.PACK_AB_MERGE_C R3, R54, R53, RZ ;  /* 0x000000353603723e */ /* 0x004fe400048060ff */
[----:B------:R-:W2:Y:S04]  /*f48f0*/  LDL.LU R53, [R1+0x19b0] ;  /* 0x0019b00001357983 */ /* 0x000ea80000300800 */
[----:B------:R1:W-:Y:S04]  /*f4900*/  STL.64 [R1+0x1af8], R14 ;  /* 0x001af80e01007387 */ /* 0x0003e80000100a00 */
[----:B------:R-:W-:Y:S04]  /*f4910*/  STL [R1+0x598], R3 ;  /* 0x0005980301007387 */ /* 0x000fe80000100800 */
[----:B------:R-:W2:Y:S01]  /*f4920*/  LDL.LU R54, [R1+0x19b4] ;  /* 0x0019b40001367983 */ /* 0x000ea20000300800 */
[----:B0-----:R-:W-:-:S02]  /*f4930*/  F2FP.SATFINITE.E5M2.F32.PACK_AB_MERGE_C R0, R56, R55, RZ ;  /* 0x000000373800723e */ /* 0x001fc400048060ff */
[----:B-1----:R-:W-:-:S03]  /*f4940*/  IADD3 R14, P0, R12, R8, RZ ;  /* 0x000000080c0e7210 */ /* 0x002fc60007f1e0ff */
[----:B------:R-:W-:Y:S04]  /*f4950*/  STL [R1+0x5b4], R0 ;  /* 0x0005b40001007387 */ /* 0x000fe80000100800 */
[----:B------:R-:W2:Y:S01]  /*f4960*/  LDL.LU R55, [R1+0x19b8] ;  /* 0x0019b80001377983 */ /* 0x000ea20000300800 */
[----:B------:R-:W-:-:S03]  /*f4970*/  IMAD.X R15, R13, 0x1, R10, P0 ;  /* 0x000000010d0f7824 */ /* 0x000fc600000e060a */
[----:B------:R-:W2:Y:S04]  /*f4980*/  LDL.LU R56, [R1+0x19bc] ;  /* 0x0019bc0001387983 */ /* 0x000ea80000300800 */
[----:B------:R0:W-:Y:S02]  /*f4990*/  STL.64 [R1+0x1af0], R14 ;  /* 0x001af00e01007387 */ /* 0x0001e40000100a00 */
[----:B0-----:R-:W-:Y:S02]  /*f49a0*/  IADD3 R14, P0, R12, R9, RZ ;  /* 0x000000090c0e7210 */ /* 0x001fe40007f1e0ff */
[----:B---3--:R-:W-:-:S03]  /*f49b0*/  F2FP.SATFINITE.E5M2.F32.PACK_AB_MERGE_C R0, R58, R57, RZ ;  /* 0x000000393a00723e */ /* 0x008fc600048060ff */
[----:B------:R-:W-:Y:S02]  /*f49c0*/  IMAD.X R15, R13, 0x1, R11, P0 ;  /* 0x000000010d0f7824 */ /* 0x000fe400000e060b */
[----:B------:R0:W-:Y:S04]  /*f49d0*/  STL [R1+0x45c], R0 ;  /* 0x00045c0001007387 */ /* 0x0001e80000100800 */
[----:B------:R-:W3:Y:S04]  /*f49e0*/  LDL.LU R57, [R1+0x19a0] ;  /* 0x0019a00001397983 */ /* 0x000ee80000300800 */
[----:B------:R-:W3:Y:S01]  /*f49f0*/  LDL.LU R58, [R1+0x19a4] ;  /* 0x0019a400013a7983 */ /* 0x000ee20000300800 */
[----:B----4-:R-:W-:-:S03]  /*f4a00*/  F2FP.SATFINITE.E5M2.F32.PACK_AB_MERGE_C R3, R26, R25, RZ ;  /* 0x000000191a03723e */ /* 0x010fc600048060ff */
[----:B------:R1:W-:Y:S04]  /*f4a10*/  STL.64 [R1+0x1ae8], R14 ;  /* 0x001ae80e01007387 */ /* 0x0003e80000100a00 */
[----:B------:R-:W4:Y:S04]  /*f4a20*/  LDL.LU R25, [R1+0x19a8] ;  /* 0x0019a80001197983 */ /* 0x000f280000300800 */
[----:B------:R-:W-:Y:S01]  /*f4a30*/  STL [R1+0x458], R3 ;  /* 0x0004580301007387 */ /* 0x000fe20000100800 */
[----:B0-----:R-:W-:-:S03]  /*f4a40*/  F2FP.SATFINITE.E5M2.F32.PACK_AB_MERGE_C R0, R29, R28, RZ ;  /* 0x0000001c1d00723e */ /* 0x001fc600048060ff */
[----:B------:R-:W4:Y:S04]  /*f4a50*/  LDL.LU R26, [R1+0x19ac] ;  /* 0x0019ac00011a7983 */ /* 0x000f280000300800 */
[----:B------:R0:W-:Y:S04]  /*f4a60*/  STL [R1+0x43c], R0 ;  /* 0x00043c0001007387 */ /* 0x0001e80000100800 */
[----:B------:R-:W4:Y:S04]  /*f4a70*/  LDL.LU R28, [R1+0x1990] ;  /* 0x00199000011c7983 */ /* 0x000f280000300800 */
[----:B------:R-:W4:Y:S01]  /*f4a80*/  LDL.LU R29, [R1+0x1994] ;  /* 0x00199400011d7983 */ /* 0x000f220000300800 */
[----:B------:R-:W-:Y:S01]  /*f4a90*/  VIADD R12, R12, UR6 ;  /* 0x000000060c0c7c36 */ /* 0x000fe20008000000 */
[----:B------:R-:W-:-:S04]  /*f4aa0*/  ULDC UR6, c[0x0][0x248] ;  /* 0x0000920000067ab9 */ /* 0x000fc80000000800 */
[----:B------:R-:W-:Y:S02]  /*f4ab0*/  SHF.R.S32.HI R13, RZ, 0x1f, R12 ;  /* 0x0000001fff0d7819 */ /* 0x000fe4000001140c */
[----:B-1----:R-:W-:Y:S02]  /*f4ac0*/  IADD3 R14, P0, R12, R4, RZ ;  /* 0x000000040c0e7210 */ /* 0x002fe40007f1e0ff */
[----:B0-----:R-:W-:Y:S02]  /*f4ad0*/  F2FP.SATFINITE.E5M2.F32.PACK_AB_MERGE_C R0, R24, R23, RZ ;  /* 0x000000171800723e */ /* 0x001fe400048060ff */
[----:B------:R-:W4:Y:S01]  /*f4ae0*/  LDL.LU R23, [R1+0x1998] ;  /* 0x0019980001177983 */ /* 0x000f220000300800 */
[----:B------:R-:W-:-:S03]  /*f4af0*/  IMAD.X R15, R13, 0x1, R5, P0 ;  /* 0x000000010d0f7824 */ /* 0x000fc600000e0605 */
[----:B------:R-:W4:Y:S01]  /*f4b00*/  LDL.LU R24, [R1+0x199c] ;  /* 0x00199c0001187983 */ /* 0x000f220000300800 */
[----:B------:R-:W-:-:S03]  /*f4b10*/  F2FP.SATFINITE.E5M2.F32.PACK_AB_MERGE_C R3, R27, R59, RZ ;  /* 0x0000003b1b03723e */ /* 0x000fc600048060ff */
[----:B------:R0:W-:Y:S04]  /*f4b20*/  STL [R1+0x438], R0 ;  /* 0x0004380001007387 */ /* 0x0001e80000100800 */
[----:B------:R-:W4:Y:S04]  /*f4b30*/  LDL.LU R59, [R1+0x1980] ;  /* 0x00198000013b7983 */ /* 0x000f280000300800 */
[----:B------:R1:W-:Y:S01]  /*f4b40*/  STL.64 [R1+0x1ae0], R14 ;  /* 0x001ae00e01007387 */ /* 0x0003e20000100a00 */
[----:B0-----:R-:W-:-:S03]  /*f4b50*/  F2FP.SATFINITE.E5M2.F32.PACK_AB_MERGE_C R0, R31, R30, RZ ;  /* 0x0000001e1f00723e */ /* 0x001fc600048060ff */
[----:B------:R-:W-:Y:S04]  /*f4b60*/  STL [R1+0x428], R3 ;  /* 0x0004280301007387 */ /* 0x000fe80000100800 */
[----:B------:R-:W4:Y:S04]  /*f4b70*/  LDL.LU R27, [R1+0x1984] ;  /* 0x00198400011b7983 */ /* 0x000f280000300800 */
[----:B------:R-:W-:Y:S04]  /*f4b80*/  STL [R1+0x42c], R0 ;  /* 0x00042c0001007387 */ /* 0x000fe80000100800 */
[----:B------:R-:W4:Y:S04]  /*f4b90*/  LDL.LU R30, [R1+0x1988] ;  /* 0x00198800011e7983 */ /* 0x000f280000300800 */
[----:B------:R-:W4:Y:S01]  /*f4ba0*/  LDL.LU R31, [R1+0x198c] ;  /* 0x00198c00011f7983 */ /* 0x000f220000300800 */
[----:B-1----:R-:W-:-:S05]  /*f4bb0*/  IADD3 R14, P0, R12, R6, RZ ;  /* 0x000000060c0e7210 */ /* 0x002fca0007f1e0ff */
[----:B------:R-:W-:-:S05]  /*f4bc0*/  IMAD.X R15, R13, 0x1, R7, P0 ;  /* 0x000000010d0f7824 */ /* 0x000fca00000e0607 */
[----:B------:R0:W-:Y:S02]  /*f4bd0*/  STL.64 [R1+0x1ad8], R14 ;  /* 0x001ad80e01007387 */ /* 0x0001e40000100a00 */
[----:B0-----:R-:W-:-:S05]  /*f4be0*/  IADD3 R14, P0, R12, R8, RZ ;  /* 0x000000080c0e7210 */ /* 0x001fca0007f1e0ff */
[----:B------:R-:W-:Y:S01]  /*f4bf0*/  IMAD.X R15, R13, 0x1, R10, P0 ;  /* 0x000000010d0f7824 */ /* 0x000fe200000e060a */
[----:B--2---:R-:W-:Y:S02]  /*f4c00*/  F2FP.SATFINITE.E5M2.F32.PACK_AB_MERGE_C R3, R54, R53, RZ ;  /* 0x000000353603723e */ /* 0x004fe400048060ff */
[----:B------:R-:W2:Y:S04]  /*f4c10*/  LDL.LU R53, [R1+0x1970] ;  /* 0x0019700001357983 */ /* 0x000ea80000300800 */
[----:B------:R-:W-:Y:S04]  /*f4c20*/  STL [R1+0x41c], R3 ;  /* 0x00041c0301007387 */ /* 0x000fe80000100800 */
[----:B------:R-:W2:Y:S01]  /*f4c30*/  LDL.LU R54, [R1+0x1974] ;  /* 0x0019740001367983 */ /* 0x000ea20000300800 */
[----:B------:R-:W-:-:S05]  /*f4c40*/  F2FP.SATFINITE.E5M2.F32.PACK_AB_MERGE_C R0, R56, R55, RZ ;  /* 0x000000373800723e */ /* 0x000fca00048060ff */
[----:B------:R-:W-:Y:S04]  /*f4c50*/  STL [R1+0x418], R0 ;  /* 0x0004180001007387 */ /* 0x000fe80000100800 */
[----:B------:R-:W2:Y:S04]  /*f4c60*/  LDL.LU R55, [R1+0x1978] ;  /* 0x0019780001377983 */ /* 0x000ea80000300800 */
[----:B------:R-:W2:Y:S04]  /*f4c70*/  LDL.LU R56, [R1+0x197c] ;  /* 0x00197c0001387983 */ /* 0x000ea80000300800 */
[----:B------:R0:W-:Y:S02]  /*f4c80*/  STL.64 [R1+0x1ad0], R14 ;  /* 0x001ad00e01007387 */ /* 0x0001e40000100a00 */
[----:B0-----:R-:W-:-:S02]  /*f4c90*/  IADD3 R14, P0, R12, R9, RZ ;  /* 0x000000090c0e7210 */ /* 0x001fc40007f1e0ff */
[----:B---3--:R-:W-:-:S03]  /*f4ca0*/  F2FP.SATFINITE.E5M2.F32.PACK_AB_MERGE_C R0, R58, R57, RZ ;  /* 0x000000393a00723e */ /* 0x008fc600048060ff */
[----:B------:R-:W-:Y:S02]  /*f4cb0*/  IMAD.X R15, R13, 0x1, R11, P0 ;  /* 0x000000010d0f7824 */ /* 0x000fe400000e060b */
[----:B------:R0:W-:Y:S04]  /*f4cc0*/  STL [R1+0x408], R0 ;  /* 0x0004080001007387 */ /* 0x0001e80000100800 */
[----:B------:R-:W3:Y:S04]  /*f4cd0*/  LDL.LU R57, [R1+0x1960] ;  /* 0x0019600001397983 */ /* 0x000ee80000300800 */
[----:B------:R-:W3:Y:S01]  /*f4ce0*/  LDL.LU R58, [R1+0x1964] ;  /* 0x00196400013a7983 */ /* 0x000ee20000300800 */
[----:B----4-:R-:W-:-:S03]  /*f4cf0*/  F2FP.SATFINITE.E5M2.F32.PACK_AB_MERGE_C R3, R26, R25, RZ ;  /* 0x000000191a03723e */ /* 0x010fc600048060ff */
[----:B------:R-:W-:Y:S04]  /*f4d00*/  STL.64 [R1+0x1ac8], R14 ;  /* 0x001ac80e01007387 */ /* 0x000fe80000100a00 */
        /* <DEDUP_REMOVED lines=8> */
[----:B------:R-:W-:Y:S01]  /*f4d90*/  ULDC UR6, c[0x0][0x248] ;  /* 0x0000920000067ab9 */ /* 0x000fe20000000800 */
[----:B0-----:R-:W-:-:S02]  /*f4da0*/  F2FP.SATFINITE.E5M2.F32.PACK_AB_MERGE_C R0, R24, R23, RZ ;  /* 0x000000171800723e */ /* 0x001fc400048060ff */
[----:B------:R-:W4:Y:S01]  /*f4db0*/  LDL.LU R23, [R1+0x1958] ;  /* 0x0019580001177983 */ /* 0x000f220000300800 */
[----:B------:R-:W-:Y:S02]  /*f4dc0*/  SHF.R.S32.HI R13, RZ, 0x1f, R12 ;  /* 0x0000001fff0d7819 */ /* 0x000fe4000001140c */
[----:B------:R-:W-:Y:S01]  /*f4dd0*/  IADD3 R14, P0, R12, R4, RZ ;  /* 0x000000040c0e7210 */ /* 0x000fe20007f1e0ff */
[----:B------:R-:W4:Y:S04]  /*f4de0*/  LDL.LU R24, [R1+0x195c] ;  /* 0x00195c0001187983 */ /* 0x000f280000300800 */
[----:B------:R0:W-:Y:S01]  /*f4df0*/  STL [R1+0x3f8], R0 ;  /* 0x0003f80001007387 */ /* 0x0001e20000100800 */
[----:B------:R-:W-:Y:S01]  /*f4e00*/  IMAD.X R15, R13, 0x1, R5, P0 ;  /* 0x000000010d0f7824 */ /* 0x000fe200000e0605 */
[----:B0-----:R-:W-:-:S02]  /*f4e10*/  F2FP.SATFINITE.E5M2.F32.PACK_AB_MERGE_C R0, R27, R59, RZ ;  /* 0x0000003b1b00723e */ /* 0x001fc400048060ff */
[----:B------:R-:W4:Y:S04]  /*f4e20*/  LDL.LU R59, [R1+0x1940] ;  /* 0x00194000013b7983 */ /* 0x000f280000300800 */
[----:B------:R-:W4:Y:S04]  /*f4e30*/  LDL.LU R27, [R1+0x1944] ;  /* 0x00194400011b7983 */ /* 0x000f280000300800 */
[----:B------:R-:W-:Y:S04]  /*f4e40*/  STL.64 [R1+0x1ac0], R14 ;  /* 0x001ac00e01007387 */ /* 0x000fe80000100a00 */
[----:B------:R0:W-:Y:S02]  /*f4e50*/  STL [R1+0x3e8], R0 ;  /* 0x0003e80001007387 */ /* 0x0001e40000100800 */
[----:B0-----:R-:W-:-:S02]  /*f4e60*/  F2FP.SATFINITE.E5M2.F32.PACK_AB_MERGE_C R0, R31, R30, RZ ;  /* 0x0000001e1f00723e */ /* 0x001fc400048060ff */
[----:B------:R-:W4:Y:S04]  /*f4e70*/  LDL.LU R30, [R1+0x1948] ;  /* 0x00194800011e7983 */ /* 0x000f280000300800 */
[----:B------:R-:W4:Y:S01]  /*f4e80*/  LDL.LU R31, [R1+0x194c] ;  /* 0x00194c00011f7983 */ /* 0x000f220000300800 */
[----:B------:R-:W-:-:S05]  /*f4e90*/  IADD3 R14, P0, R12, R6, RZ ;  /* 0x000000060c0e7210 */ /* 0x000fca0007f1e0ff */
[----:B------:R-:W-:Y:S01]  /*f4ea0*/  IMAD.X R15, R13, 0x1, R7, P0 ;  /* 0x000000010d0f7824 */ /* 0x000fe200000e0607 */
[----:B------:R0:W-:Y:S01]  /*f4eb0*/  STL [R1+0x3ec], R0 ;  /* 0x0003ec0001007387 */ /* 0x0001e20000100800 */
[----:B--2---:R-:W-:-:S03]  /*f4ec0*/  F2FP.SATFINITE.E5M2.F32.PACK_AB_MERGE_C R3, R54, R53, RZ ;  /* 0x000000353603723e */ /* 0x004fc600048060ff */
        /* <DEDUP_REMOVED lines=18> */
[----:B------:R-:W-:Y:S04]  /*f4ff0*/  STL.64 [R1+0x1aa8], R14 ;  /* 0x001aa80e01007387 */ /* 0x000fe80000100a00 */
[----:B------:R-:W4:Y:S01]  /*f5000*/  LDL.LU R25, [R1+0x1928] ;  /* 0x0019280001197983 */ /* 0x000f220000300800 */
[----:B------:R-:W-:Y:S01]  /*f5010*/  VIADD R12, R12, UR6 ;  /* 0x000000060c0c7c36 */ /* 0x000fe20008000000 */
[----:B------:R-:W-:Y:S02]  /*f5020*/  ULDC UR6, c[0x0][0x248] ;  /* 0x0000920000067ab9 */ /* 0x000fe40000000800 */
[----:B------:R-:W-:Y:S01]  /*f5030*/  STL [R1+0x3cc], R3 ;  /* 0x0003cc0301007387 */ /* 0x000fe20000100800 */
[----:B0-----:R-:W-:-:S03]  /*f5040*/  F2FP.SATFINITE.E5M2.F32.PACK_AB_MERGE_C R0, R29, R28, RZ ;  /* 0x0000001c1d00723e */ /* 0x001fc600048060ff */
[----:B------:R-:W4:Y:S04]  /*f5050*/  LDL.LU R26, [R1+0x192c] ;  /* 0x00192c00011a7983 */ /* 0x000f280000300800 */
[----:B------:R0:W-:Y:S04]  /*f5060*/  STL [R1+0x3b0], R0 ;  /* 0x0003b00001007387 */ /* 0x0001e80000100800 */
[----:B------:R-:W4:Y:S04]  /*f5070*/  LDL.LU R28, [R1+0x1910] ;  /* 0x00191000011c7983 */ /* 0x000f280000300800 */
[----:B------:R-:W4:Y:S01]  /*f5080*/  LDL.LU R29, [R1+0x1914] ;  /* 0x00191400011d7983 */ /* 0x000f220000300800 */
[----:B------:R-:W-:-:S02]  /*f5090*/  SHF.R.S32.HI R13, RZ, 0x1f, R12 ;  /* 0x0000001fff0d7819 */ /* 0x000fc4000001140c */
[----:B0-----:R-:W-:Y:S02]  /*f50a0*/  F2FP.SATFINITE.E5M2.F32.PACK_AB_MERGE_C R0, R24, R23, RZ ;  /* 0x000000171800723e */ /* 0x001fe400048060ff */
[----:B------:R-:W-:-:S03]  /*f50b0*/  IADD3 R14, P0, R12, R4, RZ ;  /* 0x000000040c0e7210 */ /* 0x000fc60007f1e0ff */
[----:B------:R0:W-:Y:S02]  /*f50c0*/  STL [R1+0x3b4], R0 ;  /* 0x0003b40001007387 */ /* 0x0001e40000100800 */
[----:B------:R-:W-:Y:S02]  /*f50d0*/  IMAD.X R15, R13, 0x1, R5, P0 ;  /* 0x000000010d0f7824 */ /* 0x000fe400000e0605 */
[----:B------:R-:W4:Y:S04]  /*f50e0*/  LDL.LU R21, [R1+0x1918] ;  /* 0x0019180001157983 */ /* 0x000f280000300800 */
[----:B------:R-:W4:Y:S01]  /*f50f0*/  LDL.LU R22, [R1+0x191c] ;  /* 0x00191c0001167983 */ /* 0x000f220000300800 */
[----:B0-----:R-:W-:-:S03]  /*f5100*/  F2FP.SATFINITE.E5M2.F32.PACK_AB_MERGE_C R0, R27, R59, RZ ;  /* 0x0000003b1b00723e */ /* 0x001fc600048060ff */
[----:B------:R-:W-:Y:S04]  /*f5110*/  STL.64 [R1+0x1aa0], R14 ;  /* 0x001aa00e01007387 */ /* 0x000fe80000100a00 */
[----:B------:R0:W-:Y:S04]  /*f5120*/  STL [R1+0x394], R0 ;  /* 0x0003940001007387 */ /* 0x0001e80000100800 */
[----:B------:R-:W4:Y:S04]  /*f5130*/  LDL.LU R59, [R1+0x1900] ;  /* 0x00190000013b7983 */ /* 0x000f280000300800 */
[----:B------:R-:W4:Y:S01]  /*f5140*/  LDL.LU R27, [R1+0x1904] ;  /* 0x00190400011b7983 */ /* 0x000f220000300800 */
[----:B0-----:R-:W-:-:S05]  /*f5150*/  F2FP.SATFINITE.E5M2.F32.PACK_AB_MERGE_C R0, R31, R30, RZ ;  /* 0x0000001e1f00723e */ /* 0x001fca00048060ff */
[----:B------:R-:W-:Y:S04]  /*f5160*/  STL [R1+0x39c], R0 ;  /* 0x00039c0001007387 */ /* 0x000fe80000100800 */
[----:B------:R-:W4:Y:S04]  /*f5170*/  LDL.LU R30, [R1+0x1908] ;  /* 0x00190800011e7983 */ /* 0x000f280000300800 */
[----:B------:R-:W4:Y:S01]  /*f5180*/  LDL.LU R31, [R1+0x190c] ;  /* 0x00190c00011f7983 */ /* 0x000f220000300800 */
[----:B------:R-:W-:-:S05]  /*f5190*/  IADD3 R14, P0, R12, R6, RZ ;  /* 0x000000060c0e7210 */ /* 0x000fca0007f1e0ff */
        /* <DEDUP_REMOVED lines=31> */
[----:B0-----:R-:W-:Y:S01]  /*f5390*/  F2FP.SATFINITE.E5M2.F32.PACK_AB_MERGE_C R0, R22, R21, RZ ;  /* 0x000000151600723e */ /* 0x001fe200048060ff */
[----:B------:R-:W4:Y:S01]  /*f53a0*/  LDL.LU R28, [R1+0x18d8] ;  /* 0x0018d800011c7983 */ /* 0x000f220000300800 */
[----:B------:R-:W-:-:S03]  /*f53b0*/  IADD3 R14, P0, R12, R4, RZ ;  /* 0x000000040c0e7210 */ /* 0x000fc60007f1e0ff */
[----:B------:R-:W4:Y:S02]  /*f53c0*/  LDL.LU R29, [R1+0x18dc] ;  /* 0x0018dc00011d7983 */ /* 0x000f240000300800 */
[----:B------:R-:W-:Y:S02]  /*f53d0*/  IMAD.X R15, R13, 0x1, R5, P0 ;  /* 0x000000010d0f7824 */ /* 0x000fe400000e0605 */
[----:B------:R0:W-:Y:S02]  /*f53e0*/  STL [R1+0x244], R0 ;  /* 0x0002440001007387 */ /* 0x0001e40000100800 */
[----:B0-----:R-:W-:Y:S02]  /*f53f0*/  F2FP.SATFINITE.E5M2.F32.PACK_AB_MERGE_C R0, R27, R59, RZ ;  /* 0x0000003b1b00723e */ /* 0x001fe400048060ff */
        /* <DEDUP_REMOVED lines=17> */
[----:B------:R3:W-:Y:S04]  /*f5510*/  STL [R1+0x234], R0 ;  /* 0x0002340001007387 */ /* 0x0007e80000100800 */
[----:B------:R-:W2:Y:S01]  /*f5520*/  LDL.LU R55, [R1+0x18b8] ;  /* 0x0018b80001377983 */ /* 0x000ea20000300800 */
[----:B------:R-:W-:-:S03]  /*f5530*/  IMAD.X R15, R13, 0x1, R10, P0 ;  /* 0x000000010d0f7824 */ /* 0x000fc600000e060a */
[----:B------:R-:W2:Y:S04]  /*f5540*/  LDL.LU R56, [R1+0x18bc] ;  /* 0x0018bc0001387983 */ /* 0x000ea80000300800 */
[----:B------:R0:W-:Y:S01]  /*f5550*/  STL.64 [R1+0x1a70], R14 ;  /* 0x001a700e01007387 */ /* 0x0001e20000100a00 */
[----:B---3--:R-:W-:Y:S02]  /*f5560*/  F2FP.SATFINITE.E5M2.F32.PACK_AB_MERGE_C R0, R58, R57, RZ ;  /* 0x000000393a00723e */ /* 0x008fe400048060ff */
[----:B0-----:R-:W-:-:S03]  /*f5570*/  IADD3 R14, P0, R12, R9, RZ ;  /* 0x000000090c0e7210 */ /* 0x001fc60007f1e0ff */
[----:B------:R0:W-:Y:S04]  /*f5580*/  STL [R1+0x220], R0 ;  /* 0x0002200001007387 */ /* 0x0001e80000100800 */
[----:B------:R-:W3:Y:S04]  /*f5590*/  LDL.LU R57, [R1+0x18a0] ;  /* 0x0018a00001397983 */ /* 0x000ee80000300800 */
[----:B------:R-:W3:Y:S01]  /*f55a0*/  LDL.LU R58, [R1+0x18a4] ;  /* 0x0018a400013a7983 */ /* 0x000ee20000300800 */
[----:B------:R-:W-:Y:S01]  /*f55b0*/  IMAD.X R15, R13, 0x1, R11, P0 ;  /* 0x000000010d0f7824 */ /* 0x000fe200000e060b */
[----:B----4-:R-:W-:Y:S01]  /*f55c0*/  F2FP.SATFINITE.E5M2.F32.PACK_AB_MERGE_C R3, R24, R23, RZ ;  /* 0x000000171803723e */ /* 0x010fe200048060ff */
[----:B------:R-:W-:Y:S01]  /*f55d0*/  VIADD R12, R12, UR6 ;  /* 0x000000060c0c7c36 */ /* 0x000fe20008000000 */
[----:B------:R-:W-:-:S02]  /*f55e0*/  ULDC UR6, c[0x0][0x248] ;  /* 0x0000920000067ab9 */ /* 0x000fc40000000800 */
[----:B------:R1:W-:Y:S04]  /*f55f0*/  STL.64 [R1+0x1a68], R14 ;  /* 0x001a680e01007387 */ /* 0x0003e80000100a00 */
[----:B------:R-:W-:Y:S01]  /*f5600*/  STL [R1+0x224], R3 ;  /* 0x0002240301007387 */ /* 0x000fe20000100800 */
[----:B0-----:R-:W-:Y:S02]  /*f5610*/  F2FP.SATFINITE.E5M2.F32.PACK_AB_MERGE_C R0, R26, R25, RZ ;  /* 0x000000191a00723e */ /* 0x001fe400048060ff */
[----:B------:R-:W-:Y:S02]  /*f5620*/  SHF.R.S32.HI R13, RZ, 0x1f, R12 ;  /* 0x0000001fff0d7819 */ /* 0x000fe4000001140c */
[----:B-1----:R-:W-:Y:S01]  /*f5630*/  IADD3 R14, P0, R12, R4, RZ ;  /* 0x000000040c0e7210 */ /* 0x002fe20007f1e0ff */
[----:B------:R0:W-:Y:S04]  /*f5640*/  STL [R1+0x20c], R0 ;  /* 0x00020c0001007387 */ /* 0x0001e80000100800 */
[----:B------:R-:W4:Y:S01]  /*f5650*/  LDL.LU R19, [R1+0x18a8] ;  /* 0x0018a80001137983 */ /* 0x000f220000300800 */
[----:B------:R-:W-:-:S03]  /*f5660*/  IMAD.X R15, R13, 0x1, R5, P0 ;  /* 0x000000010d0f7824 */ /* 0x000fc600000e0605 */
[----:B------:R-:W4:Y:S01]  /*f5670*/  LDL.LU R20, [R1+0x18ac] ;  /* 0x0018ac0001147983 */ /* 0x000f220000300800 */
[----:B0-----:R-:W-:-:S05]  /*f5680*/  F2FP.SATFINITE.E5M2.F32.PACK_AB_MERGE_C R0, R29, R28, RZ ;  /* 0x0000001c1d00723e */ /* 0x001fca00048060ff */
[----:B------:R0:W-:Y:S04]  /*f5690*/  STL [R1+0x214], R0 ;  /* 0x0002140001007387 */ /* 0x0001e80000100800 */
[----:B------:R-:W4:Y:S04]  /*f56a0*/  LDL.LU R28, [R1+0x1890] ;  /* 0x00189000011c7983 */ /* 0x000f280000300800 */
[----:B------:R-:W4:Y:S01]  /*f56b0*/  LDL.LU R29, [R1+0x1894] ;  /* 0x00189400011d7983 */ /* 0x000f220000300800 */
[----:B0-----:R-:W-:-:S03]  /*f56c0*/  F2FP.SATFINITE.E5M2.F32.PACK_AB_MERGE_C R0, R27, R59, RZ ;  /* 0x0000003b1b00723e */ /* 0x001fc600048060ff */
[----:B------:R-:W4:Y:S04]  /*f56d0*/  LDL.LU R21, [R1+0x1898] ;  /* 0x0018980001157983 */ /* 0x000f280000300800 */
[----:B------:R-:W4:Y:S04]  /*f56e0*/  LDL.LU R22, [R1+0x189c] ;  /* 0x00189c0001167983 */ /* 0x000f280000300800 */
[----:B------:R-:W-:Y:S04]  /*f56f0*/  STL.64 [R1+0x1a60], R14 ;  /* 0x001a600e01007387 */ /* 0x000fe80000100a00 */
[----:B------:R0:W-:Y:S04]  /*f5700*/  STL [R1+0x1f8], R0 ;  /* 0x0001f80001007387 */ /* 0x0001e80000100800 */
[----:B------:R-:W4:Y:S04]  /*f5710*/  LDL.LU R59, [R1+0x1880] ;  /* 0x00188000013b7983 */ /* 0x000f280000300800 */
[----:B------:R-:W4:Y:S01]  /*f5720*/  LDL.LU R27, [R1+0x1884] ;  /* 0x00188400011b7983 */ /* 0x000f220000300800 */
[----:B0-----:R-:W-:-:S05]  /*f5730*/  F2FP.SATFINITE.E5M2.F32.PACK_AB_MERGE_C R0, R31, R30, RZ ;  /* 0x0000001e1f00723e */ /* 0x001fca00048060ff */
[----:B------:R0:W-:Y:S04]  /*f5740*/  STL [R1+0x204], R0 ;  /* 0x0002040001007387 */ /* 0x0001e80000100800 */
[----:B------:R-:W4:Y:S04]  /*f5750*/  LDL.LU R30, [R1+0x1888] ;  /* 0x00188800011e7983 */ /* 0x000f280000300800 */
[----:B------:R-:W4:Y:S01]  /*f5760*/  LDL.LU R31, [R1+0x188c] ;  /* 0x00188c00011f7983 */ /* 0x000f220000300800 */
[----:B------:R-:W-:-:S05]  /*f5770*/  IADD3 R14, P0, R12, R6, RZ ;  /* 0x000000060c0e7210 */ /* 0x000fca0007f1e0ff */
        /* <DEDUP_REMOVED lines=8> */
[----:B------:R-:W-:Y:S02]  /*f5800*/  STL [R1+0x1f4], R0 ;  /* 0x0001f40001007387 */ /* 0x000fe40000100800 */
[----:B------:R-:W-:Y:S02]  /*f5810*/  IMAD.X R15, R13, 0x1, R10, P0 ;  /* 0x000000010d0f7824 */ /* 0x000fe400000e060a */
        /* <DEDUP_REMOVED lines=8> */
[----:B------:R-:W3:Y:S04]  /*f58a0*/  LDL.LU R24, [R1+0x1864] ;  /* 0x0018640001187983 */ /* 0x000ee80000300800 */
[----:B------:R-:W3:Y:S04]  /*f58b0*/  LDL.LU R25, [R1+0x1868] ;  /* 0x0018680001197983 */ /* 0x000ee80000300800 */
[----:B------:R1:W-:Y:S04]  /*f58c0*/  STL.64 [R1+0x1a48], R14 ;  /* 0x001a480e01007387 */ /* 0x0003e80000100a00 */
[----:B------:R-:W3:Y:S04]  /*f58d0*/  LDL.LU R26, [R1+0x186c] ;  /* 0x00186c00011a7983 */ /* 0x000ee80000300800 */
[----:B------:R-:W3:Y:S04]  /*f58e0*/  LDL.LU R57, [R1+0x1850] ;  /* 0x0018500001397983 */ /* 0x000ee80000300800 */
[----:B------:R-:W3:Y:S01]  /*f58f0*/  LDL.LU R58, [R1+0x1854] ;  /* 0x00185400013a7983 */ /* 0x000ee20000300800 */
[----:B----4-:R-:W-:Y:S01]  /*f5900*/  F2FP.SATFINITE.E5M2.F32.PACK_AB_MERGE_C R3, R20, R19, RZ ;  /* 0x000000131403723e */ /* 0x010fe200048060ff */
[----:B------:R-:W-:Y:S01]  /*f5910*/  VIADD R12, R12, UR6 ;  /* 0x000000060c0c7c36 */ /* 0x000fe20008000000 */
[----:B------:R-:W-:Y:S01]  /*f5920*/  ULDC UR6, c[0x0][0x248] ;  /* 0x0000920000067ab9 */ /* 0x000fe20000000800 */
[----:B0-----:R-:W-:-:S02]  /*f5930*/  F2FP.SATFINITE.E5M2.F32.PACK_AB_MERGE_C R0, R29, R28, RZ ;  /* 0x0000001c1d00723e */ /* 0x001fc400048060ff */
[----:B------:R-:W4:Y:S01]  /*f5940*/  LDL.LU R28, [R1+0x1858] ;  /* 0x00185800011c7983 */ /* 0x000f220000300800 */
[----:B------:R-:W-:Y:S02]  /*f5950*/  SHF.R.S32.HI R13, RZ, 0x1f, R12 ;  /* 0x0000001fff0d7819 */ /* 0x000fe4000001140c */
[----:B-1----:R-:W-:Y:S01]  /*f5960*/  IADD3 R14, P0, R12, R4, RZ ;  /* 0x000000040c0e7210 */ /* 0x002fe20007f1e0ff */
[----:B------:R-:W-:Y:S04]  /*f5970*/  STL [R1+0x1e4], R3 ;  /* 0x0001e40301007387 */ /* 0x000fe80000100800 */
[----:B------:R-:W4:Y:S04]  /*f5980*/  LDL.LU R29, [R1+0x185c] ;  /* 0x00185c00011d7983 */ /* 0x000f280000300800 */
[----:B------:R0:W-:Y:S01]  /*f5990*/  STL [R1+0x1d4], R0 ;  /* 0x0001d40001007387 */ /* 0x0001e20000100800 */
[----:B------:R-:W-:Y:S01]  /*f59a0*/  IMAD.X R15, R13, 0x1, R5, P0 ;  /* 0x000000010d0f7824 */ /* 0x000fe200000e0605 */
[----:B0-----:R-:W-:-:S02]  /*f59b0*/  F2FP.SATFINITE.E5M2.F32.PACK_AB_MERGE_C R0, R22, R21, RZ ;  /* 0x000000151600723e */ /* 0x001fc400048060ff */
[----:B------:R-:W-:-:S03]  /*f59c0*/  F2FP.SATFINITE.E5M2.F32.PACK_AB_MERGE_C R3, R27, R59, RZ ;  /* 0x0000003b1b03723e */ /* 0x000fc600048060ff */
[----:B------:R0:W-:Y:S04]  /*f59d0*/  STL [R1+0x1d0], R0 ;  /* 0x0001d00001007387 */ /* 0x0001e80000100800 */
[----:B------:R-:W4:Y:S04]  /*f59e0*/  LDL.LU R59, [R1+0x2310] ;  /* 0x00231000013b7983 */ /* 0x000f280000300800 */
[----:B------:R1:W-:Y:S01]  /*f59f0*/  STL.64 [R1+0x1a40], R14 ;  /* 0x001a400e01007387 */ /* 0x0003e20000100a00 */
[----:B0-----:R-:W-:-:S03]  /*f5a00*/  F2FP.SATFINITE.E5M2.F32.PACK_AB_MERGE_C R0, R31, R30, RZ ;  /* 0x0000001e1f00723e */ /* 0x001fc600048060ff */
[----:B------:R2:W-:Y:S04]  /*f5a10*/  STL [R1+0x1b8], R3 ;  /* 0x0001b80301007387 */ /* 0x0005e80000100800 */
[----:B------:R-:W4:Y:S04]  /*f5a20*/  LDL.LU R27, [R1+0x2314] ;  /* 0x00231400011b7983 */ /* 0x000f280000300800 */
[----:B------:R-:W-:Y:S04]  /*f5a30*/  STL [R1+0x1c0], R0 ;  /* 0x0001c00001007387 */ /* 0x000fe80000100800 */
        /* <DEDUP_REMOVED lines=9> */
[----:B0-----:R-:W-:-:S02]  /*f5ad0*/  IADD3 R14, P0, R12, R8, RZ ;  /* 0x000000080c0e7210 */ /* 0x001fc40007f1e0ff */
[----:B------:R-:W-:-:S03]  /*f5ae0*/  F2FP.SATFINITE.E5M2.F32.PACK_AB_MERGE_C R0, R56, R55, RZ ;  /* 0x000000373800723e */ /* 0x000fc600048060ff */
[----:B------:R-:W-:Y:S02]  /*f5af0*/  IMAD.X R15, R13, 0x1, R10, P0 ;  /* 0x000000010d0f7824 */ /* 0x000fe400000e060a */
[----:B------:R-:W-:Y:S04]  /*f5b00*/  STL [R1+0x1ac], R0 ;  /* 0x0001ac0001007387 */ /* 0x000fe80000100800 */
[----:B------:R-:W2:Y:S04]  /*f5b10*/  LDL.LU R55, [R1+0x2308] ;  /* 0x0023080001377983 */ /* 0x000ea80000300800 */
[----:B------:R-:W2:Y:S04]  /*f5b20*/  LDL.LU R56, [R1+0x230c] ;  /* 0x00230c0001387983 */ /* 0x000ea80000300800 */
[----:B------:R0:W-:Y:S02]  /*f5b30*/  STL.64 [R1+0x1a30], R14 ;  /* 0x001a300e01007387 */ /* 0x0001e40000100a00 */
[----:B0-----:R-:W-:-:S02]  /*f5b40*/  IADD3 R14, P0, R12, R9, RZ ;  /* 0x000000090c0e7210 */ /* 0x001fc40007f1e0ff */
[----:B---3--:R-:W-:-:S03]  /*f5b50*/  F2FP.SATFINITE.E5M2.F32.PACK_AB_MERGE_C R0, R24, R23, RZ ;  /* 0x000000171800723e */ /* 0x008fc600048060ff */
[----:B------:R-:W-:Y:S02]  /*f5b60*/  IMAD.X R15, R13, 0x1, R11, P0 ;  /* 0x000000010d0f7824 */ /* 0x000fe400000e060b */
[----:B------:R0:W-:Y:S01]  /*f5b70*/  STL [R1+0x90], R0 ;  /* 0x0000900001007387 */ /* 0x0001e20000100800 */
[----:B------:R-:W-:Y:S02]  /*f5b80*/  F2FP.SATFINITE.E5M2.F32.PACK_AB_MERGE_C R3, R26, R25, RZ ;  /* 0x000000191a03723e */ /* 0x000fe400048060ff */
[----:B0-----:R-:W-:Y:S02]  /*f5b90*/  F2FP.SATFINITE.E5M2.F32.PACK_AB_MERGE_C R0, R58, R57, RZ ;  /* 0x000000393a00723e */ /* 0x001fe400048060ff */
[----:B------:R-:W3:Y:S04]  /*f5ba0*/  LDL.LU R57, [R1+0x1840] ;  /* 0x0018400001397983 */ /* 0x000ee80000300800 */
[----:B------:R0:W-:Y:S04]  /*f5bb0*/  STL.64 [R1+0x1a28], R14 ;  /* 0x001a280e01007387 */ /* 0x0001e80000100a00 */
[----:B------:R-:W-:Y:S04]  /*f5bc0*/  STL [R1+0x94], R3 ;  /* 0x0000940301007387 */ /* 0x000fe80000100800 */
[----:B------:R-:W3:Y:S01]  /*f5bd0*/  LDL.LU R58, [R1+0x1844] ;  /* 0x00184400013a7983 */ /* 0x000ee20000300800 */
[----:B------:R-:W-:Y:S01]  /*f5be0*/  VIADD R12, R12, UR6 ;  /* 0x000000060c0c7c36 */ /* 0x000fe20008000000 */
[----:B------:R-:W-:-:S02]  /*f5bf0*/  ULDC UR6, c[0x0][0x248] ;  /* 0x0000920000067ab9 */ /* 0x000fc40000000800 */
[----:B------:R4:W-:Y:S02]  /*f5c00*/  STL [R1+0x8c], R0 ;  /* 0x00008c0001007387 */ /* 0x0009e40000100800 */
[----:B------:R-:W-:Y:S02]  /*f5c10*/  SHF.R.S32.HI R13, RZ, 0x1f, R12 ;  /* 0x0000001fff0d7819 */ /* 0x000fe4000001140c */
[----:B------:R-:W3:Y:S01]  /*f5c20*/  LDL.LU R19, [R1+0x1848] ;  /* 0x0018480001137983 */ /* 0x000ee20000300800 */
[----:B0-----:R-:W-:-:S03]  /*f5c30*/  IADD3 R14, P0, R12, R4, RZ ;  /* 0x000000040c0e7210 */ /* 0x001fc60007f1e0ff */
[----:B------:R-:W3:Y:S01]  /*f5c40*/  LDL.LU R20, [R1+0x184c] ;  /* 0x00184c0001147983 */ /* 0x000ee20000300800 */
[----:B----4-:R-:W-:Y:S01]  /*f5c50*/  F2FP.SATFINITE.E5M2.F32.PACK_AB_MERGE_C R0, R29, R28, RZ ;  /* 0x0000001c1d00723e */ /* 0x010fe200048060ff */
[----:B------:R-:W-:-:S04]  /*f5c60*/  IMAD.X R15, R13, 0x1, R5, P0 ;  /* 0x000000010d0f7824 */ /* 0x000fc800000e0605 */
[----:B------:R0:W-:Y:S04]  /*f5c70*/  STL [R1+0x88], R0 ;  /* 0x0000880001007387 */ /* 0x0001e80000100800 */
[----:B------:R-:W4:Y:S04]  /*f5c80*/  LDL.LU R21, [R1+0x1830] ;  /* 0x0018300001157983 */ /* 0x000f280000300800 */
[----:B------:R-:W4:Y:S04]  /*f5c90*/  LDL.LU R22, [R1+0x1834] ;  /* 0x0018340001167983 */ /* 0x000f280000300800 */
[----:B------:R-:W4:Y:S04]  /*f5ca0*/  LDL.LU R28, [R1+0x1838] ;  /* 0x00183800011c7983 */ /* 0x000f280000300800 */
[----:B------:R-:W4:Y:S01]  /*f5cb0*/  LDL.LU R29, [R1+0x183c] ;  /* 0x00183c00011d7983 */ /* 0x000f220000300800 */
[----:B------:R-:W-:-:S03]  /*f5cc0*/  F2FP.SATFINITE.E5M2.F32.PACK_AB_MERGE_C R3, R27, R59, RZ ;  /* 0x0000003b1b03723e */ /* 0x000fc600048060ff */
[----:B------:R1:W-:Y:S04]  /*f5cd0*/  STL.64 [R1+0x1a20], R14 ;  /* 0x001a200e01007387 */ /* 0x0003e80000100a00 */
[----:B------:R-:W4:Y:S04]  /*f5ce0*/  LDL.LU R59, [R1+0x1820] ;  /* 0x00182000013b7983 */ /* 0x000f280000300800 */
[----:B------:R-:W-:Y:S01]  /*f5cf0*/  STL [R1+0x80], R3 ;  /* 0x0000800301007387 */ /* 0x000fe20000100800 */
[----:B0-----:R-:W-:-:S03]  /*f5d00*/  F2FP.SATFINITE.E5M2.F32.PACK_AB_MERGE_C R0, R31, R30, RZ ;  /* 0x0000001e1f00723e */ /* 0x001fc600048060ff */
[----:B------:R-:W4:Y:S04]  /*f5d10*/  LDL.LU R27, [R1+0x1824] ;  /* 0x00182400011b7983 */ /* 0x000f280000300800 */
[----:B------:R-:W-:Y:S04]  /*f5d20*/  STL [R1+0x84], R0 ;  /* 0x0000840001007387 */ /* 0x000fe80000100800 */
[----:B------:R-:W4:Y:S04]  /*f5d30*/  LDL.LU R30, [R1+0x1828] ;  /* 0x00182800011e7983 */ /* 0x000f280000300800 */
[----:B------:R-:W4:Y:S01]  /*f5d40*/  LDL.LU R31, [R1+0x182c] ;  /* 0x00182c00011f7983 */ /* 0x000f220000300800 */
[----:B-1----:R-:W-:-:S03]  /*f5d50*/  IADD3 R14, P0, R12, R6, RZ ;  /* 0x000000060c0e7210 */ /* 0x002fc60007f1e0ff */
[----:B------:R-:W4:Y:S02]  /*f5d60*/  LDL.LU R23, [R1+0x1810] ;  /* 0x0018100001177983 */ /* 0x000f240000300800 */
[----:B------:R-:W-:-:S05]  /*f5d70*/  IMAD.X R15, R13, 0x1, R7, P0 ;  /* 0x000000010d0f7824 */ /* 0x000fca00000e0607 */
[----:B------:R0:W-:Y:S02]  /*f5d80*/  STL.64 [R1+0x1a18], R14 ;  /* 0x001a180e01007387 */ /* 0x0001e40000100a00 */
        /* <DEDUP_REMOVED lines=8> */
[----:B------:R-:W2:Y:S01]  /*f5e10*/  LDL.LU R54, [R1+0x1804] ;  /* 0x0018040001367983 */ /* 0x000ea20000300800 */
[----:B------:R-:W-:-:S05]  /*f5e20*/  F2FP.SATFINITE.E5M2.F32.PACK_AB_MERGE_C R52, R56, R55, RZ ;  /* 0x000000373834723e */ /* 0x000fca00048060ff */
[----:B------:R-:W-:Y:S04]  /*f5e30*/  STL [R1+0x5a28], R52 ;  /* 0x005a283401007387 */ /* 0x000fe80000100800 */
[----:B------:R0:W-:Y:S02]  /*f5e40*/  STL.64 [R1+0x1a10], R14 ;  /* 0x001a100e01007387 */ /* 0x0001e40000100a00 */
[----:B0-----:R-:W-:-:S05]  /*f5e50*/  IADD3 R14, P0, R12, R9, RZ ;  /* 0x000000090c0e7210 */ /* 0x001fca0007f1e0ff */
[----:B------:R-:W-:Y:S02]  /*f5e60*/  IMAD.X R15, R13, 0x1, R11, P0 ;  /* 0x000000010d0f7824 */ /* 0x000fe400000e060b */
[----:B------:R-:W-:Y:S01]  /*f5e70*/  VIADD R12, R12, UR6 ;  /* 0x000000060c0c7c36 */ /* 0x000fe20008000000 */
[----:B------:R-:W-:Y:S01]  /*f5e80*/  ULDC UR6, c[0x0][0x248] ;  /* 0x0000920000067ab9 */ /* 0x000fe20000000800 */
[----:B---3--:R-:W-:-:S05]  /*f5e90*/  F2FP.SATFINITE.E5M2.F32.PACK_AB_MERGE_C R0, R58, R57, RZ ;  /* 0x000000393a00723e */ /* 0x008fca00048060ff */
[----:B------:R4:W-:Y:S04]  /*f5ea0*/  STL [R1+0x74], R0 ;  /* 0x0000740001007387 */ /* 0x0009e80000100800 */
[----:B------:R-:W3:Y:S04]  /*f5eb0*/  LDL.LU R55, [R1+0x1808] ;  /* 0x0018080001377983 */ /* 0x000ee80000300800 */
[----:B------:R-:W3:Y:S04]  /*f5ec0*/  LDL.LU R56, [R1+0x180c] ;  /* 0x00180c0001387983 */ /* 0x000ee80000300800 */
[----:B------:R-:W3:Y:S04]  /*f5ed0*/  LDL.LU R57, [R1+0x17f0] ;  /* 0x0017f00001397983 */ /* 0x000ee80000300800 */
[----:B------:R0:W-:Y:S04]  /*f5ee0*/  STL.64 [R1+0x1a08], R14 ;  /* 0x001a080e01007387 */ /* 0x0001e80000100a00 */
[----:B------:R-:W3:Y:S01]  /*f5ef0*/  LDL.LU R58, [R1+0x17f4] ;  /* 0x0017f400013a7983 */ /* 0x000ee20000300800 */
[----:B------:R-:W-:-:S02]  /*f5f00*/  F2FP.SATFINITE.E5M2.F32.PACK_AB_MERGE_C R3, R20, R19, RZ ;  /* 0x000000131403723e */ /* 0x000fc400048060ff */
[----:B----4-:R-:W-:Y:S02]  /*f5f10*/  F2FP.SATFINITE.E5M2.F32.PACK_AB_MERGE_C R0, R22, R21, RZ ;  /* 0x000000151600723e */ /* 0x010fe400048060ff */
[----:B------:R-:W-:Y:S01]  /*f5f20*/  SHF.R.S32.HI R13, RZ, 0x1f, R12 ;  /* 0x0000001fff0d7819 */ /* 0x000fe2000001140c */
[----:B------:R-:W-:Y:S01]  /*f5f30*/  STL [R1+0x70], R3 ;  /* 0x0000700301007387 */ /* 0x000fe20000100800 */
[----:B0-----:R-:W-:-:S03]  /*f5f40*/  IADD3 R14, P0, R12, R4, RZ ;  /* 0x000000040c0e7210 */ /* 0x001fc60007f1e0ff */
[----:B------:R0:W-:Y:S02]  /*f5f50*/  STL [R1+0x4d60], R0 ;  /* 0x004d600001007387 */ /* 0x0001e40000100800 */
[----:B------:R-:W-:Y:S01]  /*f5f60*/  IMAD.X R15, R13, 0x1, R5, P0 ;  /* 0x000000010d0f7824 */ /* 0x000fe200000e0605 */
[----:B0-----:R-:W-:Y:S02]  /*f5f70*/  F2FP.SATFINITE.E5M2.F32.PACK_AB_MERGE_C R0, R29, R28, RZ ;  /* 0x0000001c1d00723e */ /* 0x001fe400048060ff */
[----:B------:R-:W4:Y:S04]  /*f5f80*/  LDL.LU R28, [R1+0x17f8] ;  /* 0x0017f800011c7983 */ /* 0x000f280000300800 */
        /* <DEDUP_REMOVED lines=17> */
[----:B------:R-:W-:-:S03]  /*f60a0*/  F2FP.SATFINITE.E5M2.F32.PACK_AB_MERGE_C R0, R26, R25, RZ ;  /* 0x000000191a00723e */ /* 0x000fc600048060ff */
[----:B------:R-:W-:Y:S04]  /*f60b0*/  STL [R1+0x4cc0], R3 ;  /* 0x004cc00301007387 */ /* 0x000fe80000100800 */
[----:B------:R0:W-:Y:S04]  /*f60c0*/  STL [R1+0x4cd0], R0 ;  /* 0x004cd00001007387 */ /* 0x0001e80000100800 */
[----:B------:R1:W-:Y:S01]  /*f60d0*/  STL.64 [R1+0x19f0], R14 ;  /* 0x0019f00e01007387 */ /* 0x0003e20000100a00 */
[----:B0-----:R-:W-:Y:S02]  /*f60e0*/  F2FP.SATFINITE.E5M2.F32.PACK_AB_MERGE_C R0, R54, R53, RZ ;  /* 0x000000353600723e */ /* 0x001fe400048060ff */
[----:B-1----:R-:W-:-:S03]  /*f60f0*/  IADD3 R14, P0, R12, R9, RZ ;  /* 0x000000090c0e7210 */ /* 0x002fc60007f1e0ff */
[----:B------:R0:W-:Y:S04]  /*f6100*/  STL [R1+0x230c], R0 ;  /* 0x00230c0001007387 */ /* 0x0001e80000100800 */
[----:B------:R-:W2:Y:S01]  /*f6110*/  LDL.LU R19, [R1+0x17d0] ;  /* 0x0017d00001137983 */ /* 0x000ea20000300800 */
[----:B------:R-:W-:-:S03]  /*f6120*/  IMAD.X R15, R13, 0x1, R11, P0 ;  /* 0x000000010d0f7824 */ /* 0x000fc600000e060b */
[----:B------:R-:W2:Y:S04]  /*f6130*/  LDL.LU R20, [R1+0x17d4] ;  /* 0x0017d40001147983 */ /* 0x000ea80000300800 */
[----:B------:R-:W2:Y:S04]  /*f6140*/  LDL.LU R53, [R1+0x17d8] ;  /* 0x0017d80001357983 */ /* 0x000ea80000300800 */
[----:B------:R1:W-:Y:S04]  /*f6150*/  STL.64 [R1+0x19e8], R14 ;  /* 0x0019e80e01007387 */ /* 0x0003e80000100a00 */
[----:B------:R-:W2:Y:S04]  /*f6160*/  LDL.LU R54, [R1+0x17dc] ;  /* 0x0017dc0001367983 */ /* 0x000ea80000300800 */
[----:B------:R-:W2:Y:S01]  /*f6170*/  LDL.LU R21, [R1+0x17c0] ;  /* 0x0017c00001157983 */ /* 0x000ea20000300800 */
[----:B------:R-:W-:Y:S01]  /*f6180*/  VIADD R12, R12, UR6 ;  /* 0x000000060c0c7c36 */ /* 0x000fe20008000000 */
[----:B------:R-:W-:Y:S01]  /*f6190*/  ULDC UR6, c[0x0][0x248] ;  /* 0x0000920000067ab9 */ /* 0x000fe20000000800 */
[----:B---3--:R-:W-:-:S05]  /*f61a0*/  F2FP.SATFINITE.E5M2.F32.PACK_AB_MERGE_C R3, R56, R55, RZ ;  /* 0x000000373803723e */ /* 0x008fca00048060ff */
[----:B------:R-:W-:Y:S04]  /*f61b0*/  STL [R1+0x2310], R3 ;  /* 0x0023100301007387 */ /* 0x000fe80000100800 */
[----:B------:R-:W3:Y:S01]  /*f61c0*/  LDL.LU R22, [R1+0x17c4] ;  /* 0x0017c40001167983 */ /* 0x000ee20000300800 */
[----:B0-----:R-:W-:-:S05]  /*f61d0*/  F2FP.SATFINITE.E5M2.F32.PACK_AB_MERGE_C R0, R58, R57, RZ ;  /* 0x000000393a00723e */ /* 0x001fca00048060ff */
[----:B------:R4:W-:Y:S04]  /*f61e0*/  STL [R1+0x2304], R0 ;  /* 0x0023040001007387 */ /* 0x0009e80000100800 */
[----:B------:R-:W3:Y:S04]  /*f61f0*/  LDL.LU R55, [R1+0x17c8] ;  /* 0x0017c80001377983 */ /* 0x000ee80000300800 */
[----:B------:R-:W3:Y:S04]  /*f6200*/  LDL.LU R56, [R1+0x17cc] ;  /* 0x0017cc0001387983 */ /* 0x000ee80000300800 */
[----:B------:R-:W3:Y:S04]  /*f6210*/  LDL.LU R57, [R1+0x17b0] ;  /* 0x0017b00001397983 */ /* 0x000ee80000300800 */
[----:B------:R-:W3:Y:S01]  /*f6220*/  LDL.LU R58, [R1+0x17b4] ;  /* 0x0017b400013a7983 */ /* 0x000ee20000300800 */
[----:B------:R-:W-:-:S02]  /*f6230*/  SHF.R.S32.HI R13, RZ, 0x1f, R12 ;  /* 0x0000001fff0d7819 */ /* 0x000fc4000001140c */
[----:B-1----:R-:W-:Y:S02]  /*f6240*/  IADD3 R14, P0, R12, R4, RZ ;  /* 0x000000040c0e7210 */ /* 0x002fe40007f1e0ff */
[----:B----4-:R-:W-:-:S03]  /*f6250*/  F2FP.SATFINITE.E5M2.F32.PACK_AB_MERGE_C R0, R29, R28, RZ ;  /* 0x0000001c1d00723e */ /* 0x010fc600048060ff */
[----:B------:R-:W-:Y:S02]  /*f6260*/  IMAD.X R15, R13, 0x1, R5, P0 ;  /* 0x000000010d0f7824 */ /* 0x000fe400000e0605 */
[----:B------:R0:W-:Y:S04]  /*f6270*/  STL [R1+0x2308], R0 ;  /* 0x0023080001007387 */ /* 0x0001e80000100800 */
[----:B------:R-:W4:Y:S04]  /*f6280*/  LDL.LU R28, [R1+0x17b8] ;  /* 0x0017b800011c7983 */ /* 0x000f280000300800 */
[----:B------:R-:W4:Y:S04]  /*f6290*/  LDL.LU R29, [R1+0x17bc] ;  /* 0x0017bc00011d7983 */ /* 0x000f280000300800 */
[----:B------:R1:W-:Y:S01]  /*f62a0*/  STL.64 [R1+0x19e0], R14 ;  /* 0x0019e00e01007387 */ /* 0x0003e20000100a00 */
[----:B------:R-:W-:-:S03]  /*f62b0*/  F2FP.SATFINITE.E5M2.F32.PACK_AB_MERGE_C R3, R27, R59, RZ ;  /* 0x0000003b1b03723e */ /* 0x000fc600048060ff */
[----:B------:R-:W4:Y:S04]  /*f62c0*/  LDL.LU R23, [R1+0x17a0] ;  /* 0x0017a00001177983 */ /* 0x000f280000300800 */
[----:B------:R-:W-:Y:S04]  /*f62d0*/  STL [R1+0x2300], R3 ;  /* 0x0023000301007387 */ /* 0x000fe80000100800 */
        /* <DEDUP_REMOVED lines=8> */
[----:B------:R-:W4:Y:S01]  /*f6360*/  LDL.LU R31, [R1+0x179c] ;  /* 0x00179c00011f7983 */ /* 0x000f220000300800 */
[----:B-1----:R-:W-:-:S05]  /*f6370*/  IADD3 R14, P0, R12, R6, RZ ;  /* 0x000000060c0e7210 */ /* 0x002fca0007f1e0ff */
[----:B------:R-:W-:Y:S01]  /*f6380*/  IMAD.X R15, R13, 0x1, R7, P0 ;  /* 0x000000010d0f7824 */ /* 0x000fe200000e0607 */
[----:B--2---:R-:W-:-:S05]  /*f6390*/  F2FP.SATFINITE.E5M2.F32.PACK_AB_MERGE_C R46, R20, R19, RZ ;  /* 0x00000013142e723e */ /* 0x004fca00048060ff */
[----:B------:R-:W-:Y:S04]  /*f63a0*/  STL [R1+0x5874], R46 ;  /* 0x0058742e01007387 */ /* 0x000fe80000100800 */
[----:B------:R1:W-:Y:S01]  /*f63b0*/  STL.64 [R1+0x19d8], R14 ;  /* 0x0019d80e01007387 */ /* 0x0003e20000100a00 */
[----:B0-----:R-:W-:-:S03]  /*f63c0*/  F2FP.SATFINITE.E5M2.F32.PACK_AB_MERGE_C R0, R54, R53, RZ ;  /* 0x000000353600723e */ /* 0x001fc600048060ff */
[----:B------:R-:W2:Y:S04]  /*f63d0*/  LDL.LU R53, [R1+0x1780] ;  /* 0x0017800001357983 */ /* 0x000ea80000300800 */
[----:B------:R-:W2:Y:S01]  /*f63e0*/  LDL.LU R54, [R1+0x1784] ;  /* 0x0017840001367983 */ /* 0x000ea20000300800 */
[----:B-1----:R-:W-:-:S03]  /*f63f0*/  IADD3 R14, P0, R12, R8, RZ ;  /* 0x000000080c0e7210 */ /* 0x002fc60007f1e0ff */
[----:B------:R-:W-:Y:S02]  /*f6400*/  STL [R1+0x20b8], R0 ;  /* 0x0020b80001007387 */ /* 0x000fe40000100800 */
[----:B------:R-:W-:-:S05]  /*f6410*/  IMAD.X R15, R13, 0x1, R10, P0 ;  /* 0x000000010d0f7824 */ /* 0x000fca00000e060a */
[----:B------:R0:W-:Y:S02]  /*f6420*/  STL.64 [R1+0x19d0], R14 ;  /* 0x0019d00e01007387 */ /* 0x0001e40000100a00 */
[----:B0-----:R-:W-:Y:S02]  /*f6430*/  IADD3 R14, P0, R12, R9, RZ ;  /* 0x000000090c0e7210 */ /* 0x001fe40007f1e0ff */
[----:B---3--:R-:W-:-:S03]  /*f6440*/  F2FP.SATFINITE.E5M2.F32.PACK_AB_MERGE_C R0, R22, R21, RZ ;  /* 0x000000151600723e */ /* 0x008fc600048060ff */
[----:B------:R-:W-:Y:S02]  /*f6450*/  IMAD.X R15, R13, 0x1, R11, P0 ;  /* 0x000000010d0f7824 */ /* 0x000fe400000e060b */
[----:B------:R0:W-:Y:S01]  /*f6460*/  STL [R1+0x1fbc], R0 ;  /* 0x001fbc0001007387 */ /* 0x0001e20000100800 */
[----:B------:R-:W-:Y:S01]  /*f6470*/  VIADD R12, R12, UR6 ;  /* 0x000000060c0c7c36 */ /* 0x000fe20008000000 */
[----:B------:R-:W-:Y:S01]  /*f6480*/  ULDC UR6, c[0x0][0x248] ;  /* 0x0000920000067ab9 */ /* 0x000fe20000000800 */
[----:B------:R-:W-:Y:S02]  /*f6490*/  F2FP.SATFINITE.E5M2.F32.PACK_AB_MERGE_C R3, R56, R55, RZ ;  /* 0x000000373803723e */ /* 0x000fe400048060ff */
[----:B------:R-:W3:Y:S04]  /*f64a0*/  LDL.LU R55, [R1+0x1788] ;  /* 0x0017880001377983 */ /* 0x000ee80000300800 */
[----:B------:R1:W-:Y:S01]  /*f64b0*/  STL.64 [R1+0x19c8], R14 ;  /* 0x0019c80e01007387 */ /* 0x0003e20000100a00 */
        /* <DEDUP_REMOVED lines=8> */
[----:B------:R-:W-:Y:S01]  /*f6540*/  IMAD.X R15, R13, 0x1, R5, P0 ;  /* 0x000000010d0f7824 */ /* 0x000fe200000e0605 */
[----:B----4-:R-:W-:Y:S02]  /*f6550*/  F2FP.SATFINITE.E5M2.F32.PACK_AB_MERGE_C R0, R29, R28, RZ ;  /* 0x0000001c1d00723e */ /* 0x010fe400048060ff */
[----:B------:R-:W4:Y:S04]  /*f6560*/  LDL.LU R28, [R1+0x1778] ;  /* 0x00177800011c7983 */ /* 0x000f280000300800 */
[----:B------:R-:W4:Y:S04]  /*f6570*/  LDL.LU R29, [R1+0x177c] ;  /* 0x00177c00011d7983 */ /* 0x000f280000300800 */
[----:B------:R-:W-:Y:S04]  /*f6580*/  STL [R1+0x1f28], R0 ;  /* 0x001f280001007387 */ /* 0x000fe80000100800 */
[----:B------:R0:W-:Y:S01]  /*f6590*/  STL.64 [R1+0x19c0], R14 ;  /* 0x0019c00e01007387 */ /* 0x0001e20000100a00 */
[----:B------:R-:W-:-:S05]  /*f65a0*/  F2FP.SATFINITE.E5M2.F32.PACK_AB_MERGE_C R3, R24, R23, RZ ;  /* 0x000000171803723e */ /* 0x000fca00048060ff */
[----:B------:R1:W-:Y:S01]  /*f65b0*/  STL [R1+0x1e3c], R3 ;  /* 0x001e3c0301007387 */ /* 0x0003e20000100800 */
[----:B0-----:R-:W-:Y:S02]  /*f65c0*/  IADD3 R14, P0, R12, R6, RZ ;  /* 0x000000060c0e7210 */ /* 0x001fe40007f1e0ff */
[----:B------:R-:W-:-:S03]  /*f65d0*/  F2FP.SATFINITE.E5M2.F32.PACK_AB_MERGE_C R0, R26, R25, RZ ;  /* 0x000000191a00723e */ /* 0x000fc600048060ff */
[----:B------:R-:W-:Y:S02]  /*f65e0*/  IMAD.X R15, R13, 0x1, R7, P0 ;  /* 0x000000010d0f7824 */ /* 0x000fe400000e0607 */
[----:B------:R0:W-:Y:S01]  /*f65f0*/  STL [R1+0x1f08], R0 ;  /* 0x001f080001007387 */ /* 0x0001e20000100800 */
[----:B-1----:R-:W-:-:S03]  /*f6600*/  F2FP.SATFINITE.E5M2.F32.PACK_AB_MERGE_C R3, R27, R59, RZ ;  /* 0x0000003b1b03723e */ /* 0x002fc600048060ff */
[----:B------:R-:W4:Y:S04]  /*f6610*/  LDL.LU R59, [R1+0x1760] ;  /* 0x00176000013b7983 */ /* 0x000f280000300800 */
[----:B------:R1:W-:Y:S04]  /*f6620*/  STL.64 [R1+0x19b8], R14 ;  /* 0x0019b80e01007387 */ /* 0x0003e80000100a00 */
[----:B------:R-:W-:Y:S04]  /*f6630*/  STL [R1+0x1ddc], R3 ;  /* 0x001ddc0301007387 */ /* 0x000fe80000100800 */
[----:B------:R-:W4:Y:S01]  /*f6640*/  LDL.LU R27, [R1+0x1764] ;  /* 0x00176400011b7983 */ /* 0x000f220000300800 */
[----:B0-----:R-:W-:-:S05]  /*f6650*/  F2FP.SATFINITE.E5M2.F32.PACK_AB_MERGE_C R0, R31, R30, RZ ;  /* 0x0000001e1f00723e */ /* 0x001fca00048060ff */
[----:B------:R-:W-:Y:S04]  /*f6660*/  STL [R1+0x1dec], R0 ;  /* 0x001dec0001007387 */ /* 0x000fe80000100800 */
[----:B------:R-:W4:Y:S04]  /*f6670*/  LDL.LU R30, [R1+0x1768] ;  /* 0x00176800011e7983 */ /* 0x000f280000300800 */
[----:B------:R-:W4:Y:S01]  /*f6680*/  LDL.LU R31, [R1+0x176c] ;  /* 0x00176c00011f7983 */ /* 0x000f220000300800 */
[----:B-1----:R-:W-:-:S03]  /*f6690*/  IADD3 R14, P0, R12, R8, RZ ;  /* 0x000000080c0e7210 */ /* 0x002fc60007f1e0ff */
[----:B------:R-:W4:Y:S02]  /*f66a0*/  LDL.LU R19, [R1+0x1750] ;  /* 0x0017500001137983 */ /* 0x000f240000300800 */
[----:B------:R-:W-:Y:S02]  /*f66b0*/  IMAD.X R15, R13, 0x1, R10, P0 ;  /* 0x000000010d0f7824 */ /* 0x000fe400000e060a */
[----:B------:R-:W4:Y:S04]  /*f66c0*/  LDL.LU R20, [R1+0x1754] ;  /* 0x0017540001147983 */ /* 0x000f280000300800 */
[----:B------:R0:W-:Y:S02]  /*f66d0*/  STL.64 [R1+0x19b0], R14 ;  /* 0x0019b00e01007387 */ /* 0x0001e40000100a00 */
[----:B0-----:R-:W-:-:S05]  /*f66e0*/  IADD3 R14, P0, R12, R9, RZ ;  /* 0x000000090c0e7210 */ /* 0x001fca0007f1e0ff */
[----:B------:R-:W-:Y:S02]  /*f66f0*/  IMAD.X R15, R13, 0x1, R11, P0 ;  /* 0x000000010d0f7824 */ /* 0x000fe400000e060b */
[----:B------:R-:W-:Y:S01]  /*f6700*/  VIADD R12, R12, UR6 ;  /* 0x000000060c0c7c36 */ /* 0x000fe20008000000 */
[----:B------:R-:W-:-:S04]  /*f6710*/  ULDC UR6, c[0x0][0x248] ;  /* 0x0000920000067ab9 */ /* 0x000fc80000000800 */
[----:B------:R-:W-:Y:S02]  /*f6720*/  SHF.R.S32.HI R13, RZ, 0x1f, R12 ;  /* 0x0000001fff0d7819 */ /* 0x000fe4000001140c */
[----:B--2---:R-:W-:-:S05]  /*f6730*/  F2FP.SATFINITE.E5M2.F32.PACK_AB_MERGE_C R0, R54, R53, RZ ;  /* 0x000000353600723e */ /* 0x004fca00048060ff */
[----:B------:R-:W-:Y:S04]  /*f6740*/  STL [R1+0x1dac], R0 ;  /* 0x001dac0001007387 */ /* 0x000fe80000100800 */
[----:B------:R-:W2:Y:S04]  /*f6750*/  LDL.LU R21, [R1+0x1758] ;  /* 0x0017580001157983 */ /* 0x000ea80000300800 */
[----:B------:R-:W2:Y:S04]  /*f6760*/  LDL.LU R22, [R1+0x175c] ;  /* 0x00175c0001167983 */ /* 0x000ea80000300800 */
[----:B------:R-:W2:Y:S04]  /*f6770*/  LDL.LU R23, [R1+0x1740] ;  /* 0x0017400001177983 */ /* 0x000ea80000300800 */
[----:B------:R-:W2:Y:S04]  /*f6780*/  LDL.LU R24, [R1+0x1744] ;  /* 0x0017440001187983 */ /* 0x000ea80000300800 */
[----:B------:R0:W-:Y:S04]  /*f6790*/  STL.64 [R1+0x19a8], R14 ;  /* 0x0019a80e01007387 */ /* 0x0001e80000100a00 */
[----:B------:R-:W2:Y:S04]  /*f67a0*/  LDL.LU R25, [R1+0x1748] ;  /* 0x0017480001197983 */ /* 0x000ea80000300800 */
[----:B------:R-:W2:Y:S01]  /*f67b0*/  LDL.LU R26, [R1+0x174c] ;  /* 0x00174c00011a7983 */ /* 0x000ea20000300800 */
[----:B0-----:R-:W-:-:S02]  /*f67c0*/  IADD3 R14, P0, R12, R4, RZ ;  /* 0x000000040c0e7210 */ /* 0x001fc40007f1e0ff */
[----:B---3--:R-:W-:-:S05]  /*f67d0*/  F2FP.SATFINITE.E5M2.F32.PACK_AB_MERGE_C R0, R56, R55, RZ ;  /* 0x000000373800723e */ /* 0x008fca00048060ff */
[----:B------:R0:W-:Y:S04]  /*f67e0*/  STL [R1+0x1db8], R0 ;  /* 0x001db80001007387 */ /* 0x0001e80000100800 */
[----:B------:R-:W3:Y:S04]  /*f67f0*/  LDL.LU R53, [R1+0x1730] ;  /* 0x0017300001357983 */ /* 0x000ee80000300800 */
[----:B------:R-:W3:Y:S01]  /*f6800*/  LDL.LU R54, [R1+0x1734] ;  /* 0x0017340001367983 */ /* 0x000ee20000300800 */
[----:B0-----:R-:W-:-:S05]  /*f6810*/  F2FP.SATFINITE.E5M2.F32.PACK_AB_MERGE_C R0, R58, R57, RZ ;  /* 0x000000393a00723e */ /* 0x001fca00048060ff */
[----:B------:R4:W-:Y:S01]  /*f6820*/  STL [R1+0x1d68], R0 ;  /* 0x001d680001007387 */ /* 0x0009e20000100800 */
[----:B------:R-:W-:-:S03]  /*f6830*/  IMAD.X R15, R13, 0x1, R5, P0 ;  /* 0x000000010d0f7824 */ /* 0x000fc600000e0605 */
[----:B------:R-:W3:Y:S04]  /*f6840*/  LDL.LU R55, [R1+0x1738] ;  /* 0x0017380001377983 */ /* 0x000ee80000300800 */
[----:B------:R-:W3:Y:S01]  /*f6850*/  LDL.LU R56, [R1+0x173c] ;  /* 0x00173c0001387983 */ /* 0x000ee20000300800 */
[----:B----4-:R-:W-:-:S05]  /*f6860*/  F2FP.SATFINITE.E5M2.F32.PACK_AB_MERGE_C R0, R29, R28, RZ ;  /* 0x0000001c1d00723e */ /* 0x010fca00048060ff */
[----:B------:R0:W-:Y:S04]  /*f6870*/  STL [R1+0x1d78], R0 ;  /* 0x001d780001007387 */ /* 0x0001e80000100800 */
[----:B------:R-:W4:Y:S04]  /*f6880*/  LDL.LU R57, [R1+0x1720] ;  /* 0x0017200001397983 */ /* 0x000f280000300800 */
[----:B------:R-:W4:Y:S04]  /*f6890*/  LDL.LU R58, [R1+0x1724] ;  /* 0x00172400013a7983 */ /* 0x000f280000300800 */
[----:B------:R-:W4:Y:S04]  /*f68a0*/  LDL.LU R28, [R1+0x1728] ;  /* 0x00172800011c7983 */ /* 0x000f280000300800 */
[----:B------:R1:W-:Y:S04]  /*f68b0*/  STL.64 [R1+0x19a0], R14 ;  /* 0x0019a00e01007387 */ /* 0x0003e80000100a00 */
[----:B------:R-:W4:Y:S01]  /*f68c0*/  LDL.LU R29, [R1+0x172c] ;  /* 0x00172c00011d7983 */ /* 0x000f220000300800 */
[----:B------:R-:W-:-:S03]  /*f68d0*/  F2FP.SATFINITE.E5M2.F32.PACK_AB_MERGE_C R3, R27, R59, RZ ;  /* 0x0000003b1b03723e */ /* 0x000fc600048060ff */
[----:B------:R-:W4:Y:S04]  /*f68e0*/  LDL.LU R59, [R1+0x1710] ;  /* 0x00171000013b7983 */ /* 0x000f280000300800 */
[----:B------:R1:W-:Y:S04]  /*f68f0*/  STL [R1+0x1d3c], R3 ;  /* 0x001d3c0301007387 */ /* 0x0003e80000100800 */
[----:B------:R-:W4:Y:S01]  /*f6900*/  LDL.LU R27, [R1+0x1714] ;  /* 0x00171400011b7983 */ /* 0x000f220000300800 */
[----:B0-----:R-:W-:-:S05]  /*f6910*/  F2FP.SATFINITE.E5M2.F32.PACK_AB_MERGE_C R0, R31, R30, RZ ;  /* 0x0000001e1f00723e */ /* 0x001fca00048060ff */
[----:B------:R-:W-:Y:S04]  /*f6920*/  STL [R1+0x1d58], R0 ;  /* 0x001d580001007387 */ /* 0x000fe80000100800 */
[----:B------:R-:W4:Y:S04]  /*f6930*/  LDL.LU R30, [R1+0x1718] ;  /* 0x00171800011e7983 */ /* 0x000f280000300800 */
[----:B------:R-:W4:Y:S01]  /*f6940*/  LDL.LU R31, [R1+0x171c] ;  /* 0x00171c00011f7983 */ /* 0x000f220000300800 */
[----:B-1----:R-:W-:-:S05]  /*f6950*/  IADD3 R14, P0, R12, R6, RZ ;  /* 0x000000060c0e7210 */ /* 0x002fca0007f1e0ff */
[----:B------:R-:W-:Y:S01]  /*f6960*/  IMAD.X R15, R13, 0x1, R7, P0 ;  /* 0x000000010d0f7824 */ /* 0x000fe200000e0607 */
[----:B------:R-:W-:-:S04]  /*f6970*/  F2FP.SATFINITE.E5M2.F32.PACK_AB_MERGE_C R3, R20, R19, RZ ;  /* 0x000000131403723e */ /* 0x000fc800048060ff */
[----:B------:R0:W-:Y:S04]  /*f6980*/  STL.64 [R1+0x1998], R14 ;  /* 0x0019980e01007387 */ /* 0x0001e80000100a00 */
[----:B------:R-:W-:Y:S01]  /*f6990*/  STL [R1+0x1d0c], R3 ;  /* 0x001d0c0301007387 */ /* 0x000fe20000100800 */
[----:B0-----:R-:W-:-:S05]  /*f69a0*/  IADD3 R14, P0, R12, R8, RZ ;  /* 0x000000080c0e7210 */ /* 0x001fca0007f1e0ff */
[----:B------:R-:W-:Y:S01]  /*f69b0*/  IMAD.X R15, R13, 0x1, R10, P0 ;  /* 0x000000010d0f7824 */ /* 0x000fe200000e060a */
[----:B--2---:R-:W-:-:S05]  /*f69c0*/  F2FP.SATFINITE.E5M2.F32.PACK_AB_MERGE_C R0, R22, R21, RZ ;  /* 0x000000151600723e */ /* 0x004fca00048060ff */
[----:B------:R0:W-:Y:S04]  /*f69d0*/  STL [R1+0x1d28], R0 ;  /* 0x001d280001007387 */ /* 0x0001e80000100800 */
[----:B------:R1:W-:Y:S01]  /*f69e0*/  STL.64 [R1+0x1990], R14 ;  /* 0x0019900e01007387 */ /* 0x0003e20000100a00 */
[----:B0-----:R-:W-:-:S05]  /*f69f0*/  F2FP.SATFINITE.E5M2.F32.PACK_AB_MERGE_C R0, R24, R23, RZ ;  /* 0x000000171800723e */ /* 0x001fca00048060ff */
[----:B------:R0:W-:Y:S01]  /*f6a00*/  STL [R1+0x1ce8], R0 ;  /* 0x001ce80001007387 */ /* 0x0001e20000100800 */
[----:B-1----:R-:W-:Y:S02]  /*f6a10*/  IADD3 R14, P0, R12, R9, RZ ;  /* 0x000000090c0e7210 */ /* 0x002fe40007f1e0ff */
[----:B0-----:R-:W-:Y:S02]  /*f6a20*/  F2FP.SATFINITE.E5M2.F32.PACK_AB_MERGE_C R0, R26, R25, RZ ;  /* 0x000000191a00723e */ /* 0x001fe400048060ff */
[----:B------:R-:W2:Y:S04]  /*f6a30*/  LDL.LU R25, [R1+0x1700] ;  /* 0x0017000001197983 */ /* 0x000ea80000300800 */
[----:B------:R-:W2:Y:S01]  /*f6a40*/  LDL.LU R26, [R1+0x1704] ;  /* 0x00170400011a7983 */ /* 0x000ea20000300800 */
[----:B------:R-:W-:-:S02]  /*f6a50*/  IMAD.X R15, R13, 0x1, R11, P0 ;  /* 0x000000010d0f7824 */ /* 0x000fc400000e060b */
[----:B------:R-:W-:Y:S01]  /*f6a60*/  VIADD R12, R12, UR6 ;  /* 0x000000060c0c7c36 */ /* 0x000fe20008000000 */
[----:B------:R-:W-:Y:S02]  /*f6a70*/  ULDC UR6, c[0x0][0x248] ;  /* 0x0000920000067ab9 */ /* 0x000fe40000000800 */
[----:B------:R-:W-:Y:S04]  /*f6a80*/  STL.64 [R1+0x1988], R14 ;  /* 0x0019880e01007387 */ /* 0x000fe80000100a00 */
[----:B------:R3:W-:Y:S01]  /*f6a90*/  STL [R1+0x1cf8], R0 ;  /* 0x001cf80001007387 */ /* 0x0007e20000100800 */
[----:B------:R-:W-:Y:S02]  /*f6aa0*/  SHF.R.S32.HI R13, RZ, 0x1f, R12 ;  /* 0x0000001fff0d7819 */ /* 0x000fe4000001140c */
[----:B---3--:R-:W-:-:S02]  /*f6ab0*/  F2FP.SATFINITE.E5M2.F32.PACK_AB_MERGE_C R0, R54, R53, RZ ;  /* 0x000000353600723e */ /* 0x008fc400048060ff */
[----:B------:R-:W3:Y:S04]  /*f6ac0*/  LDL.LU R53, [R1+0x1708] ;  /* 0x0017080001357983 */ /* 0x000ee80000300800 */
[----:B------:R-:W3:Y:S01]  /*f6ad0*/  LDL.LU R54, [R1+0x170c] ;  /* 0x00170c0001367983 */ /* 0x000ee20000300800 */
[----:B------:R-:W-:-:S03]  /*f6ae0*/  IADD3 R14, P0, R12, R4, RZ ;  /* 0x000000040c0e7210 */ /* 0x000fc60007f1e0ff */
[----:B------:R0:W-:Y:S02]  /*f6af0*/  STL [R1+0x1cb8], R0 ;  /* 0x001cb80001007387 */ /* 0x0001e40000100800 */
[----:B------:R-:W-:Y:S01]  /*f6b00*/  IMAD.X R15, R13, 0x1, R5, P0 ;  /* 0x000000010d0f7824 */ /* 0x000fe200000e0605 */
[----:B0-----:R-:W-:Y:S02]  /*f6b10*/  F2FP.SATFINITE.E5M2.F32.PACK_AB_MERGE_C R0, R56, R55, RZ ;  /* 0x000000373800723e */ /* 0x001fe400048060ff */
[----:B------:R-:W3:Y:S04]  /*f6b20*/  LDL.LU R55, [R1+0x16f0] ;  /* 0x0016f00001377983 */ /* 0x000ee80000300800 */
[----:B------:R-:W3:Y:S01]  /*f6b30*/  LDL.LU R56, [R1+0x16f4] ;  /* 0x0016f40001387983 */ /* 0x000ee20000300800 */
[----:B----4-:R-:W-:-:S03]  /*f6b40*/  F2FP.SATFINITE.E5M2.F32.PACK_AB_MERGE_C R3, R58, R57, RZ ;  /* 0x000000393a03723e */ /* 0x010fc600048060ff */
[----:B------:R0:W-:Y:S02]  /*f6b50*/  STL [R1+0x1cac], R0 ;  /* 0x001cac0001007387 */ /* 0x0001e40000100800 */
[----:B0-----:R-:W-:Y:S02]  /*f6b60*/  F2FP.SATFINITE.E5M2.F32.PACK_AB_MERGE_C R0, R29, R28, RZ ;  /* 0x0000001c1d00723e */ /* 0x001fe400048060ff */
[----:B------:R-:W4:Y:S04]  /*f6b70*/  LDL.LU R28, [R1+0x16f8] ;  /* 0x0016f800011c7983 */ /* 0x000f280000300800 */
[----:B------:R0:W-:Y:S04]  /*f6b80*/  STL.64 [R1+0x1980], R14 ;  /* 0x0019800e01007387 */ /* 0x0001e80000100a00 */
[----:B------:R-:W-:Y:S04]  /*f6b90*/  STL [R1+0x1c7c], R3 ;  /* 0x001c7c0301007387 */ /* 0x000fe80000100800 */
[----:B------:R-:W4:Y:S01]  /*f6ba0*/  LDL.LU R29, [R1+0x16fc] ;  /* 0x0016fc00011d7983 */ /* 0x000f220000300800 */
[----:B0-----:R-:W-:-:S03]  /*f6bb0*/  IADD3 R14, P0, R12, R6, RZ ;  /* 0x000000060c0e7210 */ /* 0x001fc60007f1e0ff */
[----:B------:R0:W-:Y:S02]  /*f6bc0*/  STL [R1+0x1c98], R0 ;  /* 0x001c980001007387 */ /* 0x0001e40000100800 */
[----:B------:R-:W-:Y:S02]  /*f6bd0*/  IMAD.X R15, R13, 0x1, R7, P0 ;  /* 0x000000010d0f7824 */ /* 0x000fe400000e0607 */
[----:B------:R-:W4:Y:S01]  /*f6be0*/  LDL.LU R57, [R1+0x16e0] ;  /* 0x0016e00001397983 */ /* 0x000f220000300800 */
[----:B0-----:R-:W-:-:S03]  /*f6bf0*/  F2FP.SATFINITE.E5M2.F32.PACK_AB_MERGE_C R0, R27, R59, RZ ;  /* 0x0000003b1b00723e */ /* 0x001fc600048060ff */
[----:B------:R0:W-:Y:S04]  /*f6c00*/  STL.64 [R1+0x1978], R14 ;  /* 0x0019780e01007387 */ /* 0x0001e80000100a00 */
[----:B------:R-:W-:Y:S04]  /*f6c10*/  STL [R1+0x1c2c], R0 ;  /* 0x001c2c0001007387 */ /* 0x000fe80000100800 */
[----:B------:R-:W4:Y:S04]  /*f6c20*/  LDL.LU R58, [R1+0x16e4] ;  /* 0x0016e400013a7983 */ /* 0x000f280000300800 */
[----:B------:R-:W4:Y:S04]  /*f6c30*/  LDL.LU R21, [R1+0x16e8] ;  /* 0x0016e80001157983 */ /* 0x000f280000300800 */
[----:B------:R-:W4:Y:S01]  /*f6c40*/  LDL.LU R22, [R1+0x16ec] ;  /* 0x0016ec0001167983 */ /* 0x000f220000300800 */
[----:B------:R-:W-:-:S03]  /*f6c50*/  F2FP.SATFINITE.E5M2.F32.PACK_AB_MERGE_C R41, R31, R30, RZ ;  /* 0x0000001e1f29723e */ /* 0x000fc600048060ff */
[----:B------:R-:W4:Y:S04]  /*f6c60*/  LDL.LU R59, [R1+0x16d0] ;  /* 0x0016d000013b7983 */ /* 0x000f280000300800 */
[----:B------:R-:W4:Y:S04]  /*f6c70*/  LDL.LU R27, [R1+0x16d4] ;  /* 0x0016d400011b7983 */ /* 0x000f280000300800 */
[----:B------:R-:W4:Y:S04]  /*f6c80*/  LDL.LU R30, [R1+0x16d8] ;  /* 0x0016d800011e7983 */ /* 0x000f280000300800 */
[----:B------:R-:W4:Y:S01]  /*f6c90*/  LDL.LU R31, [R1+0x16dc] ;  /* 0x0016dc00011f7983 */ /* 0x000f220000300800 */
[----:B0-----:R-:W-:-:S05]  /*f6ca0*/  IADD3 R14, P0, R12, R8, RZ ;  /* 0x000000080c0e7210 */ /* 0x001fca0007f1e0ff */
[----:B------:R-:W-:Y:S01]  /*f6cb0*/  IMAD.X R15, R13, 0x1, R10, P0 ;  /* 0x000000010d0f7824 */ /* 0x000fe200000e060a */
[----:B------:R-:W-:Y:S04]  /*f6cc0*/  STL [R1+0x58c4], R41 ;  /* 0x0058c42901007387 */ /* 0x000fe80000100800 */
[----:B------:R0:W-:Y:S02]  /*f6cd0*/  STL.64 [R1+0x1970], R14 ;  /* 0x0019700e01007387 */ /* 0x0001e40000100a00 */
[----:B0-----:R-:W-:-:S05]  /*f6ce0*/  IADD3 R14, P0, R12, R9, RZ ;  /* 0x000000090c0e7210 */ /* 0x001fca0007f1e0ff */
[----:B------:R-:W-:Y:S02]  /*f6cf0*/  IMAD.X R15, R13, 0x1, R11, P0 ;  /* 0x000000010d0f7824 */ /* 0x000fe400000e060b */
[----:B------:R-:W-:Y:S01]  /*f6d00*/  VIADD R12, R12, UR6 ;  /* 0x000000060c0c7c36 */ /* 0x000fe20008000000 */
[----:B------:R-:W-:-:S04]  /*f6d10*/  ULDC UR6, c[0x0][0x248] ;  /* 0x0000920000067ab9 */ /* 0x000fc80000000800 */
[----:B------:R-:W-:Y:S02]  /*f6d20*/  SHF.R.S32.HI R13, RZ, 0x1f, R12 ;  /* 0x0000001fff0d7819 */ /* 0x000fe4000001140c */
[----:B--2---:R-:W-:-:S05]  /*f6d30*/  F2FP.SATFINITE.E5M2.F32.PACK_AB_MERGE_C R0, R26, R25, RZ ;  /* 0x000000191a00723e */ /* 0x004fca00048060ff */
[----:B------:R3:W-:Y:S04]  /*f6d40*/  STL [R1+0x1be8], R0 ;  /* 0x001be80001007387 */ /* 0x0007e80000100800 */
[----:B------:R-:W2:Y:S04]  /*f6d50*/  LDL.LU R23, [R1+0x16c0] ;  /* 0x0016c00001177983 */ /* 0x000ea80000300800 */
[----:B------:R-:W2:Y:S04]  /*f6d60*/  LDL.LU R24, [R1+0x16c4] ;  /* 0x0016c40001187983 */ /* 0x000ea80000300800 */
[----:B------:R-:W-:Y:S04]  /*f6d70*/  STL.64 [R1+0x1968], R14 ;  /* 0x0019680e01007387 */ /* 0x000fe80000100a00 */
[----:B------:R-:W2:Y:S04]  /*f6d80*/  LDL.LU R25, [R1+0x16c8] ;  /* 0x0016c80001197983 */ /* 0x000ea80000300800 */
[----:B------:R-:W2:Y:S01]  /*f6d90*/  LDL.LU R26, [R1+0x16cc] ;  /* 0x0016cc00011a7983 */ /* 0x000ea20000300800 */
[----:B---3--:R-:W-:-:S05]  /*f6da0*/  F2FP.SATFINITE.E5M2.F32.PACK_AB_MERGE_C R0, R54, R53, RZ ;  /* 0x000000353600723e */ /* 0x008fca00048060ff */
[----:B------:R0:W-:Y:S04]  /*f6db0*/  STL [R1+0x1c18], R0 ;  /* 0x001c180001007387 */ /* 0x0001e80000100800 */
[----:B------:R-:W3:Y:S04]  /*f6dc0*/  LDL.LU R53, [R1+0x16b0] ;  /* 0x0016b00001357983 */ /* 0x000ee80000300800 */
[----:B------:R-:W3:Y:S01]  /*f6dd0*/  LDL.LU R54, [R1+0x16b4] ;  /* 0x0016b40001367983 */ /* 0x000ee20000300800 */
[----:B0-----:R-:W-:-:S03]  /*f6de0*/  F2FP.SATFINITE.E5M2.F32.PACK_AB_MERGE_C R0, R56, R55, RZ ;  /* 0x000000373800723e */ /* 0x001fc600048060ff */
[----:B------:R-:W3:Y:S04]  /*f6df0*/  LDL.LU R55, [R1+0x16b8] ;  /* 0x0016b80001377983 */ /* 0x000ee80000300800 */
[----:B------:R-:W3:Y:S04]  /*f6e00*/  LDL.LU R56, [R1+0x16bc] ;  /* 0x0016bc0001387983 */ /* 0x000ee80000300800 */
[----:B------:R4:W-:Y:S01]  /*f6e10*/  STL [R1+0x854], R0 ;  /* 0x0008540001007387 */ /* 0x0009e20000100800 */
[----:B------:R-:W-:-:S05]  /*f6e20*/  IADD3 R14, P0, R12, R4, RZ ;  /* 0x000000040c0e7210 */ /* 0x000fca0007f1e0ff */
[----:B------:R-:W-:Y:S01]  /*f6e30*/  IMAD.X R15, R13, 0x1, R5, P0 ;  /* 0x000000010d0f7824 */ /* 0x000fe200000e0605 */
[----:B----4-:R-:W-:-:S05]  /*f6e40*/  F2FP.SATFINITE.E5M2.F32.PACK_AB_MERGE_C R0, R29, R28, RZ ;  /* 0x0000001c1d00723e */ /* 0x010fca00048060ff */
[----:B------:R0:W-:Y:S04]  /*f6e50*/  STL [R1+0x870], R0 ;  /* 0x0008700001007387 */ /* 0x0001e80000100800 */
[----:B------:R-:W4:Y:S04]  /*f6e60*/  LDL.LU R28, [R1+0x16a0] ;  /* 0x0016a000011c7983 */ /* 0x000f280000300800 */
[----:B------:R-:W4:Y:S04]  /*f6e70*/  LDL.LU R29, [R1+0x16a4] ;  /* 0x0016a400011d7983 */ /* 0x000f280000300800 */
[----:B------:R1:W-:Y:S01]  /*f6e80*/  STL.64 [R1+0x1960], R14 ;  /* 0x0019600e01007387 */ /* 0x0003e20000100a00 */
[----:B0-----:R-:W-:-:S03]  /*f6e90*/  F2FP.SATFINITE.E5M2.F32.PACK_AB_MERGE_C R0, R58, R57, RZ ;  /* 0x000000393a00723e */ /* 0x001fc600048060ff */
[----:B------:R-:W4:Y:S04]  /*f6ea0*/  LDL.LU R57, [R1+0x16a8] ;  /* 0x0016a80001397983 */ /* 0x000f280000300800 */
[----:B------:R-:W4:Y:S01]  /*f6eb0*/  LDL.LU R58, [R1+0x16ac] ;  /* 0x0016ac00013a7983 */ /* 0x000f220000300800 */
[----:B-1----:R-:W-:-:S03]  /*f6ec0*/  IADD3 R14, P0, R12, R6, RZ ;  /* 0x000000060c0e7210 */ /* 0x002fc60007f1e0ff */
[----:B------:R0:W-:Y:S02]  /*f6ed0*/  STL [R1+0x810], R0 ;  /* 0x0008100001007387 */ /* 0x0001e40000100800 */
[----:B------:R-:W-:Y:S01]  /*f6ee0*/  IMAD.X R15, R13, 0x1, R7, P0 ;  /* 0x000000010d0f7824 */ /* 0x000fe200000e0607 */
[----:B0-----:R-:W-:Y:S02]  /*f6ef0*/  F2FP.SATFINITE.E5M2.F32.PACK_AB_MERGE_C R0, R22, R21, RZ ;  /* 0x000000151600723e */ /* 0x001fe400048060ff */
[----:B------:R-:W-:-:S03]  /*f6f00*/  F2FP.SATFINITE.E5M2.F32.PACK_AB_MERGE_C R3, R27, R59, RZ ;  /* 0x0000003b1b03723e */ /* 0x000fc600048060ff */
[----:B------:R0:W-:Y:S04]  /*f6f10*/  STL [R1+0x81c], R0 ;  /* 0x00081c0001007387 */ /* 0x0001e80000100800 */
[----:B------:R1:W-:Y:S01]  /*f6f20*/  STL.64 [R1+0x1958], R14 ;  /* 0x0019580e01007387 */ /* 0x0003e20000100a00 */
[----:B0-----:R-:W-:-:S03]  /*f6f30*/  F2FP.SATFINITE.E5M2.F32.PACK_AB_MERGE_C R0, R31, R30, RZ ;  /* 0x0000001e1f00723e */ /* 0x001fc600048060ff */
[----:B------:R-:W-:Y:S04]  /*f6f40*/  STL [R1+0x7b4], R3 ;  /* 0x0007b40301007387 */ /* 0x000fe80000100800 */
[----:B------:R-:W-:Y:S04]  /*f6f50*/  STL [R1+0x7bc], R0 ;  /* 0x0007bc0001007387 */ /* 0x000fe80000100800 */
[----:B------:R-:W4:Y:S04]  /*f6f60*/  LDL.LU R30, [R1+0x1690] ;  /* 0x00169000011e7983 */ /* 0x000f280000300800 */
[----:B------:R-:W4:Y:S01]  /*f6f70*/  LDL.LU R31, [R1+0x1694] ;  /* 0x00169400011f7983 */ /* 0x000f220000300800 */
[----:B-1----:R-:W-:-:S03]  /*f6f80*/  IADD3 R14, P0, R12, R8, RZ ;  /* 0x000000080c0e7210 */ /* 0x002fc60007f1e0ff */
[----:B------:R-:W4:Y:S02]  /*f6f90*/  LDL.LU R59, [R1+0x1698] ;  /* 0x00169800013b7983 */ /* 0x000f240000300800 */
[----:B------:R-:W-:-:S05]  /*f6fa0*/  IMAD.X R15, R13, 0x1, R10, P0 ;  /* 0x000000010d0f7824 */ /* 0x000fca00000e060a */
[----:B------:R0:W-:Y:S04]  /*f6fb0*/  STL.64 [R1+0x1950], R14 ;  /* 0x0019500e01007387 */ /* 0x0001e80000100a00 */
[----:B------:R-:W4:Y:S01]  /*f6fc0*/  LDL.LU R27, [R1+0x169c] ;  /* 0x00169c00011b7983 */ /* 0x000f220000300800 */
[----:B0-----:R-:W-:-:S05]  /*f6fd0*/  IADD3 R14, P0, R12, R9, RZ ;  /* 0x000000090c0e7210 */ /* 0x001fca0007f1e0ff */
[----:B------:R-:W-:Y:S02]  /*f6fe0*/  IMAD.X R15, R13, 0x1, R11, P0 ;  /* 0x000000010d0f7824 */ /* 0x000fe400000e060b */
[----:B------:R-:W-:Y:S01]  /*f6ff0*/  VIADD R12, R12, UR6 ;  /* 0x000000060c0c7c36 */ /* 0x000fe20008000000 */
[----:B------:R-:W-:-:S04]  /*f7000*/  ULDC UR6, c[0x0][0x248] ;  /* 0x0000920000067ab9 */ /* 0x000fc80000000800 */
[----:B------:R-:W-:Y:S02]  /*f7010*/  SHF.R.S32.HI R13, RZ, 0x1f, R12 ;  /* 0x0000001fff0d7819 */ /* 0x000fe4000001140c */
[----:B--2---:R-:W-:-:S05]  /*f7020*/  F2FP.SATFINITE.E5M2.F32.PACK_AB_MERGE_C R37, R24, R23, RZ ;  /* 0x000000171825723e */ /* 0x004fca00048060ff */
[----:B------:R-:W-:Y:S01]  /*f7030*/  STL [R1+0x58f8], R37 ;  /* 0x0058f82501007387 */ /* 0x000fe20000100800 */
[----:B------:R-:W-:-:S03]  /*f7040*/  F2FP.SATFINITE.E5M2.F32.PACK_AB_MERGE_C R3, R26, R25, RZ ;  /* 0x000000191a03723e */ /* 0x000fc600048060ff */
[----:B------:R-:W2:Y:S04]  /*f7050*/  LDL.LU R25, [R1+0x1680] ;  /* 0x0016800001197983 */ /* 0x000ea80000300800 */
[----:B------:R-:W-:Y:S04]  /*f7060*/  STL.64 [R1+0x1948], R14 ;  /* 0x0019480e01007387 */ /* 0x000fe80000100a00 */
[----:B------:R-:W-:Y:S04]  /*f7070*/  STL [R1+0x77c], R3 ;  /* 0x00077c0301007387 */ /* 0x000fe80000100800 */
[----:B------:R-:W2:Y:S01]  /*f7080*/  LDL.LU R26, [R1+0x1684] ;  /* 0x00168400011a7983 */ /* 0x000ea20000300800 */
[----:B---3--:R-:W-:-:S05]  /*f7090*/  F2FP.SATFINITE.E5M2.F32.PACK_AB_MERGE_C R0, R54, R53, RZ ;  /* 0x000000353600723e */ /* 0x008fca00048060ff */
[----:B------:R0:W-:Y:S04]  /*f70a0*/  STL [R1+0x6fc], R0 ;  /* 0x0006fc0001007387 */ /* 0x0001e80000100800 */
[----:B------:R-:W3:Y:S04]  /*f70b0*/  LDL.LU R53, [R1+0x1688] ;  /* 0x0016880001357983 */ /* 0x000ee80000300800 */
[----:B------:R-:W3:Y:S01]  /*f70c0*/  LDL.LU R54, [R1+0x168c] ;  /* 0x00168c0001367983 */ /* 0x000ee20000300800 */
[----:B0-----:R-:W-:Y:S02]  /*f70d0*/  F2FP.SATFINITE.E5M2.F32.PACK_AB_MERGE_C R0, R56, R55, RZ ;  /* 0x000000373800723e */ /* 0x001fe400048060ff */
[----:B------:R-:W-:-:S03]  /*f70e0*/  IADD3 R14, P0, R12, R4, RZ ;  /* 0x000000040c0e7210 */ /* 0x000fc60007f1e0ff */
[----:B------:R4:W-:Y:S02]  /*f70f0*/  STL [R1+0x714], R0 ;  /* 0x0007140001007387 */ /* 0x0009e40000100800 */
[----:B------:R-:W-:Y:S01]  /*f7100*/  IMAD.X R15, R13, 0x1, R5, P0 ;  /* 0x000000010d0f7824 */ /* 0x000fe200000e0605 */
[----:B----4-:R-:W-:Y:S02]  /*f7110*/  F2FP.SATFINITE.E5M2.F32.PACK_AB_MERGE_C R0, R29, R28, RZ ;  /* 0x0000001c1d00723e */ /* 0x010fe400048060ff */
[----:B------:R-:W4:Y:S04]  /*f7120*/  LDL.LU R28, [R1+0x1670] ;  /* 0x00167000011c7983 */ /* 0x000f280000300800 */
[----:B------:R-:W4:Y:S04]  /*f7130*/  LDL.LU R29, [R1+0x1674] ;  /* 0x00167400011d7983 */ /* 0x000f280000300800 */
[----:B------:R0:W-:Y:S04]  /*f7140*/  STL.64 [R1+0x1940], R14 ;  /* 0x0019400e01007387 */ /* 0x0001e80000100a00 */
[----:B------:R1:W-:Y:S01]  /*f7150*/  STL [R1+0x6b4], R0 ;  /* 0x0006b40001007387 */ /* 0x0003e20000100800 */
[----:B------:R-:W-:-:S03]  /*f7160*/  F2FP.SATFINITE.E5M2.F32.PACK_AB_MERGE_C R61, R58, R57, RZ ;  /* 0x000000393a3d723e */ /* 0x000fc600048060ff */
[----:B------:R-:W4:Y:S01]  /*f7170*/  LDL.LU R21, [R1+0x1678] ;  /* 0x0016780001157983 */ /* 0x000f220000300800 */
[----:B0-----:R-:W-:-:S03]  /*f7180*/  IADD3 R14, P0, R12, R6, RZ ;  /* 0x000000060c0e7210 */ /* 0x001fc60007f1e0ff */
[----:B------:R-:W4:Y:S02]  /*f7190*/  LDL.LU R22, [R1+0x167c] ;  /* 0x00167c0001167983 */ /* 0x000f240000300800 */
[----:B------:R-:W-:Y:S02]  /*f71a0*/  IMAD.X R15, R13, 0x1, R7, P0 ;  /* 0x000000010d0f7824 */ /* 0x000fe400000e0607 */
[----:B------:R-:W-:Y:S04]  /*f71b0*/  STL [R1+0x5910], R61 ;  /* 0x0059103d01007387 */ /* 0x000fe80000100800 */
[----:B------:R-:W4:Y:S04]  /*f71c0*/  LDL.LU R23, [R1+0x1660] ;  /* 0x0016600001177983 */ /* 0x000f280000300800 */
[----:B------:R-:W4:Y:S04]  /*f71d0*/  LDL.LU R24, [R1+0x1664] ;  /* 0x0016640001187983 */ /* 0x000f280000300800 */
[----:B------:R-:W4:Y:S04]  /*f71e0*/  LDL.LU R55, [R1+0x1668] ;  /* 0x0016680001377983 */ /* 0x000f280000300800 */
[----:B------:R0:W-:Y:S04]  /*f71f0*/  STL.64 [R1+0x1938], R14 ;  /* 0x0019380e01007387 */ /* 0x0001e80000100a00 */
[----:B------:R-:W4:Y:S01]  /*f7200*/  LDL.LU R56, [R1+0x166c] ;  /* 0x00166c0001387983 */ /* 0x000f220000300800 */
[----:B-1----:R-:W-:-:S03]  /*f7210*/  F2FP.SATFINITE.E5M2.F32.PACK_AB_MERGE_C R0, R31, R30, RZ ;  /* 0x0000001e1f00723e */ /* 0x002fc600048060ff */
[----:B------:R-:W4:Y:S04]  /*f7220*/  LDL.LU R30, [R1+0x1650] ;  /* 0x00165000011e7983 */ /* 0x000f280000300800 */
[----:B------:R-:W4:Y:S04]  /*f7230*/  LDL.LU R31, [R1+0x1654] ;  /* 0x00165400011f7983 */ /* 0x000f280000300800 */
[----:B------:R-:W-:Y:S04]  /*f7240*/  STL [R1+0x670], R0 ;  /* 0x0006700001007387 */ /* 0x000fe80000100800 */
[----:B------:R-:W4:Y:S01]  /*f7250*/  LDL.LU R57, [R1+0x1658] ;  /* 0x0016580001397983 */ /* 0x000f220000300800 */
[----:B------:R-:W-:-:S03]  /*f7260*/  F2FP.SATFINITE.E5M2.F32.PACK_AB_MERGE_C R36, R27, R59, RZ ;  /* 0x0000003b1b24723e */ /* 0x000fc600048060ff */
[----:B------:R-:W4:Y:S04]  /*f7270*/  LDL.LU R58, [R1+0x165c] ;  /* 0x00165c00013a7983 */ /* 0x000f280000300800 */
[----:B------:R-:W-:Y:S04]  /*f7280*/  STL [R1+0x5924], R36 ;  /* 0x0059242401007387 */ /* 0x000fe80000100800 */
[----:B------:R-:W4:Y:S04]  /*f7290*/  LDL.LU R59, [R1+0x1640] ;  /* 0x00164000013b7983 */ /* 0x000f280000300800 */
[----:B------:R-:W4:Y:S01]  /*f72a0*/  LDL.LU R27, [R1+0x1644] ;  /* 0x00164400011b7983 */ /* 0x000f220000300800 */
[----:B0-----:R-:W-:-:S05]  /*f72b0*/  IADD3 R14, P0, R12, R8, RZ ;  /* 0x000000080c0e7210 */ /* 0x001fca0007f1e0ff */
[----:B------:R-:W-:-:S05]  /*f72c0*/  IMAD.X R15, R13, 0x1, R10, P0 ;  /* 0x000000010d0f7824 */ /* 0x000fca00000e060a */
        /* <DEDUP_REMOVED lines=9> */
[----:B------:R-:W2:Y:S01]  /*f7360*/  LDL.LU R26, [R1+0x164c] ;  /* 0x00164c00011a7983 */ /* 0x000ea20000300800 */
[----:B---3--:R-:W-:-:S03]  /*f7370*/  F2FP.SATFINITE.E5M2.F32.PACK_AB_MERGE_C R36, R54, R53, RZ ;  /* 0x000000353624723e */ /* 0x008fc600048060ff */
[----:B------:R0:W-:Y:S04]  /*f7380*/  STL.64 [R1+0x1928], R14 ;  /* 0x0019280e01007387 */ /* 0x0001e80000100a00 */
[----:B------:R-:W3:Y:S04]  /*f7390*/  LDL.LU R53, [R1+0x1630] ;  /* 0x0016300001357983 */ /* 0x000ee80000300800 */
[----:B------:R-:W3:Y:S04]  /*f73a0*/  LDL.LU R54, [R1+0x1634] ;  /* 0x0016340001367983 */ /* 0x000ee80000300800 */
[----:B------:R-:W-:Y:S01]  /*f73b0*/  STL [R1+0x5930], R36 ;  /* 0x0059302401007387 */ /* 0x000fe20000100800 */
[----:B0-----:R-:W-:-:S05]  /*f73c0*/  IADD3 R14, P0, R12, R4, RZ ;  /* 0x000000040c0e7210 */ /* 0x001fca0007f1e0ff */
[----:B------:R-:W-:Y:S01]  /*f73d0*/  IMAD.X R15, R13, 0x1, R5, P0 ;  /* 0x000000010d0f7824 */ /* 0x000fe200000e0605 */
[----:B----4-:R-:W-:Y:S02]  /*f73e0*/  F2FP.SATFINITE.E5M2.F32.PACK_AB_MERGE_C R0, R29, R28, RZ ;  /* 0x0000001c1d00723e */ /* 0x010fe400048060ff */
[----:B------:R-:W4:Y:S04]  /*f73f0*/  LDL.LU R28, [R1+0x1638] ;  /* 0x00163800011c7983 */ /* 0x000f280000300800 */
[----:B------:R-:W4:Y:S04]  /*f7400*/  LDL.LU R29, [R1+0x163c] ;  /* 0x00163c00011d7983 */ /* 0x000f280000300800 */
[----:B------:R0:W-:Y:S02]  /*f7410*/  STL [R1+0x5d0], R0 ;  /* 0x0005d00001007387 */ /* 0x0001e40000100800 */
[----:B0-----:R-:W-:-:S05]  /*f7420*/  F2FP.SATFINITE.E5M2.F32.PACK_AB_MERGE_C R0, R22, R21, RZ ;  /* 0x000000151600723e */ /* 0x001fca00048060ff */
[----:B------:R0:W-:Y:S01]  /*f7430*/  STL [R1+0x5d4], R0 ;  /* 0x0005d40001007387 */ /* 0x0001e20000100800 */
[----:B------:R-:W-:-:S03]  /*f7440*/  F2FP.SATFINITE.E5M2.F32.PACK_AB_MERGE_C R3, R24, R23, RZ ;  /* 0x000000171803723e */ /* 0x000fc600048060ff */
[----:B------:R1:W-:Y:S04]  /*f7450*/  STL.64 [R1+0x1920], R14 ;  /* 0x0019200e01007387 */ /* 0x0003e80000100a00 */
[----:B------:R-:W-:Y:S01]  /*f7460*/  STL [R1+0x3b8], R3 ;  /* 0x0003b80301007387 */ /* 0x000fe20000100800 */
[----:B0-----:R-:W-:Y:S02]  /*f7470*/  F2FP.SATFINITE.E5M2.F32.PACK_AB_MERGE_C R0, R56, R55, RZ ;  /* 0x000000373800723e */ /* 0x001fe400048060ff */
[----:B-1----:R-:W-:-:S03]  /*f7480*/  IADD3 R14, P0, R12, R6, RZ ;  /* 0x000000060c0e7210 */ /* 0x002fc60007f1e0ff */
[----:B------:R0:W-:Y:S04]  /*f7490*/  STL [R1+0x3bc], R0 ;  /* 0x0003bc0001007387 */ /* 0x0001e80000100800 */
[----:B------:R-:W4:Y:S01]  /*f74a0*/  LDL.LU R55, [R1+0x1620] ;  /* 0x0016200001377983 */ /* 0x000f220000300800 */
[----:B------:R-:W-:-:S03]  /*f74b0*/  IMAD.X R15, R13, 0x1, R7, P0 ;  /* 0x000000010d0f7824 */ /* 0x000fc600000e0607 */
[----:B------:R-:W4:Y:S01]  /*f74c0*/  LDL.LU R56, [R1+0x1624] ;  /* 0x0016240001387983 */ /* 0x000f220000300800 */
[----:B0-----:R-:W-:-:S03]  /*f74d0*/  F2FP.SATFINITE.E5M2.F32.PACK_AB_MERGE_C R0, R31, R30, RZ ;  /* 0x0000001e1f00723e */ /* 0x001fc600048060ff */
[----:B------:R0:W-:Y:S04]  /*f74e0*/  STL.64 [R1+0x1918], R14 ;  /* 0x0019180e01007387 */ /* 0x0001e80000100a00 */
[----:B------:R1:W-:Y:S04]  /*f74f0*/  STL [R1+0x3a0], R0 ;  /* 0x0003a00001007387 */ /* 0x0003e80000100800 */
[----:B------:R-:W4:Y:S04]  /*f7500*/  LDL.LU R30, [R1+0x1628] ;  /* 0x00162800011e7983 */ /* 0x000f280000300800 */
[----:B------:R-:W4:Y:S01]  /*f7510*/  LDL.LU R31, [R1+0x162c] ;  /* 0x00162c00011f7983 */ /* 0x000f220000300800 */
[----:B0-----:R-:W-:-:S02]  /*f7520*/  IADD3 R14, P0, R12, R8, RZ ;  /* 0x000000080c0e7210 */ /* 0x001fc40007f1e0ff */
[----:B-1----:R-:W-:-:S03]  /*f7530*/  F2FP.SATFINITE.E5M2.F32.PACK_AB_MERGE_C R0, R58, R57, RZ ;  /* 0x000000393a00723e */ /* 0x002fc600048060ff */
[----:B------:R-:W-:Y:S02]  /*f7540*/  IMAD.X R15, R13, 0x1, R10, P0 ;  /* 0x000000010d0f7824 */ /* 0x000fe400000e060a */
[----:B------:R0:W-:Y:S04]  /*f7550*/  STL [R1+0x3a4], R0 ;  /* 0x0003a40001007387 */ /* 0x0001e80000100800 */
[----:B------:R-:W4:Y:S04]  /*f7560*/  LDL.LU R57, [R1+0x1610] ;  /* 0x0016100001397983 */ /* 0x000f280000300800 */
[----:B------:R-:W4:Y:S01]  /*f7570*/  LDL.LU R58, [R1+0x1614] ;  /* 0x00161400013a7983 */ /* 0x000f220000300800 */
[----:B0-----:R-:W-:-:S03]  /*f7580*/  F2FP.SATFINITE.E5M2.F32.PACK_AB_MERGE_C R0, R27, R59, RZ ;  /* 0x0000003b1b00723e */ /* 0x001fc600048060ff */
[----:B------:R0:W-:Y:S04]  /*f7590*/  STL.64 [R1+0x1910], R14 ;  /* 0x0019100e01007387 */ /* 0x0001e80000100a00 */
[----:B------:R3:W-:Y:S04]  /*f75a0*/  STL [R1+0x398], R0 ;  /* 0x0003980001007387 */ /* 0x0007e80000100800 */
[----:B------:R-:W4:Y:S04]  /*f75b0*/  LDL.LU R59, [R1+0x1618] ;  /* 0x00161800013b7983 */ /* 0x000f280000300800 */
[----:B------:R-:W4:Y:S01]  /*f75c0*/  LDL.LU R27, [R1+0x161c] ;  /* 0x00161c00011b7983 */ /* 0x000f220000300800 */
[----:B0-----:R-:W-:-:S05]  /*f75d0*/  IADD3 R14, P0, R12, R9, RZ ;  /* 0x000000090c0e7210 */ /* 0x001fca0007f1e0ff */
[----:B------:R-:W-:Y:S02]  /*f75e0*/  IMAD.X R15, R13, 0x1, R11, P0 ;  /* 0x000000010d0f7824 */ /* 0x000fe400000e060b */
[----:B------:R-:W-:Y:S01]  /*f75f0*/  VIADD R12, R12, UR6 ;  /* 0x000000060c0c7c36 */ /* 0x000fe20008000000 */
[----:B------:R-:W-:-:S04]  /*f7600*/  ULDC UR6, c[0x0][0x248] ;  /* 0x0000920000067ab9 */ /* 0x000fc80000000800 */
[----:B------:R-:W-:Y:S02]  /*f7610*/  SHF.R.S32.HI R13, RZ, 0x1f, R12 ;  /* 0x0000001fff0d7819 */ /* 0x000fe4000001140c */
[----:B--2---:R-:W-:-:S05]  /*f7620*/  F2FP.SATFINITE.E5M2.F32.PACK_AB_MERGE_C R32, R26, R25, RZ ;  /* 0x000000191a20723e */ /* 0x004fca00048060ff */
[----:B------:R-:W-:Y:S04]  /*f7630*/  STL [R1+0x5970], R32 ;  /* 0x0059702001007387 */ /* 0x000fe80000100800 */
[----:B------:R0:W-:Y:S01]  /*f7640*/  STL.64 [R1+0x1908], R14 ;  /* 0x0019080e01007387 */ /* 0x0001e20000100a00 */
[----:B---3--:R-:W-:-:S03]  /*f7650*/  F2FP.SATFINITE.E5M2.F32.PACK_AB_MERGE_C R0, R54, R53, RZ ;  /* 0x000000353600723e */ /* 0x008fc600048060ff */
[----:B------:R-:W2:Y:S04]  /*f7660*/  LDL.LU R53, [R1+0x1600] ;  /* 0x0016000001357983 */ /* 0x000ea80000300800 */
[----:B------:R-:W2:Y:S04]  /*f7670*/  LDL.LU R54, [R1+0x1604] ;  /* 0x0016040001367983 */ /* 0x000ea80000300800 */
[----:B------:R-:W-:Y:S04]  /*f7680*/  STL [R1+0x2cc], R0 ;  /* 0x0002cc0001007387 */ /* 0x000fe80000100800 */
[----:B------:R-:W3:Y:S04]  /*f7690*/  LDL.LU R25, [R1+0x1608] ;  /* 0x0016080001197983 */ /* 0x000ee80000300800 */
[----:B------:R-:W3:Y:S01]  /*f76a0*/  LDL.LU R26, [R1+0x160c] ;  /* 0x00160c00011a7983 */ /* 0x000ee20000300800 */
[----:B0-----:R-:W-:-:S02]  /*f76b0*/  IADD3 R14, P0, R12, R4, RZ ;  /* 0x000000040c0e7210 */ /* 0x001fc40007f1e0ff */
[----:B----4-:R-:W-:Y:S02]  /*f76c0*/  F2FP.SATFINITE.E5M2.F32.PACK_AB_MERGE_C R32, R29, R28, RZ ;  /* 0x0000001c1d20723e */ /* 0x010fe400048060ff */
[----:B------:R-:W4:Y:S04]  /*f76d0*/  LDL.LU R28, [R1+0x15f0] ;  /* 0x0015f000011c7983 */ /* 0x000f280000300800 */
[----:B------:R-:W4:Y:S01]  /*f76e0*/  LDL.LU R29, [R1+0x15f4] ;  /* 0x0015f400011d7983 */ /* 0x000f220000300800 */
[----:B------:R-:W-:-:S03]  /*f76f0*/  IMAD.X R15, R13, 0x1, R5, P0 ;  /* 0x000000010d0f7824 */ /* 0x000fc600000e0605 */
[----:B------:R0:W-:Y:S04]  /*f7700*/  STL [R1+0x5988], R32 ;  /* 0x0059882001007387 */ /* 0x0001e80000100800 */
[----:B------:R-:W4:Y:S04]  /*f7710*/  LDL.LU R23, [R1+0x15f8] ;  /* 0x0015f80001177983 */ /* 0x000f280000300800 */
[----:B------:R-:W4:Y:S04]  /*f7720*/  LDL.LU R24, [R1+0x15fc] ;  /* 0x0015fc0001187983 */ /* 0x000f280000300800 */
[----:B------:R1:W-:Y:S01]  /*f7730*/  STL.64 [R1+0x1900], R14 ;  /* 0x0019000e01007387 */ /* 0x0003e20000100a00 */
[----:B0-----:R-:W-:-:S05]  /*f7740*/  F2FP.SATFINITE.E5M2.F32.PACK_AB_MERGE_C R32, R56, R55, RZ ;  /* 0x000000373820723e */ /* 0x001fca00048060ff */
[----:B------:R0:W-:Y:S04]  /*f7750*/  STL [R1+0x59a8], R32 ;  /* 0x0059a82001007387 */ /* 0x0001e80000100800 */
[----:B------:R-:W4:Y:S04]  /*f7760*/  LDL.LU R55, [R1+0x15e0] ;  /* 0x0015e00001377983 */ /* 0x000f280000300800 */
[----:B------:R-:W4:Y:S01]  /*f7770*/  LDL.LU R56, [R1+0x15e4] ;  /* 0x0015e40001387983 */ /* 0x000f220000300800 */
[----:B------:R-:W-:-:S03]  /*f7780*/  F2FP.SATFINITE.E5M2.F32.PACK_AB_MERGE_C R3, R31, R30, RZ ;  /* 0x0000001e1f03723e */ /* 0x000fc600048060ff */
[----:B------:R-:W4:Y:S04]  /*f7790*/  LDL.LU R30, [R1+0x15e8] ;  /* 0x0015e800011e7983 */ /* 0x000f280000300800 */
[----:B------:R-:W4:Y:S01]  /*f77a0*/  LDL.LU R31, [R1+0x15ec] ;  /* 0x0015ec00011f7983 */ /* 0x000f220000300800 */
[----:B-1----:R-:W-:-:S05]  /*f77b0*/  IADD3 R14, P0, R12, R6, RZ ;  /* 0x000000060c0e7210 */ /* 0x002fca0007f1e0ff */
[----:B------:R-:W-:Y:S01]  /*f77c0*/  IMAD.X R15, R13, 0x1, R7, P0 ;  /* 0x000000010d0f7824 */ /* 0x000fe200000e0607 */
[----:B------:R1:W-:Y:S01]  /*f77d0*/  STL.64 [R1+0x5990], R2 ;  /* 0x0059900201007387 */ /* 0x0003e20000100a00 */
[----:B------:R-:W-:-:S03]  /*f77e0*/  F2FP.SATFINITE.E5M2.F32.PACK_AB_MERGE_C R0, R58, R57, RZ ;  /* 0x000000393a00723e */ /* 0x000fc600048060ff */
[----:B------:R-:W4:Y:S04]  /*f77f0*/  LDL.LU R57, [R1+0x15d0] ;  /* 0x0015d00001397983 */ /* 0x000f280000300800 */
[----:B------:R-:W-:Y:S04]  /*f7800*/  STL.64 [R1+0x18f8], R14 ;  /* 0x0018f80e01007387 */ /* 0x000fe80000100a00 */
[----:B------:R-:W-:Y:S04]  /*f7810*/  STL [R1+0x29c], R0 ;  /* 0x00029c0001007387 */ /* 0x000fe80000100800 */
[----:B------:R-:W4:Y:S01]  /*f7820*/  LDL.LU R58, [R1+0x15d4] ;  /* 0x0015d400013a7983 */ /* 0x000f220000300800 */
[----:B0-----:R-:W-:-:S03]  /*f7830*/  F2FP.SATFINITE.E5M2.F32.PACK_AB_MERGE_C R32, R27, R59, RZ ;  /* 0x0000003b1b20723e */ /* 0x001fc600048060ff */
[----:B------:R-:W4:Y:S04]  /*f7840*/  LDL.LU R59, [R1+0x15d8] ;  /* 0x0015d800013b7983 */ /* 0x000f280000300800 */
[----:B------:R-:W4:Y:S01]  /*f7850*/  LDL.LU R27, [R1+0x15dc] ;  /* 0x0015dc00011b7983 */ /* 0x000f220000300800 */
[----:B-1----:R-:W-:-:S05]  /*f7860*/  IADD3 R2, P0, R12, R8, RZ ;  /* 0x000000080c027210 */ /* 0x002fca0007f1e0ff */
        /* <DEDUP_REMOVED lines=11> */
[----:B------:R-:W2:Y:S01]  /*f7920*/  LDL.LU R54, [R1+0x15c4] ;  /* 0x0015c40001367983 */ /* 0x000ea20000300800 */
[----:B---3--:R-:W-:-:S03]  /*f7930*/  F2FP.SATFINITE.E5M2.F32.PACK_AB_MERGE_C R32, R26, R25, RZ ;  /* 0x000000191a20723e */ /* 0x008fc600048060ff */
[----:B------:R0:W-:Y:S04]  /*f7940*/  STL.64 [R1+0x18e8], R2 ;  /* 0x0018e80201007387 */ /* 0x0001e80000100a00 */
[----:B------:R-:W3:Y:S04]  /*f7950*/  LDL.LU R25, [R1+0x15c8] ;  /* 0x0015c80001197983 */ /* 0x000ee80000300800 */
[----:B------:R-:W3:Y:S01]  /*f7960*/  LDL.LU R26, [R1+0x15cc] ;  /* 0x0015cc00011a7983 */ /* 0x000ee20000300800 */
[----:B----4-:R-:W-:-:S05]  /*f7970*/  F2FP.SATFINITE.E5M2.F32.PACK_AB_MERGE_C R0, R29, R28, RZ ;  /* 0x0000001c1d00723e */ /* 0x010fca00048060ff */
[----:B------:R1:W-:Y:S04]  /*f7980*/  STL [R1+0x228], R0 ;  /* 0x0002280001007387 */ /* 0x0003e80000100800 */
[----:B------:R-:W4:Y:S04]  /*f7990*/  LDL.LU R28, [R1+0x15b0] ;  /* 0x0015b000011c7983 */ /* 0x000f280000300800 */
[----:B------:R-:W4:Y:S01]  /*f79a0*/  LDL.LU R29, [R1+0x15b4] ;  /* 0x0015b400011d7983 */ /* 0x000f220000300800 */
[----:B0-----:R-:W-:Y:S02]  /*f79b0*/  IADD3 R2, P0, R12, R4, RZ ;  /* 0x000000040c027210 */ /* 0x001fe40007f1e0ff */
[----:B-1----:R-:W-:-:S02]  /*f79c0*/  F2FP.SATFINITE.E5M2.F32.PACK_AB_MERGE_C R0, R24, R23, RZ ;  /* 0x000000171800723e */ /* 0x002fc400048060ff */
[----:B------:R-:W4:Y:S01]  /*f79d0*/  LDL.LU R23, [R1+0x15b8] ;  /* 0x0015b80001177983 */ /* 0x000f220000300800 */
[----:B------:R-:W-:-:S03]  /*f79e0*/  IMAD.X R3, R13, 0x1, R5, P0 ;  /* 0x000000010d037824 */ /* 0x000fc600000e0605 */
[----:B------:R-:W4:Y:S04]  /*f79f0*/  LDL.LU R24, [R1+0x15bc] ;  /* 0x0015bc0001187983 */ /* 0x000f280000300800 */
[----:B------:R-:W-:Y:S04]  /*f7a00*/  STL [R1+0x22c], R0 ;  /* 0x00022c0001007387 */ /* 0x000fe80000100800 */
[----:B------:R0:W-:Y:S02]  /*f7a10*/  STL.64 [R1+0x18e0], R2 ;  /* 0x0018e00201007387 */ /* 0x0001e40000100a00 */
[----:B0-----:R-:W-:-:S02]  /*f7a20*/  F2FP.SATFINITE.E5M2.F32.PACK_AB_MERGE_C R2, R56, R55, RZ ;  /* 0x000000373802723e */ /* 0x001fc400048060ff */
[----:B------:R-:W4:Y:S04]  /*f7a30*/  LDL.LU R55, [R1+0x15a0] ;  /* 0x0015a00001377983 */ /* 0x000f280000300800 */
[----:B------:R0:W-:Y:S01]  /*f7a40*/  STL [R1+0x218], R2 ;  /* 0x0002180201007387 */ /* 0x0001e20000100800 */
[----:B------:R-:W-:-:S03]  /*f7a50*/  F2FP.SATFINITE.E5M2.F32.PACK_AB_MERGE_C R0, R31, R30, RZ ;  /* 0x0000001e1f00723e */ /* 0x000fc600048060ff */
[----:B------:R-:W4:Y:S04]  /*f7a60*/  LDL.LU R56, [R1+0x15a4] ;  /* 0x0015a40001387983 */ /* 0x000f280000300800 */
[----:B------:R1:W-:Y:S04]  /*f7a70*/  STL [R1+0x21c], R0 ;  /* 0x00021c0001007387 */ /* 0x0003e80000100800 */
[----:B------:R-:W4:Y:S04]  /*f7a80*/  LDL.LU R30, [R1+0x15a8] ;  /* 0x0015a800011e7983 */ /* 0x000f280000300800 */
[----:B------:R-:W4:Y:S01]  /*f7a90*/  LDL.LU R31, [R1+0x15ac] ;  /* 0x0015ac00011f7983 */ /* 0x000f220000300800 */
[----:B0-----:R-:W-:-:S05]  /*f7aa0*/  IADD3 R2, P0, R12, R6, RZ ;  /* 0x000000060c027210 */ /* 0x001fca0007f1e0ff */
[----:B------:R-:W-:-:S05]  /*f7ab0*/  IMAD.X R3, R13, 0x1, R7, P0 ;  /* 0x000000010d037824 */ /* 0x000fca00000e0607 */
[----:B------:R0:W-:Y:S01]  /*f7ac0*/  STL.64 [R1+0x18d8], R2 ;  /* 0x0018d80201007387 */ /* 0x0001e20000100a00 */
[----:B-1----:R-:W-:Y:S02]  /*f7ad0*/  F2FP.SATFINITE.E5M2.F32.PACK_AB_MERGE_C R0, R27, R59, RZ ;  /* 0x0000003b1b00723e */ /* 0x002fe400048060ff */
[----:B0-----:R-:W-:Y:S02]  /*f7ae0*/  F2FP.SATFINITE.E5M2.F32.PACK_AB_MERGE_C R2, R58, R57, RZ ;  /* 0x000000393a02723e */ /* 0x001fe400048060ff */
[----:B------:R-:W4:Y:S04]  /*f7af0*/  LDL.LU R57, [R1+0x1590] ;  /* 0x0015900001397983 */ /* 0x000f280000300800 */
[----:B------:R0:W-:Y:S04]  /*f7b00*/  STL [R1+0x208], R2 ;  /* 0x0002080201007387 */ /* 0x0001e80000100800 */
        /* <DEDUP_REMOVED lines=16> */
[----:B------:R3:W-:Y:S02]  /*f7c10*/  STL.64 [R1+0x18c8], R2 ;  /* 0x0018c80201007387 */ /* 0x0007e40000100a00 */
[----:B---3--:R-:W-:-:S02]  /*f7c20*/  F2FP.SATFINITE.E5M2.F32.PACK_AB_MERGE_C R2, R26, R25, RZ ;  /* 0x000000191a02723e */ /* 0x008fc400048060ff */
[----:B------:R-:W3:Y:S04]  /*f7c30*/  LDL.LU R25, [R1+0x1588] ;  /* 0x0015880001197983 */ /* 0x000ee80000300800 */
[----:B------:R0:W-:Y:S01]  /*f7c40*/  STL [R1+0x1fc], R2 ;  /* 0x0001fc0201007387 */ /* 0x0001e20000100800 */
[----:B----4-:R-:W-:-:S03]  /*f7c50*/  F2FP.SATFINITE.E5M2.F32.PACK_AB_MERGE_C R0, R29, R28, RZ ;  /* 0x0000001c1d00723e */ /* 0x010fc600048060ff */
[----:B------:R-:W3:Y:S04]  /*f7c60*/  LDL.LU R26, [R1+0x158c] ;  /* 0x00158c00011a7983 */ /* 0x000ee80000300800 */
[----:B------:R1:W-:Y:S04]  /*f7c70*/  STL [R1+0x1ec], R0 ;  /* 0x0001ec0001007387 */ /* 0x0003e80000100800 */
[----:B------:R-:W4:Y:S04]  /*f7c80*/  LDL.LU R28, [R1+0x1570] ;  /* 0x00157000011c7983 */ /* 0x000f280000300800 */
[----:B------:R-:W4:Y:S01]  /*f7c90*/  LDL.LU R29, [R1+0x1574] ;  /* 0x00157400011d7983 */ /* 0x000f220000300800 */
[----:B0-----:R-:W-:-:S02]  /*f7ca0*/  IADD3 R2, P0, R12, R4, RZ ;  /* 0x000000040c027210 */ /* 0x001fc40007f1e0ff */
[----:B-1----:R-:W-:Y:S02]  /*f7cb0*/  F2FP.SATFINITE.E5M2.F32.PACK_AB_MERGE_C R0, R24, R23, RZ ;  /* 0x000000171800723e */ /* 0x002fe400048060ff */
[----:B------:R-:W4:Y:S01]  /*f7cc0*/  LDL.LU R23, [R1+0x1578] ;  /* 0x0015780001177983 */ /* 0x000f220000300800 */
[----:B------:R-:W-:-:S03]  /*f7cd0*/  IMAD.X R3, R13, 0x1, R5, P0 ;  /* 0x000000010d037824 */ /* 0x000fc600000e0605 */
[----:B------:R-:W4:Y:S04]  /*f7ce0*/  LDL.LU R24, [R1+0x157c] ;  /* 0x00157c0001187983 */ /* 0x000f280000300800 */
        /* <DEDUP_REMOVED lines=11> */
[----:B------:R-:W-:Y:S04]  /*f7da0*/  STL [R1+0x1dc], R0 ;  /* 0x0001dc0001007387 */ /* 0x000fe80000100800 */
[----:B------:R0:W-:Y:S02]  /*f7db0*/  STL.64 [R1+0x18b8], R2 ;  /* 0x0018b80201007387 */ /* 0x0001e40000100a00 */
[----:B0-----:R-:W-:Y:S02]  /*f7dc0*/  F2FP.SATFINITE.E5M2.F32.PACK_AB_MERGE_C R2, R58, R57, RZ ;  /* 0x000000393a02723e */ /* 0x001fe400048060ff */
[----:B------:R-:W4:Y:S01]  /*f7dd0*/  LDL.LU R57, [R1+0x1550] ;  /* 0x0015500001397983 */ /* 0x000f220000300800 */
[----:B------:R-:W-:-:S03]  /*f7de0*/  F2FP.SATFINITE.E5M2.F32.PACK_AB_MERGE_C R0, R27, R59, RZ ;  /* 0x0000003b1b00723e */ /* 0x000fc600048060ff */
        /* <DEDUP_REMOVED lines=31> */
[----:B------:R-:W4:Y:S04]  /*f7fe0*/  LDL.LU R22, [R1+0x153c] ;  /* 0x00153c0001167983 */ /* 0x000f280000300800 */
[----:B------:R-:W-:Y:S01]  /*f7ff0*/  STL.64 [R1+0x18a0], R2 ;  /* 0x0018a00201007387 */ /* 0x000fe20000100a00 */
[----:B0-----:R-:W-:-:S05]  /*f8000*/  F2FP.SATFINITE.E5M2.F32.PACK_AB_MERGE_C R0, R56, R55, RZ ;  /* 0x000000373800723e */ /* 0x001fca00048060ff */
        /* <DEDUP_REMOVED lines=10> */
[----:B0-----:R-:W-:Y:S02]  /*f80b0*/  F2FP.SATFINITE.E5M2.F32.PACK_AB_MERGE_C R2, R58, R57, RZ ;  /* 0x000000393a02723e */ /* 0x001fe400048060ff */
[----:B------:R-:W4:Y:S04]  /*f80c0*/  LDL.LU R57, [R1+0x1510] ;  /* 0x0015100001397983 */ /* 0x000f280000300800 */
[----:B------:R0:W-:Y:S01]  /*f80d0*/  STL [R1+0x17c], R2 ;  /* 0x00017c0201007387 */ /* 0x0001e20000100800 */
        /* <DEDUP_REMOVED lines=17> */
[----:B------:R3:W-:Y:S04]  /*f81f0*/  STL.64 [R1+0x1888], R2 ;  /* 0x0018880201007387 */ /* 0x0007e80000100a00 */
[----:B------:R-:W2:Y:S01]  /*f8200*/  LDL.LU R23, [R1+0x1508] ;  /* 0x0015080001177983 */ /* 0x000ea20000300800 */
[----:B---3--:R-:W-:-:S05]  /*f8210*/  F2FP.SATFINITE.E5M2.F32.PACK_AB_MERGE_C R2, R26, R25, RZ ;  /* 0x000000191a02723e */ /* 0x008fca00048060ff */
[----:B------:R0:W-:Y:S01]  /*f8220*/  STL [R1+0x170], R2 ;  /* 0x0001700201007387 */ /* 0x0001e20000100800 */
[----:B----4-:R-:W-:-:S03]  /*f8230*/  F2FP.SATFINITE.E5M2.F32.PACK_AB_MERGE_C R0, R29, R28, RZ ;  /* 0x0000001c1d00723e */ /* 0x010fc600048060ff */
[----:B------:R-:W3:Y:S04]  /*f8240*/  LDL.LU R24, [R1+0x150c] ;  /* 0x00150c0001187983 */ /* 0x000ee80000300800 */
[----:B------:R1:W-:Y:S04]  /*f8250*/  STL [R1+0x160], R0 ;  /* 0x0001600001007387 */ /* 0x0003e80000100800 */
[----:B------:R-:W4:Y:S04]  /*f8260*/  LDL.LU R25, [R1+0x14f0] ;  /* 0x0014f00001197983 */ /* 0x000f280000300800 */
[----:B------:R-:W4:Y:S01]  /*f8270*/  LDL.LU R26, [R1+0x14f4] ;  /* 0x0014f400011a7983 */ /* 0x000f220000300800 */
[----:B0-----:R-:W-:-:S03]  /*f8280*/  IADD3 R2, P0, R12, R4, RZ ;  /* 0x000000040c027210 */ /* 0x001fc60007f1e0ff */
[----:B------:R-:W4:Y:S01]  /*f8290*/  LDL.LU R28, [R1+0x14f8] ;  /* 0x0014f800011c7983 */ /* 0x000f220000300800 */
[----:B-1----:R-:W-:-:S03]  /*f82a0*/  F2FP.SATFINITE.E5M2.F32.PACK_AB_MERGE_C R0, R22, R21, RZ ;  /* 0x000000151600723e */ /* 0x002fc600048060ff */
[----:B------:R-:W4:Y:S01]  /*f82b0*/  LDL.LU R29, [R1+0x14fc] ;  /* 0x0014fc00011d7983 */ /* 0x000f220000300800 */
[----:B------:R-:W-:-:S03]  /*f82c0*/  IMAD.X R3, R13, 0x1, R5, P0 ;  /* 0x000000010d037824 */ /* 0x000fc600000e0605 */
        /* <DEDUP_REMOVED lines=14> */
[----:B------:R-:W4:Y:S04]  /*f83b0*/  LDL.LU R57, [R1+0x14d0] ;  /* 0x0014d00001397983 */ /* 0x000f280000300800 */
[----:B------:R0:W-:Y:S04]  /*f83c0*/  STL [R1+0x118], R2 ;  /* 0x0001180201007387 */ /* 0x0001e80000100800 */
[----:B------:R-:W4:Y:S01]  /*f83d0*/  LDL.LU R58, [R1+0x14d4] ;  /* 0x0014d400013a7983 */ /* 0x000f220000300800 */
[----:B------:R-:W-:-:S05]  /*f83e0*/  F2FP.SATFINITE.E5M2.F32.PACK_AB_MERGE_C R0, R27, R59, RZ ;  /* 0x0000003b1b00723e */ /* 0x000fca00048060ff */
        /* <DEDUP_REMOVED lines=16> */
[----:B---3--:R-:W-:-:S05]  /*f84f0*/  F2FP.SATFINITE.E5M2.F32.PACK_AB_MERGE_C R2, R24, R23, RZ ;  /* 0x000000171802723e */ /* 0x008fca00048060ff */
[----:B------:R0:W-:Y:S01]  /*f8500*/  STL [R1+0x108], R2 ;  /* 0x0001080201007387 */ /* 0x0001e20000100800 */
[----:B----4-:R-:W-:-:S05]  /*f8510*/  F2FP.SATFINITE.E5M2.F32.PACK_AB_MERGE_C R0, R26, R25, RZ ;  /* 0x000000191a00723e */ /* 0x010fca00048060ff */
[----:B------:R1:W-:Y:S01]  /*f8520*/  STL [R1+0xfc], R0 ;  /* 0x0000fc0001007387 */ /* 0x0003e20000100800 */
[----:B0-----:R-:W-:Y:S02]  /*f8530*/  IADD3 R2, P0, R12, R4, RZ ;  /* 0x000000040c027210 */ /* 0x001fe40007f1e0ff */
[----:B-1----:R-:W-:Y:S02]  /*f8540*/  F2FP.SATFINITE.E5M2.F32.PACK_AB_MERGE_C R0, R29, R28, RZ ;  /* 0x0000001c1d00723e */ /* 0x002fe400048060ff */
[----:B------:R-:W3:Y:S04]  /*f8550*/  LDL.LU R28, [R1+0x14c8] ;  /* 0x0014c800011c7983 */ /* 0x000ee80000300800 */
[----:B------:R-:W3:Y:S01]  /*f8560*/  LDL.LU R29, [R1+0x14cc] ;  /* 0x0014cc00011d7983 */ /* 0x000ee20000300800 */
[----:B------:R-:W-:-:S03]  /*f8570*/  IMAD.X R3, R13, 0x1, R5, P0 ;  /* 0x000000010d037824 */ /* 0x000fc600000e0605 */
[----:B------:R0:W-:Y:S04]  /*f8580*/  STL [R1+0xf8], R0 ;  /* 0x0000f80001007387 */ /* 0x0001e80000100800 */
[----:B------:R-:W4:Y:S04]  /*f8590*/  LDL.LU R19, [R1+0x14b0] ;  /* 0x0014b00001137983 */ /* 0x000f280000300800 */
[----:B------:R-:W4:Y:S04]  /*f85a0*/  LDL.LU R20, [R1+0x14b4] ;  /* 0x0014b40001147983 */ /* 0x000f280000300800 */
[----:B------:R-:W-:Y:S01]  /*f85b0*/  STL.64 [R1+0x1860], R2 ;  /* 0x0018600201007387 */ /* 0x000fe20000100a00 */
[----:B0-----:R-:W-:-:S03]  /*f85c0*/  F2FP.SATFINITE.E5M2.F32.PACK_AB_MERGE_C R0, R56, R55, RZ ;  /* 0x000000373800723e */ /* 0x001fc600048060ff */
[----:B------:R-:W4:Y:S04]  /*f85d0*/  LDL.LU R21, [R1+0x14b8] ;  /* 0x0014b80001157983 */ /* 0x000f280000300800 */
[----:B------:R-:W4:Y:S04]  /*f85e0*/  LDL.LU R22, [R1+0x14bc] ;  /* 0x0014bc0001167983 */ /* 0x000f280000300800 */
        /* <DEDUP_REMOVED lines=31> */
[----:B------:R0:W-:Y:S04]  /*f87e0*/  STL.64 [R1+0x1848], R2 ;  /* 0x0018480201007387 */ /* 0x0001e80000100a00 */
[----:B------:R-:W2:Y:S04]  /*f87f0*/  LDL.LU R26, [R1+0x148c] ;  /* 0x00148c00011a7983 */ /* 0x000ea80000300800 */
[----:B------:R-:W2:Y:S04]  /*f8800*/  LDL.LU R53, [R1+0x1470] ;  /* 0x0014700001357983 */ /* 0x000ea80000300800 */
[----:B------:R-:W2:Y:S01]  /*f8810*/  LDL.LU R54, [R1+0x1474] ;  /* 0x0014740001367983 */ /* 0x000ea20000300800 */
[----:B0-----:R-:W-:-:S02]  /*f8820*/  IADD3 R2, P0, R12, R4, RZ ;  /* 0x000000040c027210 */ /* 0x001fc40007f1e0ff */
[----:B---3--:R-:W-:Y:S02]  /*f8830*/  F2FP.SATFINITE.E5M2.F32.PACK_AB_MERGE_C R0, R29, R28, RZ ;  /* 0x0000001c1d00723e */ /* 0x008fe400048060ff */
[----:B------:R-:W3:Y:S04]  /*f8840*/  LDL.LU R28, [R1+0x1478] ;  /* 0x00147800011c7983 */ /* 0x000ee80000300800 */
[----:B------:R-:W3:Y:S04]  /*f8850*/  LDL.LU R29, [R1+0x147c] ;  /* 0x00147c00011d7983 */ /* 0x000ee80000300800 */
[----:B------:R4:W-:Y:S01]  /*f8860*/  STL [R1+0x64], R0 ;  /* 0x0000640001007387 */ /* 0x0009e20000100800 */
[----:B------:R-:W-:Y:S01]  /*f8870*/  IMAD.X R3, R13, 0x1, R5, P0 ;  /* 0x000000010d037824 */ /* 0x000fe200000e0605 */
[----:B----4-:R-:W-:-:S05]  /*f8880*/  F2FP.SATFINITE.E5M2.F32.PACK_AB_MERGE_C R0, R20, R19, RZ ;  /* 0x000000131400723e */ /* 0x010fca00048060ff */
[----:B------:R0:W-:Y:S02]  /*f8890*/  STL [R1+0x5c], R0 ;  /* 0x00005c0001007387 */ /* 0x0001e40000100800 */
[----:B0-----:R-:W-:-:S05]  /*f88a0*/  F2FP.SATFINITE.E5M2.F32.PACK_AB_MERGE_C R0, R22, R21, RZ ;  /* 0x000000151600723e */ /* 0x001fca00048060ff */
[----:B------:R-:W-:Y:S04]  /*f88b0*/  STL [R1+0x58], R0 ;  /* 0x0000580001007387 */ /* 0x000fe80000100800 */
[----:B------:R0:W-:Y:S02]  /*f88c0*/  STL.64 [R1+0x1840], R2 ;  /* 0x0018400201007387 */ /* 0x0001e40000100a00 */
[----:B0-----:R-:W-:Y:S02]  /*f88d0*/  F2FP.SATFINITE.E5M2.F32.PACK_AB_MERGE_C R2, R56, R55, RZ ;  /* 0x000000373802723e */ /* 0x001fe400048060ff */
[----:B------:R-:W-:Y:S01]  /*f88e0*/  F2FP.SATFINITE.E5M2.F32.PACK_AB_MERGE_C R0, R31, R30, RZ ;  /* 0x0000001e1f00723e */ /* 0x000fe200048060ff */
        /* <DEDUP_REMOVED lines=8> */
[----:B------:R0:W-:Y:S01]  /*f8970*/  STL.64 [R1+0x1838], R2 ;  /* 0x0018380201007387 */ /* 0x0001e20000100a00 */
[----:B------:R-:W-:-:S05]  /*f8980*/  F2FP.SATFINITE.E5M2.F32.PACK_AB_MERGE_C R14, R58, R57, RZ ;  /* 0x000000393a0e723e */ /* 0x000fca00048060ff */
[----:B------:R-:W-:Y:S01]  /*f8990*/  STL [R1+0x40], R14 ;  /* 0x0000400e01007387 */ /* 0x000fe20000100800 */
[----:B0-----:R-:W-:Y:S02]  /*f89a0*/  IADD3 R2, P0, R12, R8, RZ ;  /* 0x000000080c027210 */ /* 0x001fe40007f1e0ff */
[----:B------:R-:W-:-:S03]  /*f89b0*/  F2FP.SATFINITE.E5M2.F32.PACK_AB_MERGE_C R0, R27, R59, RZ ;  /* 0x0000003b1b00723e */ /* 0x000fc600048060ff */
[----:B------:R-:W-:Y:S02]  /*f89c0*/  IMAD.X R3, R13, 0x1, R10, P0 ;  /* 0x000000010d037824 */ /* 0x000fe400000e060a */
[----:B------:R-:W-:Y:S04]  /*f89d0*/  STL [R1+0x3c], R0 ;  /* 0x00003c0001007387 */ /* 0x000fe80000100800 */
[----:B------:R-:W4:Y:S04]  /*f89e0*/  LDL.LU R57, [R1+0x22e0] ;  /* 0x0022e00001397983 */ /* 0x000f280000300800 */
[----:B------:R-:W4:Y:S04]  /*f89f0*/  LDL.LU R58, [R1+0x22e4] ;  /* 0x0022e400013a7983 */ /* 0x000f280000300800 */
[----:B------:R-:W4:Y:S04]  /*f8a00*/  LDL.LU R59, [R1+0x22e8] ;  /* 0x0022e800013b7983 */ /* 0x000f280000300800 */
        /* <DEDUP_REMOVED lines=8> */
[----:B------:R0:W-:Y:S04]  /*f8a90*/  STL [R1+0x38], R0 ;  /* 0x0000380001007387 */ /* 0x0001e80000100800 */
[----:B------:R1:W-:Y:S01]  /*f8aa0*/  STL.64 [R1+0x1828], R2 ;  /* 0x0018280201007387 */ /* 0x0003e20000100a00 */
[----:B0-----:R-:W-:Y:S02]  /*f8ab0*/  F2FP.SATFINITE.E5M2.F32.PACK_AB_MERGE_C R0, R54, R53, RZ ;  /* 0x000000353600723e */ /* 0x001fe400048060ff */
[----:B-1----:R-:W-:-:S05]  /*f8ac0*/  F2FP.SATFINITE.E5M2.F32.PACK_AB_MERGE_C R2, R26, R25, RZ ;  /* 0x000000191a02723e */ /* 0x002fca00048060ff */
[----:B------:R-:W-:Y:S04]  /*f8ad0*/  STL [R1+0x34], R2 ;  /* 0x0000340201007387 */ /* 0x000fe80000100800 */
[----:B------:R3:W-:Y:S04]  /*f8ae0*/  STL [R1+0x30], R0 ;  /* 0x0000300001007387 */ /* 0x0007e80000100800 */
[----:B------:R-:W2:Y:S04]  /*f8af0*/  LDL.LU R21, [R1+0x1460] ;  /* 0x0014600001157983 */ /* 0x000ea80000300800 */
[----:B------:R-:W2:Y:S01]  /*f8b00*/  LDL.LU R22, [R1+0x1464] ;  /* 0x0014640001167983 */ /* 0x000ea20000300800 */
[----:B---3--:R-:W-:-:S05]  /*f8b10*/  F2FP.SATFINITE.E5M2.F32.PACK_AB_MERGE_C R0, R29, R28, RZ ;  /* 0x0000001c1d00723e */ /* 0x008fca00048060ff */
[----:B------:R-:W-:Y:S04]  /*f8b20*/  STL [R1+0x2c], R0 ;  /* 0x00002c0001007387 */ /* 0x000fe80000100800 */
[----:B------:R-:W3:Y:S01]  /*f8b30*/  LDL.LU R25, [R1+0x1468] ;  /* 0x0014680001197983 */ /* 0x000ee20000300800 */
[----:B------:R-:W-:-:S03]  /*f8b40*/  IADD3 R2, P0, R12, R4, RZ ;  /* 0x000000040c027210 */ /* 0x000fc60007f1e0ff */
[----:B------:R-:W3:Y:S04]  /*f8b50*/  LDL.LU R26, [R1+0x146c] ;  /* 0x00146c00011a7983 */ /* 0x000ee80000300800 */
        /* <DEDUP_REMOVED lines=8> */
[----:B----4-:R-:W-:-:S05]  /*f8be0*/  F2FP.SATFINITE.E5M2.F32.PACK_AB_MERGE_C R46, R56, R55, RZ ;  /* 0x00000037382e723e */ /* 0x010fca00048060ff */
[----:B------:R-:W-:Y:S01]  /*f8bf0*/  STL [R1+0x5a38], R46 ;  /* 0x005a382e01007387 */ /* 0x000fe20000100800 */
[----:B------:R-:W-:-:S05]  /*f8c00*/  F2FP.SATFINITE.E5M2.F32.PACK_AB_MERGE_C R0, R31, R30, RZ ;  /* 0x0000001e1f00723e */ /* 0x000fca00048060ff */
[----:B------:R-:W-:Y:S04]  /*f8c10*/  STL [R1+0x28], R0 ;  /* 0x0000280001007387 */ /* 0x000fe80000100800 */
[----:B------:R-:W4:Y:S04]  /*f8c20*/  LDL.LU R55, [R1+0x1440] ;  /* 0x0014400001377983 */ /* 0x000f280000300800 */
[----:B------:R-:W4:Y:S04]  /*f8c30*/  LDL.LU R56, [R1+0x1444] ;  /* 0x0014440001387983 */ /* 0x000f280000300800 */
[----:B------:R-:W4:Y:S04]  /*f8c40*/  LDL.LU R30, [R1+0x1448] ;  /* 0x00144800011e7983 */ /* 0x000f280000300800 */
[----:B------:R0:W-:Y:S04]  /*f8c50*/  STL.64 [R1+0x1818], R2 ;  /* 0x0018180201007387 */ /* 0x0001e80000100a00 */
[----:B------:R-:W4:Y:S01]  /*f8c60*/  LDL.LU R31, [R1+0x144c] ;  /* 0x00144c00011f7983 */ /* 0x000f220000300800 */
[----:B0-----:R-:W-:-:S02]  /*f8c70*/  IADD3 R2, P0, R12, R8, RZ ;  /* 0x000000080c027210 */ /* 0x001fc40007f1e0ff */
[----:B------:R-:W-:-:S03]  /*f8c80*/  F2FP.SATFINITE.E5M2.F32.PACK_AB_MERGE_C R46, R58, R57, RZ ;  /* 0x000000393a2e723e */ /* 0x000fc600048060ff */
[----:B------:R-:W-:Y:S02]  /*f8c90*/  IMAD.X R3, R13, 0x1, R10, P0 ;  /* 0x000000010d037824 */ /* 0x000fe400000e060a */
[----:B------:R-:W-:Y:S01]  /*f8ca0*/  STL [R1+0x5a3c], R46 ;  /* 0x005a3c2e01007387 */ /* 0x000fe20000100800 */
[----:B------:R-:W-:-:S05]  /*f8cb0*/  F2FP.SATFINITE.E5M2.F32.PACK_AB_MERGE_C R52, R27, R59, RZ ;  /* 0x0000003b1b34723e */ /* 0x000fca00048060ff */
[----:B------:R-:W-:Y:S04]  /*f8cc0*/  STL [R1+0x5a40], R52 ;  /* 0x005a403401007387 */ /* 0x000fe80000100800 */
[----:B------:R-:W4:Y:S04]  /*f8cd0*/  LDL.LU R23, [R1+0x1430] ;  /* 0x0014300001177983 */ /* 0x000f280000300800 */
[----:B------:R-:W4:Y:S04]  /*f8ce0*/  LDL.LU R24, [R1+0x1434] ;  /* 0x0014340001187983 */ /* 0x000f280000300800 */
[----:B------:R-:W4:Y:S04]  /*f8cf0*/  LDL.LU R57, [R1+0x1438] ;  /* 0x0014380001397983 */ /* 0x000f280000300800 */
[----:B------:R0:W-:Y:S04]  /*f8d00*/  STL.64 [R1+0x1810], R2 ;  /* 0x0018100201007387 */ /* 0x0001e80000100a00 */
[----:B------:R-:W4:Y:S04]  /*f8d10*/  LDL.LU R58, [R1+0x143c] ;  /* 0x00143c00013a7983 */ /* 0x000f280000300800 */
        /* <DEDUP_REMOVED lines=9> */
[----:B---3--:R-:W-:-:S05]  /*f8db0*/  F2FP.SATFINITE.E5M2.F32.PACK_AB_MERGE_C R46, R26, R25, RZ ;  /* 0x000000191a2e723e */ /* 0x008fca00048060ff */
[----:B------:R-:W-:Y:S01]  /*f8dc0*/  STL [R1+0x5a58], R46 ;  /* 0x005a582e01007387 */ /* 0x000fe20000100800 */
[----:B------:R-:W-:-:S03]  /*f8dd0*/  F2FP.SATFINITE.E5M2.F32.PACK_AB_MERGE_C R0, R54, R53, RZ ;  /* 0x000000353600723e */ /* 0x000fc600048060ff */
[----:B------:R-:W-:Y:S04]  /*f8de0*/  STL.64 [R1+0x1808], R2 ;  /* 0x0018080201007387 */ /* 0x000fe80000100a00 */
[----:B------:R0:W-:Y:S04]  /*f8df0*/  STL [R1+0x22e4], R0 ;  /* 0x0022e40001007387 */ /* 0x0001e80000100800 */
[----:B------:R-:W2:Y:S04]  /*f8e00*/  LDL.LU R25, [R1+0x1428] ;  /* 0x0014280001197983 */ /* 0x000ea80000300800 */
[----:B------:R-:W2:Y:S01]  /*f8e10*/  LDL.LU R26, [R1+0x142c] ;  /* 0x00142c00011a7983 */ /* 0x000ea20000300800 */
[----:B0-----:R-:W-:-:S02]  /*f8e20*/  F2FP.SATFINITE.E5M2.F32.PACK_AB_MERGE_C R0, R29, R28, RZ ;  /* 0x0000001c1d00723e */ /* 0x001fc400048060ff */
[----:B------:R-:W-:-:S03]  /*f8e30*/  IADD3 R2, P0, R12, R4, RZ ;  /* 0x000000040c027210 */ /* 0x000fc60007f1e0ff */
[----:B------:R4:W-:Y:S04]  /*f8e40*/  STL [R1+0x22e0], R0 ;  /* 0x0022e00001007387 */ /* 0x0009e80000100800 */
[----:B------:R-:W3:Y:S01]  /*f8e50*/  LDL.LU R28, [R1+0x1410] ;  /* 0x00141000011c7983 */ /* 0x000ee20000300800 */
[----:B------:R-:W-:-:S03]  /*f8e60*/  IMAD.X R3, R13, 0x1, R5, P0 ;  /* 0x000000010d037824 */ /* 0x000fc600000e0605 */
[----:B------:R-:W3:Y:S04]  /*f8e70*/  LDL.LU R29, [R1+0x1414] ;  /* 0x00141400011d7983 */ /* 0x000ee80000300800 */
[----:B------:R-:W3:Y:S04]  /*f8e80*/  LDL.LU R53, [R1+0x1418] ;  /* 0x0014180001357983 */ /* 0x000ee80000300800 */
[----:B------:R-:W3:Y:S04]  /*f8e90*/  LDL.LU R54, [R1+0x141c] ;  /* 0x00141c0001367983 */ /* 0x000ee80000300800 */
[----:B------:R-:W-:Y:S01]  /*f8ea0*/  STL.64 [R1+0x1800], R2 ;  /* 0x0018000201007387 */ /* 0x000fe20000100a00 */
[----:B----4-:R-:W-:-:S05]  /*f8eb0*/  F2FP.SATFINITE.E5M2.F32.PACK_AB_MERGE_C R0, R56, R55, RZ ;  /* 0x000000373800723e */ /* 0x010fca00048060ff */
[----:B------:R0:W-:Y:S02]  /*f8ec0*/  STL [R1+0x2178], R0 ;  /* 0x0021780001007387 */ /* 0x0001e40000100800 */
[----:B0-----:R-:W-:Y:S02]  /*f8ed0*/  F2FP.SATFINITE.E5M2.F32.PACK_AB_MERGE_C R0, R31, R30, RZ ;  /* 0x0000001e1f00723e */ /* 0x001fe400048060ff */
[----:B------:R-:W4:Y:S04]  /*f8ee0*/  LDL.LU R30, [R1+0x1400] ;  /* 0x00140000011e7983 */ /* 0x000f280000300800 */
[----:B------:R-:W4:Y:S01]  /*f8ef0*/  LDL.LU R31, [R1+0x1404] ;  /* 0x00140400011f7983 */ /* 0x000f220000300800 */
[----:B------:R-:W-:-:S03]  /*f8f00*/  IADD3 R2, P0, R12, R6, RZ ;  /* 0x000000060c027210 */ /* 0x000fc60007f1e0ff */
[----:B------:R-:W-:Y:S02]  /*f8f10*/  STL [R1+0x2198], R0 ;  /* 0x0021980001007387 */ /* 0x000fe40000100800 */
[----:B------:R-:W-:Y:S02]  /*f8f20*/  IMAD.X R3, R13, 0x1, R7, P0 ;  /* 0x000000010d037824 */ /* 0x000fe400000e0607 */
[----:B------:R-:W4:Y:S04]  /*f8f30*/  LDL.LU R55, [R1+0x1408] ;  /* 0x0014080001377983 */ /* 0x000f280000300800 */
[----:B------:R-:W4:Y:S04]  /*f8f40*/  LDL.LU R56, [R1+0x140c] ;  /* 0x00140c0001387983 */ /* 0x000f280000300800 */
[----:B------:R0:W-:Y:S02]  /*f8f50*/  STL.64 [R1+0x17f8], R2 ;  /* 0x0017f80201007387 */ /* 0x0001e40000100a00 */
[----:B0-----:R-:W-:-:S02]  /*f8f60*/  IADD3 R2, P0, R12, R8, RZ ;  /* 0x000000080c027210 */ /* 0x001fc40007f1e0ff */
[----:B------:R-:W-:-:S03]  /*f8f70*/  F2FP.SATFINITE.E5M2.F32.PACK_AB_MERGE_C R14, R24, R23, RZ ;  /* 0x00000017180e723e */ /* 0x000fc600048060ff */
[----:B------:R-:W-:Y:S02]  /*f8f80*/  IMAD.X R3, R13, 0x1, R10, P0 ;  /* 0x000000010d037824 */ /* 0x000fe400000e060a */
[----:B------:R-:W-:Y:S01]  /*f8f90*/  STL [R1+0x20f8], R14 ;  /* 0x0020f80e01007387 */ /* 0x000fe20000100800 */
[----:B------:R-:W-:-:S05]  /*f8fa0*/  F2FP.SATFINITE.E5M2.F32.PACK_AB_MERGE_C R0, R58, R57, RZ ;  /* 0x000000393a00723e */ /* 0x000fca00048060ff */
[----:B------:R0:W-:Y:S04]  /*f8fb0*/  STL [R1+0x2118], R0 ;  /* 0x0021180001007387 */ /* 0x0001e80000100800 */
[----:B------:R-:W4:Y:S04]  /*f8fc0*/  LDL.LU R19, [R1+0x13f0] ;  /* 0x0013f00001137983 */ /* 0x000f280000300800 */
[----:B------:R-:W4:Y:S01]  /*f8fd0*/  LDL.LU R20, [R1+0x13f4] ;  /* 0x0013f40001147983 */ /* 0x000f220000300800 */
[----:B0-----:R-:W-:-:S03]  /*f8fe0*/  F2FP.SATFINITE.E5M2.F32.PACK_AB_MERGE_C R0, R27, R59, RZ ;  /* 0x0000003b1b00723e */ /* 0x001fc600048060ff */
[----:B------:R0:W-:Y:S04]  /*f8ff0*/  STL.64 [R1+0x17f0], R2 ;  /* 0x0017f00201007387 */ /* 0x0001e80000100a00 */
[----:B------:R-:W-:Y:S04]  /*f9000*/  STL [R1+0x206c], R0 ;  /* 0x00206c0001007387 */ /* 0x000fe80000100800 */
[----:B------:R-:W4:Y:S04]  /*f9010*/  LDL.LU R21, [R1+0x13f8] ;  /* 0x0013f80001157983 */ /* 0x000f280000300800 */
[----:B------:R-:W4:Y:S01]  /*f9020*/  LDL.LU R22, [R1+0x13fc] ;  /* 0x0013fc0001167983 */ /* 0x000f220000300800 */
[----:B0-----:R-:W-:-:S03]  /*f9030*/  IADD3 R2, P0, R12, R9, RZ ;  /* 0x000000090c027210 */ /* 0x001fc60007f1e0ff */
[----:B------:R-:W4:Y:S02]  /*f9040*/  LDL.LU R23, [R1+0x13e0] ;  /* 0x0013e00001177983 */ /* 0x000f240000300800 */
[----:B------:R-:W-:Y:S02]  /*f9050*/  IMAD.X R3, R13, 0x1, R11, P0 ;  /* 0x000000010d037824 */ /* 0x000fe400000e060b */
[----:B------:R-:W4:Y:S04]  /*f9060*/  LDL.LU R24, [R1+0x13e4] ;  /* 0x0013e40001187983 */ /* 0x000f280000300800 */
[----:B------:R-:W4:Y:S04]  /*f9070*/  LDL.LU R57, [R1+0x13e8] ;  /* 0x0013e80001397983 */ /* 0x000f280000300800 */
[----:B------:R2:W-:Y:S04]  /*f9080*/  STL.64 [R1+0x17e8], R2 ;  /* 0x0017e80201007387 */ /* 0x0005e80000100a00 */
[----:B------:R-:W4:Y:S04]  /*f9090*/  LDL.LU R58, [R1+0x13ec] ;  /* 0x0013ec00013a7983 */ /* 0x000f280000300800 */
[----:B------:R-:W4:Y:S04]  /*f90a0*/  LDL.LU R59, [R1+0x13d0] ;  /* 0x0013d000013b7983 */ /* 0x000f280000300800 */
[----:B------:R-:W4:Y:S01]  /*f90b0*/  LDL.LU R27, [R1+0x13d4] ;  /* 0x0013d400011b7983 */ /* 0x000f220000300800 */
[----:B--2---:R-:W-:-:S02]  /*f90c0*/  F2FP.SATFINITE.E5M2.F32.PACK_AB_MERGE_C R2, R26, R25, RZ ;  /* 0x000000191a02723e */ /* 0x004fc400048060ff */
[----:B---3--:R-:W-:Y:S02]  /*f90d0*/  F2FP.SATFINITE.E5M2.F32.PACK_AB_MERGE_C R0, R29, R28, RZ ;  /* 0x0000001c1d00723e */ /* 0x008fe400048060ff */
[----:B------:R-:W2:Y:S04]  /*f90e0*/  LDL.LU R28, [R1+0x13d8] ;  /* 0x0013d800011c7983 */ /* 0x000ea80000300800 */
[----:B------:R-:W-:Y:S04]  /*f90f0*/  STL [R1+0x208c], R2 ;  /* 0x00208c0201007387 */ /* 0x000fe80000100800 */
[----:B------:R-:W2:Y:S04]  /*f9100*/  LDL.LU R29, [R1+0x13dc] ;  /* 0x0013dc00011d7983 */ /* 0x000ea80000300800 */
[----:B------:R0:W-:Y:S02]  /*f9110*/  STL [R1+0x1fcc], R0 ;  /* 0x001fcc0001007387 */ /* 0x0001e40000100800 */
[----:B0-----:R-:W-:-:S05]  /*f9120*/  F2FP.SATFINITE.E5M2.F32.PACK_AB_MERGE_C R0, R54, R53, RZ ;  /* 0x000000353600723e */ /* 0x001fca00048060ff */
[----:B------:R4:W-:Y:S02]  /*f9130*/  STL [R1+0x1fdc], R0 ;  /* 0x001fdc0001007387 */ /* 0x0009e40000100800 */
[----:B----4-:R-:W-:Y:S02]  /*f9140*/  F2FP.SATFINITE.E5M2.F32.PACK_AB_MERGE_C R0, R31, R30, RZ ;  /* 0x0000001e1f00723e */ /* 0x010fe400048060ff */
[----:B------:R-:W3:Y:S04]  /*f9150*/  LDL.LU R30, [R1+0x13c0] ;  /* 0x0013c000011e7983 */ /* 0x000ee80000300800 */
[----:B------:R-:W3:Y:S01]  /*f9160*/  LDL.LU R31, [R1+0x13c4] ;  /* 0x0013c400011f7983 */ /* 0x000ee20000300800 */
[----:B------:R-:W-:Y:S01]  /*f9170*/  VIADD R12, R12, UR6 ;  /* 0x000000060c0c7c36 */ /* 0x000fe20008000000 */
[----:B------:R-:W-:-:S04]  /*f9180*/  ULDC UR6, c[0x0][0x248] ;  /* 0x0000920000067ab9 */ /* 0x000fc80000000800 */
[----:B------:R-:W-:Y:S02]  /*f9190*/  SHF.R.S32.HI R13, RZ, 0x1f, R12 ;  /* 0x0000001fff0d7819 */ /* 0x000fe4000001140c */
[----:B------:R-:W-:-:S05]  /*f91a0*/  IADD3 R2, P0, R12, R4, RZ ;  /* 0x000000040c027210 */ /* 0x000fca0007f1e0ff */
[----:B------:R-:W-:-:S05]  /*f91b0*/  IMAD.X R3, R13, 0x1, R5, P0 ;  /* 0x000000010d037824 */ /* 0x000fca00000e0605 */
[----:B------:R0:W-:Y:S04]  /*f91c0*/  STL.64 [R1+0x17e0], R2 ;  /* 0x0017e00201007387 */ /* 0x0001e80000100a00 */
[----:B------:R1:W-:Y:S04]  /*f91d0*/  STL [R1+0x1f7c], R0 ;  /* 0x001f7c0001007387 */ /* 0x0003e80000100800 */
[----:B------:R-:W4:Y:S01]  /*f91e0*/  LDL.LU R25, [R1+0x13c8] ;  /* 0x0013c80001197983 */ /* 0x000f220000300800 */
[----:B0-----:R-:W-:-:S03]  /*f91f0*/  IADD3 R2, P0, R12, R6, RZ ;  /* 0x000000060c027210 */ /* 0x001fc60007f1e0ff */
[----:B------:R-:W4:Y:S01]  /*f9200*/  LDL.LU R26, [R1+0x13cc] ;  /* 0x0013cc00011a7983 */ /* 0x000f220000300800 */
[----:B-1----:R-:W-:Y:S01]  /*f9210*/  F2FP.SATFINITE.E5M2.F32.PACK_AB_MERGE_C R0, R56, R55, RZ ;  /* 0x000000373800723e */ /* 0x002fe200048060ff */
[----:B------:R-:W-:-:S04]  /*f9220*/  IMAD.X R3, R13, 0x1, R7, P0 ;  /* 0x000000010d037824 */ /* 0x000fc800000e0607 */
[----:B------:R-:W-:Y:S04]  /*f9230*/  STL [R1+0x1f98], R0 ;  /* 0x001f980001007387 */ /* 0x000fe80000100800 */
[----:B------:R-:W4:Y:S04]  /*f9240*/  LDL.LU R53, [R1+0x13b0] ;  /* 0x0013b00001357983 */ /* 0x000f280000300800 */
[----:B------:R-:W4:Y:S04]  /*f9250*/  LDL.LU R54, [R1+0x13b4] ;  /* 0x0013b40001367983 */ /* 0x000f280000300800 */
[----:B------:R-:W4:Y:S04]  /*f9260*/  LDL.LU R55, [R1+0x13b8] ;  /* 0x0013b80001377983 */ /* 0x000f280000300800 */
[----:B------:R0:W-:Y:S01]  /*f9270*/  STL.64 [R1+0x17d8], R2 ;  /* 0x0017d80201007387 */ /* 0x0001e20000100a00 */
[----:B------:R-:W-:-:S03]  /*f9280*/  F2FP.SATFINITE.E5M2.F32.PACK_AB_MERGE_C R14, R20, R19, RZ ;  /* 0x00000013140e723e */ /* 0x000fc600048060ff */
[----:B------:R-:W4:Y:S01]  /*f9290*/  LDL.LU R56, [R1+0x13bc] ;  /* 0x0013bc0001387983 */ /* 0x000f220000300800 */
[----:B0-----:R-:W-:Y:S02]  /*f92a0*/  IADD3 R2, P0, R12, R8, RZ ;  /* 0x000000080c027210 */ /* 0x001fe40007f1e0ff */
[----:B------:R-:W-:-:S03]  /*f92b0*/  F2FP.SATFINITE.E5M2.F32.PACK_AB_MERGE_C R0, R22, R21, RZ ;  /* 0x000000151600723e */ /* 0x000fc600048060ff */
[----:B------:R-:W-:Y:S01]  /*f92c0*/  IMAD.X R3, R13, 0x1, R10, P0 ;  /* 0x000000010d037824 */ /* 0x000fe200000e060a */
[----:B------:R-:W-:Y:S04]  /*f92d0*/  STL [R1+0x1f1c], R14 ;  /* 0x001f1c0e01007387 */ /* 0x000fe80000100800 */
[----:B------:R0:W-:Y:S04]  /*f92e0*/  STL [R1+0x1f48], R0 ;  /* 0x001f480001007387 */ /* 0x0001e80000100800 */
[----:B------:R1:W-:Y:S01]  /*f92f0*/  STL.64 [R1+0x17d0], R2 ;  /* 0x0017d00201007387 */ /* 0x0003e20000100a00 */
[----:B0-----:R-:W-:-:S02]  /*f9300*/  F2FP.SATFINITE.E5M2.F32.PACK_AB_MERGE_C R0, R24, R23, RZ ;  /* 0x000000171800723e */ /* 0x001fc400048060ff */
[----:B-1----:R-:W-:-:S03]  /*f9310*/  IADD3 R2, P0, R12, R9, RZ ;  /* 0x000000090c027210 */ /* 0x002fc60007f1e0ff */
[----:B------:R-:W-:Y:S02]  /*f9320*/  STL [R1+0x1dcc], R0 ;  /* 0x001dcc0001007387 */ /* 0x000fe40000100800 */
[----:B------:R-:W-:-:S05]  /*f9330*/  IMAD.X R3, R13, 0x1, R11, P0 ;  /* 0x000000010d037824 */ /* 0x000fca00000e060b */
[----:B------:R0:W-:Y:S02]  /*f9340*/  STL.64 [R1+0x17c8], R2 ;  /* 0x0017c80201007387 */ /* 0x0001e40000100a00 */
[----:B0-----:R-:W-:Y:S02]  /*f9350*/  F2FP.SATFINITE.E5M2.F32.PACK_AB_MERGE_C R2, R58, R57, RZ ;  /* 0x000000393a02723e */ /* 0x001fe400048060ff */
[----:B------:R-:W4:Y:S04]  /*f9360*/  LDL.LU R57, [R1+0x13a0] ;  /* 0x0013a00001397983 */ /* 0x000f280000300800 */
[----:B------:R-:W-:Y:S04]  /*f9370*/  STL [R1+0x1e0c], R2 ;  /* 0x001e0c0201007387 */ /* 0x000fe80000100800 */
[----:B------:R-:W4:Y:S01]  /*f9380*/  LDL.LU R58, [R1+0x13a4] ;  /* 0x0013a400013a7983 */ /* 0x000f220000300800 */
[----:B------:R-:W-:-:S05]  /*f9390*/  F2FP.SATFINITE.E5M2.F32.PACK_AB_MERGE_C R0, R27, R59, RZ ;  /* 0x0000003b1b00723e */ /* 0x000fca00048060ff */
[----:B------:R2:W-:Y:S04]  /*f93a0*/  STL [R1+0x1dbc], R0 ;  /* 0x001dbc0001007387 */ /* 0x0005e80000100800 */
[----:B------:R-:W4:Y:S04]  /*f93b0*/  LDL.LU R59, [R1+0x13a8] ;  /* 0x0013a800013b7983 */ /* 0x000f280000300800 */
[----:B------:R-:W4:Y:S01]  /*f93c0*/  LDL.LU R27, [R1+0x13ac] ;  /* 0x0013ac00011b7983 */ /* 0x000f220000300800 */
[----:B--2---:R-:W-:-:S05]  /*f93d0*/  F2FP.SATFINITE.E5M2.F32.PACK_AB_MERGE_C R0, R29, R28, RZ ;  /* 0x0000001c1d00723e */ /* 0x004fca00048060ff */
[----:B------:R3:W-:Y:S04]  /*f93e0*/  STL [R1+0x1d98], R0 ;  /* 0x001d980001007387 */ /* 0x0007e80000100800 */
[----:B------:R-:W2:Y:S04]  /*f93f0*/  LDL.LU R28, [R1+0x1390] ;  /* 0x00139000011c7983 */ /* 0x000ea80000300800 */
[----:B------:R-:W2:Y:S01]  /*f9400*/  LDL.LU R29, [R1+0x1394] ;  /* 0x00139400011d7983 */ /* 0x000ea20000300800 */
[----:B---3--:R-:W-:-:S03]  /*f9410*/  F2FP.SATFINITE.E5M2.F32.PACK_AB_MERGE_C R0, R31, R30, RZ ;  /* 0x0000001e1f00723e */ /* 0x008fc600048060ff */
[----:B------:R-:W3:Y:S04]  /*f9420*/  LDL.LU R30, [R1+0x1398] ;  /* 0x00139800011e7983 */ /* 0x000ee80000300800 */
[----:B------:R-:W3:Y:S01]  /*f9430*/  LDL.LU R31, [R1+0x139c] ;  /* 0x00139c00011f7983 */ /* 0x000ee20000300800 */
[----:B------:R-:W-:Y:S01]  /*f9440*/  VIADD R12, R12, UR6 ;  /* 0x000000060c0c7c36 */ /* 0x000fe20008000000 */
[----:B------:R-:W-:-:S04]  /*f9450*/  ULDC UR6, c[0x0][0x248] ;  /* 0x0000920000067ab9 */ /* 0x000fc80000000800 */
[----:B------:R-:W-:Y:S02]  /*f9460*/  SHF.R.S32.HI R13, RZ, 0x1f, R12 ;  /* 0x0000001fff0d7819 */ /* 0x000fe4000001140c */
[----:B------:R-:W-:-:S05]  /*f9470*/  IADD3 R2, P0, R12, R4, RZ ;  /* 0x000000040c027210 */ /* 0x000fca0007f1e0ff */
[----:B------:R-:W-:-:S05]  /*f9480*/  IMAD.X R3, R13, 0x1, R5, P0 ;  /* 0x000000010d037824 */ /* 0x000fca00000e0605 */
[----:B------:R0:W-:Y:S01]  /*f9490*/  STL.64 [R1+0x17c0], R2 ;  /* 0x0017c00201007387 */ /* 0x0001e20000100a00 */
[----:B----4-:R-:W-:Y:S02]  /*f94a0*/  F2FP.SATFINITE.E5M2.F32.PACK_AB_MERGE_C R60, R26, R25, RZ ;  /* 0x000000191a3c723e */ /* 0x010fe400048060ff */
[----:B0-----:R-:W-:Y:S01]  /*f94b0*/  IADD3 R2, P0, R12, R6, RZ ;  /* 0x000000060c027210 */ /* 0x001fe20007f1e0ff */
[----:B------:R-:W-:Y:S04]  /*f94c0*/  STL [R1+0x1d48], R0 ;  /* 0x001d480001007387 */ /* 0x000fe80000100800 */
[----:B------:R-:W-:Y:S01]  /*f94d0*/  IMAD.X R3, R13, 0x1, R7, P0 ;  /* 0x000000010d037824 */ /* 0x000fe200000e0607 */
[----:B------:R-:W-:Y:S01]  /*f94e0*/  F2FP.SATFINITE.E5M2.F32.PACK_AB_MERGE_C R50, R54, R53, RZ ;  /* 0x000000353632723e */ /* 0x000fe200048060ff */
[----:B------:R-:W-:Y:S04]  /*f94f0*/  STL [R1+0x587c], R60 ;  /* 0x00587c3c01007387 */ /* 0x000fe80000100800 */
[----:B------:R-:W-:Y:S04]  /*f9500*/  STL [R1+0x5888], R50 ;  /* 0x0058883201007387 */ /* 0x000fe80000100800 */
[----:B------:R0:W-:Y:S01]  /*f9510*/  STL.64 [R1+0x17b8], R2 ;  /* 0x0017b80201007387 */ /* 0x0001e20000100a00 */
[----:B------:R-:W-:-:S03]  /*f9520*/  F2FP.SATFINITE.E5M2.F32.PACK_AB_MERGE_C R51, R56, R55, RZ ;  /* 0x000000373833723e */ /* 0x000fc600048060ff */
[----:B------:R-:W4:Y:S04]  /*f9530*/  LDL.LU R23, [R1+0x1380] ;  /* 0x0013800001177983 */ /* 0x000f280000300800 */
[----:B------:R-:W4:Y:S04]  /*f9540*/  LDL.LU R24, [R1+0x1384] ;  /* 0x0013840001187983 */ /* 0x000f280000300800 */
[----:B------:R-:W4:Y:S01]  /*f9550*/  LDL.LU R25, [R1+0x1388] ;  /* 0x0013880001197983 */ /* 0x000f220000300800 */
[----:B0-----:R-:W-:-:S03]  /*f9560*/  IADD3 R2, P0, R12, R8, RZ ;  /* 0x000000080c027210 */ /* 0x001fc60007f1e0ff */
[----:B------:R-:W4:Y:S04]  /*f9570*/  LDL.LU R26, [R1+0x138c] ;  /* 0x00138c00011a7983 */ /* 0x000f280000300800 */
[----:B------:R-:W-:Y:S01]  /*f9580*/  STL [R1+0x588c], R51 ;  /* 0x00588c3301007387 */ /* 0x000fe20000100800 */
[----:B------:R-:W-:-:S03]  /*f9590*/  IMAD.X R3, R13, 0x1, R10, P0 ;  /* 0x000000010d037824 */ /* 0x000fc600000e060a */
[----:B------:R-:W4:Y:S04]  /*f95a0*/  LDL.LU R53, [R1+0x1370] ;  /* 0x0013700001357983 */ /* 0x000f280000300800 */
[----:B------:R-:W4:Y:S04]  /*f95b0*/  LDL.LU R54, [R1+0x1374] ;  /* 0x0013740001367983 */ /* 0x000f280000300800 */
[----:B------:R-:W4:Y:S04]  /*f95c0*/  LDL.LU R55, [R1+0x1378] ;  /* 0x0013780001377983 */ /* 0x000f280000300800 */
[----:B------:R0:W-:Y:S04]  /*f95d0*/  STL.64 [R1+0x17b0], R2 ;  /* 0x0017b00201007387 */ /* 0x0001e80000100a00 */
[----:B------:R-:W4:Y:S01]  /*f95e0*/  LDL.LU R56, [R1+0x137c] ;  /* 0x00137c0001387983 */ /* 0x000f220000300800 */
[----:B0-----:R-:W-:-:S02]  /*f95f0*/  IADD3 R2, P0, R12, R9, RZ ;  /* 0x000000090c027210 */ /* 0x001fc40007f1e0ff */
[----:B------:R-:W-:-:S05]  /*f9600*/  F2FP.SATFINITE.E5M2.F32.PACK_AB_MERGE_C R48, R58, R57, RZ ;  /* 0x000000393a30723e */ /* 0x000fca00048060ff */
[----:B------:R-:W-:Y:S04]  /*f9610*/  STL [R1+0x5894], R48 ;  /* 0x0058943001007387 */ /* 0x000fe80000100800 */
[----:B------:R-:W4:Y:S04]  /*f9620*/  LDL.LU R57, [R1+0x1360] ;  /* 0x0013600001397983 */ /* 0x000f280000300800 */
[----:B------:R-:W4:Y:S01]  /*f9630*/  LDL.LU R58, [R1+0x1364] ;  /* 0x00136400013a7983 */ /* 0x000f220000300800 */
[----:B------:R-:W-:Y:S02]  /*f9640*/  IMAD.X R3, R13, 0x1, R11, P0 ;  /* 0x000000010d037824 */ /* 0x000fe400000e060b */
[----:B------:R-:W-:Y:S01]  /*f9650*/  VIADD R12, R12, UR6 ;  /* 0x000000060c0c7c36 */ /* 0x000fe20008000000 */
[----:B------:R-:W-:Y:S01]  /*f9660*/  F2FP.SATFINITE.E5M2.F32.PACK_AB_MERGE_C R49, R27, R59, RZ ;  /* 0x0000003b1b31723e */ /* 0x000fe200048060ff */
[----:B------:R-:W-:Y:S01]  /*f9670*/  ULDC UR6, c[0x0][0x248] ;  /* 0x0000920000067ab9 */ /* 0x000fe20000000800 */
[----:B------:R0:W-:Y:S02]  /*f9680*/  STL.64 [R1+0x17a8], R2 ;  /* 0x0017a80201007387 */ /* 0x0001e40000100a00 */
[----:B------:R-:W-:-:S02]  /*f9690*/  SHF.R.S32.HI R13, RZ, 0x1f, R12 ;  /* 0x0000001fff0d7819 */ /* 0x000fc4000001140c */
[----:B------:R-:W-:Y:S01]  /*f96a0*/  STL [R1+0x58a0], R49 ;  /* 0x0058a03101007387 */ /* 0x000fe20000100800 */
[----:B0-----:R-:W-:-:S05]  /*f96b0*/  IADD3 R2, P0, R12, R4, RZ ;  /* 0x000000040c027210 */ /* 0x001fca0007f1e0ff */
[----:B------:R-:W-:Y:S01]  /*f96c0*/  IMAD.X R3, R13, 0x1, R5, P0 ;  /* 0x000000010d037824 */ /* 0x000fe200000e0605 */
[----:B--2---:R-:W-:-:S05]  /*f96d0*/  F2FP.SATFINITE.E5M2.F32.PACK_AB_MERGE_C R51, R29, R28, RZ ;  /* 0x0000001c1d33723e */ /* 0x004fca00048060ff */
[----:B------:R-:W-:Y:S04]  /*f96e0*/  STL [R1+0x58a4], R51 ;  /* 0x0058a43301007387 */ /* 0x000fe80000100800 */
[----:B------:R-:W2:Y:S04]  /*f96f0*/  LDL.LU R59, [R1+0x1368] ;  /* 0x00136800013b7983 */ /* 0x000ea80000300800 */
[----:B------:R-:W2:Y:S01]  /*f9700*/  LDL.LU R27, [R1+0x136c] ;  /* 0x00136c00011b7983 */ /* 0x000ea20000300800 */
[----:B---3--:R-:W-:-:S05]  /*f9710*/  F2FP.SATFINITE.E5M2.F32.PACK_AB_MERGE_C R50, R31, R30, RZ ;  /* 0x0000001e1f32723e */ /* 0x008fca00048060ff */
[----:B------:R-:W-:Y:S04]  /*f9720*/  STL [R1+0x58a8], R50 ;  /* 0x0058a83201007387 */ /* 0x000fe80000100800 */
[----:B------:R-:W3:Y:S04]  /*f9730*/  LDL.LU R28, [R1+0x1350] ;  /* 0x00135000011c7983 */ /* 0x000ee80000300800 */
[----:B------:R-:W3:Y:S04]  /*f9740*/  LDL.LU R29, [R1+0x1354] ;  /* 0x00135400011d7983 */ /* 0x000ee80000300800 */
[----:B------:R-:W3:Y:S04]  /*f9750*/  LDL.LU R30, [R1+0x1358] ;  /* 0x00135800011e7983 */ /* 0x000ee80000300800 */
[----:B------:R0:W-:Y:S04]  /*f9760*/  STL.64 [R1+0x17a0], R2 ;  /* 0x0017a00201007387 */ /* 0x0001e80000100a00 */
[----:B------:R-:W3:Y:S01]  /*f9770*/  LDL.LU R31, [R1+0x135c] ;  /* 0x00135c00011f7983 */ /* 0x000ee20000300800 */
[----:B0-----:R-:W-:-:S05]  /*f9780*/  IADD3 R2, P0, R12, R6, RZ ;  /* 0x000000060c027210 */ /* 0x001fca0007f1e0ff */
[----:B------:R-:W-:Y:S01]  /*f9790*/  IMAD.X R3, R13, 0x1, R7, P0 ;  /* 0x000000010d037824 */ /* 0x000fe200000e0607 */
[----:B----4-:R-:W-:Y:S02]  /*f97a0*/  F2FP.SATFINITE.E5M2.F32.PACK_AB_MERGE_C R45, R24, R23, RZ ;  /* 0x00000017182d723e */ /* 0x010fe400048060ff */
[----:B------:R-:W-:-:S03]  /*f97b0*/  F2FP.SATFINITE.E5M2.F32.PACK_AB_MERGE_C R47, R26, R25, RZ ;  /* 0x000000191a2f723e */ /* 0x000fc600048060ff */
[----:B------:R-:W-:Y:S04]  /*f97c0*/  STL [R1+0x58ac], R45 ;  /* 0x0058ac2d01007387 */ /* 0x000fe80000100800 */
[----:B------:R-:W-:Y:S01]  /*f97d0*/  STL [R1+0x58b4], R47 ;  /* 0x0058b42f01007387 */ /* 0x000fe20000100800 */
[----:B------:R-:W-:-:S05]  /*f97e0*/  F2FP.SATFINITE.E5M2.F32.PACK_AB_MERGE_C R44, R54, R53, RZ ;  /* 0x00000035362c723e */ /* 0x000fca00048060ff */
[----:B------:R-:W-:Y:S04]  /*f97f0*/  STL [R1+0x58bc], R44 ;  /* 0x0058bc2c01007387 */ /* 0x000fe80000100800 */
[----:B------:R0:W-:Y:S01]  /*f9800*/  STL.64 [R1+0x1798], R2 ;  /* 0x0017980201007387 */ /* 0x0001e20000100a00 */
[----:B------:R-:W-:-:S03]  /*f9810*/  F2FP.SATFINITE.E5M2.F32.PACK_AB_MERGE_C R48, R56, R55, RZ ;  /* 0x000000373830723e */ /* 0x000fc600048060ff */
[----:B------:R-:W4:Y:S04]  /*f9820*/  LDL.LU R23, [R1+0x1340] ;  /* 0x0013400001177983 */ /* 0x000f280000300800 */
[----:B------:R-:W4:Y:S01]  /*f9830*/  LDL.LU R24, [R1+0x1344] ;  /* 0x0013440001187983 */ /* 0x000f220000300800 */
[----:B0-----:R-:W-:-:S03]  /*f9840*/  IADD3 R2, P0, R12, R8, RZ ;  /* 0x000000080c027210 */ /* 0x001fc60007f1e0ff */
[----:B------:R-:W4:Y:S02]  /*f9850*/  LDL.LU R25, [R1+0x1348] ;  /* 0x0013480001197983 */ /* 0x000f240000300800 */
[----:B------:R-:W-:Y:S02]  /*f9860*/  IMAD.X R3, R13, 0x1, R10, P0 ;  /* 0x000000010d037824 */ /* 0x000fe400000e060a */
[----:B------:R-:W4:Y:S04]  /*f9870*/  LDL.LU R26, [R1+0x134c] ;  /* 0x00134c00011a7983 */ /* 0x000f280000300800 */
[----:B------:R-:W-:Y:S01]  /*f9880*/  STL [R1+0x58cc], R48 ;  /* 0x0058cc3001007387 */ /* 0x000fe20000100800 */
[----:B------:R-:W-:-:S05]  /*f9890*/  F2FP.SATFINITE.E5M2.F32.PACK_AB_MERGE_C R49, R58, R57, RZ ;  /* 0x000000393a31723e */ /* 0x000fca00048060ff */
[----:B------:R-:W-:Y:S04]  /*f98a0*/  STL [R1+0x58d0], R49 ;  /* 0x0058d03101007387 */ /* 0x000fe80000100800 */
[----:B------:R0:W-:Y:S04]  /*f98b0*/  STL.64 [R1+0x1790], R2 ;  /* 0x0017900201007387 */ /* 0x0001e80000100a00 */
[----:B------:R-:W4:Y:S04]  /*f98c0*/  LDL.LU R53, [R1+0x1330] ;  /* 0x0013300001357983 */ /* 0x000f280000300800 */
[----:B------:R-:W4:Y:S01]  /*f98d0*/  LDL.LU R54, [R1+0x1334] ;  /* 0x0013340001367983 */ /* 0x000f220000300800 */
[----:B0-----:R-:W-:-:S03]  /*f98e0*/  IADD3 R2, P0, R12, R9, RZ ;  /* 0x000000090c027210 */ /* 0x001fc60007f1e0ff */
[----:B------:R-:W4:Y:S02]  /*f98f0*/  LDL.LU R55, [R1+0x1338] ;  /* 0x0013380001377983 */ /* 0x000f240000300800 */
[----:B------:R-:W-:-:S05]  /*f9900*/  IMAD.X R3, R13, 0x1, R11, P0 ;  /* 0x000000010d037824 */ /* 0x000fca00000e060b */
[----:B------:R0:W-:Y:S04]  /*f9910*/  STL.64 [R1+0x1788], R2 ;  /* 0x0017880201007387 */ /* 0x0001e80000100a00 */
[----:B------:R-:W4:Y:S04]  /*f9920*/  LDL.LU R56, [R1+0x133c] ;  /* 0x00133c0001387983 */ /* 0x000f280000300800 */
[----:B------:R-:W4:Y:S04]  /*f9930*/  LDL.LU R57, [R1+0x1320] ;  /* 0x0013200001397983 */ /* 0x000f280000300800 */
[----:B------:R-:W4:Y:S01]  /*f9940*/  LDL.LU R58, [R1+0x1324] ;  /* 0x00132400013a7983 */ /* 0x000f220000300800 */
[----:B--2---:R-:W-:-:S05]  /*f9950*/  F2FP.SATFINITE.E5M2.F32.PACK_AB_MERGE_C R43, R27, R59, RZ ;  /* 0x0000003b1b2b723e */ /* 0x004fca00048060ff */
[----:B------:R-:W-:Y:S01]  /*f9960*/  STL [R1+0x58d4], R43 ;  /* 0x0058d42b01007387 */ /* 0x000fe20000100800 */
[----:B---3--:R-:W-:-:S05]  /*f9970*/  F2FP.SATFINITE.E5M2.F32.PACK_AB_MERGE_C R50, R29, R28, RZ ;  /* 0x0000001c1d32723e */ /* 0x008fca00048060ff */
[----:B------:R-:W-:Y:S04]  /*f9980*/  STL [R1+0x58dc], R50 ;  /* 0x0058dc3201007387 */ /* 0x000fe80000100800 */
[----:B------:R-:W2:Y:S01]  /*f9990*/  LDL.LU R59, [R1+0x1328] ;  /* 0x00132800013b7983 */ /* 0x000ea20000300800 */
[----:B------:R-:W-:-:S03]  /*f99a0*/  F2FP.SATFINITE.E5M2.F32.PACK_AB_MERGE_C R51, R31, R30, RZ ;  /* 0x0000001e1f33723e */ /* 0x000fc600048060ff */
[----:B------:R-:W2:Y:S04]  /*f99b0*/  LDL.LU R27, [R1+0x132c] ;  /* 0x00132c00011b7983 */ /* 0x000ea80000300800 */
[----:B------:R-:W-:Y:S04]  /*f99c0*/  STL [R1+0x58e4], R51 ;  /* 0x0058e43301007387 */ /* 0x000fe80000100800 */
[----:B------:R-:W3:Y:S04]  /*f99d0*/  LDL.LU R28, [R1+0x1310] ;  /* 0x00131000011c7983 */ /* 0x000ee80000300800 */
[----:B------:R-:W3:Y:S01]  /*f99e0*/  LDL.LU R29, [R1+0x1314] ;  /* 0x00131400011d7983 */ /* 0x000ee20000300800 */
[----:B------:R-:W-:Y:S01]  /*f99f0*/  VIADD R12, R12, UR6 ;  /* 0x000000060c0c7c36 */ /* 0x000fe20008000000 */
[----:B------:R-:W-:-:S02]  /*f9a00*/  ULDC UR6, c[0x0][0x248] ;  /* 0x0000920000067ab9 */ /* 0x000fc40000000800 */
[----:B------:R-:W3:Y:S02]  /*f9a10*/  LDL.LU R30, [R1+0x1318] ;  /* 0x00131800011e7983 */ /* 0x000ee40000300800 */
[----:B------:R-:W-:Y:S02]  /*f9a20*/  SHF.R.S32.HI R13, RZ, 0x1f, R12 ;  /* 0x0000001fff0d7819 */ /* 0x000fe4000001140c */
[----:B0-----:R-:W-:-:S05]  /*f9a30*/  IADD3 R2, P0, R12, R4, RZ ;  /* 0x000000040c027210 */ /* 0x001fca0007f1e0ff */
[----:B------:R-:W-:-:S05]  /*f9a40*/  IMAD.X R3, R13, 0x1, R5, P0 ;  /* 0x000000010d037824 */ /* 0x000fca00000e0605 */
[----:B------:R0:W-:Y:S04]  /*f9a50*/  STL.64 [R1+0x1780], R2 ;  /* 0x0017800201007387 */ /* 0x0001e80000100a00 */
[----:B------:R-:W3:Y:S01]  /*f9a60*/  LDL.LU R31, [R1+0x131c] ;  /* 0x00131c00011f7983 */ /* 0x000ee20000300800 */
[----:B0-----:R-:W-:-:S05]  /*f9a70*/  IADD3 R2, P0, R12, R6, RZ ;  /* 0x000000060c027210 */ /* 0x001fca0007f1e0ff */
[----:B------:R-:W-:Y:S01]  /*f9a80*/  IMAD.X R3, R13, 0x1, R7, P0 ;  /* 0x000000010d037824 */ /* 0x000fe200000e0607 */
[----:B----4-:R-:W-:-:S05]  /*f9a90*/  F2FP.SATFINITE.E5M2.F32.PACK_AB_MERGE_C R42, R24, R23, RZ ;  /* 0x00000017182a723e */ /* 0x010fca00048060ff */
[----:B------:R-:W-:Y:S04]  /*f9aa0*/  STL [R1+0x58fc], R42 ;  /* 0x0058fc2a01007387 */ /* 0x000fe80000100800 */
[----:B------:R-:W4:Y:S01]  /*f9ab0*/  LDL.LU R23, [R1+0x1300] ;  /* 0x0013000001177983 */ /* 0x000f220000300800 */
[----:B------:R-:W-:-:S03]  /*f9ac0*/  F2FP.SATFINITE.E5M2.F32.PACK_AB_MERGE_C R45, R26, R25, RZ ;  /* 0x000000191a2d723e */ /* 0x000fc600048060ff */
[----:B------:R-:W4:Y:S04]  /*f9ad0*/  LDL.LU R24, [R1+0x1304] ;  /* 0x0013040001187983 */ /* 0x000f280000300800 */
[----:B------:R-:W4:Y:S04]  /*f9ae0*/  LDL.LU R25, [R1+0x1308] ;  /* 0x0013080001197983 */ /* 0x000f280000300800 */
[----:B------:R0:W-:Y:S04]  /*f9af0*/  STL.64 [R1+0x1778], R2 ;  /* 0x0017780201007387 */ /* 0x0001e80000100a00 */
[----:B------:R-:W4:Y:S01]  /*f9b00*/  LDL.LU R26, [R1+0x130c] ;  /* 0x00130c00011a7983 */ /* 0x000f220000300800 */
[----:B0-----:R-:W-:-:S05]  /*f9b10*/  IADD3 R2, P0, R12, R8, RZ ;  /* 0x000000080c027210 */ /* 0x001fca0007f1e0ff */
[----:B------:R-:W-:Y:S01]  /*f9b20*/  IMAD.X R3, R13, 0x1, R10, P0 ;  /* 0x000000010d037824 */ /* 0x000fe200000e060a */
[----:B------:R-:W-:-:S05]  /*f9b30*/  F2FP.SATFINITE.E5M2.F32.PACK_AB_MERGE_C R44, R54, R53, RZ ;  /* 0x00000035362c723e */ /* 0x000fca00048060ff */
[----:B------:R-:W-:Y:S04]  /*f9b40*/  STL.64 [R1+0x58e8], R44 ;  /* 0x0058e82c01007387 */ /* 0x000fe80000100a00 */
[----:B------:R-:W4:Y:S04]  /*f9b50*/  LDL.LU R53, [R1+0x12f0] ;  /* 0x0012f00001357983 */ /* 0x000f280000300800 */
[----:B------:R-:W4:Y:S01]  /*f9b60*/  LDL.LU R54, [R1+0x12f4] ;  /* 0x0012f40001367983 */ /* 0x000f220000300800 */
[----:B------:R-:W-:-:S03]  /*f9b70*/  F2FP.SATFINITE.E5M2.F32.PACK_AB_MERGE_C R47, R56, R55, RZ ;  /* 0x00000037382f723e */ /* 0x000fc600048060ff */
[----:B------:R-:W4:Y:S04]  /*f9b80*/  LDL.LU R55, [R1+0x12f8] ;  /* 0x0012f80001377983 */ /* 0x000f280000300800 */
[----:B------:R-:W4:Y:S04]  /*f9b90*/  LDL.LU R56, [R1+0x12fc] ;  /* 0x0012fc0001387983 */ /* 0x000f280000300800 */
[----:B------:R-:W-:Y:S04]  /*f9ba0*/  STL [R1+0x5908], R47 ;  /* 0x0059082f01007387 */ /* 0x000fe80000100800 */
[----:B------:R0:W-:Y:S01]  /*f9bb0*/  STL.64 [R1+0x1770], R2 ;  /* 0x0017700201007387 */ /* 0x0001e20000100a00 */
[----:B------:R-:W-:-:S03]  /*f9bc0*/  F2FP.SATFINITE.E5M2.F32.PACK_AB_MERGE_C R40, R58, R57, RZ ;  /* 0x000000393a28723e */ /* 0x000fc600048060ff */
[----:B------:R-:W4:Y:S04]  /*f9bd0*/  LDL.LU R57, [R1+0x12e0] ;  /* 0x0012e00001397983 */ /* 0x000f280000300800 */
[----:B------:R-:W4:Y:S01]  /*f9be0*/  LDL.LU R58, [R1+0x12e4] ;  /* 0x0012e400013a7983 */ /* 0x000f220000300800 */
[----:B0-----:R-:W-:-:S05]  /*f9bf0*/  IADD3 R2, P0, R12, R9, RZ ;  /* 0x000000090c027210 */ /* 0x001fca0007f1e0ff */
[----:B------:R-:W-:-:S05]  /*f9c00*/  IMAD.X R3, R13, 0x1, R11, P0 ;  /* 0x000000010d037824 */ /* 0x000fca00000e060b */
[----:B------:R0:W-:Y:S01]  /*f9c10*/  STL.64 [R1+0x1768], R2 ;  /* 0x0017680201007387 */ /* 0x0001e20000100a00 */
[----:B--2---:R-:W-:-:S03]  /*f9c20*/  F2FP.SATFINITE.E5M2.F32.PACK_AB_MERGE_C R41, R27, R59, RZ ;  /* 0x0000003b1b29723e */ /* 0x004fc600048060ff */
[----:B------:R-:W2:Y:S04]  /*f9c30*/  LDL.LU R59, [R1+0x12e8] ;  /* 0x0012e800013b7983 */ /* 0x000ea80000300800 */
[----:B------:R-:W2:Y:S01]  /*f9c40*/  LDL.LU R27, [R1+0x12ec] ;  /* 0x0012ec00011b7983 */ /* 0x000ea20000300800 */
[----:B---3--:R-:W-:-:S03]  /*f9c50*/  F2FP.SATFINITE.E5M2.F32.PACK_AB_MERGE_C R49, R29, R28, RZ ;  /* 0x0000001c1d31723e */ /* 0x008fc600048060ff */
[----:B------:R-:W-:Y:S04]  /*f9c60*/  STL.64 [R1+0x5900], R40 ;  /* 0x0059002801007387 */ /* 0x000fe80000100a00 */
[----:B------:R-:W-:Y:S04]  /*f9c70*/  STL [R1+0x5918], R49 ;  /* 0x0059183101007387 */ /* 0x000fe80000100800 */
[----:B------:R-:W3:Y:S04]  /*f9c80*/  LDL.LU R28, [R1+0x12d0] ;  /* 0x0012d000011c7983 */ /* 0x000ee80000300800 */
[----:B------:R-:W3:Y:S01]  /*f9c90*/  LDL.LU R29, [R1+0x12d4] ;  /* 0x0012d400011d7983 */ /* 0x000ee20000300800 */
[----:B------:R-:W-:Y:S01]  /*f9ca0*/  VIADD R12, R12, UR6 ;  /* 0x000000060c0c7c36 */ /* 0x000fe20008000000 */
[----:B------:R-:W-:-:S04]  /*f9cb0*/  ULDC UR6, c[0x0][0x248] ;  /* 0x0000920000067ab9 */ /* 0x000fc80000000800 */
[----:B------:R-:W-:Y:S02]  /*f9cc0*/  SHF.R.S32.HI R13, RZ, 0x1f, R12 ;  /* 0x0000001fff0d7819 */ /* 0x000fe4000001140c */
[----:B0-----:R-:W-:Y:S02]  /*f9cd0*/  IADD3 R2, P0, R12, R4, RZ ;  /* 0x000000040c027210 */ /* 0x001fe40007f1e0ff */
[----:B------:R-:W-:Y:S02]  /*f9ce0*/  F2FP.SATFINITE.E5M2.F32.PACK_AB_MERGE_C R48, R31, R30, RZ ;  /* 0x0000001e1f30723e */ /* 0x000fe400048060ff */
[----:B------:R-:W3:Y:S01]  /*f9cf0*/  LDL.LU R30, [R1+0x12d8] ;  /* 0x0012d800011e7983 */ /* 0x000ee20000300800 */
[----:B------:R-:W-:-:S03]  /*f9d00*/  IMAD.X R3, R13, 0x1, R5, P0 ;  /* 0x000000010d037824 */ /* 0x000fc600000e0605 */
[----:B------:R-:W3:Y:S01]  /*f9d10*/  LDL.LU R31, [R1+0x12dc] ;  /* 0x0012dc00011f7983 */ /* 0x000ee20000300800 */
[----:B----4-:R-:W-:-:S03]  /*f9d20*/  F2FP.SATFINITE.E5M2.F32.PACK_AB_MERGE_C R39, R24, R23, RZ ;  /* 0x000000171827723e */ /* 0x010fc600048060ff */
[----:B------:R-:W4:Y:S04]  /*f9d30*/  LDL.LU R23, [R1+0x12c0] ;  /* 0x0012c00001177983 */ /* 0x000f280000300800 */
[----:B------:R0:W-:Y:S04]  /*f9d40*/  STL.64 [R1+0x1760], R2 ;  /* 0x0017600201007387 */ /* 0x0001e80000100a00 */
[----:B------:R-:W4:Y:S01]  /*f9d50*/  LDL.LU R24, [R1+0x12c4] ;  /* 0x0012c40001187983 */ /* 0x000f220000300800 */
[----:B0-----:R-:W-:-:S05]  /*f9d60*/  IADD3 R2, P0, R12, R6, RZ ;  /* 0x000000060c027210 */ /* 0x001fca0007f1e0ff */
[----:B------:R-:W-:Y:S01]  /*f9d70*/  IMAD.X R3, R13, 0x1, R7, P0 ;  /* 0x000000010d037824 */ /* 0x000fe200000e0607 */
[----:B------:R-:W-:Y:S02]  /*f9d80*/  F2FP.SATFINITE.E5M2.F32.PACK_AB_MERGE_C R43, R26, R25, RZ ;  /* 0x000000191a2b723e */ /* 0x000fe400048060ff */
[----:B------:R-:W-:-:S05]  /*f9d90*/  F2FP.SATFINITE.E5M2.F32.PACK_AB_MERGE_C R38, R54, R53, RZ ;  /* 0x000000353626723e */ /* 0x000fca00048060ff */
[----:B------:R-:W-:Y:S04]  /*f9da0*/  STL.64 [R1+0x5928], R38 ;  /* 0x0059282601007387 */ /* 0x000fe80000100a00 */
[----:B------:R0:W-:Y:S04]  /*f9db0*/  STL.64 [R1+0x1758], R2 ;  /* 0x0017580201007387 */ /* 0x0001e80000100a00 */
[----:B------:R-:W4:Y:S04]  /*f9dc0*/  LDL.LU R25, [R1+0x12c8] ;  /* 0x0012c80001197983 */ /* 0x000f280000300800 */
[----:B------:R-:W4:Y:S01]  /*f9dd0*/  LDL.LU R26, [R1+0x12cc] ;  /* 0x0012cc00011a7983 */ /* 0x000f220000300800 */
[----:B0-----:R-:W-:-:S03]  /*f9de0*/  IADD3 R2, P0, R12, R8, RZ ;  /* 0x000000080c027210 */ /* 0x001fc60007f1e0ff */
[----:B------:R-:W4:Y:S02]  /*f9df0*/  LDL.LU R53, [R1+0x12b0] ;  /* 0x0012b00001357983 */ /* 0x000f240000300800 */
[----:B------:R-:W-:-:S05]  /*f9e00*/  IMAD.X R3, R13, 0x1, R10, P0 ;  /* 0x000000010d037824 */ /* 0x000fca00000e060a */
[----:B------:R0:W-:Y:S04]  /*f9e10*/  STL.64 [R1+0x1750], R2 ;  /* 0x0017500201007387 */ /* 0x0001e80000100a00 */
[----:B------:R-:W4:Y:S01]  /*f9e20*/  LDL.LU R54, [R1+0x12b4] ;  /* 0x0012b40001367983 */ /* 0x000f220000300800 */
[----:B------:R-:W-:Y:S02]  /*f9e30*/  F2FP.SATFINITE.E5M2.F32.PACK_AB_MERGE_C R44, R58, R57, RZ ;  /* 0x000000393a2c723e */ /* 0x000fe400048060ff */
[----:B0-----:R-:W-:-:S03]  /*f9e40*/  IADD3 R2, P0, R12, R9, RZ ;  /* 0x000000090c027210 */ /* 0x001fc60007f1e0ff */
[----:B------:R-:W-:Y:S01]  /*f9e50*/  STL [R1+0x5954], R44 ;  /* 0x0059542c01007387 */ /* 0x000fe20000100800 */
[----:B------:R-:W-:Y:S01]  /*f9e60*/  F2FP.SATFINITE.E5M2.F32.PACK_AB_MERGE_C R50, R56, R55, RZ ;  /* 0x000000373832723e */ /* 0x000fe200048060ff */
[----:B------:R-:W-:Y:S02]  /*f9e70*/  IMAD.X R3, R13, 0x1, R11, P0 ;  /* 0x000000010d037824 */ /* 0x000fe400000e060b */
[----:B------:R-:W4:Y:S04]  /*f9e80*/  LDL.LU R55, [R1+0x12b8] ;  /* 0x0012b80001377983 */ /* 0x000f280000300800 */
[----:B------:R-:W4:Y:S04]  /*f9e90*/  LDL.LU R56, [R1+0x12bc] ;  /* 0x0012bc0001387983 */ /* 0x000f280000300800 */
[----:B------:R0:W-:Y:S04]  /*f9ea0*/  STL.64 [R1+0x1748], R2 ;  /* 0x0017480201007387 */ /* 0x0001e80000100a00 */
[----:B------:R-:W4:Y:S04]  /*f9eb0*/  LDL.LU R57, [R1+0x12a0] ;  /* 0x0012a00001397983 */ /* 0x000f280000300800 */
[----:B------:R-:W4:Y:S01]  /*f9ec0*/  LDL.LU R58, [R1+0x12a4] ;  /* 0x0012a400013a7983 */ /* 0x000f220000300800 */
[----:B--2---:R-:W-:-:S05]  /*f9ed0*/  F2FP.SATFINITE.E5M2.F32.PACK_AB_MERGE_C R51, R27, R59, RZ ;  /* 0x0000003b1b33723e */ /* 0x004fca00048060ff */
[----:B------:R-:W-:Y:S01]  /*f9ee0*/  STL.64 [R1+0x5938], R50 ;  /* 0x0059383201007387 */ /* 0x000fe20000100a00 */
[----:B---3--:R-:W-:-:S05]  /*f9ef0*/  F2FP.SATFINITE.E5M2.F32.PACK_AB_MERGE_C R42, R29, R28, RZ ;  /* 0x0000001c1d2a723e */ /* 0x008fca00048060ff */
[----:B------:R-:W-:Y:S04]  /*f9f00*/  STL.64 [R1+0x5948], R42 ;  /* 0x0059482a01007387 */ /* 0x000fe80000100a00 */
[----:B------:R-:W2:Y:S04]  /*f9f10*/  LDL.LU R59, [R1+0x12a8] ;  /* 0x0012a800013b7983 */ /* 0x000ea80000300800 */
[----:B------:R-:W2:Y:S01]  /*f9f20*/  LDL.LU R27, [R1+0x12ac] ;  /* 0x0012ac00011b7983 */ /* 0x000ea20000300800 */
[----:B------:R-:W-:Y:S01]  /*f9f30*/  VIADD R15, R12, UR6 ;  /* 0x000000060c0f7c36 */ /* 0x000fe20008000000 */
[----:B------:R-:W-:-:S02]  /*f9f40*/  ULDC UR6, c[0x0][0x248] ;  /* 0x0000920000067ab9 */ /* 0x000fc40000000800 */
[----:B------:R-:W3:Y:S04]  /*f9f50*/  LDL.LU R28, [R1+0x1290] ;  /* 0x00129000011c7983 */ /* 0x000ee80000300800 */
[----:B------:R-:W3:Y:S01]  /*f9f60*/  LDL.LU R29, [R1+0x1294] ;  /* 0x00129400011d7983 */ /* 0x000ee20000300800 */
[----:B------:R-:W-:Y:S01]  /*f9f70*/  F2FP.SATFINITE.E5M2.F32.PACK_AB_MERGE_C R37, R31, R30, RZ ;  /* 0x0000001e1f25723e */ /* 0x000fe200048060ff */
[----:B------:R-:W-:Y:S01]  /*f9f80*/  VIADD R12, R15, UR6 ;  /* 0x000000060f0c7c36 */ /* 0x000fe20008000000 */
[----:B------:R-:W-:Y:S01]  /*f9f90*/  ULDC UR6, c[0x0][0x248] ;  /* 0x0000920000067ab9 */ /* 0x000fe20000000800 */
[----:B------:R-:W3:Y:S04]  /*f9fa0*/  LDL.LU R30, [R1+0x1298] ;  /* 0x00129800011e7983 */ /* 0x000ee80000300800 */
[----:B------:R-:W3:Y:S01]  /*f9fb0*/  LDL.LU R31, [R1+0x129c] ;  /* 0x00129c00011f7983 */ /* 0x000ee20000300800 */
[----:B------:R-:W-:-:S02]  /*f9fc0*/  SHF.R.S32.HI R13, RZ, 0x1f, R12 ;  /* 0x0000001fff0d7819 */ /* 0x000fc4000001140c */
[----:B0-----:R-:W-:Y:S01]  /*f9fd0*/  IADD3 R2, P0, R12, R4, RZ ;  /* 0x000000040c027210 */ /* 0x001fe20007f1e0ff */
[----:B------:R-:W-:Y:S04]  /*f9fe0*/  STL [R1+0x585c], R15 ;  /* 0x00585c0f01007387 */ /* 0x000fe80000100800 */
[----:B------:R-:W-:Y:S01]  /*f9ff0*/  IMAD.X R3, R13, 0x1, R5, P0 ;  /* 0x000000010d037824 */ /* 0x000fe200000e0605 */
[----:B----4-:R-:W-:Y:S02]  /*fa000*/  F2FP.SATFINITE.E5M2.F32.PACK_AB_MERGE_C R40, R24, R23, RZ ;  /* 0x000000171828723e */ /* 0x010fe400048060ff */
[----:B------:R-:W4:Y:S04]  /*fa010*/  LDL.LU R23, [R1+0x1280] ;  /* 0x0012800001177983 */ /* 0x000f280000300800 */
[----:B------:R-:W4:Y:S04]  /*fa020*/  LDL.LU R24, [R1+0x1284] ;  /* 0x0012840001187983 */ /* 0x000f280000300800 */
[----:B------:R0:W-:Y:S02]  /*fa030*/  STL.64 [R1+0x1740], R2 ;  /* 0x0017400201007387 */ /* 0x0001e40000100a00 */
[----:B0-----:R-:W-:-:S05]  /*fa040*/  IADD3 R2, P0, R12, R6, RZ ;  /* 0x000000060c027210 */ /* 0x001fca0007f1e0ff */
[----:B------:R-:W-:Y:S01]  /*fa050*/  IMAD.X R3, R13, 0x1, R7, P0 ;  /* 0x000000010d037824 */ /* 0x000fe200000e0607 */
[----:B------:R-:W-:-:S05]  /*fa060*/  F2FP.SATFINITE.E5M2.F32.PACK_AB_MERGE_C R47, R26, R25, RZ ;  /* 0x000000191a2f723e */ /* 0x000fca00048060ff */
[----:B------:R-:W-:Y:S01]  /*fa070*/  STL [R1+0x59b8], R47 ;  /* 0x0059b82f01007387 */ /* 0x000fe20000100800 */
[----:B------:R-:W-:-:S05]  /*fa080*/  F2FP.SATFINITE.E5M2.F32.PACK_AB_MERGE_C R49, R54, R53, RZ ;  /* 0x000000353631723e */ /* 0x000fca00048060ff */
[----:B------:R-:W-:Y:S04]  /*fa090*/  STL.64 [R1+0x5960], R48 ;  /* 0x0059603001007387 */ /* 0x000fe80000100a00 */
[----:B------:R-:W4:Y:S04]  /*fa0a0*/  LDL.LU R25, [R1+0x1288] ;  /* 0x0012880001197983 */ /* 0x000f280000300800 */
[----:B------:R-:W4:Y:S04]  /*fa0b0*/  LDL.LU R26, [R1+0x128c] ;  /* 0x00128c00011a7983 */ /* 0x000f280000300800 */
[----:B------:R0:W-:Y:S04]  /*fa0c0*/  STL.64 [R1+0x1738], R2 ;  /* 0x0017380201007387 */ /* 0x0001e80000100a00 */
[----:B------:R-:W4:Y:S04]  /*fa0d0*/  LDL.LU R53, [R1+0x1270] ;  /* 0x0012700001357983 */ /* 0x000f280000300800 */
[----:B------:R-:W4:Y:S01]  /*fa0e0*/  LDL.LU R54, [R1+0x1274] ;  /* 0x0012740001367983 */ /* 0x000f220000300800 */
[----:B------:R-:W-:-:S02]  /*fa0f0*/  F2FP.SATFINITE.E5M2.F32.PACK_AB_MERGE_C R61, R56, R55, RZ ;  /* 0x00000037383d723e */ /* 0x000fc400048060ff */
[----:B0-----:R-:W-:-:S03]  /*fa100*/  IADD3 R2, P0, R12, R8, RZ ;  /* 0x000000080c027210 */ /* 0x001fc60007f1e0ff */
[----:B------:R-:W-:Y:S02]  /*fa110*/  STL [R1+0x59d8], R61 ;  /* 0x0059d83d01007387 */ /* 0x000fe40000100800 */
[----:B------:R-:W-:Y:S01]  /*fa120*/  IMAD.X R3, R13, 0x1, R10, P0 ;  /* 0x000000010d037824 */ /* 0x000fe200000e060a */
[----:B------:R-:W-:Y:S02]  /*fa130*/  F2FP.SATFINITE.E5M2.F32.PACK_AB_MERGE_C R35, R58, R57, RZ ;  /* 0x000000393a23723e */ /* 0x000fe400048060ff */
[----:B--2---:R-:W-:-:S05]  /*fa140*/  F2FP.SATFINITE.E5M2.F32.PACK_AB_MERGE_C R41, R27, R59, RZ ;  /* 0x0000003b1b29723e */ /* 0x004fca00048060ff */
[----:B------:R-:W-:Y:S04]  /*fa150*/  STL.64 [R1+0x5968], R40 ;  /* 0x0059682801007387 */ /* 0x000fe80000100a00 */
[----:B------:R0:W-:Y:S04]  /*fa160*/  STL.64 [R1+0x1730], R2 ;  /* 0x0017300201007387 */ /* 0x0001e80000100a00 */
[----:B------:R-:W2:Y:S04]  /*fa170*/  LDL.LU R55, [R1+0x1278] ;  /* 0x0012780001377983 */ /* 0x000ea80000300800 */
[----:B------:R-:W2:Y:S01]  /*fa180*/  LDL.LU R56, [R1+0x127c] ;  /* 0x00127c0001387983 */ /* 0x000ea20000300800 */
[----:B0-----:R-:W-:-:S03]  /*fa190*/  IADD3 R2, P0, R12, R9, RZ ;  /* 0x000000090c027210 */ /* 0x001fc60007f1e0ff */
[----:B------:R-:W2:Y:S02]  /*fa1a0*/  LDL.LU R57, [R1+0x1260] ;  /* 0x0012600001397983 */ /* 0x000ea40000300800 */
[----:B------:R-:W-:-:S05]  /*fa1b0*/  IMAD.X R3, R13, 0x1, R11, P0 ;  /* 0x000000010d037824 */ /* 0x000fca00000e060b */
[----:B------:R0:W-:Y:S04]  /*fa1c0*/  STL.64 [R1+0x1728], R2 ;  /* 0x0017280201007387 */ /* 0x0001e80000100a00 */
[----:B------:R-:W2:Y:S04]  /*fa1d0*/  LDL.LU R58, [R1+0x1264] ;  /* 0x00126400013a7983 */ /* 0x000ea80000300800 */
[----:B------:R-:W2:Y:S04]  /*fa1e0*/  LDL.LU R59, [R1+0x1268] ;  /* 0x00126800013b7983 */ /* 0x000ea80000300800 */
[----:B------:R-:W2:Y:S01]  /*fa1f0*/  LDL.LU R27, [R1+0x126c] ;  /* 0x00126c00011b7983 */ /* 0x000ea20000300800 */
[----:B---3--:R-:W-:-:S03]  /*fa200*/  F2FP.SATFINITE.E5M2.F32.PACK_AB_MERGE_C R38, R29, R28, RZ ;  /* 0x0000001c1d26723e */ /* 0x008fc600048060ff */
[----:B------:R-:W3:Y:S04]  /*fa210*/  LDL.LU R28, [R1+0x1250] ;  /* 0x00125000011c7983 */ /* 0x000ee80000300800 */
[----:B------:R-:W3:Y:S01]  /*fa220*/  LDL.LU R29, [R1+0x1254] ;  /* 0x00125400011d7983 */ /* 0x000ee20000300800 */
[----:B------:R-:W-:-:S03]  /*fa230*/  F2FP.SATFINITE.E5M2.F32.PACK_AB_MERGE_C R36, R31, R30, RZ ;  /* 0x0000001e1f24723e */ /* 0x000fc600048060ff */
[----:B------:R-:W3:Y:S04]  /*fa240*/  LDL.LU R30, [R1+0x1258] ;  /* 0x00125800011e7983 */ /* 0x000ee80000300800 */
[----:B------:R-:W3:Y:S01]  /*fa250*/  LDL.LU R31, [R1+0x125c] ;  /* 0x00125c00011f7983 */ /* 0x000ee20000300800 */
[----:B------:R-:W-:Y:S01]  /*fa260*/  VIADD R12, R12, UR6 ;  /* 0x000000060c0c7c36 */ /* 0x000fe20008000000 */
[----:B----4-:R-:W-:Y:S01]  /*fa270*/  F2FP.SATFINITE.E5M2.F32.PACK_AB_MERGE_C R34, R24, R23, RZ ;  /* 0x000000171822723e */ /* 0x010fe200048060ff */
[----:B------:R-:W-:-:S03]  /*fa280*/  ULDC UR6, c[0x0][0x248] ;  /* 0x0000920000067ab9 */ /* 0x000fc60000000800 */
[----:B------:R-:W-:Y:S02]  /*fa290*/  SHF.R.S32.HI R13, RZ, 0x1f, R12 ;  /* 0x0000001fff0d7819 */ /* 0x000fe4000001140c */
[C---:B0-----:R-:W-:Y:S01]  /*fa2a0*/  IADD3 R2, P0, R12.reuse, R4, RZ ;  /* 0x000000040c027210 */ /* 0x041fe20007f1e0ff */
[----:B------:R-:W-:Y:S04]  /*fa2b0*/  STL.64 [R1+0x5978], R36 ;  /* 0x0059782401007387 */ /* 0x000fe80000100a00 */
[----:B------:R-:W-:Y:S01]  /*fa2c0*/  IMAD.X R3, R13, 0x1, R5, P0 ;  /* 0x000000010d037824 */ /* 0x000fe200000e0605 */
[----:B------:R-:W-:Y:S04]  /*fa2d0*/  STL.64 [R1+0x5998], R34 ;  /* 0x0059982201007387 */ /* 0x000fe80000100a00 */
[----:B------:R-:W4:Y:S04]  /*fa2e0*/  LDL.LU R23, [R1+0x1240] ;  /* 0x0012400001177983 */ /* 0x000f280000300800 */
[----:B------:R-:W4:Y:S04]  /*fa2f0*/  LDL.LU R24, [R1+0x1244] ;  /* 0x0012440001187983 */ /* 0x000f280000300800 */
[----:B------:R0:W-:Y:S02]  /*fa300*/  STL.64 [R1+0x1720], R2 ;  /* 0x0017200201007387 */ /* 0x0001e40000100a00 */
[----:B0-----:R-:W-:-:S05]  /*fa310*/  IADD3 R2, P0, R12, R6, RZ ;  /* 0x000000060c027210 */ /* 0x001fca0007f1e0ff */
[----:B------:R-:W-:Y:S01]  /*fa320*/  IMAD.X R3, R13, 0x1, R7, P0 ;  /* 0x000000010d037824 */ /* 0x000fe200000e0607 */
[----:B------:R-:W-:-:S05]  /*fa330*/  F2FP.SATFINITE.E5M2.F32.PACK_AB_MERGE_C R39, R26, R25, RZ ;  /* 0x000000191a27723e */ /* 0x000fca00048060ff */
[----:B------:R-:W-:Y:S01]  /*fa340*/  STL.64 [R1+0x59a0], R38 ;  /* 0x0059a02601007387 */ /* 0x000fe20000100a00 */
[----:B------:R-:W-:-:S05]  /*fa350*/  F2FP.SATFINITE.E5M2.F32.PACK_AB_MERGE_C R33, R54, R53, RZ ;  /* 0x000000353621723e */ /* 0x000fca00048060ff */
[----:B------:R-:W-:Y:S04]  /*fa360*/  STL.64 [R1+0x59b0], R32 ;  /* 0x0059b02001007387 */ /* 0x000fe80000100a00 */
[----:B------:R-:W4:Y:S04]  /*fa370*/  LDL.LU R25, [R1+0x1248] ;  /* 0x0012480001197983 */ /* 0x000f280000300800 */
[----:B------:R-:W4:Y:S04]  /*fa380*/  LDL.LU R26, [R1+0x124c] ;  /* 0x00124c00011a7983 */ /* 0x000f280000300800 */
[----:B------:R-:W4:Y:S04]  /*fa390*/  LDL.LU R53, [R1+0x1230] ;  /* 0x0012300001357983 */ /* 0x000f280000300800 */
[----:B------:R0:W-:Y:S04]  /*fa3a0*/  STL.64 [R1+0x1718], R2 ;  /* 0x0017180201007387 */ /* 0x0001e80000100a00 */
[----:B------:R-:W4:Y:S01]  /*fa3b0*/  LDL.LU R54, [R1+0x1234] ;  /* 0x0012340001367983 */ /* 0x000f220000300800 */
[----:B0-----:R-:W-:-:S05]  /*fa3c0*/  IADD3 R2, P0, R12, R8, RZ ;  /* 0x000000080c027210 */ /* 0x001fca0007f1e0ff */
[----:B------:R-:W-:Y:S01]  /*fa3d0*/  IMAD.X R3, R13, 0x1, R10, P0 ;  /* 0x000000010d037824 */ /* 0x000fe200000e060a */
[----:B--2---:R-:W-:Y:S02]  /*fa3e0*/  F2FP.SATFINITE.E5M2.F32.PACK_AB_MERGE_C R42, R56, R55, RZ ;  /* 0x00000037382a723e */ /* 0x004fe400048060ff */
[----:B------:R-:W2:Y:S04]  /*fa3f0*/  LDL.LU R55, [R1+0x1238] ;  /* 0x0012380001377983 */ /* 0x000ea80000300800 */
[----:B------:R-:W2:Y:S01]  /*fa400*/  LDL.LU R56, [R1+0x123c] ;  /* 0x00123c0001387983 */ /* 0x000ea20000300800 */
[----:B------:R-:W-:-:S05]  /*fa410*/  F2FP.SATFINITE.E5M2.F32.PACK_AB_MERGE_C R43, R58, R57, RZ ;  /* 0x000000393a2b723e */ /* 0x000fca00048060ff */
[----:B------:R-:W-:Y:S01]  /*fa420*/  STL.64 [R1+0x59c0], R42 ;  /* 0x0059c02a01007387 */ /* 0x000fe20000100a00 */
[----:B------:R-:W-:-:S03]  /*fa430*/  F2FP.SATFINITE.E5M2.F32.PACK_AB_MERGE_C R44, R27, R59, RZ ;  /* 0x0000003b1b2c723e */ /* 0x000fc600048060ff */
[----:B------:R-:W2:Y:S04]  /*fa440*/  LDL.LU R57, [R1+0x1220] ;  /* 0x0012200001397983 */ /* 0x000ea80000300800 */
[----:B------:R-:W2:Y:S04]  /*fa450*/  LDL.LU R58, [R1+0x1224] ;  /* 0x00122400013a7983 */ /* 0x000ea80000300800 */
[----:B------:R0:W-:Y:S04]  /*fa460*/  STL.64 [R1+0x1710], R2 ;  /* 0x0017100201007387 */ /* 0x0001e80000100a00 */
[----:B------:R-:W-:Y:S04]  /*fa470*/  STL [R1+0x59dc], R44 ;  /* 0x0059dc2c01007387 */ /* 0x000fe80000100800 */
[----:B------:R-:W2:Y:S04]  /*fa480*/  LDL.LU R59, [R1+0x1228] ;  /* 0x00122800013b7983 */ /* 0x000ea80000300800 */
[----:B------:R-:W2:Y:S01]  /*fa490*/  LDL.LU R27, [R1+0x122c] ;  /* 0x00122c00011b7983 */ /* 0x000ea20000300800 */
[----:B0-----:R-:W-:-:S05]  /*fa4a0*/  IADD3 R2, P0, R12, R9, RZ ;  /* 0x000000090c027210 */ /* 0x001fca0007f1e0ff */
[----:B------:R-:W-:Y:S01]  /*fa4b0*/  IMAD.X R3, R13, 0x1, R11, P0 ;  /* 0x000000010d037824 */ /* 0x000fe200000e060b */
[----:B---3--:R-:W-:-:S04]  /*fa4c0*/  F2FP.SATFINITE.E5M2.F32.PACK_AB_MERGE_C R41, R29, R28, RZ ;  /* 0x0000001c1d29723e */ /* 0x008fc800048060ff */
[----:B------:R0:W-:Y:S04]  /*fa4d0*/  STL.64 [R1+0x1708], R2 ;  /* 0x0017080201007387 */ /* 0x0001e80000100a00 */
        /* <DEDUP_REMOVED lines=12> */
[----:B------:R-:W-:-:S05]  /*fa5a0*/  IADD3 R14, P0, R12, R6, RZ ;  /* 0x000000060c0e7210 */ /* 0x000fca0007f1e0ff */
[----:B------:R-:W-:Y:S01]  /*fa5b0*/  IMAD.X R15, R13, 0x1, R7, P0 ;  /* 0x000000010d0f7824 */ /* 0x000fe200000e0607 */
[----:B------:R-:W-:-:S05]  /*fa5c0*/  F2FP.SATFINITE.E5M2.F32.PACK_AB_MERGE_C R51, R26, R25, RZ ;  /* 0x000000191a33723e */ /* 0x000fca00048060ff */
[----:B------:R-:W-:Y:S04]  /*fa5d0*/  STL [R1+0x59e0], R51 ;  /* 0x0059e03301007387 */ /* 0x000fe80000100800 */
[----:B------:R0:W-:Y:S02]  /*fa5e0*/  STL.64 [R1+0x1700], R2 ;  /* 0x0017000201007387 */ /* 0x0001e40000100a00 */
[----:B0-----:R-:W-:-:S05]  /*fa5f0*/  F2FP.SATFINITE.E5M2.F32.PACK_AB_MERGE_C R2, R54, R53, RZ ;  /* 0x000000353602723e */ /* 0x001fca00048060ff */
[----:B------:R-:W-:Y:S04]  /*fa600*/  STL [R1+0x59e4], R2 ;  /* 0x0059e40201007387 */ /* 0x000fe80000100800 */
[----:B------:R-:W4:Y:S04]  /*fa610*/  LDL.LU R23, [R1+0x1200] ;  /* 0x0012000001177983 */ /* 0x000f280000300800 */
[----:B------:R-:W4:Y:S04]  /*fa620*/  LDL.LU R24, [R1+0x1204] ;  /* 0x0012040001187983 */ /* 0x000f280000300800 */
[----:B------:R0:W-:Y:S04]  /*fa630*/  STL.64 [R1+0x16f8], R14 ;  /* 0x0016f80e01007387 */ /* 0x0001e80000100a00 */
[----:B------:R-:W4:Y:S04]  /*fa640*/  LDL.LU R25, [R1+0x1208] ;  /* 0x0012080001197983 */ /* 0x000f280000300800 */
[----:B------:R-:W4:Y:S04]  /*fa650*/  LDL.LU R26, [R1+0x120c] ;  /* 0x00120c00011a7983 */ /* 0x000f280000300800 */
[----:B------:R-:W4:Y:S01]  /*fa660*/  LDL.LU R53, [R1+0x11f0] ;  /* 0x0011f00001357983 */ /* 0x000f220000300800 */
[----:B0-----:R-:W-:-:S03]  /*fa670*/  IADD3 R14, P0, R12, R8, RZ ;  /* 0x000000080c0e7210 */ /* 0x001fc60007f1e0ff */
[----:B------:R-:W4:Y:S02]  /*fa680*/  LDL.LU R54, [R1+0x11f4] ;  /* 0x0011f40001367983 */ /* 0x000f240000300800 */
[----:B------:R-:W-:Y:S01]  /*fa690*/  IMAD.X R15, R13, 0x1, R10, P0 ;  /* 0x000000010d0f7824 */ /* 0x000fe200000e060a */
[----:B--2---:R-:W-:-:S05]  /*fa6a0*/  F2FP.SATFINITE.E5M2.F32.PACK_AB_MERGE_C R37, R56, R55, RZ ;  /* 0x000000373825723e */ /* 0x004fca00048060ff */
[----:B------:R-:W-:Y:S01]  /*fa6b0*/  STL.64 [R1+0x59d0], R36 ;  /* 0x0059d02401007387 */ /* 0x000fe20000100a00 */
[----:B------:R-:W-:-:S05]  /*fa6c0*/  F2FP.SATFINITE.E5M2.F32.PACK_AB_MERGE_C R3, R58, R57, RZ ;  /* 0x000000393a03723e */ /* 0x000fca00048060ff */
[----:B------:R0:W-:Y:S04]  /*fa6d0*/  STL [R1+0x59e8], R3 ;  /* 0x0059e80301007387 */ /* 0x0001e80000100800 */
[----:B------:R-:W2:Y:S04]  /*fa6e0*/  LDL.LU R55, [R1+0x11f8] ;  /* 0x0011f80001377983 */ /* 0x000ea80000300800 */
[----:B------:R-:W2:Y:S01]  /*fa6f0*/  LDL.LU R56, [R1+0x11fc] ;  /* 0x0011fc0001387983 */ /* 0x000ea20000300800 */
[----:B------:R-:W-:-:S03]  /*fa700*/  F2FP.SATFINITE.E5M2.F32.PACK_AB_MERGE_C R39, R27, R59, RZ ;  /* 0x0000003b1b27723e */ /* 0x000fc600048060ff */
[----:B------:R-:W-:Y:S04]  /*fa710*/  STL.64 [R1+0x16f0], R14 ;  /* 0x0016f00e01007387 */ /* 0x000fe80000100a00 */
[----:B------:R-:W-:Y:S04]  /*fa720*/  STL [R1+0x59ec], R39 ;  /* 0x0059ec2701007387 */ /* 0x000fe80000100800 */
[----:B------:R-:W2:Y:S04]  /*fa730*/  LDL.LU R57, [R1+0x11e0] ;  /* 0x0011e00001397983 */ /* 0x000ea80000300800 */
[----:B------:R-:W2:Y:S01]  /*fa740*/  LDL.LU R58, [R1+0x11e4] ;  /* 0x0011e400013a7983 */ /* 0x000ea20000300800 */
[----:B------:R-:W-:-:S05]  /*fa750*/  IADD3 R2, P0, R12, R9, RZ ;  /* 0x000000090c027210 */ /* 0x000fca0007f1e0ff */
[----:B0-----:R-:W-:Y:S01]  /*fa760*/  IMAD.X R3, R13, 0x1, R11, P0 ;  /* 0x000000010d037824 */ /* 0x001fe200000e060b */
[----:B---3--:R-:W-:-:S04]  /*fa770*/  F2FP.SATFINITE.E5M2.F32.PACK_AB_MERGE_C R48, R29, R28, RZ ;  /* 0x0000001c1d30723e */ /* 0x008fc800048060ff */
[----:B------:R0:W-:Y:S01]  /*fa780*/  STL.64 [R1+0x16e8], R2 ;  /* 0x0016e80201007387 */ /* 0x0001e20000100a00 */
[----:B------:R-:W-:-:S03]  /*fa790*/  F2FP.SATFINITE.E5M2.F32.PACK_AB_MERGE_C R35, R31, R30, RZ ;  /* 0x0000001e1f23723e */ /* 0x000fc600048060ff */
[----:B------:R-:W-:Y:S04]  /*fa7a0*/  STL [R1+0x59f0], R48 ;  /* 0x0059f03001007387 */ /* 0x000fe80000100800 */
[----:B------:R-:W3:Y:S04]  /*fa7b0*/  LDL.LU R59, [R1+0x11e8] ;  /* 0x0011e800013b7983 */ /* 0x000ee80000300800 */
[----:B------:R-:W3:Y:S04]  /*fa7c0*/  LDL.LU R31, [R1+0x11ec] ;  /* 0x0011ec00011f7983 */ /* 0x000ee80000300800 */
[----:B------:R-:W3:Y:S04]  /*fa7d0*/  LDL.LU R27, [R1+0x11d0] ;  /* 0x0011d000011b7983 */ /* 0x000ee80000300800 */
[----:B------:R-:W3:Y:S04]  /*fa7e0*/  LDL.LU R28, [R1+0x11d4] ;  /* 0x0011d400011c7983 */ /* 0x000ee80000300800 */
[----:B------:R-:W3:Y:S04]  /*fa7f0*/  LDL.LU R29, [R1+0x11d8] ;  /* 0x0011d800011d7983 */ /* 0x000ee80000300800 */
[----:B------:R-:W3:Y:S01]  /*fa800*/  LDL.LU R30, [R1+0x11dc] ;  /* 0x0011dc00011e7983 */ /* 0x000ee20000300800 */
[----:B------:R-:W-:Y:S01]  /*fa810*/  VIADD R12, R12, UR6 ;  /* 0x000000060c0c7c36 */ /* 0x000fe20008000000 */
[----:B------:R-:W-:-:S04]  /*fa820*/  ULDC UR6, c[0x0][0x248] ;  /* 0x0000920000067ab9 */ /* 0x000fc80000000800 */
[----:B------:R-:W-:Y:S02]  /*fa830*/  SHF.R.S32.HI R13, RZ, 0x1f, R12 ;  /* 0x0000001fff0d7819 */ /* 0x000fe4000001140c */
[----:B0-----:R-:W-:Y:S01]  /*fa840*/  IADD3 R2, P0, R12, R4, RZ ;  /* 0x000000040c027210 */ /* 0x001fe20007f1e0ff */
[----:B------:R-:W-:Y:S04]  /*fa850*/  STL [R1+0x59f4], R35 ;  /* 0x0059f42301007387 */ /* 0x000fe80000100800 */
[----:B------:R-:W-:Y:S01]  /*fa860*/  IMAD.X R3, R13, 0x1, R5, P0 ;  /* 0x000000010d037824 */ /* 0x000fe200000e0605 */
[----:B----4-:R-:W-:-:S05]  /*fa870*/  F2FP.SATFINITE.E5M2.F32.PACK_AB_MERGE_C R38, R24, R23, RZ ;  /* 0x000000171826723e */ /* 0x010fca00048060ff */
[----:B------:R-:W-:Y:S04]  /*fa880*/  STL [R1+0x59f8], R38 ;  /* 0x0059f82601007387 */ /* 0x000fe80000100800 */
[----:B------:R-:W4:Y:S04]  /*fa890*/  LDL.LU R23, [R1+0x11c0] ;  /* 0x0011c00001177983 */ /* 0x000f280000300800 */
[----:B------:R-:W4:Y:S01]  /*fa8a0*/  LDL.LU R24, [R1+0x11c4] ;  /* 0x0011c40001187983 */ /* 0x000f220000300800 */
[----:B------:R-:W-:-:S03]  /*fa8b0*/  F2FP.SATFINITE.E5M2.F32.PACK_AB_MERGE_C R47, R26, R25, RZ ;  /* 0x000000191a2f723e */ /* 0x000fc600048060ff */
[----:B------:R0:W-:Y:S01]  /*fa8c0*/  STL.64 [R1+0x16e0], R2 ;  /* 0x0016e00201007387 */ /* 0x0001e20000100a00 */
[----:B------:R-:W-:-:S03]  /*fa8d0*/  F2FP.SATFINITE.E5M2.F32.PACK_AB_MERGE_C R42, R54, R53, RZ ;  /* 0x00000035362a723e */ /* 0x000fc600048060ff */
[----:B------:R-:W-:Y:S01]  /*fa8e0*/  STL [R1+0x59fc], R47 ;  /* 0x0059fc2f01007387 */ /* 0x000fe20000100800 */
[----:B0-----:R-:W-:-:S03]  /*fa8f0*/  IADD3 R2, P0, R12, R6, RZ ;  /* 0x000000060c027210 */ /* 0x001fc60007f1e0ff */
[----:B------:R-:W-:Y:S02]  /*fa900*/  STL [R1+0x5a00], R42 ;  /* 0x005a002a01007387 */ /* 0x000fe40000100800 */
[----:B------:R-:W-:Y:S02]  /*fa910*/  IMAD.X R3, R13, 0x1, R7, P0 ;  /* 0x000000010d037824 */ /* 0x000fe400000e0607 */
[----:B------:R-:W4:Y:S04]  /*fa920*/  LDL.LU R25, [R1+0x11c8] ;  /* 0x0011c80001197983 */ /* 0x000f280000300800 */
[----:B------:R-:W4:Y:S04]  /*fa930*/  LDL.LU R26, [R1+0x11cc] ;  /* 0x0011cc00011a7983 */ /* 0x000f280000300800 */
[----:B------:R0:W-:Y:S04]  /*fa940*/  STL.64 [R1+0x16d8], R2 ;  /* 0x0016d80201007387 */ /* 0x0001e80000100a00 */
[----:B------:R-:W4:Y:S04]  /*fa950*/  LDL.LU R53, [R1+0x11b0] ;  /* 0x0011b00001357983 */ /* 0x000f280000300800 */
[----:B------:R-:W4:Y:S01]  /*fa960*/  LDL.LU R54, [R1+0x11b4] ;  /* 0x0011b40001367983 */ /* 0x000f220000300800 */
[----:B--2---:R-:W-:-:S05]  /*fa970*/  F2FP.SATFINITE.E5M2.F32.PACK_AB_MERGE_C R34, R56, R55, RZ ;  /* 0x000000373822723e */ /* 0x004fca00048060ff */
[----:B------:R-:W-:Y:S01]  /*fa980*/  STL [R1+0x5a04], R34 ;  /* 0x005a042201007387 */ /* 0x000fe20000100800 */
[----:B------:R-:W-:-:S05]  /*fa990*/  F2FP.SATFINITE.E5M2.F32.PACK_AB_MERGE_C R41, R58, R57, RZ ;  /* 0x000000393a29723e */ /* 0x000fca00048060ff */
        /* <DEDUP_REMOVED lines=9> */
[----:B0-----:R-:W-:-:S03]  /*faa30*/  IADD3 R2, P0, R12, R9, RZ ;  /* 0x000000090c027210 */ /* 0x001fc60007f1e0ff */
[----:B------:R-:W-:Y:S02]  /*faa40*/  STL [R1+0x5a0c], R40 ;  /* 0x005a0c2801007387 */ /* 0x000fe40000100800 */
[----:B------:R-:W-:Y:S02]  /*faa50*/  IMAD.X R3, R13, 0x1, R11, P0 ;  /* 0x000000010d037824 */ /* 0x000fe400000e060b */
[----:B------:R-:W3:Y:S01]  /*faa60*/  LDL.LU R58, [R1+0x11a8] ;  /* 0x0011a800013a7983 */ /* 0x000ee20000300800 */
[----:B------:R-:W-:-:S03]  /*faa70*/  F2FP.SATFINITE.E5M2.F32.PACK_AB_MERGE_C R37, R30, R29, RZ ;  /* 0x0000001d1e25723e */ /* 0x000fc600048060ff */
[----:B------:R0:W-:Y:S01]  /*faa80*/  STL.64 [R1+0x16c8], R2 ;  /* 0x0016c80201007387 */ /* 0x0001e20000100a00 */
[----:B------:R-:W-:-:S03]  /*faa90*/  F2FP.SATFINITE.E5M2.F32.PACK_AB_MERGE_C R32, R28, R27, RZ ;  /* 0x0000001b1c20723e */ /* 0x000fc600048060ff */
        /* <DEDUP_REMOVED lines=13> */
[----:B------:R0:W-:Y:S02]  /*fab70*/  STL.64 [R1+0x16c0], R2 ;  /* 0x0016c00201007387 */ /* 0x0001e40000100a00 */
[----:B0-----:R-:W-:-:S02]  /*fab80*/  IADD3 R2, P0, R12, R6, RZ ;  /* 0x000000060c027210 */ /* 0x001fc40007f1e0ff */
[----:B------:R-:W-:-:S03]  /*fab90*/  F2FP.SATFINITE.E5M2.F32.PACK_AB_MERGE_C R36, R26, R25, RZ ;  /* 0x000000191a24723e */ /* 0x000fc600048060ff */
[----:B------:R-:W-:Y:S02]  /*faba0*/  IMAD.X R3, R13, 0x1, R7, P0 ;  /* 0x000000010d037824 */ /* 0x000fe400000e0607 */
[----:B------:R-:W-:Y:S01]  /*fabb0*/  STL.64 [R1+0x5a10], R36 ;  /* 0x005a102401007387 */ /* 0x000fe20000100a00 */
[----:B------:R-:W-:-:S05]  /*fabc0*/  F2FP.SATFINITE.E5M2.F32.PACK_AB_MERGE_C R33, R54, R53, RZ ;  /* 0x000000353621723e */ /* 0x000fca00048060ff */
[----:B------:R-:W-:Y:S04]  /*fabd0*/  STL.64 [R1+0x5a18], R32 ;  /* 0x005a182001007387 */ /* 0x000fe80000100a00 */
[----:B------:R-:W4:Y:S04]  /*fabe0*/  LDL.LU R25, [R1+0x1188] ;  /* 0x0011880001197983 */ /* 0x000f280000300800 */
[----:B------:R-:W4:Y:S04]  /*fabf0*/  LDL.LU R26, [R1+0x118c] ;  /* 0x00118c00011a7983 */ /* 0x000f280000300800 */
[----:B------:R0:W-:Y:S04]  /*fac00*/  STL.64 [R1+0x16b8], R2 ;  /* 0x0016b80201007387 */ /* 0x0001e80000100a00 */
[----:B------:R-:W4:Y:S01]  /*fac10*/  LDL.LU R54, [R1+0x1170] ;  /* 0x0011700001367983 */ /* 0x000f220000300800 */
[----:B--2---:R-:W-:-:S03]  /*fac20*/  F2FP.SATFINITE.E5M2.F32.PACK_AB_MERGE_C R61, R56, R55, RZ ;  /* 0x00000037383d723e */ /* 0x004fc600048060ff */
[----:B------:R-:W2:Y:S01]  /*fac30*/  LDL.LU R55, [R1+0x1174] ;  /* 0x0011740001377983 */ /* 0x000ea20000300800 */
[----:B0-----:R-:W-:-:S03]  /*fac40*/  IADD3 R2, P0, R12, R8, RZ ;  /* 0x000000080c027210 */ /* 0x001fc60007f1e0ff */
[----:B------:R-:W-:Y:S02]  /*fac50*/  STL [R1+0x5a5c], R61 ;  /* 0x005a5c3d01007387 */ /* 0x000fe40000100800 */
[----:B------:R-:W-:Y:S01]  /*fac60*/  IMAD.X R3, R13, 0x1, R10, P0 ;  /* 0x000000010d037824 */ /* 0x000fe200000e060a */
[----:B---3--:R-:W-:-:S05]  /*fac70*/  F2FP.SATFINITE.E5M2.F32.PACK_AB_MERGE_C R44, R31, R57, RZ ;  /* 0x000000391f2c723e */ /* 0x008fca00048060ff */
[----:B------:R-:W-:Y:S04]  /*fac80*/  STL [R1+0x5a68], R44 ;  /* 0x005a682c01007387 */ /* 0x000fe80000100800 */
[----:B------:R-:W3:Y:S04]  /*fac90*/  LDL.LU R53, [R1+0x1178] ;  /* 0x0011780001357983 */ /* 0x000ee80000300800 */
[----:B------:R-:W3:Y:S04]  /*faca0*/  LDL.LU R31, [R1+0x117c] ;  /* 0x00117c00011f7983 */ /* 0x000ee80000300800 */
[----:B------:R0:W-:Y:S04]  /*facb0*/  STL.64 [R1+0x16b0], R2 ;  /* 0x0016b00201007387 */ /* 0x0001e80000100a00 */
[----:B------:R-:W3:Y:S04]  /*facc0*/  LDL.LU R56, [R1+0x1160] ;  /* 0x0011600001387983 */ /* 0x000ee80000300800 */
[----:B------:R-:W3:Y:S01]  /*facd0*/  LDL.LU R57, [R1+0x1164] ;  /* 0x0011640001397983 */ /* 0x000ee20000300800 */
[----:B0-----:R-:W-:-:S02]  /*face0*/  IADD3 R2, P0, R12, R9, RZ ;  /* 0x000000090c027210 */ /* 0x001fc40007f1e0ff */
[----:B------:R-:W-:Y:S02]  /*facf0*/  F2FP.SATFINITE.E5M2.F32.PACK_AB_MERGE_C R50, R29, R58, RZ ;  /* 0x0000003a1d32723e */ /* 0x000fe400048060ff */
[----:B------:R-:W-:Y:S01]  /*fad00*/  F2FP.SATFINITE.E5M2.F32.PACK_AB_MERGE_C R51, R27, R59, RZ ;  /* 0x0000003b1b33723e */ /* 0x000fe200048060ff */
[----:B------:R-:W-:Y:S01]  /*fad10*/  IMAD.X R3, R13, 0x1, R11, P0 ;  /* 0x000000010d037824 */ /* 0x000fe200000e060b */
[----:B------:R-:W3:Y:S04]  /*fad20*/  LDL.LU R58, [R1+0x1168] ;  /* 0x00116800013a7983 */ /* 0x000ee80000300800 */
[----:B------:R-:W3:Y:S04]  /*fad30*/  LDL.LU R29, [R1+0x116c] ;  /* 0x00116c00011d7983 */ /* 0x000ee80000300800 */
[----:B------:R4:W-:Y:S04]  /*fad40*/  STL.64 [R1+0x16a8], R2 ;  /* 0x0016a80201007387 */ /* 0x0009e80000100a00 */
[----:B------:R-:W-:Y:S04]  /*fad50*/  STL.64 [R1+0x5a20], R50 ;  /* 0x005a203201007387 */ /* 0x000fe80000100a00 */
[----:B------:R-:W3:Y:S04]  /*fad60*/  LDL.LU R59, [R1+0x1150] ;  /* 0x00115000013b7983 */ /* 0x000ee80000300800 */
[----:B------:R-:W3:Y:S01]  /*fad70*/  LDL.LU R27, [R1+0x1154] ;  /* 0x00115400011b7983 */ /* 0x000ee20000300800 */
[----:B------:R-:W-:-:S03]  /*fad80*/  F2FP.SATFINITE.E5M2.F32.PACK_AB_MERGE_C R43, R30, R28, RZ ;  /* 0x0000001c1e2b723e */ /* 0x000fc600048060ff */
[----:B------:R-:W3:Y:S04]  /*fad90*/  LDL.LU R28, [R1+0x1158] ;  /* 0x00115800011c7983 */ /* 0x000ee80000300800 */
[----:B------:R-:W3:Y:S01]  /*fada0*/  LDL.LU R30, [R1+0x115c] ;  /* 0x00115c00011e7983 */ /* 0x000ee20000300800 */
[----:B------:R-:W-:Y:S01]  /*fadb0*/  VIADD R12, R12, UR6 ;  /* 0x000000060c0c7c36 */ /* 0x000fe20008000000 */
[----:B------:R-:W-:-:S04]  /*fadc0*/  ULDC UR6, c[0x0][0x248] ;  /* 0x0000920000067ab9 */ /* 0x000fc80000000800 */
[----:B------:R-:W-:Y:S02]  /*fadd0*/  SHF.R.S32.HI R13, RZ, 0x1f, R12 ;  /* 0x0000001fff0d7819 */ /* 0x000fe4000001140c */
[----:B------:R-:W-:-:S05]  /*fade0*/  IADD3 R14, P0, R12, R4, RZ ;  /* 0x000000040c0e7210 */ /* 0x000fca0007f1e0ff */
[----:B------:R-:W-:Y:S01]  /*fadf0*/  IMAD.X R15, R13, 0x1, R5, P0 ;  /* 0x000000010d0f7824 */ /* 0x000fe200000e0605 */
[----:B----4-:R-:W-:Y:S02]  /*fae00*/  F2FP.SATFINITE.E5M2.F32.PACK_AB_MERGE_C R3, R24, R23, RZ ;  /* 0x000000171803723e */ /* 0x010fe400048060ff */
[----:B------:R-:W4:Y:S04]  /*fae10*/  LDL.LU R23, [R1+0x1140] ;  /* 0x0011400001177983 */ /* 0x000f280000300800 */
[----:B------:R-:W4:Y:S04]  /*fae20*/  LDL.LU R24, [R1+0x1144] ;  /* 0x0011440001187983 */ /* 0x000f280000300800 */
[----:B------:R-:W-:Y:S01]  /*fae30*/  STL.64 [R1+0x16a0], R14 ;  /* 0x0016a00e01007387 */ /* 0x000fe20000100a00 */
[----:B------:R-:W-:-:S05]  /*fae40*/  F2FP.SATFINITE.E5M2.F32.PACK_AB_MERGE_C R2, R26, R25, RZ ;  /* 0x000000191a02723e */ /* 0x000fca00048060ff */
[----:B------:R0:W-:Y:S01]  /*fae50*/  STL.64 [R1+0x5a30], R2 ;  /* 0x005a300201007387 */ /* 0x0001e20000100a00 */
[----:B--2---:R-:W-:-:S05]  /*fae60*/  F2FP.SATFINITE.E5M2.F32.PACK_AB_MERGE_C R48, R55, R54, RZ ;  /* 0x000000363730723e */ /* 0x004fca00048060ff */
[----:B------:R-:W-:Y:S04]  /*fae70*/  STL.64 [R1+0x5a50], R48 ;  /* 0x005a503001007387 */ /* 0x000fe80000100a00 */
[----:B------:R-:W2:Y:S04]  /*fae80*/  LDL.LU R54, [R1+0x1148] ;  /* 0x0011480001367983 */ /* 0x000ea80000300800 */
[----:B------:R-:W2:Y:S01]  /*fae90*/  LDL.LU R55, [R1+0x114c] ;  /* 0x00114c0001377983 */ /* 0x000ea20000300800 */
[----:B0-----:R-:W-:-:S05]  /*faea0*/  IADD3 R2, P0, R12, R6, RZ ;  /* 0x000000060c027210 */ /* 0x001fca0007f1e0ff */
[----:B------:R-:W-:-:S05]  /*faeb0*/  IMAD.X R3, R13, 0x1, R7, P0 ;  /* 0x000000010d037824 */ /* 0x000fca00000e0607 */
[----:B------:R0:W-:Y:S04]  /*faec0*/  STL.64 [R1+0x1698], R2 ;  /* 0x0016980201007387 */ /* 0x0001e80000100a00 */
[----:B------:R-:W4:Y:S01]  /*faed0*/  LDL.LU R25, [R1+0x1130] ;  /* 0x0011300001197983 */ /* 0x000f220000300800 */
[----:B---3--:R-:W-:-:S03]  /*faee0*/  F2FP.SATFINITE.E5M2.F32.PACK_AB_MERGE_C R39, R31, R53, RZ ;  /* 0x000000351f27723e */ /* 0x008fc600048060ff */
[----:B------:R-:W3:Y:S01]  /*faef0*/  LDL.LU R31, [R1+0x1134] ;  /* 0x00113400011f7983 */ /* 0x000ee20000300800 */
[----:B0-----:R-:W-:Y:S02]  /*faf00*/  IADD3 R2, P0, R12, R8, RZ ;  /* 0x000000080c027210 */ /* 0x001fe40007f1e0ff */
[----:B------:R-:W-:-:S03]  /*faf10*/  F2FP.SATFINITE.E5M2.F32.PACK_AB_MERGE_C R38, R57, R56, RZ ;  /* 0x000000383926723e */ /* 0x000fc600048060ff */
[----:B------:R-:W-:Y:S02]  /*faf20*/  IMAD.X R3, R13, 0x1, R10, P0 ;  /* 0x000000010d037824 */ /* 0x000fe400000e060a */
[----:B------:R-:W-:Y:S04]  /*faf30*/  STL.64 [R1+0x5a60], R38 ;  /* 0x005a602601007387 */ /* 0x000fe80000100a00 */
[----:B------:R-:W3:Y:S04]  /*faf40*/  LDL.LU R26, [R1+0x1138] ;  /* 0x00113800011a7983 */ /* 0x000ee80000300800 */
[----:B------:R-:W3:Y:S04]  /*faf50*/  LDL.LU R53, [R1+0x113c] ;  /* 0x00113c0001357983 */ /* 0x000ee80000300800 */
[----:B------:R0:W-:Y:S01]  /*faf60*/  STL.64 [R1+0x1690], R2 ;  /* 0x0016900201007387 */ /* 0x0001e20000100a00 */
[----:B------:R-:W-:-:S03]  /*faf70*/  F2FP.SATFINITE.E5M2.F32.PACK_AB_MERGE_C R35, R29, R58, RZ ;  /* 0x0000003a1d23723e */ /* 0x000fc600048060ff */
[----:B------:R-:W3:Y:S04]  /*faf80*/  LDL.LU R58, [R1+0x1120] ;  /* 0x00112000013a7983 */ /* 0x000ee80000300800 */
[----:B------:R-:W3:Y:S01]  /*faf90*/  LDL.LU R29, [R1+0x1124] ;  /* 0x00112400011d7983 */ /* 0x000ee20000300800 */
[----:B0-----:R-:W-:Y:S02]  /*fafa0*/  IADD3 R2, P0, R12, R9, RZ ;  /* 0x000000090c027210 */ /* 0x001fe40007f1e0ff */
[----:B------:R-:W-:-:S03]  /*fafb0*/  F2FP.SATFINITE.E5M2.F32.PACK_AB_MERGE_C R42, R27, R59, RZ ;  /* 0x0000003b1b2a723e */ /* 0x000fc600048060ff */
[----:B------:R-:W-:-:S05]  /*fafc0*/  IMAD.X R3, R13, 0x1, R11, P0 ;  /* 0x000000010d037824 */ /* 0x000fca00000e060b */
[----:B------:R0:W-:Y:S01]  /*fafd0*/  STL.64 [R1+0x1688], R2 ;  /* 0x0016880201007387 */ /* 0x0001e20000100a00 */
[----:B------:R-:W-:-:S03]  /*fafe0*/  F2FP.SATFINITE.E5M2.F32.PACK_AB_MERGE_C R47, R30, R28, RZ ;  /* 0x0000001c1e2f723e */ /* 0x000fc600048060ff */
[----:B------:R-:W-:Y:S04]  /*faff0*/  STL.64 [R1+0x5a70], R42 ;  /* 0x005a702a01007387 */ /* 0x000fe80000100a00 */
[----:B------:R-:W3:Y:S04]  /*fb000*/  LDL.LU R59, [R1+0x1128] ;  /* 0x00112800013b7983 */ /* 0x000ee80000300800 */
[----:B------:R-:W3:Y:S01]  /*fb010*/  LDL.LU R30, [R1+0x112c] ;  /* 0x00112c00011e7983 */ /* 0x000ee20000300800 */
[----:B------:R-:W-:Y:S01]  /*fb020*/  VIADD R12, R12, UR6 ;  /* 0x000000060c0c7c36 */ /* 0x000fe20008000000 */
[----:B------:R-:W-:-:S02]  /*fb030*/  ULDC UR6, c[0x0][0x248] ;  /* 0x0000920000067ab9 */ /* 0x000fc40000000800 */
[----:B------:R-:W3:Y:S02]  /*fb040*/  LDL.LU R56, [R1+0x1110] ;  /* 0x0011100001387983 */ /* 0x000ee40000300800 */
[----:B------:R-:W-:Y:S02]  /*fb050*/  SHF.R.S32.HI R13, RZ, 0x1f, R12 ;  /* 0x0000001fff0d7819 */ /* 0x000fe4000001140c */
[----:B0-----:R-:W-:Y:S01]  /*fb060*/  IADD3 R2, P0, R12, R4, RZ ;  /* 0x000000040c027210 */ /* 0x001fe20007f1e0ff */
[----:B------:R-:W3:Y:S04]  /*fb070*/  LDL.LU R57, [R1+0x1114] ;  /* 0x0011140001397983 */ /* 0x000ee80000300800 */
[----:B------:R-:W3:Y:S01]  /*fb080*/  LDL.LU R27, [R1+0x1118] ;  /* 0x00111800011b7983 */ /* 0x000ee20000300800 */
[----:B------:R-:W-:-:S03]  /*fb090*/  IMAD.X R3, R13, 0x1, R5, P0 ;  /* 0x000000010d037824 */ /* 0x000fc600000e0605 */
[----:B------:R-:W3:Y:S04]  /*fb0a0*/  LDL.LU R28, [R1+0x111c] ;  /* 0x00111c00011c7983 */ /* 0x000ee80000300800 */
[----:B------:R-:W-:Y:S04]  /*fb0b0*/  STL [R1+0x5a80], R47 ;  /* 0x005a802f01007387 */ /* 0x000fe80000100800 */
[----:B------:R-:W3:Y:S01]  /*fb0c0*/  LDL.LU R18, [R1+0x1100] ;  /* 0x0011000001127983 */ /* 0x000ee20000300800 */
[----:B--2---:R-:W-:-:S03]  /*fb0d0*/  F2FP.SATFINITE.E5M2.F32.PACK_AB_MERGE_C R34, R55, R54, RZ ;  /* 0x000000363722723e */ /* 0x004fc600048060ff */
[----:B------:R-:W2:Y:S04]  /*fb0e0*/  LDL.LU R54, [R1+0x1104] ;  /* 0x0011040001367983 */ /* 0x000ea80000300800 */
[----:B------:R0:W-:Y:S04]  /*fb0f0*/  STL.64 [R1+0x1680], R2 ;  /* 0x0016800201007387 */ /* 0x0001e80000100a00 */
[----:B------:R-:W2:Y:S04]  /*fb100*/  LDL.LU R19, [R1+0x1108] ;  /* 0x0011080001137983 */ /* 0x000ea80000300800 */
[----:B------:R-:W2:Y:S01]  /*fb110*/  LDL.LU R55, [R1+0x110c] ;  /* 0x00110c0001377983 */ /* 0x000ea20000300800 */
[----:B----4-:R-:W-:-:S02]  /*fb120*/  F2FP.SATFINITE.E5M2.F32.PACK_AB_MERGE_C R41, R24, R23, RZ ;  /* 0x000000171829723e */ /* 0x010fc400048060ff */
[----:B0-----:R-:W-:Y:S01]  /*fb130*/  IADD3 R2, P0, R12, R6, RZ ;  /* 0x000000060c027210 */ /* 0x001fe20007f1e0ff */
[----:B------:R-:W-:Y:S01]  /*fb140*/  STL.64 [R1+0x5a78], R34 ;  /* 0x005a782201007387 */ /* 0x000fe20000100a00 */
[----:B---3--:R-:W-:-:S03]  /*fb150*/  F2FP.SATFINITE.E5M2.F32.PACK_AB_MERGE_C R45, R31, R25, RZ ;  /* 0x000000191f2d723e */ /* 0x008fc600048060ff */
[----:B------:R-:W3:Y:S01]  /*fb160*/  LDL.LU R24, [R1+0x10f0] ;  /* 0x0010f00001187983 */ /* 0x000ee20000300800 */
[----:B------:R-:W-:-:S03]  /*fb170*/  IMAD.X R3, R13, 0x1, R7, P0 ;  /* 0x000000010d037824 */ /* 0x000fc600000e0607 */
[----:B------:R-:W3:Y:S04]  /*fb180*/  LDL.LU R31, [R1+0x10f4] ;  /* 0x0010f400011f7983 */ /* 0x000ee80000300800 */
[----:B------:R0:W-:Y:S04]  /*fb190*/  STL.64 [R1+0x1678], R2 ;  /* 0x0016780201007387 */ /* 0x0001e80000100a00 */
[----:B------:R-:W4:Y:S01]  /*fb1a0*/  LDL.LU R25, [R1+0x10f8] ;  /* 0x0010f80001197983 */ /* 0x000f220000300800 */
[----:B------:R-:W-:-:S03]  /*fb1b0*/  F2FP.SATFINITE.E5M2.F32.PACK_AB_MERGE_C R40, R53, R26, RZ ;  /* 0x0000001a3528723e */ /* 0x000fc600048060ff */
[----:B------:R-:W4:Y:S01]  /*fb1c0*/  LDL.LU R53, [R1+0x10fc] ;  /* 0x0010fc0001357983 */ /* 0x000f220000300800 */
[----:B0-----:R-:W-:-:S03]  /*fb1d0*/  IADD3 R2, P0, R12, R8, RZ ;  /* 0x000000080c027210 */ /* 0x001fc60007f1e0ff */
[----:B------:R-:W4:Y:S02]  /*fb1e0*/  LDL.LU R22, [R1+0x10e0] ;  /* 0x0010e00001167983 */ /* 0x000f240000300800 */
[----:B------:R-:W-:Y:S01]  /*fb1f0*/  IMAD.X R3, R13, 0x1, R10, P0 ;  /* 0x000000010d037824 */ /* 0x000fe200000e060a */
[----:B------:R-:W-:Y:S02]  /*fb200*/  F2FP.SATFINITE.E5M2.F32.PACK_AB_MERGE_C R58, R29, R58, RZ ;  /* 0x0000003a1d3a723e */ /* 0x000fe400048060ff */
[----:B------:R-:W4:Y:S04]  /*fb210*/  LDL.LU R29, [R1+0x10e4] ;  /* 0x0010e400011d7983 */ /* 0x000f280000300800 */
[----:B------:R0:W-:Y:S04]  /*fb220*/  STL.64 [R1+0x1670], R2 ;  /* 0x0016700201007387 */ /* 0x0001e80000100a00 */
[----:B------:R-:W4:Y:S01]  /*fb230*/  LDL.LU R23, [R1+0x10e8] ;  /* 0x0010e80001177983 */ /* 0x000f220000300800 */
[----:B------:R-:W-:-:S03]  /*fb240*/  F2FP.SATFINITE.E5M2.F32.PACK_AB_MERGE_C R59, R30, R59, RZ ;  /* 0x0000003b1e3b723e */ /* 0x000fc600048060ff */
[----:B------:R-:W4:Y:S01]  /*fb250*/  LDL.LU R30, [R1+0x10ec] ;  /* 0x0010ec00011e7983 */ /* 0x000f220000300800 */
[----:B0-----:R-:W-:-:S05]  /*fb260*/  IADD3 R2, P0, R12, R9, RZ ;  /* 0x000000090c027210 */ /* 0x001fca0007f1e0ff */
[----:B------:R-:W-:Y:S01]  /*fb270*/  IMAD.X R3, R13, 0x1, R11, P0 ;  /* 0x000000010d037824 */ /* 0x000fe200000e060b */
[----:B------:R-:W-:-:S04]  /*fb280*/  F2FP.SATFINITE.E5M2.F32.PACK_AB_MERGE_C R56, R57, R56, RZ ;  /* 0x000000383938723e */ /* 0x000fc800048060ff */
[----:B------:R0:W-:Y:S01]  /*fb290*/  STL.64 [R1+0x1668], R2 ;  /* 0x0016680201007387 */ /* 0x0001e20000100a00 */
[----:B------:R-:W-:-:S03]  /*fb2a0*/  F2FP.SATFINITE.E5M2.F32.PACK_AB_MERGE_C R57, R28, R27, RZ ;  /* 0x0000001b1c39723e */ /* 0x000fc600048060ff */
[----:B------:R-:W4:Y:S04]  /*fb2b0*/  LDL.LU R20, [R1+0x10d0] ;  /* 0x0010d00001147983 */ /* 0x000f280000300800 */
[----:B------:R-:W4:Y:S04]  /*fb2c0*/  LDL.LU R28, [R1+0x10d4] ;  /* 0x0010d400011c7983 */ /* 0x000f280000300800 */
[----:B------:R-:W4:Y:S04]  /*fb2d0*/  LDL.LU R21, [R1+0x10d8] ;  /* 0x0010d80001157983 */ /* 0x000f280000300800 */
[----:B------:R-:W4:Y:S04]  /*fb2e0*/  LDL.LU R27, [R1+0x10dc] ;  /* 0x0010dc00011b7983 */ /* 0x000f280000300800 */
[----:B------:R-:W4:Y:S04]  /*fb2f0*/  LDL.LU R52, [R1+0x10c0] ;  /* 0x0010c00001347983 */ /* 0x000f280000300800 */
[----:B------:R-:W4:Y:S04]  /*fb300*/  LDL.LU R26, [R1+0x10c4] ;  /* 0x0010c400011a7983 */ /* 0x000f280000300800 */
[----:B------:R-:W4:Y:S01]  /*fb310*/  LDL.LU R0, [R1+0x10c8] ;  /* 0x0010c80001007983 */ /* 0x000f220000300800 */
[----:B--2---:R-:W-:-:S03]  /*fb320*/  F2FP.SATFINITE.E5M2.F32.PACK_AB_MERGE_C R55, R55, R19, RZ ;  /* 0x000000133737723e */ /* 0x004fc600048060ff */
[----:B------:R-:W2:Y:S01]  /*fb330*/  LDL.LU R19, [R1+0x10cc] ;  /* 0x0010cc0001137983 */ /* 0x000ea20000300800 */
[----:B------:R-:W-:Y:S01]  /*fb340*/  VIADD R12, R12, UR6 ;  /* 0x000000060c0c7c36 */ /* 0x000fe20008000000 */
[----:B------:R-:W-:Y:S01]  /*fb350*/  F2FP.SATFINITE.E5M2.F32.PACK_AB_MERGE_C R54, R54, R18, RZ ;  /* 0x000000123636723e */ /* 0x000fe200048060ff */
[----:B------:R-:W-:-:S03]  /*fb360*/  ULDC UR6, c[0x0][0x248] ;  /* 0x0000920000067ab9 */ /* 0x000fc60000000800 */
[----:B------:R-:W-:Y:S02]  /*fb370*/  SHF.R.S32.HI R13, RZ, 0x1f, R12 ;  /* 0x0000001fff0d7819 */ /* 0x000fe4000001140c */
[----:B0-----:R-:W-:-:S05]  /*fb380*/  IADD3 R2, P0, R12, R4, RZ ;  /* 0x000000040c027210 */ /* 0x001fca0007f1e0ff */
[----:B------:R-:W-:Y:S01]  /*fb390*/  IMAD.X R3, R13, 0x1, R5, P0 ;  /* 0x000000010d037824 */ /* 0x000fe200000e0605 */
[----:B---3--:R-:W-:-:S04]  /*fb3a0*/  F2FP.SATFINITE.E5M2.F32.PACK_AB_MERGE_C R31, R31, R24, RZ ;  /* 0x000000181f1f723e */ /* 0x008fc800048060ff */
[----:B------:R0:W-:Y:S04]  /*fb3b0*/  STL.64 [R1+0x1660], R2 ;  /* 0x0016600201007387 */ /* 0x0001e80000100a00 */
[----:B------:R-:W3:Y:S04]  /*fb3c0*/  LDL.LU R17, [R1+0x10b0] ;  /* 0x0010b00001117983 */ /* 0x000ee80000300800 */
[----:B------:R-:W3:Y:S01]  /*fb3d0*/  LDL.LU R24, [R1+0x10b4] ;  /* 0x0010b40001187983 */ /* 0x000ee20000300800 */
[----:B0-----:R-:W-:-:S05]  /*fb3e0*/  IADD3 R2, P0, R12, R6, RZ ;  /* 0x000000060c027210 */ /* 0x001fca0007f1e0ff */
[----:B------:R-:W-:Y:S01]  /*fb3f0*/  IMAD.X R3, R13, 0x1, R7, P0 ;  /* 0x000000010d037824 */ /* 0x000fe200000e0607 */
[----:B----4-:R-:W-:-:S04]  /*fb400*/  F2FP.SATFINITE.E5M2.F32.PACK_AB_MERGE_C R53, R53, R25, RZ ;  /* 0x000000193535723e */ /* 0x010fc800048060ff */
[----:B------:R0:W-:Y:S04]  /*fb410*/  STL.64 [R1+0x1658], R2 ;  /* 0x0016580201007387 */ /* 0x0001e80000100a00 */
[----:B------:R-:W4:Y:S04]  /*fb420*/  LDL.LU R18, [R1+0x10b8] ;  /* 0x0010b80001127983 */ /* 0x000f280000300800 */
[----:B------:R-:W4:Y:S01]  /*fb430*/  LDL.LU R25, [R1+0x10bc] ;  /* 0x0010bc0001197983 */ /* 0x000f220000300800 */
[----:B0-----:R-:W-:-:S03]  /*fb440*/  IADD3 R2, P0, R12, R8, RZ ;  /* 0x000000080c027210 */ /* 0x001fc60007f1e0ff */
[----:B------:R-:W4:Y:S01]  /*fb450*/  LDL.LU R14, [R1+0x10a0] ;  /* 0x0010a000010e7983 */ /* 0x000f220000300800 */
[----:B------:R-:W-:Y:S01]  /*fb460*/  F2FP.SATFINITE.E5M2.F32.PACK_AB_MERGE_C R29, R29, R22, RZ ;  /* 0x000000161d1d723e */ /* 0x000fe200048060ff */
[----:B------:R-:W-:Y:S02]  /*fb470*/  IMAD.X R3, R13, 0x1, R10, P0 ;  /* 0x000000010d037824 */ /* 0x000fe400000e060a */
[----:B------:R-:W4:Y:S04]  /*fb480*/  LDL.LU R22, [R1+0x10a4] ;  /* 0x0010a40001167983 */ /* 0x000f280000300800 */
[----:B------:R0:W-:Y:S01]  /*fb490*/  STL.64 [R1+0x1650], R2 ;  /* 0x0016500201007387 */ /* 0x0001e20000100a00 */
[----:B------:R-:W-:-:S03]  /*fb4a0*/  F2FP.SATFINITE.E5M2.F32.PACK_AB_MERGE_C R30, R30, R23, RZ ;  /* 0x000000171e1e723e */ /* 0x000fc600048060ff */
[----:B------:R-:W4:Y:S04]  /*fb4b0*/  LDL.LU R16, [R1+0x10a8] ;  /* 0x0010a80001107983 */ /* 0x000f280000300800 */
[----:B------:R-:W4:Y:S01]  /*fb4c0*/  LDL.LU R23, [R1+0x10ac] ;  /* 0x0010ac0001177983 */ /* 0x000f220000300800 */
[C---:B0-----:R-:W-:Y:S01]  /*fb4d0*/  IADD3 R2, P0, R12.reuse, R9, RZ ;  /* 0x000000090c027210 */ /* 0x041fe20007f1e0ff */
[----:B------:R-:W-:Y:S02]  /*fb4e0*/  VIADD R12, R12, UR6 ;  /* 0x000000060c0c7c36 */ /* 0x000fe40008000000 */
[----:B------:R-:W4:Y:S01]  /*fb4f0*/  LDL.LU R32, [R1+0x1090] ;  /* 0x0010900001207983 */ /* 0x000f220000300800 */
[----:B------:R-:W-:Y:S01]  /*fb500*/  ULDC UR6, c[0x0][0x248] ;  /* 0x0000920000067ab9 */ /* 0x000fe20000000800 */
[----:B------:R-:W-:Y:S01]  /*fb510*/  IMAD.X R3, R13, 0x1, R11, P0 ;  /* 0x000000010d037824 */ /* 0x000fe200000e060b */
[----:B------:R-:W-:-:S04]  /*fb520*/  SHF.R.S32.HI R13, RZ, 0x1f, R12 ;  /* 0x0000001fff0d7819 */ /* 0x000fc8000001140c */
[----:B------:R0:W-:Y:S01]  /*fb530*/  STL.64 [R1+0x1648], R2 ;  /* 0x0016480201007387 */ /* 0x0001e20000100a00 */
[----:B------:R-:W-:-:S03]  /*fb540*/  F2FP.SATFINITE.E5M2.F32.PACK_AB_MERGE_C R28, R28, R20, RZ ;  /* 0x000000141c1c723e */ /* 0x000fc600048060ff */
[----:B------:R-:W4:Y:S04]  /*fb550*/  LDL.LU R20, [R1+0x1094] ;  /* 0x0010940001147983 */ /* 0x000f280000300800 */
[----:B------:R-:W4:Y:S01]  /*fb560*/  LDL.LU R60, [R1+0x1098] ;  /* 0x00109800013c7983 */ /* 0x000f220000300800 */
[----:B0-----:R-:W-:Y:S02]  /*fb570*/  IADD3 R2, P0, R12, R4, RZ ;  /* 0x000000040c027210 */ /* 0x001fe40007f1e0ff */
[----:B------:R-:W-:Y:S02]  /*fb580*/  F2FP.SATFINITE.E5M2.F32.PACK_AB_MERGE_C R27, R27, R21, RZ ;  /* 0x000000151b1b723e */ /* 0x000fe400048060ff */
[----:B------:R-:W4:Y:S01]  /*fb590*/  LDL.LU R21, [R1+0x109c] ;  /* 0x00109c0001157983 */ /* 0x000f220000300800 */
[----:B------:R-:W-:-:S03]  /*fb5a0*/  IMAD.X R3, R13, 0x1, R5, P0 ;  /* 0x000000010d037824 */ /* 0x000fc600000e0605 */
[----:B------:R-:W4:Y:S01]  /*fb5b0*/  LDL.LU R46, [R1+0x22d0] ;  /* 0x0022d000012e7983 */ /* 0x000f220000300800 */
[----:B------:R-:W-:Y:S02]  /*fb5c0*/  F2FP.SATFINITE.E5M2.F32.PACK_AB_MERGE_C R26, R26, R52, RZ ;  /* 0x000000341a1a723e */ /* 0x000fe400048060ff */
[----:B--2---:R-:W-:Y:S02]  /*fb5d0*/  F2FP.SATFINITE.E5M2.F32.PACK_AB_MERGE_C R0, R19, R0, RZ ;  /* 0x000000001300723e */ /* 0x004fe400048060ff */
[----:B------:R-:W2:Y:S04]  /*fb5e0*/  LDL.LU R19, [R1+0x22d4] ;  /* 0x0022d40001137983 */ /* 0x000ea80000300800 */
[----:B------:R-:W-:Y:S04]  /*fb5f0*/  STL.64 [R1+0x1640], R2 ;  /* 0x0016400201007387 */ /* 0x000fe80000100a00 */
[----:B------:R0:W-:Y:S04]  /*fb600*/  STL [R1+0x1d88], R0 ;  /* 0x001d880001007387 */ /* 0x0001e80000100800 */
[----:B------:R-:W2:Y:S04]  /*fb610*/  LDL.LU R52, [R1+0x22d8] ;  /* 0x0022d80001347983 */ /* 0x000ea80000300800 */
[----:B0-----:R-:W2:Y:S01]  /*fb620*/  LDL.LU R0, [R1+0x22dc] ;  /* 0x0022dc0001007983 */ /* 0x001ea20000300800 */
[----:B------:R-:W-:-:S03]  /*fb630*/  IADD3 R2, P0, R12, R6, RZ ;  /* 0x000000060c027210 */ /* 0x000fc60007f1e0ff */
[----:B------:R-:W2:Y:S01]  /*fb640*/  LDL.LU R33, [R1+0x22c0] ;  /* 0x0022c00001217983 */ /* 0x000ea20000300800 */
[----:B---3--:R-:W-:Y:S01]  /*fb650*/  F2FP.SATFINITE.E5M2.F32.PACK_AB_MERGE_C R24, R24, R17, RZ ;  /* 0x000000111818723e */ /* 0x008fe200048060ff */
[----:B------:R-:W-:Y:S02]  /*fb660*/  IMAD.X R3, R13, 0x1, R7, P0 ;  /* 0x000000010d037824 */ /* 0x000fe400000e0607 */
[----:B------:R-:W3:Y:S04]  /*fb670*/  LDL.LU R17, [R1+0x22c4] ;  /* 0x0022c40001117983 */ /* 0x000ee80000300800 */
[----:B------:R0:W-:Y:S04]  /*fb680*/  STL.64 [R1+0x1638], R2 ;  /* 0x0016380201007387 */ /* 0x0001e80000100a00 */
[----:B------:R-:W3:Y:S01]  /*fb690*/  LDL.LU R36, [R1+0x22c8] ;  /* 0x0022c80001247983 */ /* 0x000ee20000300800 */
[----:B----4-:R-:W-:-:S03]  /*fb6a0*/  F2FP.SATFINITE.E5M2.F32.PACK_AB_MERGE_C R25, R25, R18, RZ ;  /* 0x000000121919723e */ /* 0x010fc600048060ff */
        /* <DEDUP_REMOVED lines=11> */
[----:B------:R-:W-:-:S05]  /*fb760*/  IMAD.X R3, R13, 0x1, R11, P0 ;  /* 0x000000010d037824 */ /* 0x000fca00000e060b */
[----:B------:R0:W-:Y:S04]  /*fb770*/  STL.64 [R1+0x1628], R2 ;  /* 0x0016280201007387 */ /* 0x0001e80000100a00 */
[----:B0-----:R-:W4:Y:S04]  /*fb780*/  LDL.LU R3, [R1+0x1070] ;  /* 0x0010700001037983 */ /* 0x001f280000300800 */
[----:B------:R-:W4:Y:S04]  /*fb790*/  LDL.LU R50, [R1+0x1074] ;  /* 0x0010740001327983 */ /* 0x000f280000300800 */
[----:B------:R-:W4:Y:S04]  /*fb7a0*/  LDL.LU R51, [R1+0x1078] ;  /* 0x0010780001337983 */ /* 0x000f280000300800 */
[----:B------:R-:W4:Y:S01]  /*fb7b0*/  LDL.LU R44, [R1+0x107c] ;  /* 0x00107c00012c7983 */ /* 0x000f220000300800 */
[----:B------:R-:W-:Y:S01]  /*fb7c0*/  VIADD R12, R12, UR6 ;  /* 0x000000060c0c7c36 */ /* 0x000fe20008000000 */
[----:B------:R-:W-:Y:S01]  /*fb7d0*/  F2FP.SATFINITE.E5M2.F32.PACK_AB_MERGE_C R21, R21, R60, RZ ;  /* 0x0000003c1515723e */ /* 0x000fe200048060ff */
[----:B------:R-:W-:Y:S01]  /*fb7e0*/  ULDC UR6, c[0x0][0x248] ;  /* 0x0000920000067ab9 */ /* 0x000fe20000000800 */
[----:B------:R-:W4:Y:S04]  /*fb7f0*/  LDL.LU R49, [R1+0x1060] ;  /* 0x0010600001317983 */ /* 0x000f280000300800 */
[----:B------:R-:W4:Y:S01]  /*fb800*/  LDL.LU R2, [R1+0x1064] ;  /* 0x0010640001027983 */ /* 0x000f220000300800 */
[----:B------:R-:W-:-:S02]  /*fb810*/  SHF.R.S32.HI R13, RZ, 0x1f, R12 ;  /* 0x0000001fff0d7819 */ /* 0x000fc4000001140c */
[----:B------:R-:W-:Y:S01]  /*fb820*/  IADD3 R34, P0, R12, R4, RZ ;  /* 0x000000040c227210 */ /* 0x000fe20007f1e0ff */
[----:B------:R-:W4:Y:S04]  /*fb830*/  LDL.LU R60, [R1+0x1068] ;  /* 0x00106800013c7983 */ /* 0x000f280000300800 */
[----:B------:R-:W-:Y:S01]  /*fb840*/  IMAD.X R35, R13, 0x1, R5, P0 ;  /* 0x000000010d237824 */ /* 0x000fe200000e0605 */
[----:B--2---:R-:W-:Y:S02]  /*fb850*/  F2FP.SATFINITE.E5M2.F32.PACK_AB_MERGE_C R19, R19, R46, RZ ;  /* 0x0000002e1313723e */ /* 0x004fe400048060ff */
[----:B------:R-:W2:Y:S04]  /*fb860*/  LDL.LU R46, [R1+0x106c] ;  /* 0x00106c00012e7983 */ /* 0x000ea80000300800 */
[----:B------:R-:W-:Y:S01]  /*fb870*/  STL.64 [R1+0x1620], R34 ;  /* 0x0016202201007387 */ /* 0x000fe20000100a00 */
[----:B------:R-:W-:-:S05]  /*fb880*/  F2FP.SATFINITE.E5M2.F32.PACK_AB_MERGE_C R0, R0, R52, RZ ;  /* 0x000000340000723e */ /* 0x000fca00048060ff */
[----:B------:R0:W-:Y:S04]  /*fb890*/  STL [R1+0x1d8c], R0 ;  /* 0x001d8c0001007387 */ /* 0x0001e80000100800 */
[----:B------:R-:W2:Y:S04]  /*fb8a0*/  LDL.LU R52, [R1+0x1050] ;  /* 0x0010500001347983 */ /* 0x000ea80000300800 */
[----:B0-----:R-:W2:Y:S01]  /*fb8b0*/  LDL.LU R0, [R1+0x1054] ;  /* 0x0010540001007983 */ /* 0x001ea20000300800 */
[----:B------:R-:W-:Y:S02]  /*fb8c0*/  F2FP.SATFINITE.E5M2.F32.PACK_AB_MERGE_C R20, R20, R32, RZ ;  /* 0x000000201414723e */ /* 0x000fe400048060ff */
[----:B------:R-:W-:Y:S01]  /*fb8d0*/  IADD3 R32, P0, R12, R6, RZ ;  /* 0x000000060c207210 */ /* 0x000fe20007f1e0ff */
[----:B------:R-:W2:Y:S01]  /*fb8e0*/  LDL.LU R61, [R1+0x1058] ;  /* 0x00105800013d7983 */ /* 0x000ea20000300800 */
[----:B---3--:R-:W-:-:S03]  /*fb8f0*/  F2FP.SATFINITE.E5M2.F32.PACK_AB_MERGE_C R17, R17, R33, RZ ;  /* 0x000000211111723e */ /* 0x008fc600048060ff */
[----:B------:R-:W-:-:S05]  /*fb900*/  IMAD.X R33, R13, 0x1, R7, P0 ;  /* 0x000000010d217824 */ /* 0x000fca00000e0607 */
[----:B------:R0:W-:Y:S01]  /*fb910*/  STL.64 [R1+0x1618], R32 ;  /* 0x0016182001007387 */ /* 0x0001e20000100a00 */
[----:B----4-:R-:W-:-:S03]  /*fb920*/  F2FP.SATFINITE.E5M2.F32.PACK_AB_MERGE_C R18, R18, R36, RZ ;  /* 0x000000241212723e */ /* 0x010fc600048060ff */
[----:B0-----:R-:W3:Y:S04]  /*fb930*/  LDL.LU R32, [R1+0x105c] ;  /* 0x00105c0001207983 */ /* 0x001ee80000300800 */
[----:B------:R-:W4:Y:S04]  /*fb940*/  LDL.LU R33, [R1+0x1040] ;  /* 0x0010400001217983 */ /* 0x000f280000300800 */
[----:B------:R-:W4:Y:S01]  /*fb950*/  LDL.LU R36, [R1+0x1044] ;  /* 0x0010440001247983 */ /* 0x000f220000300800 */
[----:B------:R-:W-:-:S05]  /*fb960*/  IADD3 R34, P0, R12, R8, RZ ;  /* 0x000000080c227210 */ /* 0x000fca0007f1e0ff */
[----:B------:R-:W-:Y:S01]  /*fb970*/  IMAD.X R35, R13, 0x1, R10, P0 ;  /* 0x000000010d237824 */ /* 0x000fe200000e060a */
[----:B------:R-:W-:Y:S02]  /*fb980*/  F2FP.SATFINITE.E5M2.F32.PACK_AB_MERGE_C R14, R14, R37, RZ ;  /* 0x000000250e0e723e */ /* 0x000fe400048060ff */
[----:B------:R-:W-:Y:S02]  /*fb990*/  F2FP.SATFINITE.E5M2.F32.PACK_AB_MERGE_C R16, R16, R15, RZ ;  /* 0x0000000f1010723e */ /* 0x000fe400048060ff */
[----:B------:R0:W-:Y:S04]  /*fb9a0*/  STL.64 [R1+0x1610], R34 ;  /* 0x0016102201007387 */ /* 0x0001e80000100a00 */
[----:B------:R-:W4:Y:S04]  /*fb9b0*/  LDL.LU R37, [R1+0x1048] ;  /* 0x0010480001257983 */ /* 0x000f280000300800 */
[----:B------:R-:W4:Y:S01]  /*fb9c0*/  LDL.LU R15, [R1+0x104c] ;  /* 0x00104c00010f7983 */ /* 0x000f220000300800 */
[----:B0-----:R-:W-:-:S05]  /*fb9d0*/  IADD3 R34, P0, R12, R9, RZ ;  /* 0x000000090c227210 */ /* 0x001fca0007f1e0ff */
[----:B------:R-:W-:-:S05]  /*fb9e0*/  IMAD.X R35, R13, 0x1, R11, P0 ;  /* 0x000000010d237824 */ /* 0x000fca00000e060b */
[----:B------:R0:W-:Y:S01]  /*fb9f0*/  STL.64 [R1+0x1608], R34 ;  /* 0x0016082201007387 */ /* 0x0001e20000100a00 */
[----:B------:R-:W-:Y:S02]  /*fba00*/  F2FP.SATFINITE.E5M2.F32.PACK_AB_MERGE_C R13, R44, R51, RZ ;  /* 0x000000332c0d723e */ /* 0x000fe400048060ff */
[----:B0-----:R-:W-:Y:S02]  /*fba10*/  F2FP.SATFINITE.E5M2.F32.PACK_AB_MERGE_C R34, R50, R3, RZ ;  /* 0x000000033222723e */ /* 0x001fe400048060ff */
[----:B------:R-:W4:Y:S04]  /*fba20*/  LDL.LU R3, [R1+0x1030] ;  /* 0x0010300001037983 */ /* 0x000f280000300800 */
[----:B------:R-:W-:Y:S04]  /*fba30*/  STL [R1+0x22d8], R34 ;  /* 0x0022d82201007387 */ /* 0x000fe80000100800 */
[----:B------:R-:W4:Y:S04]  /*fba40*/  LDL.LU R50, [R1+0x1034] ;  /* 0x0010340001327983 */ /* 0x000f280000300800 */
[----:B------:R0:W-:Y:S04]  /*fba50*/  STL [R1+0x22d4], R13 ;  /* 0x0022d40d01007387 */ /* 0x0001e80000100800 */
[----:B------:R-:W4:Y:S04]  /*fba60*/  LDL.LU R51, [R1+0x1038] ;  /* 0x0010380001337983 */ /* 0x000f280000300800 */
[----:B------:R-:W4:Y:S01]  /*fba70*/  LDL.LU R44, [R1+0x103c] ;  /* 0x00103c00012c7983 */ /* 0x000f220000300800 */
[----:B------:R-:W-:Y:S01]  /*fba80*/  VIADD R12, R12, UR6 ;  /* 0x000000060c0c7c36 */ /* 0x000fe20008000000 */
[----:B0-----:R-:W-:Y:S01]  /*fba90*/  F2FP.SATFINITE.E5M2.F32.PACK_AB_MERGE_C R13, R2, R49, RZ ;  /* 0x00000031020d723e */ /* 0x001fe200048060ff */
[----:B------:R-:W-:Y:S01]  /*fbaa0*/  ULDC UR6, c[0x0][0x248] ;  /* 0x0000920000067ab9 */ /* 0x000fe20000000800 */
[----:B------:R-:W4:Y:S02]  /*fbab0*/  LDL.LU R49, [R1+0x1020] ;  /* 0x0010200001317983 */ /* 0x000f240000300800 */
[----:B------:R-:W-:-:S02]  /*fbac0*/  IADD3 R34, P0, R12, R4, RZ ;  /* 0x000000040c227210 */ /* 0x000fc40007f1e0ff */
[----:B------:R-:W4:Y:S04]  /*fbad0*/  LDL.LU R2, [R1+0x1024] ;  /* 0x0010240001027983 */ /* 0x000f280000300800 */
[----:B------:R0:W-:Y:S02]  /*fbae0*/  STL [R1+0x22f0], R13 ;  /* 0x0022f00d01007387 */ /* 0x0001e40000100800 */
[----:B0-----:R-:W-:-:S05]  /*fbaf0*/  SHF.R.S32.HI R13, RZ, 0x1f, R12 ;  /* 0x0000001fff0d7819 */ /* 0x001fca000001140c */
[----:B------:R-:W-:-:S05]  /*fbb00*/  IMAD.X R35, R13, 0x1, R5, P0 ;  /* 0x000000010d237824 */ /* 0x000fca00000e0605 */
[----:B------:R2:W-:Y:S02]  /*fbb10*/  STL.64 [R1+0x1600], R34 ;  /* 0x0016002201007387 */ /* 0x0005e40000100a00 */
[----:B--2---:R-:W-:Y:S02]  /*fbb20*/  F2FP.SATFINITE.E5M2.F32.PACK_AB_MERGE_C R34, R46, R60, RZ ;  /* 0x0000003c2e22723e */ /* 0x004fe400048060ff */
[----:B------:R-:W2:Y:S04]  /*fbb30*/  LDL.LU R60, [R1+0x1028] ;  /* 0x00102800013c7983 */ /* 0x000ea80000300800 */
[----:B------:R-:W-:Y:S04]  /*fbb40*/  STL [R1+0x22ec], R34 ;  /* 0x0022ec2201007387 */ /* 0x000fe80000100800 */
[----:B------:R-:W2:Y:S01]  /*fbb50*/  LDL.LU R46, [R1+0x102c] ;  /* 0x00102c00012e7983 */ /* 0x000ea20000300800 */
[----:B------:R-:W-:-:S05]  /*fbb60*/  F2FP.SATFINITE.E5M2.F32.PACK_AB_MERGE_C R0, R0, R52, RZ ;  /* 0x000000340000723e */ /* 0x000fca00048060ff */
[----:B------:R0:W-:Y:S04]  /*fbb70*/  STL [R1+0x2314], R0 ;  /* 0x0023140001007387 */ /* 0x0001e80000100800 */
[----:B------:R-:W2:Y:S04]  /*fbb80*/  LDL.LU R52, [R1+0x1010] ;  /* 0x0010100001347983 */ /* 0x000ea80000300800 */
[----:B0-----:R-:W2:Y:S01]  /*fbb90*/  LDL.LU R0, [R1+0x1014] ;  /* 0x0010140001007983 */ /* 0x001ea20000300800 */
[----:B------:R-:W-:-:S05]  /*fbba0*/  IADD3 R34, P0, R12, R6, RZ ;  /* 0x000000060c227210 */ /* 0x000fca0007f1e0ff */
[----:B------:R-:W-:Y:S01]  /*fbbb0*/  IMAD.X R35, R13, 0x1, R7, P0 ;  /* 0x000000010d237824 */ /* 0x000fe200000e0607 */
[----:B---3--:R-:W-:Y:S02]  /*fbbc0*/  F2FP.SATFINITE.E5M2.F32.PACK_AB_MERGE_C R32, R32, R61, RZ ;  /* 0x0000003d2020723e */ /* 0x008fe400048060ff */
[----:B------:R-:W3:Y:S04]  /*fbbd0*/  LDL.LU R61, [R1+0x1018] ;  /* 0x00101800013d7983 */ /* 0x000ee80000300800 */
[----:B------:R-:W-:Y:S01]  /*fbbe0*/  STL.64 [R1+0x15f8], R34 ;  /* 0x0015f82201007387 */ /* 0x000fe20000100a00 */
[----:B----4-:R-:W-:-:S03]  /*fbbf0*/  F2FP.SATFINITE.E5M2.F32.PACK_AB_MERGE_C R33, R36, R33, RZ ;  /* 0x000000212421723e */ /* 0x010fc600048060ff */
[----:B------:R0:W-:Y:S04]  /*fbc00*/  STL [R1+0x22fc], R32 ;  /* 0x0022fc2001007387 */ /* 0x0001e80000100800 */
[----:B0-----:R-:W3:Y:S04]  /*fbc10*/  LDL.LU R32, [R1+0x101c] ;  /* 0x00101c0001207983 */ /* 0x001ee80000300800 */
[----:B------:R0:W-:Y:S01]  /*fbc20*/  STL [R1+0x2334], R33 ;  /* 0x0023342101007387 */ /* 0x0001e20000100800 */
[----:B------:R-:W-:-:S03]  /*fbc30*/  IADD3 R34, P0, R12, R8, RZ ;  /* 0x000000080c227210 */ /* 0x000fc60007f1e0ff */
[----:B0-----:R-:W4:Y:S04]  /*fbc40*/  LDL.LU R33, [R1+0x1000] ;  /* 0x0010000001217983 */ /* 0x001f280000300800 */
[----:B------:R-:W4:Y:S01]  /*fbc50*/  LDL.LU R36, [R1+0x1004] ;  /* 0x0010040001247983 */ /* 0x000f220000300800 */
[----:B------:R-:W-:Y:S01]  /*fbc60*/  IMAD.X R35, R13, 0x1, R10, P0 ;  /* 0x000000010d237824 */ /* 0x000fe200000e060a */
[----:B------:R-:W-:-:S04]  /*fbc70*/  F2FP.SATFINITE.E5M2.F32.PACK_AB_MERGE_C R15, R15, R37, RZ ;  /* 0x000000250f0f723e */ /* 0x000fc800048060ff */
[----:B------:R-:W-:Y:S04]  /*fbc80*/  STL.64 [R1+0x15f0], R34 ;  /* 0x0015f02201007387 */ /* 0x000fe80000100a00 */
[----:B------:R0:W-:Y:S04]  /*fbc90*/  STL [R1+0x2330], R15 ;  /* 0x0023300f01007387 */ /* 0x0001e80000100800 */
[----:B------:R-:W4:Y:S04]  /*fbca0*/  LDL.LU R37, [R1+0x1008] ;  /* 0x0010080001257983 */ /* 0x000f280000300800 */
[----:B0-----:R-:W4:Y:S01]  /*fbcb0*/  LDL.LU R15, [R1+0x100c] ;  /* 0x00100c00010f7983 */ /* 0x001f220000300800 */
[----:B------:R-:W-:-:S05]  /*fbcc0*/  IADD3 R34, P0, R12, R9, RZ ;  /* 0x000000090c227210 */ /* 0x000fca0007f1e0ff */
        /* <DEDUP_REMOVED lines=32> */
[----:B------:R-:W-:Y:S04]  /*fbed0*/  STL.64 [R1+0x15d8], R34 ;  /* 0x0015d82201007387 */ /* 0x000fe80000100a00 */
[----:B------:R0:W-:Y:S01]  /*fbee0*/  STL [R1+0x4ccc], R32 ;  /* 0x004ccc2001007387 */ /* 0x0001e20000100800 */
[----:B----4-:R-:W-:-:S03]  /*fbef0*/  F2FP.SATFINITE.E5M2.F32.PACK_AB_MERGE_C R33, R36, R33, RZ ;  /* 0x000000212421723e */ /* 0x010fc600048060ff */
        /* <DEDUP_REMOVED lines=13> */
[----:B------:R0:W-:Y:S02]  /*fbfd0*/  STL.64 [R1+0x15c8], R34 ;  /* 0x0015c82201007387 */ /* 0x0001e40000100a00 */
[----:B0-----:R-:W-:Y:S02]  /*fbfe0*/  F2FP.SATFINITE.E5M2.F32.PACK_AB_MERGE_C R34, R50, R3, RZ ;  /* 0x000000033222723e */ /* 0x001fe400048060ff */
[----:B------:R-:W-:Y:S01]  /*fbff0*/  F2FP.SATFINITE.E5M2.F32.PACK_AB_MERGE_C R13, R44, R51, RZ ;  /* 0x000000332c0d723e */ /* 0x000fe200048060ff */
        /* <DEDUP_REMOVED lines=46> */
[----:B------:R-:W4:Y:S01]  /*fc2e0*/  LDL.LU R3, [R1+0xf70] ;  /* 0x000f700001037983 */ /* 0x000f220000300800 */
[----:B------:R-:W-:-:S03]  /*fc2f0*/  F2FP.SATFINITE.E5M2.F32.PACK_AB_MERGE_C R13, R44, R51, RZ ;  /* 0x000000332c0d723e */ /* 0x000fc600048060ff */
        /* <DEDUP_REMOVED lines=776> */
[----:B------:R-:W-:-:S05]  /*ff380*/  IMAD.X R35, R13, 0x1, R7, P0 ;  /* 0x000000010d237824 */ /* 0x000fca00000e0607 */
[----:B------:R0:W-:Y:S02]  /*ff390*/  STL.64 [R1+0x1398], R34 ;  /* 0x0013982201007387 */ /* 0x0001e40000100a00 */
[----:B0-----:R-:W-:-:S05]  /*ff3a0*/  IADD3 R34, P0, R12, R8, RZ ;  /* 0x000000080c227210 */ /* 0x001fca0007f1e0ff */
[----:B------:R-:W-:Y:S01]  /*ff3b0*/  IMAD.X R35, R13, 0x1, R10, P0 ;  /* 0x000000010d237824 */ /* 0x000fe200000e060a */
[----:B---3--:R-:W-:Y:S02]  /*ff3c0*/  F2FP.SATFINITE.E5M2.F32.PACK_AB_MERGE_C R32, R32, R61, RZ ;  /* 0x0000003d2020723e */ /* 0x008fe400048060ff */
[----:B------:R-:W3:Y:S04]  /*ff3d0*/  LDL.LU R61, [R1+0x9f8] ;  /* 0x0009f800013d7983 */ /* 0x000ee80000300800 */
[----:B------:R0:W-:Y:S04]  /*ff3e0*/  STL [R1+0x22a8], R32 ;  /* 0x0022a82001007387 */ /* 0x0001e80000100800 */
[----:B0-----:R-:W3:Y:S01]  /*ff3f0*/  LDL.LU R32, [R1+0x9fc] ;  /* 0x0009fc0001207983 */ /* 0x001ee20000300800 */
[----:B----4-:R-:W-:-:S05]  /*ff400*/  F2FP.SATFINITE.E5M2.F32.PACK_AB_MERGE_C R33, R36, R33, RZ ;  /* 0x000000212421723e */ /* 0x010fca00048060ff */
[----:B------:R0:W-:Y:S04]  /*ff410*/  STL [R1+0x22b4], R33 ;  /* 0x0022b42101007387 */ /* 0x0001e80000100800 */
[----:B0-----:R-:W4:Y:S04]  /*ff420*/  LDL.LU R33, [R1+0x9d0] ;  /* 0x0009d00001217983 */ /* 0x001f280000300800 */
[----:B------:R-:W4:Y:S01]  /*ff430*/  LDL.LU R36, [R1+0x9d4] ;  /* 0x0009d40001247983 */ /* 0x000f220000300800 */
[----:B------:R-:W-:-:S03]  /*ff440*/  F2FP.SATFINITE.E5M2.F32.PACK_AB_MERGE_C R15, R15, R37, RZ ;  /* 0x000000250f0f723e */ /* 0x000fc600048060ff */
        /* <DEDUP_REMOVED lines=27> */
[----:B------:R-:W2:Y:S04]  /*ff600*/  LDL.LU R46, [R1+0x97c] ;  /* 0x00097c00012e7983 */ /* 0x000ea80000300800 */
[----:B------:R0:W-:Y:S02]  /*ff610*/  STL [R1+0x22c4], R34 ;  /* 0x0022c42201007387 */ /* 0x0001e40000100800 */
[----:B0-----:R-:W-:-:S02]  /*ff620*/  F2FP.SATFINITE.E5M2.F32.PACK_AB_MERGE_C R34, R0, R52, RZ ;  /* 0x000000340022723e */ /* 0x001fc400048060ff */
[----:B------:R-:W2:Y:S04]  /*ff630*/  LDL.LU R52, [R1+0x960] ;  /* 0x0009600001347983 */ /* 0x000ea80000300800 */
[----:B------:R-:W2:Y:S04]  /*ff640*/  LDL.LU R0, [R1+0x964] ;  /* 0x0009640001007983 */ /* 0x000ea80000300800 */
[----:B------:R0:W-:Y:S02]  /*ff650*/  STL [R1+0x22d0], R34 ;  /* 0x0022d02201007387 */ /* 0x0001e40000100800 */
[----:B0-----:R-:W-:-:S05]  /*ff660*/  IADD3 R34, P0, R12, R6, RZ ;  /* 0x000000060c227210 */ /* 0x001fca0007f1e0ff */
[----:B------:R-:W-:Y:S01]  /*ff670*/  IMAD.X R35, R13, 0x1, R7, P0 ;  /* 0x000000010d237824 */ /* 0x000fe200000e0607 */
[----:B---3--:R-:W-:Y:S02]  /*ff680*/  F2FP.SATFINITE.E5M2.F32.PACK_AB_MERGE_C R32, R32, R61, RZ ;  /* 0x0000003d2020723e */ /* 0x008fe400048060ff */
[----:B------:R-:W3:Y:S04]  /*ff690*/  LDL.LU R61, [R1+0x968] ;  /* 0x00096800013d7983 */ /* 0x000ee80000300800 */
[----:B------:R-:W-:Y:S04]  /*ff6a0*/  STL.64 [R1+0x1378], R34 ;  /* 0x0013782201007387 */ /* 0x000fe80000100a00 */
[----:B------:R0:W-:Y:S04]  /*ff6b0*/  STL [R1+0x22cc], R32 ;  /* 0x0022cc2001007387 */ /* 0x0001e80000100800 */
[----:B0-----:R-:W3:Y:S01]  /*ff6c0*/  LDL.LU R32, [R1+0x96c] ;  /* 0x00096c0001207983 */ /* 0x001ee20000300800 */
[----:B----4-:R-:W-:-:S05]  /*ff6d0*/  F2FP.SATFINITE.E5M2.F32.PACK_AB_MERGE_C R33, R36, R33, RZ ;  /* 0x000000212421723e */ /* 0x010fca00048060ff */
        /* <DEDUP_REMOVED lines=22> */
[----:B------:R-:W-:Y:S01]  /*ff840*/  F2FP.SATFINITE.E5M2.F32.PACK_AB_MERGE_C R2, R2, R49, RZ ;  /* 0x000000310202723e */ /* 0x000fe200048060ff */
[----:B------:R-:W-:-:S03]  /*ff850*/  ULDC UR6, c[0x0][0x248] ;  /* 0x0000920000067ab9 */ /* 0x000fc60000000800 */
[----:B0-----:R-:W-:Y:S02]  /*ff860*/  SHF.R.S32.HI R13, RZ, 0x1f, R12 ;  /* 0x0000001fff0d7819 */ /* 0x001fe4000001140c */
[----:B------:R-:W-:Y:S01]  /*ff870*/  IADD3 R34, P0, R12, R4, RZ ;  /* 0x000000040c227210 */ /* 0x000fe20007f1e0ff */
[----:B------:R2:W-:Y:S04]  /*ff880*/  STL [R1+0x2328], R2 ;  /* 0x0023280201007387 */ /* 0x0005e80000100800 */
[----:B------:R-:W-:Y:S01]  /*ff890*/  IMAD.X R35, R13, 0x1, R5, P0 ;  /* 0x000000010d237824 */ /* 0x000fe200000e0605 */
[----:B------:R-:W4:Y:S04]  /*ff8a0*/  LDL.LU R39, [R1+0x900] ;  /* 0x0009000001277983 */ /* 0x000f280000300800 */
[----:B------:R-:W4:Y:S04]  /*ff8b0*/  LDL.LU R48, [R1+0x904] ;  /* 0x0009040001307983 */ /* 0x000f280000300800 */
[----:B------:R-:W-:Y:S01]  /*ff8c0*/  STL.64 [R1+0x1360], R34 ;  /* 0x0013602201007387 */ /* 0x000fe20000100a00 */
[----:B--2---:R-:W-:-:S05]  /*ff8d0*/  F2FP.SATFINITE.E5M2.F32.PACK_AB_MERGE_C R2, R46, R60, RZ ;  /* 0x0000003c2e02723e */ /* 0x004fca00048060ff */
[----:B------:R-:W-:Y:S04]  /*ff8e0*/  STL [R1+0x231c], R2 ;  /* 0x00231c0201007387 */ /* 0x000fe80000100800 */
[----:B------:R-:W2:Y:S04]  /*ff8f0*/  LDL.LU R60, [R1+0x908] ;  /* 0x00090800013c7983 */ /* 0x000ea80000300800 */
        /* <DEDUP_REMOVED lines=13> */
[----:B------:R0:W-:Y:S04]  /*ff9d0*/  STL [R1+0x4cb4], R2 ;  /* 0x004cb40201007387 */ /* 0x0001e80000100800 */
[----:B------:R-:W4:Y:S04]  /*ff9e0*/  LDL.LU R33, [R1+0x8c0] ;  /* 0x0008c00001217983 */ /* 0x000f280000300800 */
[----:B------:R-:W4:Y:S01]  /*ff9f0*/  LDL.LU R36, [R1+0x8c4] ;  /* 0x0008c40001247983 */ /* 0x000f220000300800 */
[----:B------:R-:W-:-:S05]  /*ffa00*/  IADD3 R34, P0, R12, R8, RZ ;  /* 0x000000080c227210 */ /* 0x000fca0007f1e0ff */
[----:B------:R-:W-:Y:S01]  /*ffa10*/  IMAD.X R35, R13, 0x1, R10, P0 ;  /* 0x000000010d237824 */ /* 0x000fe200000e060a */
[----:B0-----:R-:W-:-:S04]  /*ffa20*/  F2FP.SATFINITE.E5M2.F32.PACK_AB_MERGE_C R2, R15, R37, RZ ;  /* 0x000000250f02723e */ /* 0x001fc800048060ff */
[----:B------:R0:W-:Y:S04]  /*ffa30*/  STL.64 [R1+0x1350], R34 ;  /* 0x0013502201007387 */ /* 0x0001e80000100a00 */
[----:B------:R1:W-:Y:S04]  /*ffa40*/  STL [R1+0x4cb0], R2 ;  /* 0x004cb00201007387 */ /* 0x0003e80000100800 */
[----:B------:R-:W4:Y:S04]  /*ffa50*/  LDL.LU R37, [R1+0x8c8] ;  /* 0x0008c80001257983 */ /* 0x000f280000300800 */
[----:B------:R-:W4:Y:S01]  /*ffa60*/  LDL.LU R15, [R1+0x8cc] ;  /* 0x0008cc00010f7983 */ /* 0x000f220000300800 */
[----:B0-----:R-:W-:-:S05]  /*ffa70*/  IADD3 R34, P0, R12, R9, RZ ;  /* 0x000000090c227210 */ /* 0x001fca0007f1e0ff */
[----:B------:R-:W-:-:S05]  /*ffa80*/  IMAD.X R35, R13, 0x1, R11, P0 ;  /* 0x000000010d237824 */ /* 0x000fca00000e060b */
[----:B------:R-:W-:Y:S04]  /*ffa90*/  STL.64 [R1+0x1348], R34 ;  /* 0x0013482201007387 */ /* 0x000fe80000100a00 */
[----:B------:R-:W4:Y:S01]  /*ffaa0*/  LDL.LU R49, [R1+0x8a0] ;  /* 0x0008a00001317983 */ /* 0x000f220000300800 */
[----:B-1----:R-:W-:-:S05]  /*ffab0*/  F2FP.SATFINITE.E5M2.F32.PACK_AB_MERGE_C R2, R50, R3, RZ ;  /* 0x000000033202723e */ /* 0x002fca00048060ff */
[----:B------:R0:W-:Y:S01]  /*ffac0*/  STL [R1+0x4cc8], R2 ;  /* 0x004cc80201007387 */ /* 0x0001e20000100800 */
[----:B------:R-:W-:-:S03]  /*ffad0*/  F2FP.SATFINITE.E5M2.F32.PACK_AB_MERGE_C R3, R44, R51, RZ ;  /* 0x000000332c03723e */ /* 0x000fc600048060ff */
[----:B0-----:R-:W4:Y:S04]  /*ffae0*/  LDL.LU R2, [R1+0x8a4] ;  /* 0x0008a40001027983 */ /* 0x001f280000300800 */
[----:B------:R0:W-:Y:S01]  /*ffaf0*/  STL [R1+0x4cc4], R3 ;  /* 0x004cc40301007387 */ /* 0x0001e20000100800 */
[----:B------:R-:W-:Y:S01]  /*ffb00*/  VIADD R12, R12, UR6 ;  /* 0x000000060c0c7c36 */ /* 0x000fe20008000000 */
[----:B------:R-:W-:Y:S02]  /*ffb10*/  ULDC UR6, c[0x0][0x248] ;  /* 0x0000920000067ab9 */ /* 0x000fe40000000800 */
[----:B0-----:R-:W4:Y:S04]  /*ffb20*/  LDL.LU R3, [R1+0x8a8] ;  /* 0x0008a80001037983 */ /* 0x001f280000300800 */
[----:B------:R-:W4:Y:S04]  /*ffb30*/  LDL.LU R50, [R1+0x8ac] ;  /* 0x0008ac0001327983 */ /* 0x000f280000300800 */
[----:B------:R-:W4:Y:S04]  /*ffb40*/  LDL.LU R51, [R1+0x880] ;  /* 0x0008800001337983 */ /* 0x000f280000300800 */
[----:B------:R-:W4:Y:S01]  /*ffb50*/  LDL.LU R44, [R1+0x884] ;  /* 0x00088400012c7983 */ /* 0x000f220000300800 */
[----:B------:R-:W-:-:S02]  /*ffb60*/  SHF.R.S32.HI R13, RZ, 0x1f, R12 ;  /* 0x0000001fff0d7819 */ /* 0x000fc4000001140c */
[----:B------:R-:W-:Y:S02]  /*ffb70*/  IADD3 R34, P0, R12, R4, RZ ;  /* 0x000000040c227210 */ /* 0x000fe40007f1e0ff */
[----:B------:R-:W-:-:S03]  /*ffb80*/  F2FP.SATFINITE.E5M2.F32.PACK_AB_MERGE_C R38, R48, R39, RZ ;  /* 0x000000273026723e */ /* 0x000fc600048060ff */
[----:B------:R-:W-:Y:S02]  /*ffb90*/  IMAD.X R35, R13, 0x1, R5, P0 ;  /* 0x000000010d237824 */ /* 0x000fe400000e0605 */
[----:B------:R-:W-:Y:S04]  /*ffba0*/  STL [R1+0x4ce0], R38 ;  /* 0x004ce02601007387 */ /* 0x000fe80000100800 */
        /* <DEDUP_REMOVED lines=16> */
[----:B------:R0:W-:Y:S01]  /*ffcb0*/  STL [R1+0x4cec], R32 ;  /* 0x004cec2001007387 */ /* 0x0001e20000100800 */
[----:B----4-:R-:W-:-:S03]  /*ffcc0*/  F2FP.SATFINITE.E5M2.F32.PACK_AB_MERGE_C R33, R36, R33, RZ ;  /* 0x000000212421723e */ /* 0x010fc600048060ff */
[----:B0-----:R-:W3:Y:S04]  /*ffcd0*/  LDL.LU R32, [R1+0x86c] ;  /* 0x00086c0001207983 */ /* 0x001ee80000300800 */
        /* <DEDUP_REMOVED lines=10> */
[----:B------:R-:W-:Y:S01]  /*ffd80*/  STL.64 [R1+0x1328], R34 ;  /* 0x0013282201007387 */ /* 0x000fe20000100a00 */
[----:B------:R-:W-:-:S05]  /*ffd90*/  F2FP.SATFINITE.E5M2.F32.PACK_AB_MERGE_C R13, R2, R49, RZ ;  /* 0x00000031020d723e */ /* 0x000fca00048060ff */
[----:B------:R-:W-:Y:S01]  /*ffda0*/  STL [R1+0x4d20], R13 ;  /* 0x004d200d01007387 */ /* 0x000fe20000100800 */
[----:B------:R-:W-:-:S05]  /*ffdb0*/  F2FP.SATFINITE.E5M2.F32.PACK_AB_MERGE_C R2, R50, R3, RZ ;  /* 0x000000033202723e */ /* 0x000fca00048060ff */
[----:B------:R0:W-:Y:S04]  /*ffdc0*/  STL [R1+0x4d18], R2 ;  /* 0x004d180201007387 */ /* 0x0001e80000100800 */
[----:B------:R-:W4:Y:S04]  /*ffdd0*/  LDL.LU R43, [R1+0x820] ;  /* 0x00082000012b7983 */ /* 0x000f280000300800 */
[----:B------:R-:W4:Y:S01]  /*ffde0*/  LDL.LU R38, [R1+0x824] ;  /* 0x0008240001267983 */ /* 0x000f220000300800 */
[----:B0-----:R-:W-:-:S05]  /*ffdf0*/  F2FP.SATFINITE.E5M2.F32.PACK_AB_MERGE_C R2, R44, R51, RZ ;  /* 0x000000332c02723e */ /* 0x001fca00048060ff */
[----:B------:R0:W-:Y:S04]  /*ffe00*/  STL [R1+0x4d3c], R2 ;  /* 0x004d3c0201007387 */ /* 0x0001e80000100800 */
[----:B------:R-:W4:Y:S04]  /*ffe10*/  LDL.LU R39, [R1+0x828] ;  /* 0x0008280001277983 */ /* 0x000f280000300800 */
[----:B------:R-:W4:Y:S01]  /*ffe20*/  LDL.LU R48, [R1+0x82c] ;  /* 0x00082c0001307983 */ /* 0x000f220000300800 */
[----:B------:R-:W-:Y:S01]  /*ffe30*/  VIADD R12, R12, UR6 ;  /* 0x000000060c0c7c36 */ /* 0x000fe20008000000 */
[----:B------:R-:W-:-:S02]  /*ffe40*/  ULDC UR6, c[0x0][0x248] ;  /* 0x0000920000067ab9 */ /* 0x000fc40000000800 */
[----:B------:R-:W4:Y:S02]  /*ffe50*/  LDL.LU R49, [R1+0x800] ;  /* 0x0008000001317983 */ /* 0x000f240000300800 */
[----:B------:R-:W-:Y:S02]  /*ffe60*/  SHF.R.S32.HI R13, RZ, 0x1f, R12 ;  /* 0x0000001fff0d7819 */ /* 0x000fe4000001140c */
[----:B------:R-:W-:Y:S01]  /*ffe70*/  IADD3 R34, P0, R12, R4, RZ ;  /* 0x000000040c227210 */ /* 0x000fe20007f1e0ff */
[----:B0-----:R-:W4:Y:S04]  /*ffe80*/  LDL.LU R2, [R1+0x804] ;  /* 0x0008040001027983 */ /* 0x001f280000300800 */
[----:B------:R-:W-:Y:S01]  /*ffe90*/  IMAD.X R35, R13, 0x1, R5, P0 ;  /* 0x000000010d237824 */ /* 0x000fe200000e0605 */
[----:B--2---:R-:W-:-:S02]  /*ffea0*/  F2FP.SATFINITE.E5M2.F32.PACK_AB_MERGE_C R3, R46, R60, RZ ;  /* 0x0000003c2e03723e */ /* 0x004fc400048060ff */
[----:B------:R-:W2:Y:S04]  /*ffeb0*/  LDL.LU R60, [R1+0x808] ;  /* 0x00080800013c7983 */ /* 0x000ea80000300800 */
[----:B------:R-:W2:Y:S04]  /*ffec0*/  LDL.LU R46, [R1+0x80c] ;  /* 0x00080c00012e7983 */ /* 0x000ea80000300800 */
[----:B------:R-:W-:Y:S04]  /*ffed0*/  STL.64 [R1+0x1320], R34 ;  /* 0x0013202201007387 */ /* 0x000fe80000100a00 */
[----:B------:R0:W-:Y:S02]  /*ffee0*/  STL [R1+0x4d38], R3 ;  /* 0x004d380301007387 */ /* 0x0001e40000100800 */
[----:B0-----:R-:W-:-:S02]  /*ffef0*/  F2FP.SATFINITE.E5M2.F32.PACK_AB_MERGE_C R3, R0, R52, RZ ;  /* 0x000000340003723e */ /* 0x001fc400048060ff */
[----:B------:R-:W2:Y:S04]  /*fff00*/  LDL.LU R52, [R1+0x7e0] ;  /* 0x0007e00001347983 */ /* 0x000ea80000300800 */
[----:B------:R-:W2:Y:S01]  /*fff10*/  LDL.LU R0, [R1+0x7e4] ;  /* 0x0007e40001007983 */ /* 0x000ea20000300800 */
[----:B------:R-:W-:-:S05]  /*fff20*/  IADD3 R34, P0, R12, R6, RZ ;  /* 0x000000060c227210 */ /* 0x000fca0007f1e0ff */
[----:B------:R-:W-:Y:S01]  /*fff30*/  IMAD.X R35, R13, 0x1, R7, P0 ;  /* 0x000000010d237824 */ /* 0x000fe200000e0607 */
[----:B------:R0:W-:Y:S04]  /*fff40*/  STL [R1+0x4d4c], R3 ;  /* 0x004d4c0301007387 */ /* 0x0001e80000100800 */
[----:B------:R3:W-:Y:S04]  /*fff50*/  STL.64 [R1+0x1318], R34 ;  /* 0x0013182201007387 */ /* 0x0007e80000100a00 */
[----:B0-----:R-:W2:Y:S01]  /*fff60*/  LDL.LU R3, [R1+0x7e8] ;  /* 0x0007e80001037983 */ /* 0x001ea20000300800 */
[----:B---3--:R-:W-:-:S05]  /*fff70*/  F2FP.SATFINITE.E5M2.F32.PACK_AB_MERGE_C R34, R32, R61, RZ ;  /* 0x0000003d2022723e */ /* 0x008fca00048060ff */
[----:B------:R-:W-:Y:S04]  /*fff80*/  STL [R1+0x4d48], R34 ;  /* 0x004d482201007387 */ /* 0x000fe80000100800 */
[----:B------:R-:W3:Y:S01]  /*fff90*/  LDL.LU R50, [R1+0x7ec] ;  /* 0x0007ec0001327983 */ /* 0x000ee20000300800 */
[----:B----4-:R-:W-:-:S05]  /*fffa0*/  F2FP.SATFINITE.E5M2.F32.PACK_AB_MERGE_C R32, R36, R33, RZ ;  /* 0x000000212420723e */ /* 0x010fca00048060ff */
[----:B------:R0:W-:Y:S04]  /*fffb0*/  STL [R1+0x4d5c], R32 ;  /* 0x004d5c2001007387 */ /* 0x0001e80000100800 */
[----:B------:R-:W4:Y:S04]  /*fffc0*/  LDL.LU R51, [R1+0x7c0] ;  /* 0x0007c00001337983 */ /* 0x000f280000300800 */
[----:B------:R-:W4:Y:S01]  /*fffd0*/  LDL.LU R44, [R1+0x7c4] ;  /* 0x0007c400012c7983 */ /* 0x000f220000300800 */
[----:B0-----:R-:W-:-:S05]  /*fffe0*/  IADD3 R32, P0, R12, R8, RZ ;  /* 0x000000080c207210 */ /* 0x001fca0007f1e0ff */
[----:B------:R-:W-:Y:S01]  /*ffff0*/  IMAD.X R33, R13, 0x1, R10, P0 ;  /* 0x000000010d217824 */ /* 0x000fe200000e060a */
[----:B------:R-:W-:-:S04]  /*100000*/  F2FP.SATFINITE.E5M2.F32.PACK_AB_MERGE_C R15, R15, R37, RZ ;  /* 0x000000250f0f723e */ /* 0x000fc800048060ff */
[----:B------:R0:W-:Y:S04]  /*100010*/  STL.64 [R1+0x1310], R32 ;  /* 0x0013102001007387 */ /* 0x0001e80000100a00 */
[----:B------:R-:W-:Y:S04]  /*100020*/  STL [R1+0x4d58], R15 ;  /* 0x004d580f01007387 */ /* 0x000fe80000100800 */
[----:B------:R-:W4:Y:S01]  /*100030*/  LDL.LU R61, [R1+0x7c8] ;  /* 0x0007c800013d7983 */ /* 0x000f220000300800 */
[----:B0-----:R-:W-:-:S05]  /*100040*/  IADD3 R32, P0, R12, R9, RZ ;  /* 0x000000090c207210 */ /* 0x001fca0007f1e0ff */
[----:B------:R-:W-:-:S05]  /*100050*/  IMAD.X R33, R13, 0x1, R11, P0 ;  /* 0x000000010d217824 */ /* 0x000fca00000e060b */
[----:B------:R0:W-:Y:S04]  /*100060*/  STL.64 [R1+0x1308], R32 ;  /* 0x0013082001007387 */ /* 0x0001e80000100a00 */
[----:B0-----:R-:W4:Y:S04]  /*100070*/  LDL.LU R32, [R1+0x7cc] ;  /* 0x0007cc0001207983 */ /* 0x001f280000300800 */
[----:B------:R-:W4:Y:S04]  /*100080*/  LDL.LU R33, [R1+0x7a0] ;  /* 0x0007a00001217983 */ /* 0x000f280000300800 */
[----:B------:R-:W4:Y:S04]  /*100090*/  LDL.LU R36, [R1+0x7a4] ;  /* 0x0007a40001247983 */ /* 0x000f280000300800 */
[----:B------:R-:W4:Y:S04]  /*1000a0*/  LDL.LU R37, [R1+0x7a8] ;  /* 0x0007a80001257983 */ /* 0x000f280000300800 */
[----:B------:R-:W4:Y:S01]  /*1000b0*/  LDL.LU R15, [R1+0x7ac] ;  /* 0x0007ac00010f7983 */ /* 0x000f220000300800 */
[----:B------:R-:W-:Y:S01]  /*1000c0*/  F2FP.SATFINITE.E5M2.F32.PACK_AB_MERGE_C R34, R38, R43, RZ ;  /* 0x0000002b2622723e */ /* 0x000fe200048060ff */
[----:B------:R-:W-:Y:S01]  /*1000d0*/  VIADD R12, R12, UR6 ;  /* 0x000000060c0c7c36 */ /* 0x000fe20008000000 */
[----:B------:R-:W-:Y:S01]  /*1000e0*/  ULDC UR6, c[0x0][0x248] ;  /* 0x0000920000067ab9 */ /* 0x000fe20000000800 */
[----:B------:R-:W-:-:S02]  /*1000f0*/  F2FP.SATFINITE.E5M2.F32.PACK_AB_MERGE_C R13, R48, R39, RZ ;  /* 0x00000027300d723e */ /* 0x000fc400048060ff */
[----:B------:R0:W-:Y:S04]  /*100100*/  STL [R1+0x4d74], R34 ;  /* 0x004d742201007387 */ /* 0x0001e80000100800 */
[----:B------:R1:W-:Y:S01]  /*100110*/  STL [R1+0x4d6c], R13 ;  /* 0x004d6c0d01007387 */ /* 0x0003e20000100800 */
[----:B0-----:R-:W-:Y:S02]  /*100120*/  IADD3 R34, P0, R12, R4, RZ ;  /* 0x000000040c227210 */ /* 0x001fe40007f1e0ff */
[----:B-1----:R-:W-:Y:S02]  /*100130*/  SHF.R.S32.HI R13, RZ, 0x1f, R12 ;  /* 0x0000001fff0d7819 */ /* 0x002fe4000001140c */
[----:B------:R-:W-:-:S03]  /*100140*/  F2FP.SATFINITE.E5M2.F32.PACK_AB_MERGE_C R2, R2, R49, RZ ;  /* 0x000000310202723e */ /* 0x000fc600048060ff */
[----:B------:R-:W-:Y:S02]  /*100150*/  IMAD.X R35, R13, 0x1, R5, P0 ;  /* 0x000000010d237824 */ /* 0x000fe400000e0605 */
[----:B------:R0:W-:Y:S04]  /*100160*/  STL [R1+0x4d8c], R2 ;  /* 0x004d8c0201007387 */ /* 0x0001e80000100800 */
[----:B------:R2:W-:Y:S04]  /*100170*/  STL.64 [R1+0x1300], R34 ;  /* 0x0013002201007387 */ /* 0x0005e80000100a00 */
[----:B------:R-:W4:Y:S04]  /*100180*/  LDL.LU R49, [R1+0x780] ;  /* 0x0007800001317983 */ /* 0x000f280000300800 */
[----:B0-----:R-:W4:Y:S01]  /*100190*/  LDL.LU R2, [R1+0x784] ;  /* 0x0007840001027983 */ /* 0x001f220000300800 */
        /* <DEDUP_REMOVED lines=11> */
[----:B---3--:R-:W-:Y:S02]  /*100250*/  F2FP.SATFINITE.E5M2.F32.PACK_AB_MERGE_C R35, R50, R3, RZ ;  /* 0x000000033223723e */ /* 0x008fe400048060ff */
[----:B------:R-:W3:Y:S04]  /*100260*/  LDL.LU R3, [R1+0x768] ;  /* 0x0007680001037983 */ /* 0x000ee80000300800 */
[----:B------:R-:W-:Y:S04]  /*100270*/  STL [R1+0x4d9c], R35 ;  /* 0x004d9c2301007387 */ /* 0x000fe80000100800 */
[----:B------:R-:W3:Y:S01]  /*100280*/  LDL.LU R50, [R1+0x76c] ;  /* 0x00076c0001327983 */ /* 0x000ee20000300800 */
[----:B----4-:R-:W-:-:S05]  /*100290*/  F2FP.SATFINITE.E5M2.F32.PACK_AB_MERGE_C R34, R44, R51, RZ ;  /* 0x000000332c22723e */ /* 0x010fca00048060ff */
[----:B------:R0:W-:Y:S04]  /*1002a0*/  STL [R1+0x4db4], R34 ;  /* 0x004db42201007387 */ /* 0x0001e80000100800 */
[----:B------:R-:W4:Y:S04]  /*1002b0*/  LDL.LU R51, [R1+0x740] ;  /* 0x0007400001337983 */ /* 0x000f280000300800 */
[----:B------:R-:W4:Y:S01]  /*1002c0*/  LDL.LU R44, [R1+0x744] ;  /* 0x00074400012c7983 */ /* 0x000f220000300800 */
[----:B0-----:R-:W-:-:S05]  /*1002d0*/  IADD3 R34, P0, R12, R8, RZ ;  /* 0x000000080c227210 */ /* 0x001fca0007f1e0ff */
[----:B------:R-:W-:-:S05]  /*1002e0*/  IMAD.X R35, R13, 0x1, R10, P0 ;  /* 0x000000010d237824 */ /* 0x000fca00000e060a */
[----:B------:R0:W-:Y:S02]  /*1002f0*/  STL.64 [R1+0x12f0], R34 ;  /* 0x0012f02201007387 */ /* 0x0001e40000100a00 */
[----:B0-----:R-:W-:Y:S02]  /*100300*/  IADD3 R34, P0, R12, R9, RZ ;  /* 0x000000090c227210 */ /* 0x001fe40007f1e0ff */
[----:B------:R-:W-:-:S03]  /*100310*/  F2FP.SATFINITE.E5M2.F32.PACK_AB_MERGE_C R32, R32, R61, RZ ;  /* 0x0000003d2020723e */ /* 0x000fc600048060ff */
[----:B------:R-:W-:Y:S02]  /*100320*/  IMAD.X R35, R13, 0x1, R11, P0 ;  /* 0x000000010d237824 */ /* 0x000fe400000e060b */
[----:B------:R0:W-:Y:S04]  /*100330*/  STL [R1+0x4db0], R32 ;  /* 0x004db02001007387 */ /* 0x0001e80000100800 */
[----:B------:R-:W4:Y:S01]  /*100340*/  LDL.LU R39, [R1+0x748] ;  /* 0x0007480001277983 */ /* 0x000f220000300800 */
[----:B0-----:R-:W-:Y:S02]  /*100350*/  F2FP.SATFINITE.E5M2.F32.PACK_AB_MERGE_C R32, R36, R33, RZ ;  /* 0x000000212420723e */ /* 0x001fe400048060ff */
[----:B------:R-:W-:Y:S01]  /*100360*/  F2FP.SATFINITE.E5M2.F32.PACK_AB_MERGE_C R13, R15, R37, RZ ;  /* 0x000000250f0d723e */ /* 0x000fe200048060ff */
[----:B------:R-:W-:Y:S04]  /*100370*/  STL.64 [R1+0x12e8], R34 ;  /* 0x0012e82201007387 */ /* 0x000fe80000100a00 */
[----:B------:R0:W-:Y:S04]  /*100380*/  STL [R1+0x4dc4], R32 ;  /* 0x004dc42001007387 */ /* 0x0001e80000100800 */
[----:B------:R-:W4:Y:S04]  /*100390*/  LDL.LU R48, [R1+0x74c] ;  /* 0x00074c0001307983 */ /* 0x000f280000300800 */
[----:B------:R1:W-:Y:S04]  /*1003a0*/  STL [R1+0x4dc0], R13 ;  /* 0x004dc00d01007387 */ /* 0x0003e80000100800 */
[----:B------:R-:W4:Y:S04]  /*1003b0*/  LDL.LU R61, [R1+0x720] ;  /* 0x00072000013d7983 */ /* 0x000f280000300800 */
[----:B0-----:R-:W4:Y:S04]  /*1003c0*/  LDL.LU R32, [R1+0x724] ;  /* 0x0007240001207983 */ /* 0x001f280000300800 */
[----:B------:R-:W4:Y:S04]  /*1003d0*/  LDL.LU R33, [R1+0x728] ;  /* 0x0007280001217983 */ /* 0x000f280000300800 */
[----:B------:R-:W4:Y:S04]  /*1003e0*/  LDL.LU R36, [R1+0x72c] ;  /* 0x00072c0001247983 */ /* 0x000f280000300800 */
[----:B------:R-:W4:Y:S04]  /*1003f0*/  LDL.LU R37, [R1+0x700] ;  /* 0x0007000001257983 */ /* 0x000f280000300800 */
[----:B------:R-:W4:Y:S01]  /*100400*/  LDL.LU R15, [R1+0x704] ;  /* 0x00070400010f7983 */ /* 0x000f220000300800 */
[----:B------:R-:W-:Y:S01]  /*100410*/  VIADD R12, R12, UR6 ;  /* 0x000000060c0c7c36 */ /* 0x000fe20008000000 */
[----:B------:R-:W-:Y:S01]  /*100420*/  F2FP.SATFINITE.E5M2.F32.PACK_AB_MERGE_C R2, R2, R49, RZ ;  /* 0x000000310202723e */ /* 0x000fe200048060ff */
[----:B------:R-:W-:-:S03]  /*100430*/  ULDC UR6, c[0x0][0x248] ;  /* 0x0000920000067ab9 */ /* 0x000fc60000000800 */
[----:B-1----:R-:W-:Y:S02]  /*100440*/  SHF.R.S32.HI R13, RZ, 0x1f, R12 ;  /* 0x0000001fff0d7819 */ /* 0x002fe4000001140c */
[----:B------:R-:W-:Y:S01]  /*100450*/  IADD3 R34, P0, R12, R4, RZ ;  /* 0x000000040c227210 */ /* 0x000fe20007f1e0ff */
[----:B------:R2:W-:Y:S04]  /*100460*/  STL [R1+0x4ddc], R2 ;  /* 0x004ddc0201007387 */ /* 0x0005e80000100800 */
[----:B------:R-:W-:Y:S01]  /*100470*/  IMAD.X R35, R13, 0x1, R5, P0 ;  /* 0x000000010d237824 */ /* 0x000fe200000e0605 */
[----:B--2---:R-:W-:Y:S02]  /*100480*/  F2FP.SATFINITE.E5M2.F32.PACK_AB_MERGE_C R2, R46, R60, RZ ;  /* 0x0000003c2e02723e */ /* 0x004fe400048060ff */
[----:B------:R-:W2:Y:S04]  /*100490*/  LDL.LU R60, [R1+0x708] ;  /* 0x00070800013c7983 */ /* 0x000ea80000300800 */
[----:B------:R-:W2:Y:S04]  /*1004a0*/  LDL.LU R46, [R1+0x70c] ;  /* 0x00070c00012e7983 */ /* 0x000ea80000300800 */
[----:B------:R-:W-:Y:S04]  /*1004b0*/  STL.64 [R1+0x12e0], R34 ;  /* 0x0012e02201007387 */ /* 0x000fe80000100a00 */
[----:B------:R0:W-:Y:S02]  /*1004c0*/  STL [R1+0x4dd8], R2 ;  /* 0x004dd80201007387 */ /* 0x0001e40000100800 */
[----:B0-----:R-:W-:-:S02]  /*1004d0*/  F2FP.SATFINITE.E5M2.F32.PACK_AB_MERGE_C R2, R0, R52, RZ ;  /* 0x000000340002723e */ /* 0x001fc400048060ff */
[----:B------:R-:W2:Y:S04]  /*1004e0*/  LDL.LU R52, [R1+0x6e0] ;  /* 0x0006e00001347983 */ /* 0x000ea80000300800 */
[----:B------:R-:W2:Y:S01]  /*1004f0*/  LDL.LU R0, [R1+0x6e4] ;  /* 0x0006e40001007983 */ /* 0x000ea20000300800 */
[----:B------:R-:W-:-:S03]  /*100500*/  IADD3 R34, P0, R12, R6, RZ ;  /* 0x000000060c227210 */ /* 0x000fc60007f1e0ff */
[----:B------:R-:W-:Y:S02]  /*100510*/  STL [R1+0x4df0], R2 ;  /* 0x004df00201007387 */ /* 0x000fe40000100800 */
[----:B------:R-:W-:Y:S02]  /*100520*/  IMAD.X R35, R13, 0x1, R7, P0 ;  /* 0x000000010d237824 */ /* 0x000fe400000e0607 */
[----:B------:R-:W2:Y:S04]  /*100530*/  LDL.LU R49, [R1+0x6e8] ;  /* 0x0006e80001317983 */ /* 0x000ea80000300800 */
[----:B------:R0:W-:Y:S02]  /*100540*/  STL.64 [R1+0x12d8], R34 ;  /* 0x0012d82201007387 */ /* 0x0001e40000100a00 */
[----:B0-----:R-:W-:-:S05]  /*100550*/  IADD3 R34, P0, R12, R8, RZ ;  /* 0x000000080c227210 */ /* 0x001fca0007f1e0ff */
[----:B------:R-:W-:Y:S01]  /*100560*/  IMAD.X R35, R13, 0x1, R10, P0 ;  /* 0x000000010d237824 */ /* 0x000fe200000e060a */
[----:B---3--:R-:W-:-:S05]  /*100570*/  F2FP.SATFINITE.E5M2.F32.PACK_AB_MERGE_C R2, R50, R3, RZ ;  /* 0x000000033202723e */ /* 0x008fca00048060ff */
[----:B------:R0:W-:Y:S04]  /*100580*/  STL [R1+0x4dec], R2 ;  /* 0x004dec0201007387 */ /* 0x0001e80000100800 */
[----:B0-----:R-:W3:Y:S01]  /*100590*/  LDL.LU R2, [R1+0x6ec] ;  /* 0x0006ec0001027983 */ /* 0x001ee20000300800 */
[----:B----4-:R-:W-:-:S05]  /*1005a0*/  F2FP.SATFINITE.E5M2.F32.PACK_AB_MERGE_C R3, R44, R51, RZ ;  /* 0x000000332c03723e */ /* 0x010fca00048060ff */
[----:B------:R0:W-:Y:S04]  /*1005b0*/  STL [R1+0x4e00], R3 ;  /* 0x004e000301007387 */ /* 0x0001e80000100800 */
[----:B0-----:R-:W4:Y:S04]  /*1005c0*/  LDL.LU R3, [R1+0x6c0] ;  /* 0x0006c00001037983 */ /* 0x001f280000300800 */
[----:B------:R-:W4:Y:S04]  /*1005d0*/  LDL.LU R50, [R1+0x6c4] ;  /* 0x0006c40001327983 */ /* 0x000f280000300800 */
[----:B------:R-:W4:Y:S04]  /*1005e0*/  LDL.LU R51, [R1+0x6c8] ;  /* 0x0006c80001337983 */ /* 0x000f280000300800 */
[----:B------:R-:W4:Y:S04]  /*1005f0*/  LDL.LU R44, [R1+0x6cc] ;  /* 0x0006cc00012c7983 */ /* 0x000f280000300800 */
[----:B------:R0:W-:Y:S02]  /*100600*/  STL.64 [R1+0x12d0], R34 ;  /* 0x0012d02201007387 */ /* 0x0001e40000100a00 */
[----:B0-----:R-:W-:-:S05]  /*100610*/  IADD3 R34, P0, R12, R9, RZ ;  /* 0x000000090c227210 */ /* 0x001fca0007f1e0ff */
[----:B------:R-:W-:Y:S01]  /*100620*/  IMAD.X R35, R13, 0x1, R11, P0 ;  /* 0x000000010d237824 */ /* 0x000fe200000e060b */
[----:B------:R-:W-:-:S05]  /*100630*/  F2FP.SATFINITE.E5M2.F32.PACK_AB_MERGE_C R38, R48, R39, RZ ;  /* 0x000000273026723e */ /* 0x000fca00048060ff */
[----:B------:R-:W-:Y:S01]  /*100640*/  STL [R1+0x4dfc], R38 ;  /* 0x004dfc2601007387 */ /* 0x000fe20000100800 */
[----:B------:R-:W-:-:S03]  /*100650*/  F2FP.SATFINITE.E5M2.F32.PACK_AB_MERGE_C R32, R32, R61, RZ ;  /* 0x0000003d2020723e */ /* 0x000fc600048060ff */
[----:B------:R-:W-:Y:S01]  /*100660*/  STL.64 [R1+0x12c8], R34 ;  /* 0x0012c82201007387 */ /* 0x000fe20000100a00 */
[----:B------:R-:W-:-:S03]  /*100670*/  F2FP.SATFINITE.E5M2.F32.PACK_AB_MERGE_C R13, R36, R33, RZ ;  /* 0x00000021240d723e */ /* 0x000fc600048060ff */
[----:B------:R-:W-:Y:S01]  /*100680*/  STL [R1+0x4e10], R32 ;  /* 0x004e102001007387 */ /* 0x000fe20000100800 */
[----:B------:R-:W-:Y:S01]  /*100690*/  VIADD R12, R12, UR6 ;  /* 0x000000060c0c7c36 */ /* 0x000fe20008000000 */
[----:B------:R-:W-:Y:S02]  /*1006a0*/  ULDC UR6, c[0x0][0x248] ;  /* 0x0000920000067ab9 */ /* 0x000fe40000000800 */
[----:B------:R0:W-:Y:S02]  /*1006b0*/  STL [R1+0x4e0c], R13 ;  /* 0x004e0c0d01007387 */ /* 0x0001e40000100800 */
[----:B0-----:R-:W-:Y:S02]  /*1006c0*/  F2FP.SATFINITE.E5M2.F32.PACK_AB_MERGE_C R13, R15, R37, RZ ;  /* 0x000000250f0d723e */ /* 0x001fe400048060ff */
[----:B------:R-:W4:Y:S01]  /*1006d0*/  LDL.LU R37, [R1+0x6a0] ;  /* 0x0006a00001257983 */ /* 0x000f220000300800 */
[----:B------:R-:W-:-:S03]  /*1006e0*/  IADD3 R32, P0, R12, R4, RZ ;  /* 0x000000040c207210 */ /* 0x000fc60007f1e0ff */
[----:B------:R-:W4:Y:S04]  /*1006f0*/  LDL.LU R15, [R1+0x6a4] ;  /* 0x0006a400010f7983 */ /* 0x000f280000300800 */
[----:B------:R0:W-:Y:S04]  /*100700*/  STL [R1+0x4e2c], R13 ;  /* 0x004e2c0d01007387 */ /* 0x0001e80000100800 */
[----:B------:R-:W4:Y:S01]  /*100710*/  LDL.LU R61, [R1+0x6a8] ;  /* 0x0006a800013d7983 */ /* 0x000f220000300800 */
[----:B0-----:R-:W-:-:S05]  /*100720*/  SHF.R.S32.HI R13, RZ, 0x1f, R12 ;  /* 0x0000001fff0d7819 */ /* 0x001fca000001140c */
[----:B------:R-:W-:-:S05]  /*100730*/  IMAD.X R33, R13, 0x1, R5, P0 ;  /* 0x000000010d217824 */ /* 0x000fca00000e0605 */
[----:B------:R0:W-:Y:S01]  /*100740*/  STL.64 [R1+0x12c0], R32 ;  /* 0x0012c02001007387 */ /* 0x0001e20000100a00 */
[----:B--2---:R-:W-:-:S03]  /*100750*/  F2FP.SATFINITE.E5M2.F32.PACK_AB_MERGE_C R34, R46, R60, RZ ;  /* 0x0000003c2e22723e */ /* 0x004fc600048060ff */
[----:B0-----:R-:W2:Y:S04]  /*100760*/  LDL.LU R32, [R1+0x6ac] ;  /* 0x0006ac0001207983 */ /* 0x001ea80000300800 */
[----:B------:R-:W2:Y:S04]  /*100770*/  LDL.LU R33, [R1+0x680] ;  /* 0x0006800001217983 */ /* 0x000ea80000300800 */
[----:B------:R-:W2:Y:S01]  /*100780*/  LDL.LU R36, [R1+0x684] ;  /* 0x0006840001247983 */ /* 0x000ea20000300800 */
[----:B------:R-:W-:-:S03]  /*100790*/  F2FP.SATFINITE.E5M2.F32.PACK_AB_MERGE_C R0, R0, R52, RZ ;  /* 0x000000340000723e */ /* 0x000fc600048060ff */
[----:B------:R-:W-:Y:S04]  /*1007a0*/  STL [R1+0x4e28], R34 ;  /* 0x004e282201007387 */ /* 0x000fe80000100800 */
[----:B------:R-:W2:Y:S04]  /*1007b0*/  LDL.LU R60, [R1+0x688] ;  /* 0x00068800013c7983 */ /* 0x000ea80000300800 */
[----:B------:R-:W2:Y:S04]  /*1007c0*/  LDL.LU R46, [R1+0x68c] ;  /* 0x00068c00012e7983 */ /* 0x000ea80000300800 */
[----:B------:R0:W-:Y:S04]  /*1007d0*/  STL [R1+0x4e3c], R0 ;  /* 0x004e3c0001007387 */ /* 0x0001e80000100800 */
[----:B------:R-:W2:Y:S04]  /*1007e0*/  LDL.LU R52, [R1+0x660] ;  /* 0x0006600001347983 */ /* 0x000ea80000300800 */
[----:B0-----:R-:W2:Y:S01]  /*1007f0*/  LDL.LU R0, [R1+0x664] ;  /* 0x0006640001007983 */ /* 0x001ea20000300800 */
[----:B------:R-:W-:-:S05]  /*100800*/  IADD3 R34, P0, R12, R6, RZ ;  /* 0x000000060c227210 */ /* 0x000fca0007f1e0ff */
[----:B------:R-:W-:-:S05]  /*100810*/  IMAD.X R35, R13, 0x1, R7, P0 ;  /* 0x000000010d237824 */ /* 0x000fca00000e0607 */
[----:B------:R3:W-:Y:S02]  /*100820*/  STL.64 [R1+0x12b8], R34 ;  /* 0x0012b82201007387 */ /* 0x0007e40000100a00 */
[----:B---3--:R-:W-:Y:S02]  /*100830*/  F2FP.SATFINITE.E5M2.F32.PACK_AB_MERGE_C R35, R2, R49, RZ ;  /* 0x000000310223723e */ /* 0x008fe400048060ff */
[----:B------:R-:W-:-:S03]  /*100840*/  IADD3 R2, P0, R12, R8, RZ ;  /* 0x000000080c027210 */ /* 0x000fc60007f1e0ff */
[----:B------:R-:W-:Y:S01]  /*100850*/  STL [R1+0x4e38], R35 ;  /* 0x004e382301007387 */ /* 0x000fe20000100800 */
[----:B----4-:R-:W-:Y:S01]  /*100860*/  F2FP.SATFINITE.E5M2.F32.PACK_AB_MERGE_C R34, R50, R3, RZ ;  /* 0x000000033222723e */ /* 0x010fe200048060ff */
[----:B------:R-:W-:-:S04]  /*100870*/  IMAD.X R3, R13, 0x1, R10, P0 ;  /* 0x000000010d037824 */ /* 0x000fc800000e060a */
[----:B------:R-:W-:Y:S04]  /*100880*/  STL [R1+0x4e50], R34 ;  /* 0x004e502201007387 */ /* 0x000fe80000100800 */
[----:B------:R0:W-:Y:S04]  /*100890*/  STL.64 [R1+0x12b0], R2 ;  /* 0x0012b00201007387 */ /* 0x0001e80000100a00 */
[----:B------:R-:W3:Y:S04]  /*1008a0*/  LDL.LU R43, [R1+0x668] ;  /* 0x00066800012b7983 */ /* 0x000ee80000300800 */
[----:B------:R-:W3:Y:S01]  /*1008b0*/  LDL.LU R38, [R1+0x66c] ;  /* 0x00066c0001267983 */ /* 0x000ee20000300800 */
[----:B0-----:R-:W-:-:S05]  /*1008c0*/  F2FP.SATFINITE.E5M2.F32.PACK_AB_MERGE_C R2, R44, R51, RZ ;  /* 0x000000332c02723e */ /* 0x001fca00048060ff */
[----:B------:R0:W-:Y:S04]  /*1008d0*/  STL [R1+0x4e4c], R2 ;  /* 0x004e4c0201007387 */ /* 0x0001e80000100800 */
[----:B------:R-:W4:Y:S04]  /*1008e0*/  LDL.LU R39, [R1+0x640] ;  /* 0x0006400001277983 */ /* 0x000f280000300800 */
[----:B------:R-:W4:Y:S01]  /*1008f0*/  LDL.LU R48, [R1+0x644] ;  /* 0x0006440001307983 */ /* 0x000f220000300800 */
[----:B0-----:R-:W-:-:S03]  /*100900*/  IADD3 R2, P0, R12, R9, RZ ;  /* 0x000000090c027210 */ /* 0x001fc60007f1e0ff */
[----:B------:R-:W4:Y:S02]  /*100910*/  LDL.LU R49, [R1+0x648] ;  /* 0x0006480001317983 */ /* 0x000f240000300800 */
[----:B------:R-:W-:-:S05]  /*100920*/  IMAD.X R3, R13, 0x1, R11, P0 ;  /* 0x000000010d037824 */ /* 0x000fca00000e060b */
[----:B------:R0:W-:Y:S01]  /*100930*/  STL.64 [R1+0x12a8], R2 ;  /* 0x0012a80201007387 */ /* 0x0001e20000100a00 */
[----:B------:R-:W-:Y:S01]  /*100940*/  VIADD R12, R12, UR6 ;  /* 0x000000060c0c7c36 */ /* 0x000fe20008000000 */
[----:B------:R-:W-:Y:S02]  /*100950*/  ULDC UR6, c[0x0][0x248] ;  /* 0x0000920000067ab9 */ /* 0x000fe40000000800 */
[----:B0-----:R-:W4:Y:S04]  /*100960*/  LDL.LU R2, [R1+0x64c] ;  /* 0x00064c0001027983 */ /* 0x001f280000300800 */
[----:B------:R-:W4:Y:S04]  /*100970*/  LDL.LU R3, [R1+0x620] ;  /* 0x0006200001037983 */ /* 0x000f280000300800 */
[----:B------:R-:W4:Y:S04]  /*100980*/  LDL.LU R50, [R1+0x624] ;  /* 0x0006240001327983 */ /* 0x000f280000300800 */
[----:B------:R-:W4:Y:S04]  /*100990*/  LDL.LU R51, [R1+0x628] ;  /* 0x0006280001337983 */ /* 0x000f280000300800 */
[----:B------:R-:W4:Y:S01]  /*1009a0*/  LDL.LU R44, [R1+0x62c] ;  /* 0x00062c00012c7983 */ /* 0x000f220000300800 */
[----:B------:R-:W-:-:S03]  /*1009b0*/  F2FP.SATFINITE.E5M2.F32.PACK_AB_MERGE_C R13, R15, R37, RZ ;  /* 0x000000250f0d723e */ /* 0x000fc600048060ff */
[----:B------:R-:W4:Y:S04]  /*1009c0*/  LDL.LU R37, [R1+0x600] ;  /* 0x0006000001257983 */ /* 0x000f280000300800 */
[----:B------:R-:W4:Y:S04]  /*1009d0*/  LDL.LU R15, [R1+0x604] ;  /* 0x00060400010f7983 */ /* 0x000f280000300800 */
[----:B------:R2:W-:Y:S02]  /*1009e0*/  STL [R1+0x4e60], R13 ;  /* 0x004e600d01007387 */ /* 0x0005e40000100800 */
[----:B--2---:R-:W-:-:S02]  /*1009f0*/  F2FP.SATFINITE.E5M2.F32.PACK_AB_MERGE_C R13, R32, R61, RZ ;  /* 0x0000003d200d723e */ /* 0x004fc400048060ff */
[----:B------:R-:W-:-:S03]  /*100a00*/  IADD3 R32, P0, R12, R4, RZ ;  /* 0x000000040c207210 */ /* 0x000fc60007f1e0ff */
[----:B------:R0:W-:Y:S01]  /*100a10*/  STL [R1+0x4e5c], R13 ;  /* 0x004e5c0d01007387 */ /* 0x0001e20000100800 */
[----:B------:R-:W-:Y:S02]  /*100a20*/  F2FP.SATFINITE.E5M2.F32.PACK_AB_MERGE_C R34, R36, R33, RZ ;  /* 0x000000212422723e */ /* 0x000fe400048060ff */
[----:B0-----:R-:W-:-:S03]  /*100a30*/  SHF.R.S32.HI R13, RZ, 0x1f, R12 ;  /* 0x0000001fff0d7819 */ /* 0x001fc6000001140c */
[----:B------:R-:W-:Y:S02]  /*100a40*/  STL [R1+0x4f68], R34 ;  /* 0x004f682201007387 */ /* 0x000fe40000100800 */
[----:B------:R-:W-:-:S05]  /*100a50*/  IMAD.X R33, R13, 0x1, R5, P0 ;  /* 0x000000010d217824 */ /* 0x000fca00000e0605 */
[----:B------:R0:W-:Y:S04]  /*100a60*/  STL.64 [R1+0x12a0], R32 ;  /* 0x0012a02001007387 */ /* 0x0001e80000100a00 */
[----:B------:R-:W2:Y:S01]  /*100a70*/  LDL.LU R36, [R1+0x608] ;  /* 0x0006080001247983 */ /* 0x000ea20000300800 */
[----:B0-----:R-:W-:-:S03]  /*100a80*/  F2FP.SATFINITE.E5M2.F32.PACK_AB_MERGE_C R32, R46, R60, RZ ;  /* 0x0000003c2e20723e */ /* 0x001fc600048060ff */
[----:B------:R-:W2:Y:S04]  /*100a90*/  LDL.LU R46, [R1+0x60c] ;  /* 0x00060c00012e7983 */ /* 0x000ea80000300800 */
[----:B------:R0:W-:Y:S02]  /*100aa0*/  STL [R1+0x4e74], R32 ;  /* 0x004e742001007387 */ /* 0x0001e40000100800 */
[----:B0-----:R-:W-:Y:S02]  /*100ab0*/  F2FP.SATFINITE.E5M2.F32.PACK_AB_MERGE_C R32, R0, R52, RZ ;  /* 0x000000340020723e */ /* 0x001fe400048060ff */
[----:B------:R-:W2:Y:S04]  /*100ac0*/  LDL.LU R52, [R1+0x5e0] ;  /* 0x0005e00001347983 */ /* 0x000ea80000300800 */
[----:B------:R-:W2:Y:S04]  /*100ad0*/  LDL.LU R0, [R1+0x5e4] ;  /* 0x0005e40001007983 */ /* 0x000ea80000300800 */
[----:B------:R0:W-:Y:S04]  /*100ae0*/  STL [R1+0x4f7c], R32 ;  /* 0x004f7c2001007387 */ /* 0x0001e80000100800 */
[----:B------:R-:W2:Y:S01]  /*100af0*/  LDL.LU R61, [R1+0x5e8] ;  /* 0x0005e800013d7983 */ /* 0x000ea20000300800 */
[----:B0-----:R-:W-:-:S05]  /*100b00*/  IADD3 R32, P0, R12, R6, RZ ;  /* 0x000000060c207210 */ /* 0x001fca0007f1e0ff */
[----:B------:R-:W-:-:S05]  /*100b10*/  IMAD.X R33, R13, 0x1, R7, P0 ;  /* 0x000000010d217824 */ /* 0x000fca00000e0607 */
[----:B------:R0:W-:Y:S04]  /*100b20*/  STL.64 [R1+0x1298], R32 ;  /* 0x0012982001007387 */ /* 0x0001e80000100a00 */
[----:B0-----:R-:W2:Y:S04]  /*100b30*/  LDL.LU R32, [R1+0x5ec] ;  /* 0x0005ec0001207983 */ /* 0x001ea80000300800 */
[----:B------:R-:W2:Y:S04]  /*100b40*/  LDL.LU R33, [R1+0x5c0] ;  /* 0x0005c00001217983 */ /* 0x000ea80000300800 */
[----:B------:R-:W2:Y:S01]  /*100b50*/  LDL.LU R60, [R1+0x5c4] ;  /* 0x0005c400013c7983 */ /* 0x000ea20000300800 */
[----:B------:R-:W-:-:S05]  /*100b60*/  IADD3 R34, P0, R12, R8, RZ ;  /* 0x000000080c227210 */ /* 0x000fca0007f1e0ff */
[----:B------:R-:W-:Y:S01]  /*100b70*/  IMAD.X R35, R13, 0x1, R10, P0 ;  /* 0x000000010d237824 */ /* 0x000fe200000e060a */
[----:B---3--:R-:W-:-:S05]  /*100b80*/  F2FP.SATFINITE.E5M2.F32.PACK_AB_MERGE_C R42, R38, R43, RZ ;  /* 0x0000002b262a723e */ /* 0x008fca00048060ff */
[----:B------:R-:W-:Y:S01]  /*100b90*/  STL [R1+0x4f78], R42 ;  /* 0x004f782a01007387 */ /* 0x000fe20000100800 */
[----:B----4-:R-:W-:-:S05]  /*100ba0*/  F2FP.SATFINITE.E5M2.F32.PACK_AB_MERGE_C R38, R48, R39, RZ ;  /* 0x000000273026723e */ /* 0x010fca00048060ff */
[----:B------:R-:W-:Y:S04]  /*100bb0*/  STL [R1+0x4f90], R38 ;  /* 0x004f902601007387 */ /* 0x000fe80000100800 */
[----:B------:R0:W-:Y:S02]  /*100bc0*/  STL.64 [R1+0x1290], R34 ;  /* 0x0012902201007387 */ /* 0x0001e40000100a00 */
[----:B0-----:R-:W-:Y:S02]  /*100bd0*/  IADD3 R34, P0, R12, R9, RZ ;  /* 0x000000090c227210 */ /* 0x001fe40007f1e0ff */
[----:B------:R-:W-:-:S03]  /*100be0*/  F2FP.SATFINITE.E5M2.F32.PACK_AB_MERGE_C R2, R2, R49, RZ ;  /* 0x000000310202723e */ /* 0x000fc600048060ff */
[----:B------:R-:W-:Y:S02]  /*100bf0*/  IMAD.X R35, R13, 0x1, R11, P0 ;  /* 0x000000010d237824 */ /* 0x000fe400000e060b */
[----:B------:R0:W-:Y:S01]  /*100c00*/  STL [R1+0x4f8c], R2 ;  /* 0x004f8c0201007387 */ /* 0x0001e20000100800 */
[----:B------:R-:W-:-:S03]  /*100c10*/  F2FP.SATFINITE.E5M2.F32.PACK_AB_MERGE_C R3, R50, R3, RZ ;  /* 0x000000033203723e */ /* 0x000fc600048060ff */
[----:B------:R-:W-:Y:S01]  /*100c20*/  STL.64 [R1+0x1288], R34 ;  /* 0x0012882201007387 */ /* 0x000fe20000100a00 */
[----:B0-----:R-:W-:-:S03]  /*100c30*/  F2FP.SATFINITE.E5M2.F32.PACK_AB_MERGE_C R2, R44, R51, RZ ;  /* 0x000000332c02723e */ /* 0x001fc600048060ff */
[----:B------:R-:W-:Y:S01]  /*100c40*/  STL [R1+0x4fac], R3 ;  /* 0x004fac0301007387 */ /* 0x000fe20000100800 */
[----:B------:R-:W-:Y:S01]  /*100c50*/  VIADD R12, R12, UR6 ;  /* 0x000000060c0c7c36 */ /* 0x000fe20008000000 */
[----:B------:R-:W-:Y:S02]  /*100c60*/  ULDC UR6, c[0x0][0x248] ;  /* 0x0000920000067ab9 */ /* 0x000fe40000000800 */
[----:B------:R0:W-:Y:S04]  /*100c70*/  STL [R1+0x4fa4], R2 ;  /* 0x004fa40201007387 */ /* 0x0001e80000100800 */
[----:B------:R-:W3:Y:S01]  /*100c80*/  LDL.LU R47, [R1+0x2f0] ;  /* 0x0002f000012f7983 */ /* 0x000ee20000300800 */
[----:B------:R-:W-:-:S03]  /*100c90*/  SHF.R.S32.HI R13, RZ, 0x1f, R12 ;  /* 0x0000001fff0d7819 */ /* 0x000fc6000001140c */
[----:B------:R-:W3:Y:S01]  /*100ca0*/  LDL.LU R42, [R1+0x2f4] ;  /* 0x0002f400012a7983 */ /* 0x000ee20000300800 */
[----:B0-----:R-:W-:-:S05]  /*100cb0*/  F2FP.SATFINITE.E5M2.F32.PACK_AB_MERGE_C R2, R15, R37, RZ ;  /* 0x000000250f02723e */ /* 0x001fca00048060ff */
[----:B------:R0:W-:Y:S04]  /*100cc0*/  STL [R1+0x4fc4], R2 ;  /* 0x004fc40201007387 */ /* 0x0001e80000100800 */
[----:B------:R-:W4:Y:S04]  /*100cd0*/  LDL.LU R37, [R1+0x5c8] ;  /* 0x0005c80001257983 */ /* 0x000f280000300800 */
[----:B------:R-:W4:Y:S01]  /*100ce0*/  LDL.LU R15, [R1+0x5cc] ;  /* 0x0005cc00010f7983 */ /* 0x000f220000300800 */
[----:B0-----:R-:W-:-:S03]  /*100cf0*/  IADD3 R2, P0, R12, R4, RZ ;  /* 0x000000040c027210 */ /* 0x001fc60007f1e0ff */
[----:B------:R-:W4:Y:S02]  /*100d00*/  LDL.LU R43, [R1+0x5a0] ;  /* 0x0005a000012b7983 */ /* 0x000f240000300800 */
[----:B------:R-:W-:Y:S02]  /*100d10*/  IMAD.X R3, R13, 0x1, R5, P0 ;  /* 0x000000010d037824 */ /* 0x000fe400000e0605 */
[----:B------:R-:W4:Y:S04]  /*100d20*/  LDL.LU R38, [R1+0x5a4] ;  /* 0x0005a40001267983 */ /* 0x000f280000300800 */
[----:B------:R2:W-:Y:S02]  /*100d30*/  STL.64 [R1+0x1280], R2 ;  /* 0x0012800201007387 */ /* 0x0005e40000100a00 */
[----:B--2---:R-:W-:-:S02]  /*100d40*/  F2FP.SATFINITE.E5M2.F32.PACK_AB_MERGE_C R2, R46, R36, RZ ;  /* 0x000000242e02723e */ /* 0x004fc400048060ff */
        /* <DEDUP_REMOVED lines=8> */
[----:B------:R-:W-:-:S05]  /*100dd0*/  IMAD.X R3, R13, 0x1, R7, P0 ;  /* 0x000000010d037824 */ /* 0x000fca00000e0607 */
[----:B------:R0:W-:Y:S04]  /*100de0*/  STL.64 [R1+0x1278], R2 ;  /* 0x0012780201007387 */ /* 0x0001e80000100a00 */
[----:B------:R-:W2:Y:S01]  /*100df0*/  LDL.LU R39, [R1+0x588] ;  /* 0x0005880001277983 */ /* 0x000ea20000300800 */
[----:B0-----:R-:W-:Y:S02]  /*100e00*/  F2FP.SATFINITE.E5M2.F32.PACK_AB_MERGE_C R3, R32, R61, RZ ;  /* 0x0000003d2003723e */ /* 0x001fe400048060ff */
[----:B------:R-:W-:-:S03]  /*100e10*/  F2FP.SATFINITE.E5M2.F32.PACK_AB_MERGE_C R2, R60, R33, RZ ;  /* 0x000000213c02723e */ /* 0x000fc600048060ff */
[----:B------:R-:W-:Y:S04]  /*100e20*/  STL [R1+0x4fd4], R3 ;  /* 0x004fd40301007387 */ /* 0x000fe80000100800 */
[----:B------:R-:W2:Y:S04]  /*100e30*/  LDL.LU R48, [R1+0x58c] ;  /* 0x00058c0001307983 */ /* 0x000ea80000300800 */
[----:B------:R0:W-:Y:S04]  /*100e40*/  STL [R1+0x4ff0], R2 ;  /* 0x004ff00201007387 */ /* 0x0001e80000100800 */
[----:B------:R-:W2:Y:S04]  /*100e50*/  LDL.LU R49, [R1+0x560] ;  /* 0x0005600001317983 */ /* 0x000ea80000300800 */
        /* <DEDUP_REMOVED lines=9> */
[----:B------:R-:W-:-:S05]  /*100ef0*/  IADD3 R34, P0, R12, R8, RZ ;  /* 0x000000080c227210 */ /* 0x000fca0007f1e0ff */
[----:B------:R-:W-:-:S05]  /*100f00*/  IMAD.X R35, R13, 0x1, R10, P0 ;  /* 0x000000010d237824 */ /* 0x000fca00000e060a */
[----:B------:R0:W-:Y:S02]  /*100f10*/  STL.64 [R1+0x1270], R34 ;  /* 0x0012702201007387 */ /* 0x0001e40000100a00 */
[----:B0-----:R-:W-:-:S05]  /*100f20*/  IADD3 R34, P0, R12, R9, RZ ;  /* 0x000000090c227210 */ /* 0x001fca0007f1e0ff */
[----:B------:R-:W-:Y:S02]  /*100f30*/  IMAD.X R35, R13, 0x1, R11, P0 ;  /* 0x000000010d237824 */ /* 0x000fe400000e060b */
[----:B------:R-:W-:Y:S01]  /*100f40*/  VIADD R12, R12, UR6 ;  /* 0x000000060c0c7c36 */ /* 0x000fe20008000000 */
[----:B------:R-:W-:Y:S01]  /*100f50*/  ULDC UR6, c[0x0][0x248] ;  /* 0x0000920000067ab9 */ /* 0x000fe20000000800 */
[----:B---3--:R-:W-:-:S05]  /*100f60*/  F2FP.SATFINITE.E5M2.F32.PACK_AB_MERGE_C R42, R42, R47, RZ ;  /* 0x0000002f2a2a723e */ /* 0x008fca00048060ff */
[----:B------:R-:W-:Y:S01]  /*100f70*/  STL [R1+0x800], R42 ;  /* 0x0008002a01007387 */ /* 0x000fe20000100800 */
[----:B----4-:R-:W-:-:S03]  /*100f80*/  F2FP.SATFINITE.E5M2.F32.PACK_AB_MERGE_C R13, R15, R37, RZ ;  /* 0x000000250f0d723e */ /* 0x010fc600048060ff */
[----:B------:R-:W3:Y:S04]  /*100f90*/  LDL.LU R37, [R1+0x4a8] ;  /* 0x0004a80001257983 */ /* 0x000ee80000300800 */
[----:B------:R-:W3:Y:S04]  /*100fa0*/  LDL.LU R15, [R1+0x4ac] ;  /* 0x0004ac00010f7983 */ /* 0x000ee80000300800 */
[----:B------:R-:W-:Y:S04]  /*100fb0*/  STL.64 [R1+0x1268], R34 ;  /* 0x0012682201007387 */ /* 0x000fe80000100a00 */
[----:B------:R0:W-:Y:S02]  /*100fc0*/  STL [R1+0x4fe8], R13 ;  /* 0x004fe80d01007387 */ /* 0x0001e40000100800 */
[----:B0-----:R-:W-:-:S02]  /*100fd0*/  F2FP.SATFINITE.E5M2.F32.PACK_AB_MERGE_C R13, R38, R43, RZ ;  /* 0x0000002b260d723e */ /* 0x001fc400048060ff */
[----:B------:R-:W-:-:S03]  /*100fe0*/  IADD3 R34, P0, R12, R4, RZ ;  /* 0x000000040c227210 */ /* 0x000fc60007f1e0ff */
[----:B------:R0:W-:Y:S02]  /*100ff0*/  STL [R1+0x5008], R13 ;  /* 0x0050080d01007387 */ /* 0x0001e40000100800 */
[----:B0-----:R-:W-:-:S05]  /*101000*/  SHF.R.S32.HI R13, RZ, 0x1f, R12 ;  /* 0x0000001fff0d7819 */ /* 0x001fca000001140c */
[----:B------:R-:W-:Y:S01]  /*101010*/  IMAD.X R35, R13, 0x1, R5, P0 ;  /* 0x000000010d237824 */ /* 0x000fe200000e0605 */
[----:B--2---:R-:W-:-:S05]  /*101020*/  F2FP.SATFINITE.E5M2.F32.PACK_AB_MERGE_C R36, R46, R36, RZ ;  /* 0x000000242e24723e */ /* 0x004fca00048060ff */
[----:B------:R0:W-:Y:S04]  /*101030*/  STL [R1+0x5000], R36 ;  /* 0x0050002401007387 */ /* 0x0001e80000100800 */
[----:B0-----:R-:W2:Y:S04]  /*101040*/  LDL.LU R36, [R1+0x2a0] ;  /* 0x0002a00001247983 */ /* 0x001ea80000300800 */
[----:B------:R-:W2:Y:S01]  /*101050*/  LDL.LU R46, [R1+0x2a4] ;  /* 0x0002a400012e7983 */ /* 0x000ea20000300800 */
[----:B------:R-:W-:-:S03]  /*101060*/  F2FP.SATFINITE.E5M2.F32.PACK_AB_MERGE_C R0, R0, R52, RZ ;  /* 0x000000340000723e */ /* 0x000fc600048060ff */
[----:B------:R0:W-:Y:S04]  /*101070*/  STL.64 [R1+0x1260], R34 ;  /* 0x0012602201007387 */ /* 0x0001e80000100a00 */
[----:B------:R1:W-:Y:S04]  /*101080*/  STL [R1+0x502c], R0 ;  /* 0x00502c0001007387 */ /* 0x0003e80000100800 */
[----:B------:R-:W4:Y:S01]  /*101090*/  LDL.LU R52, [R1+0x480] ;  /* 0x0004800001347983 */ /* 0x000f220000300800 */
[----:B0-----:R-:W-:-:S03]  /*1010a0*/  IADD3 R34, P0, R12, R6, RZ ;  /* 0x000000060c227210 */ /* 0x001fc60007f1e0ff */
[----:B-1----:R-:W4:Y:S02]  /*1010b0*/  LDL.LU R0, [R1+0x484] ;  /* 0x0004840001007983 */ /* 0x002f240000300800 */
[----:B------:R-:W-:Y:S01]  /*1010c0*/  IMAD.X R35, R13, 0x1, R7, P0 ;  /* 0x000000010d237824 */ /* 0x000fe200000e0607 */
[----:B------:R-:W-:-:S05]  /*1010d0*/  F2FP.SATFINITE.E5M2.F32.PACK_AB_MERGE_C R38, R48, R39, RZ ;  /* 0x000000273026723e */ /* 0x000fca00048060ff */
[----:B------:R-:W-:Y:S04]  /*1010e0*/  STL [R1+0x5028], R38 ;  /* 0x0050282601007387 */ /* 0x000fe80000100800 */
[----:B------:R0:W-:Y:S02]  /*1010f0*/  STL.64 [R1+0x1258], R34 ;  /* 0x0012582201007387 */ /* 0x0001e40000100a00 */
[----:B0-----:R-:W-:Y:S02]  /*101100*/  F2FP.SATFINITE.E5M2.F32.PACK_AB_MERGE_C R35, R2, R49, RZ ;  /* 0x000000310223723e */ /* 0x001fe400048060ff */
[----:B------:R-:W-:Y:S02]  /*101110*/  IADD3 R2, P0, R12, R8, RZ ;  /* 0x000000080c027210 */ /* 0x000fe40007f1e0ff */
        /* <DEDUP_REMOVED lines=9> */
[----:B------:R0:W-:Y:S04]  /*1011b0*/  STL.64 [R1+0x1248], R2 ;  /* 0x0012480201007387 */ /* 0x0001e80000100a00 */
[----:B------:R-:W4:Y:S01]  /*1011c0*/  LDL.LU R47, [R1+0x488] ;  /* 0x00048800012f7983 */ /* 0x000f220000300800 */
[----:B0-----:R-:W-:Y:S02]  /*1011d0*/  F2FP.SATFINITE.E5M2.F32.PACK_AB_MERGE_C R3, R32, R61, RZ ;  /* 0x0000003d2003723e */ /* 0x001fe400048060ff */
[----:B------:R-:W-:-:S03]  /*1011e0*/  F2FP.SATFINITE.E5M2.F32.PACK_AB_MERGE_C R2, R60, R33, RZ ;  /* 0x000000213c02723e */ /* 0x000fc600048060ff */
[----:B------:R-:W-:Y:S04]  /*1011f0*/  STL [R1+0x50dc], R3 ;  /* 0x0050dc0301007387 */ /* 0x000fe80000100800 */
[----:B------:R-:W4:Y:S04]  /*101200*/  LDL.LU R60, [R1+0x48c] ;  /* 0x00048c00013c7983 */ /* 0x000f280000300800 */
[----:B------:R3:W-:Y:S04]  /*101210*/  STL [R1+0x505c], R2 ;  /* 0x00505c0201007387 */ /* 0x0007e80000100800 */
[----:B------:R-:W4:Y:S04]  /*101220*/  LDL.LU R34, [R1+0x460] ;  /* 0x0004600001227983 */ /* 0x000f280000300800 */
[----:B------:R-:W4:Y:S04]  /*101230*/  LDL.LU R35, [R1+0x464] ;  /* 0x0004640001237983 */ /* 0x000f280000300800 */
[----:B------:R-:W4:Y:S04]  /*101240*/  LDL.LU R42, [R1+0x468] ;  /* 0x00046800012a7983 */ /* 0x000f280000300800 */
[----:B------:R-:W4:Y:S01]  /*101250*/  LDL.LU R43, [R1+0x46c] ;  /* 0x00046c00012b7983 */ /* 0x000f220000300800 */
[----:B------:R-:W-:Y:S01]  /*101260*/  VIADD R12, R12, UR6 ;  /* 0x000000060c0c7c36 */ /* 0x000fe20008000000 */
[----:B------:R-:W-:-:S04]  /*101270*/  ULDC UR6, c[0x0][0x248] ;  /* 0x0000920000067ab9 */ /* 0x000fc80000000800 */
[----:B------:R-:W-:Y:S02]  /*101280*/  SHF.R.S32.HI R13, RZ, 0x1f, R12 ;  /* 0x0000001fff0d7819 */ /* 0x000fe4000001140c */
[----:B---3--:R-:W-:-:S05]  /*101290*/  F2FP.SATFINITE.E5M2.F32.PACK_AB_MERGE_C R2, R15, R37, RZ ;  /* 0x000000250f02723e */ /* 0x008fca00048060ff */
[----:B------:R0:W-:Y:S04]  /*1012a0*/  STL [R1+0x50e0], R2 ;  /* 0x0050e00201007387 */ /* 0x0001e80000100800 */
[----:B------:R-:W3:Y:S04]  /*1012b0*/  LDL.LU R44, [R1+0x440] ;  /* 0x00044000012c7983 */ /* 0x000ee80000300800 */
[----:B------:R-:W3:Y:S01]  /*1012c0*/  LDL.LU R38, [R1+0x448] ;  /* 0x0004480001267983 */ /* 0x000ee20000300800 */
[----:B0-----:R-:W-:-:S03]  /*1012d0*/  IADD3 R2, P0, R12, R4, RZ ;  /* 0x000000040c027210 */ /* 0x001fc60007f1e0ff */
[----:B------:R-:W3:Y:S02]  /*1012e0*/  LDL.LU R39, [R1+0x44c] ;  /* 0x00044c0001277983 */ /* 0x000ee40000300800 */
[----:B------:R-:W-:Y:S02]  /*1012f0*/  IMAD.X R3, R13, 0x1, R5, P0 ;  /* 0x000000010d037824 */ /* 0x000fe400000e0605 */
[----:B------:R-:W3:Y:S04]  /*101300*/  LDL.LU R37, [R1+0x300] ;  /* 0x0003000001257983 */ /* 0x000ee80000300800 */
[----:B------:R-:W3:Y:S04]  /*101310*/  LDL.LU R15, [R1+0x304] ;  /* 0x00030400010f7983 */ /* 0x000ee80000300800 */
[----:B------:R2:W-:Y:S01]  /*101320*/  STL.64 [R1+0x1240], R2 ;  /* 0x0012400201007387 */ /* 0x0005e20000100a00 */
[----:B------:R-:W-:-:S03]  /*101330*/  IADD3 R32, P0, R12, R6, RZ ;  /* 0x000000060c207210 */ /* 0x000fc60007f1e0ff */
[----:B------:R-:W3:Y:S02]  /*101340*/  LDL.LU R61, [R1+0x308] ;  /* 0x00030800013d7983 */ /* 0x000ee40000300800 */
[----:B------:R-:W-:Y:S01]  /*101350*/  IMAD.X R33, R13, 0x1, R7, P0 ;  /* 0x000000010d217824 */ /* 0x000fe200000e0607 */
[----:B--2---:R-:W-:-:S05]  /*101360*/  F2FP.SATFINITE.E5M2.F32.PACK_AB_MERGE_C R2, R46, R36, RZ ;  /* 0x000000242e02723e */ /* 0x004fca00048060ff */
[----:B------:R-:W-:Y:S04]  /*101370*/  STL [R1+0x516c], R2 ;  /* 0x00516c0201007387 */ /* 0x000fe80000100800 */
[----:B------:R-:W2:Y:S01]  /*101380*/  LDL.LU R46, [R1+0x30c] ;  /* 0x00030c00012e7983 */ /* 0x000ea20000300800 */
[----:B----4-:R-:W-:-:S05]  /*101390*/  F2FP.SATFINITE.E5M2.F32.PACK_AB_MERGE_C R0, R0, R52, RZ ;  /* 0x000000340000723e */ /* 0x010fca00048060ff */
[----:B------:R0:W-:Y:S04]  /*1013a0*/  STL [R1+0x504c], R0 ;  /* 0x00504c0001007387 */ /* 0x0001e80000100800 */
[----:B------:R-:W4:Y:S04]  /*1013b0*/  LDL.LU R48, [R1+0x2d0] ;  /* 0x0002d00001307983 */ /* 0x000f280000300800 */
[----:B------:R-:W4:Y:S04]  /*1013c0*/  LDL.LU R49, [R1+0x2d4] ;  /* 0x0002d40001317983 */ /* 0x000f280000300800 */
[----:B------:R-:W4:Y:S04]  /*1013d0*/  LDL.LU R52, [R1+0x2d8] ;  /* 0x0002d80001347983 */ /* 0x000f280000300800 */
[----:B0-----:R-:W4:Y:S04]  /*1013e0*/  LDL.LU R0, [R1+0x2dc] ;  /* 0x0002dc0001007983 */ /* 0x001f280000300800 */
[----:B------:R-:W4:Y:S04]  /*1013f0*/  LDL.LU R2, [R1+0x2b0] ;  /* 0x0002b00001027983 */ /* 0x000f280000300800 */
[----:B------:R-:W4:Y:S04]  /*101400*/  LDL.LU R3, [R1+0x2b4] ;  /* 0x0002b40001037983 */ /* 0x000f280000300800 */
[----:B------:R-:W4:Y:S04]  /*101410*/  LDL.LU R50, [R1+0x2b8] ;  /* 0x0002b80001327983 */ /* 0x000f280000300800 */
[----:B------:R-:W4:Y:S04]  /*101420*/  LDL.LU R51, [R1+0x2bc] ;  /* 0x0002bc0001337983 */ /* 0x000f280000300800 */
[----:B------:R0:W-:Y:S04]  /*101430*/  STL.64 [R1+0x1238], R32 ;  /* 0x0012382001007387 */ /* 0x0001e80000100a00 */
[----:B0-----:R-:W4:Y:S04]  /*101440*/  LDL.LU R32, [R1+0x2a8] ;  /* 0x0002a80001207983 */ /* 0x001f280000300800 */
[----:B------:R-:W4:Y:S04]  /*101450*/  LDL.LU R33, [R1+0x2ac] ;  /* 0x0002ac0001217983 */ /* 0x000f280000300800 */
[----:B------:R-:W4:Y:S01]  /*101460*/  LDL.LU R36, [R1+0x4c58] ;  /* 0x004c580001247983 */ /* 0x000f220000300800 */
[----:B------:R-:W-:-:S03]  /*101470*/  F2FP.SATFINITE.E5M2.F32.PACK_AB_MERGE_C R60, R60, R47, RZ ;  /* 0x0000002f3c3c723e */ /* 0x000fc600048060ff */
[----:B------:R-:W4:Y:S04]  /*101480*/  LDL.LU R47, [R1+0x5a80] ;  /* 0x005a8000012f7983 */ /* 0x000f280000300800 */
[----:B------:R0:W-:Y:S01]  /*101490*/  STL [R1+0x50e8], R60 ;  /* 0x0050e83c01007387 */ /* 0x0001e20000100800 */
[----:B------:R-:W-:Y:S02]  /*1014a0*/  F2FP.SATFINITE.E5M2.F32.PACK_AB_MERGE_C R35, R35, R34, RZ ;  /* 0x000000222323723e */ /* 0x000fe400048060ff */
[C---:B------:R-:W-:Y:S01]  /*1014b0*/  IADD3 R34, P0, R12.reuse, R8, RZ ;  /* 0x000000080c227210 */ /* 0x040fe20007f1e0ff */
[----:B0-----:R-:W4:Y:S04]  /*1014c0*/  LDL.LU R60, [R1+0xa0] ;  /* 0x0000a000013c7983 */ /* 0x001f280000300800 */
[----:B------:R0:W-:Y:S01]  /*1014d0*/  STL [R1+0x5040], R35 ;  /* 0x0050402301007387 */ /* 0x0001e20000100800 */
[----:B------:R-:W-:Y:S01]  /*1014e0*/  F2FP.SATFINITE.E5M2.F32.PACK_AB_MERGE_C R43, R43, R42, RZ ;  /* 0x0000002a2b2b723e */ /* 0x000fe200048060ff */
[----:B0-----:R-:W-:Y:S01]  /*1014f0*/  IMAD.X R35, R13, 0x1, R10, P0 ;  /* 0x000000010d237824 */ /* 0x001fe200000e060a */
[----:B------:R-:W-:-:S04]  /*101500*/  IADD3 R42, P0, R12, R9, RZ ;  /* 0x000000090c2a7210 */ /* 0x000fc80007f1e0ff */
[----:B------:R0:W-:Y:S04]  /*101510*/  STL.64 [R1+0x1230], R34 ;  /* 0x0012302201007387 */ /* 0x0001e80000100a00 */
[----:B0-----:R-:W4:Y:S04]  /*101520*/  LDL.LU.64 R34, [R1+0x5a78] ;  /* 0x005a780001227983 */ /* 0x001f280000300a00 */
[----:B------:R0:W-:Y:S02]  /*101530*/  STL [R1+0x50f8], R43 ;  /* 0x0050f82b01007387 */ /* 0x0001e40000100800 */
[----:B0-----:R-:W-:-:S05]  /*101540*/  IMAD.X R43, R13, 0x1, R11, P0 ;  /* 0x000000010d2b7824 */ /* 0x001fca00000e060b */
[----:B------:R0:W-:Y:S04]  /*101550*/  STL.64 [R1+0x1228], R42 ;  /* 0x0012282a01007387 */ /* 0x0001e80000100a00 */
[----:B0-----:R-:W4:Y:S04]  /*101560*/  LDL.LU.64 R42, [R1+0x5a70] ;  /* 0x005a7000012a7983 */ /* 0x001f280000300a00 */
[----:B------:R-:W4:Y:S01]  /*101570*/  LDL.LU R13, [R1+0x444] ;  /* 0x00044400010d7983 */ /* 0x000f220000300800 */
[----:B------:R-:W-:Y:S01]  /*101580*/  VIADD R12, R12, UR6 ;  /* 0x000000060c0c7c36 */ /* 0x000fe20008000000 */
[----:B------:R-:W-:Y:S01]  /*101590*/  ULDC UR6, c[0x0][0x248] ;  /* 0x0000920000067ab9 */ /* 0x000fe20000000800 */
[----:B---3--:R-:W-:-:S02]  /*1015a0*/  F2FP.SATFINITE.E5M2.F32.PACK_AB_MERGE_C R15, R15, R37, RZ ;  /* 0x000000250f0f723e */ /* 0x008fc400048060ff */
[----:B--2---:R-:W-:Y:S02]  /*1015b0*/  F2FP.SATFINITE.E5M2.F32.PACK_AB_MERGE_C R46, R46, R61, RZ ;  /* 0x0000003d2e2e723e */ /* 0x004fe400048060ff */
[----:B----4-:R-:W-:Y:S02]  /*1015c0*/  F2FP.SATFINITE.E5M2.F32.PACK_AB_MERGE_C R49, R49, R48, RZ ;  /* 0x000000303131723e */ /* 0x010fe400048060ff */
[----:B------:R-:W-:Y:S02]  /*1015d0*/  F2FP.SATFINITE.E5M2.F32.PACK_AB_MERGE_C R0, R0, R52, RZ ;  /* 0x000000340000723e */ /* 0x000fe400048060ff */
[----:B------:R-:W-:Y:S02]  /*1015e0*/  F2FP.SATFINITE.E5M2.F32.PACK_AB_MERGE_C R13, R13, R44, RZ ;  /* 0x0000002c0d0d723e */ /* 0x000fe400048060ff */
[----:B------:R-:W2:Y:S04]  /*1015f0*/  LDL.LU R44, [R1+0x5a68] ;  /* 0x005a6800012c7983 */ /* 0x000ea80000300800 */
[----:B------:R0:W-:Y:S02]  /*101600*/  STL [R1+0x5024], R13 ;  /* 0x0050240d01007387 */ /* 0x0001e40000100800 */
[----:B0-----:R-:W-:-:S02]  /*101610*/  F2FP.SATFINITE.E5M2.F32.PACK_AB_MERGE_C R13, R39, R38, RZ ;  /* 0x00000026270d723e */ /* 0x001fc400048060ff */
[----:B------:R-:W-:-:S03]  /*101620*/  IADD3 R38, P0, R12, R4, RZ ;  /* 0x000000040c267210 */ /* 0x000fc60007f1e0ff */
[----:B------:R0:W-:Y:S02]  /*101630*/  STL [R1+0x5104], R13 ;  /* 0x0051040d01007387 */ /* 0x0001e40000100800 */
[----:B0-----:R-:W-:Y:S02]  /*101640*/  SHF.R.S32.HI R13, RZ, 0x1f, R12 ;  /* 0x0000001fff0d7819 */ /* 0x001fe4000001140c */
[----:B------:R-:W-:Y:S03]  /*101650*/  STL [R1+0x500c], R15 ;  /* 0x00500c0f01007387 */ /* 0x000fe60000100800 */
[----:B------:R-:W-:Y:S01]  /*101660*/  IMAD.X R39, R13, 0x1, R5, P0 ;  /* 0x000000010d277824 */ /* 0x000fe200000e0605 */
[----:B------:R-:W-:-:S04]  /*101670*/  IADD3 R48, P0, R12, R6, RZ ;  /* 0x000000060c307210 */ /* 0x000fc80007f1e0ff */
[----:B------:R0:W-:Y:S04]  /*101680*/  STL.64 [R1+0x1220], R38 ;  /* 0x0012202601007387 */ /* 0x0001e80000100a00 */
[----:B0-----:R-:W3:Y:S04]  /*101690*/  LDL.LU.64 R38, [R1+0x5a60] ;  /* 0x005a600001267983 */ /* 0x001ee80000300a00 */
[----:B------:R-:W4:Y:S04]  /*1016a0*/  LDL.LU R37, [R1+0x4c5c] ;  /* 0x004c5c0001257983 */ /* 0x000f280000300800 */
[----:B------:R-:W2:Y:S04]  /*1016b0*/  LDL.LU R15, [R1+0x9c] ;  /* 0x00009c00010f7983 */ /* 0x000ea80000300800 */
[----:B------:R-:W3:Y:S04]  /*1016c0*/  LDL.LU R61, [R1+0x5a5c] ;  /* 0x005a5c00013d7983 */ /* 0x000ee80000300800 */
[----:B------:R0:W-:Y:S04]  /*1016d0*/  STL [R1+0x5110], R46 ;  /* 0x0051102e01007387 */ /* 0x0001e80000100800 */
[----:B0-----:R-:W4:Y:S04]  /*1016e0*/  LDL.LU R46, [R1+0x5a58] ;  /* 0x005a5800012e7983 */ /* 0x001f280000300800 */
[----:B------:R0:W-:Y:S02]  /*1016f0*/  STL [R1+0x511c], R49 ;  /* 0x00511c3101007387 */ /* 0x0001e40000100800 */
[----:B0-----:R-:W-:-:S05]  /*101700*/  IMAD.X R49, R13, 0x1, R7, P0 ;  /* 0x000000010d317824 */ /* 0x001fca00000e0607 */
[----:B------:R0:W-:Y:S04]  /*101710*/  STL.64 [R1+0x1218], R48 ;  /* 0x0012183001007387 */ /* 0x0001e80000100a00 */
[----:B0-----:R-:W3:Y:S04]  /*101720*/  LDL.LU.64 R48, [R1+0x5a50] ;  /* 0x005a500001307983 */ /* 0x001ee80000300a00 */
[----:B------:R-:W2:Y:S04]  /*101730*/  LDL.LU R52, [R1+0x5a48] ;  /* 0x005a480001347983 */ /* 0x000ea80000300800 */
[----:B------:R0:W-:Y:S04]  /*101740*/  STL [R1+0x5118], R0 ;  /* 0x0051180001007387 */ /* 0x0001e80000100800 */
[----:B0-----:R-:W4:Y:S01]  /*101750*/  LDL.LU R0, [R1+0x5a44] ;  /* 0x005a440001007983 */ /* 0x001f220000300800 */
[----:B------:R-:W-:-:S02]  /*101760*/  F2FP.SATFINITE.E5M2.F32.PACK_AB_MERGE_C R3, R3, R2, RZ ;  /* 0x000000020303723e */ /* 0x000fc400048060ff */
[----:B------:R-:W-:-:S03]  /*101770*/  IADD3 R2, P0, R12, R8, RZ ;  /* 0x000000080c027210 */ /* 0x000fc60007f1e0ff */
[----:B------:R0:W-:Y:S02]  /*101780*/  STL [R1+0x5130], R3 ;  /* 0x0051300301007387 */ /* 0x0001e40000100800 */
[----:B0-----:R-:W-:-:S05]  /*101790*/  IMAD.X R3, R13, 0x1, R10, P0 ;  /* 0x000000010d037824 */ /* 0x001fca00000e060a */
[----:B------:R0:W-:Y:S01]  /*1017a0*/  STL.64 [R1+0x1210], R2 ;  /* 0x0012100201007387 */ /* 0x0001e20000100a00 */
[----:B------:R-:W-:Y:S02]  /*1017b0*/  F2FP.SATFINITE.E5M2.F32.PACK_AB_MERGE_C R50, R51, R50, RZ ;  /* 0x000000323332723e */ /* 0x000fe400048060ff */
[----:B0-----:R-:W-:-:S03]  /*1017c0*/  IADD3 R2, P0, R12, R9, RZ ;  /* 0x000000090c027210 */ /* 0x001fc60007f1e0ff */
[----:B------:R-:W-:Y:S02]  /*1017d0*/  STL [R1+0x512c], R50 ;  /* 0x00512c3201007387 */ /* 0x000fe40000100800 */
[----:B------:R-:W-:-:S05]  /*1017e0*/  IMAD.X R3, R13, 0x1, R11, P0 ;  /* 0x000000010d037824 */ /* 0x000fca00000e060b */
[----:B------:R0:W-:Y:S02]  /*1017f0*/  STL.64 [R1+0x1208], R2 ;  /* 0x0012080201007387 */ /* 0x0001e40000100a00 */
[----:B0-----:R-:W-:Y:S02]  /*101800*/  F2FP.SATFINITE.E5M2.F32.PACK_AB_MERGE_C R3, R33, R32, RZ ;  /* 0x000000202103723e */ /* 0x001fe400048060ff */
[----:B------:R-:W-:-:S03]  /*101810*/  LOP3.LUT R2, R36, 0xffff, RZ, 0xc0, !PT ;  /* 0x0000ffff24027812 */ /* 0x000fc600078ec0ff */
[----:B------:R0:W-:Y:S02]  /*101820*/  STL [R1+0x5140], R3 ;  /* 0x0051400301007387 */ /* 0x0001e40000100800 */
[----:B0-----:R-:W-:-:S04]  /*101830*/  LOP3.LUT R3, R60, 0xffff, RZ, 0xc0, !PT ;  /* 0x0000ffff3c037812 */ /* 0x001fc800078ec0ff */
[--C-:B------:R-:W-:Y:S02]  /*101840*/  PRMT R33, R2, 0x3340, R3.reuse ;  /* 0x0000334002217816 */ /* 0x100fe40000000003 */
[----:B------:R-:W-:Y:S02]  /*101850*/  SHF.R.U32.HI R2, RZ, 0x8, R2 ;  /* 0x00000008ff027819 */ /* 0x000fe40000011602 */
[----:B------:R-:W-:Y:S02]  /*101860*/  SHF.R.U32.HI R3, RZ, 0x8, R3 ;  /* 0x00000008ff037819 */ /* 0x000fe40000011603 */
[----:B------:R-:W-:Y:S02]  /*101870*/  LOP3.LUT R2, R2, 0xffff, RZ, 0xc0, !PT ;  /* 0x0000ffff02027812 */ /* 0x000fe400078ec0ff */
[----:B------:R-:W-:Y:S02]  /*101880*/  LOP3.LUT R3, R3, 0xffff, RZ, 0xc0, !PT ;  /* 0x0000ffff03037812 */ /* 0x000fe400078ec0ff */
[----:B--2---:R-:W-:-:S02]  /*101890*/  LOP3.LUT R32, R52, 0xffff, RZ, 0xc0, !PT ;  /* 0x0000ffff34207812 */ /* 0x004fc400078ec0ff */
[----:B------:R-:W2:Y:S04]  /*1018a0*/  LDL.LU R52, [R1+0x5a40] ;  /* 0x005a400001347983 */ /* 0x000ea80000300800 */
[----:B------:R-:W3:Y:S01]  /*1018b0*/  LDL.LU R36, [R1+0x264] ;  /* 0x0002640001247983 */ /* 0x000ee20000300800 */
[----:B----4-:R-:W-:-:S04]  /*1018c0*/  PRMT R13, R32, 0x3340, R0 ;  /* 0x00003340200d7816 */ /* 0x010fc80000000000 */
[----:B------:R-:W-:-:S05]  /*1018d0*/  PRMT R13, R33, 0x5410, R13 ;  /* 0x00005410210d7816 */ /* 0x000fca000000000d */
[----:B------:R0:W-:Y:S04]  /*1018e0*/  STL [R1+0x5668], R13 ;  /* 0x0056680d01007387 */ /* 0x0001e80000100800 */
[----:B------:R-:W4:Y:S01]  /*1018f0*/  LDL.LU R60, [R1+0x74] ;  /* 0x00007400013c7983 */ /* 0x000f220000300800 */
[----:B0-----:R-:W-:Y:S02]  /*101900*/  SHF.R.U32.HI R13, RZ, 0x8, R32 ;  /* 0x00000008ff0d7819 */ /* 0x001fe40000011620 */
[----:B------:R-:W-:Y:S02]  /*101910*/  PRMT R32, R2, 0x3340, R3 ;  /* 0x0000334002207816 */ /* 0x000fe40000000003 */
[----:B------:R-:W-:-:S04]  /*101920*/  LOP3.LUT R13, R13, 0xffff, RZ, 0xc0, !PT ;  /* 0x0000ffff0d0d7812 */ /* 0x000fc800078ec0ff */
[----:B------:R-:W-:Y:S01]  /*101930*/  PRMT R3, R13, 0x3340, R0 ;  /* 0x000033400d037816 */ /* 0x000fe20000000000 */
[----:B------:R0:W-:Y:S01]  /*101940*/  STL [R1+0x884], R32 ;  /* 0x0008842001007387 */ /* 0x0001e20000100800 */
[----:B------:R-:W-:-:S03]  /*101950*/  LOP3.LUT R2, R46, 0xffff, RZ, 0xc0, !PT ;  /* 0x0000ffff2e027812 */ /* 0x000fc600078ec0ff */
[----:B------:R-:W2:Y:S04]  /*101960*/  LDL.LU R46, [R1+0x5a3c] ;  /* 0x005a3c00012e7983 */ /* 0x000ea80000300800 */
[----:B------:R1:W-:Y:S01]  /*101970*/  STL [R1+0x2b8], R3 ;  /* 0x0002b80301007387 */ /* 0x0003e20000100800 */
[----:B0-----:R-:W-:Y:S02]  /*101980*/  LOP3.LUT R32, R15, 0xffff, RZ, 0xc0, !PT ;  /* 0x0000ffff0f207812 */ /* 0x001fe400078ec0ff */
[----:B------:R-:W-:Y:S02]  /*101990*/  PRMT R13, R2, 0x3340, R0 ;  /* 0x00003340020d7816 */ /* 0x000fe40000000000 */
[----:B-1----:R-:W-:Y:S02]  /*1019a0*/  LOP3.LUT R3, R37, 0xffff, RZ, 0xc0, !PT ;  /* 0x0000ffff25037812 */ /* 0x002fe400078ec0ff */
[----:B------:R-:W2:Y:S02]  /*1019b0*/  LDL.LU R37, [R1+0x260] ;  /* 0x0002600001257983 */ /* 0x000ea40000300800 */
[----:B------:R-:W-:-:S04]  /*1019c0*/  PRMT R15, R3, 0x3340, R32 ;  /* 0x00003340030f7816 */ /* 0x000fc80000000020 */
[----:B------:R-:W-:-:S05]  /*1019d0*/  PRMT R15, R15, 0x5410, R13 ;  /* 0x000054100f0f7816 */ /* 0x000fca000000000d */
[----:B------:R0:W-:Y:S04]  /*1019e0*/  STL [R1+0x5660], R15 ;  /* 0x0056600f01007387 */ /* 0x0001e80000100800 */
[----:B0-----:R-:W2:Y:S01]  /*1019f0*/  LDL.LU R15, [R1+0x70] ;  /* 0x00007000010f7983 */ /* 0x001ea20000300800 */
[----:B------:R-:W-:Y:S01]  /*101a00*/  VIADD R12, R12, UR6 ;  /* 0x000000060c0c7c36 */ /* 0x000fe20008000000 */
[----:B------:R-:W-:Y:S01]  /*101a10*/  SHF.R.U32.HI R3, RZ, 0x8, R3 ;  /* 0x00000008ff037819 */ /* 0x000fe20000011603 */
[----:B------:R-:W-:Y:S01]  /*101a20*/  ULDC UR6, c[0x0][0x248] ;  /* 0x0000920000067ab9 */ /* 0x000fe20000000800 */
[----:B------:R-:W-:Y:S02]  /*101a30*/  SHF.R.U32.HI R32, RZ, 0x8, R32 ;  /* 0x00000008ff207819 */ /* 0x000fe40000011620 */
[----:B------:R-:W-:-:S02]  /*101a40*/  SHF.R.U32.HI R2, RZ, 0x8, R2 ;  /* 0x00000008ff027819 */ /* 0x000fc40000011602 */
[----:B------:R-:W-:Y:S02]  /*101a50*/  SHF.R.S32.HI R13, RZ, 0x1f, R12 ;  /* 0x0000001fff0d7819 */ /* 0x000fe4000001140c */
[----:B------:R-:W-:Y:S02]  /*101a60*/  IADD3 R50, P0, R12, R4, RZ ;  /* 0x000000040c327210 */ /* 0x000fe40007f1e0ff */
[----:B------:R-:W-:Y:S02]  /*101a70*/  LOP3.LUT R3, R3, 0xffff, RZ, 0xc0, !PT ;  /* 0x0000ffff03037812 */ /* 0x000fe400078ec0ff */
[----:B------:R-:W-:Y:S02]  /*101a80*/  LOP3.LUT R32, R32, 0xffff, RZ, 0xc0, !PT ;  /* 0x0000ffff20207812 */ /* 0x000fe400078ec0ff */
[----:B------:R-:W-:Y:S01]  /*101a90*/  LOP3.LUT R2, R2, 0xffff, RZ, 0xc0, !PT ;  /* 0x0000ffff02027812 */ /* 0x000fe200078ec0ff */
[----:B------:R-:W-:Y:S01]  /*101aa0*/  IMAD.X R51, R13, 0x1, R5, P0 ;  /* 0x000000010d337824 */ /* 0x000fe200000e0605 */
[----:B------:R-:W-:-:S02]  /*101ab0*/  PRMT R32, R3, 0x3340, R32 ;  /* 0x0000334003207816 */ /* 0x000fc40000000020 */
[----:B------:R-:W-:Y:S02]  /*101ac0*/  PRMT R3, R2, 0x3340, R0 ;  /* 0x0000334002037816 */ /* 0x000fe40000000000 */
[----:B------:R-:W-:Y:S04]  /*101ad0*/  STL.64 [R1+0x1200], R50 ;  /* 0x0012003201007387 */ /* 0x000fe80000100a00 */
[----:B------:R0:W-:Y:S04]  /*101ae0*/  STL [R1+0x624], R32 ;  /* 0x0006242001007387 */ /* 0x0001e80000100800 */
[----:B------:R4:W-:Y:S01]  /*101af0*/  STL [R1+0x2b4], R3 ;  /* 0x0002b40301007387 */ /* 0x0009e20000100800 */
[----:B------:R-:W-:-:S04]  /*101b00*/  LOP3.LUT R33, R14, 0xffff, RZ, 0xc0, !PT ;  /* 0x0000ffff0e217812 */ /* 0x000fc800078ec0ff */
[----:B------:R-:W-:Y:S02]  /*101b10*/  PRMT R14, R33, 0x3340, R0 ;  /* 0x00003340210e7816 */ /* 0x000fe40000000000 */
[----:B---3--:R-:W-:Y:S02]  /*101b20*/  LOP3.LUT R2, R36, 0xffff, RZ, 0xc0, !PT ;  /* 0x0000ffff24027812 */ /* 0x008fe400078ec0ff */
[----:B------:R-:W3:Y:S04]  /*101b30*/  LDL.LU R36, [R1+0x4c60] ;  /* 0x004c600001247983 */ /* 0x000ee80000300800 */
[----:B0-----:R-:W3:Y:S01]  /*101b40*/  LDL.LU R32, [R1+0xa4] ;  /* 0x0000a40001207983 */ /* 0x001ee20000300800 */
[----:B----4-:R-:W-:-:S04]  /*101b50*/  LOP3.LUT R3, R60, 0xffff, RZ, 0xc0, !PT ;  /* 0x0000ffff3c037812 */ /* 0x010fc800078ec0ff */
[--C-:B------:R-:W-:Y:S02]  /*101b60*/  PRMT R50, R2, 0x3340, R3.reuse ;  /* 0x0000334002327816 */ /* 0x100fe40000000003 */
[----:B------:R-:W-:Y:S02]  /*101b70*/  SHF.R.U32.HI R2, RZ, 0x8, R2 ;  /* 0x00000008ff027819 */ /* 0x000fe40000011602 */
[----:B------:R-:W-:Y:S02]  /*101b80*/  PRMT R14, R50, 0x5410, R14 ;  /* 0x00005410320e7816 */ /* 0x000fe4000000000e */
[----:B------:R-:W-:Y:S02]  /*101b90*/  SHF.R.U32.HI R3, RZ, 0x8, R3 ;  /* 0x00000008ff037819 */ /* 0x000fe40000011603 */
[----:B------:R-:W-:Y:S02]  /*101ba0*/  IADD3 R50, P0, R12, R6, RZ ;  /* 0x000000060c327210 */ /* 0x000fe40007f1e0ff */
[----:B------:R-:W-:-:S02]  /*101bb0*/  LOP3.LUT R2, R2, 0xffff, RZ, 0xc0, !PT ;  /* 0x0000ffff02027812 */ /* 0x000fc400078ec0ff */
[----:B------:R-:W-:Y:S01]  /*101bc0*/  LOP3.LUT R3, R3, 0xffff, RZ, 0xc0, !PT ;  /* 0x0000ffff03037812 */ /* 0x000fe200078ec0ff */
[----:B------:R-:W-:Y:S01]  /*101bd0*/  IMAD.X R51, R13, 0x1, R7, P0 ;  /* 0x000000010d337824 */ /* 0x000fe200000e0607 */
[----:B------:R0:W-:Y:S02]  /*101be0*/  STL [R1+0x565c], R14 ;  /* 0x00565c0e01007387 */ /* 0x0001e40000100800 */
[----:B------:R-:W-:Y:S02]  /*101bf0*/  PRMT R3, R2, 0x3340, R3 ;  /* 0x0000334002037816 */ /* 0x000fe40000000003 */
[----:B------:R-:W-:Y:S01]  /*101c00*/  STL.64 [R1+0x11f8], R50 ;  /* 0x0011f83201007387 */ /* 0x000fe20000100a00 */
[----:B0-----:R-:W-:-:S03]  /*101c10*/  SHF.R.U32.HI R14, RZ, 0x8, R33 ;  /* 0x00000008ff0e7819 */ /* 0x001fc60000011621 */
[----:B------:R-:W4:Y:S01]  /*101c20*/  LDL.LU R33, [R1+0x4c64] ;  /* 0x004c640001217983 */ /* 0x000f220000300800 */
[----:B------:R-:W-:-:S03]  /*101c30*/  LOP3.LUT R14, R14, 0xffff, RZ, 0xc0, !PT ;  /* 0x0000ffff0e0e7812 */ /* 0x000fc600078ec0ff */
[----:B------:R2:W-:Y:S01]  /*101c40*/  STL [R1+0x468], R3 ;  /* 0x0004680301007387 */ /* 0x0005e20000100800 */
[----:B------:R-:W-:-:S03]  /*101c50*/  PRMT R2, R14, 0x3340, R0 ;  /* 0x000033400e027816 */ /* 0x000fc60000000000 */
[----:B------:R-:W4:Y:S01]  /*101c60*/  LDL.LU R60, [R1+0xa8] ;  /* 0x0000a800013c7983 */ /* 0x000f220000300800 */
[----:B------:R-:W-:-:S03]  /*101c70*/  LOP3.LUT R14, R16, 0xffff, RZ, 0xc0, !PT ;  /* 0x0000ffff100e7812 */ /* 0x000fc600078ec0ff */
[----:B------:R0:W-:Y:S01]  /*101c80*/  STL [R1+0x2b0], R2 ;  /* 0x0002b00201007387 */ /* 0x0001e20000100800 */
[----:B--2---:R-:W-:-:S03]  /*101c90*/  LOP3.LUT R3, R37, 0xffff, RZ, 0xc0, !PT ;  /* 0x0000ffff25037812 */ /* 0x004fc600078ec0ff */
[----:B------:R1:W-:Y:S01]  /*101ca0*/  STL [R1+0x5690], R14 ;  /* 0x0056900e01007387 */ /* 0x0003e20000100800 */
[----:B------:R-:W-:Y:S02]  /*101cb0*/  IADD3 R50, P0, R12, R8, RZ ;  /* 0x000000080c327210 */ /* 0x000fe40007f1e0ff */
[----:B0-----:R-:W-:Y:S02]  /*101cc0*/  LOP3.LUT R2, R15, 0xffff, RZ, 0xc0, !PT ;  /* 0x0000ffff0f027812 */ /* 0x001fe400078ec0ff */
[----:B-1----:R-:W-:Y:S02]  /*101cd0*/  PRMT R14, R14, 0x3340, R0 ;  /* 0x000033400e0e7816 */ /* 0x002fe40000000000 */
[----:B------:R-:W-:Y:S01]  /*101ce0*/  PRMT R16, R3, 0x3340, R2 ;  /* 0x0000334003107816 */ /* 0x000fe20000000002 */
[----:B------:R-:W-:-:S03]  /*101cf0*/  IMAD.X R51, R13, 0x1, R10, P0 ;  /* 0x000000010d337824 */ /* 0x000fc600000e060a */
[----:B------:R-:W-:-:S05]  /*101d00*/  PRMT R14, R16, 0x5410, R14 ;  /* 0x00005410100e7816 */ /* 0x000fca000000000e */
[----:B------:R0:W-:Y:S04]  /*101d10*/  STL [R1+0x5658], R14 ;  /* 0x0056580e01007387 */ /* 0x0001e80000100800 */
[----:B------:R-:W-:Y:S04]  /*101d20*/  STL.64 [R1+0x11f0], R50 ;  /* 0x0011f03201007387 */ /* 0x000fe80000100a00 */
[----:B------:R-:W2:Y:S04]  /*101d30*/  LDL.LU R37, [R1+0x268] ;  /* 0x0002680001257983 */ /* 0x000ea80000300800 */
[----:B------:R-:W2:Y:S01]  /*101d40*/  LDL.LU R15, [R1+0x78] ;  /* 0x00007800010f7983 */ /* 0x000ea20000300800 */
[----:B------:R-:W-:-:S02]  /*101d50*/  SHF.R.U32.HI R16, RZ, 0x8, R3 ;  /* 0x00000008ff107819 */ /* 0x000fc40000011603 */
[----:B0-----:R-:W-:Y:S02]  /*101d60*/  SHF.R.U32.HI R14, RZ, 0x8, R2 ;  /* 0x00000008ff0e7819 */ /* 0x001fe40000011602 */
[----:B------:R-:W-:Y:S02]  /*101d70*/  LOP3.LUT R16, R16, 0xffff, RZ, 0xc0, !PT ;  /* 0x0000ffff10107812 */ /* 0x000fe400078ec0ff */
[----:B------:R-:W-:-:S04]  /*101d80*/  LOP3.LUT R14, R14, 0xffff, RZ, 0xc0, !PT ;  /* 0x0000ffff0e0e7812 */ /* 0x000fc800078ec0ff */
[----:B------:R-:W-:-:S05]  /*101d90*/  PRMT R2, R16, 0x3340, R14 ;  /* 0x0000334010027816 */ /* 0x000fca000000000e */
[----:B------:R0:W-:Y:S02]  /*101da0*/  STL [R1+0x5520], R2 ;  /* 0x0055200201007387 */ /* 0x0001e40000100800 */
[----:B0-----:R-:W-:-:S05]  /*101db0*/  IADD3 R2, P0, R12, R9, RZ ;  /* 0x000000090c027210 */ /* 0x001fca0007f1e0ff */
[----:B------:R-:W-:Y:S02]  /*101dc0*/  IMAD.X R3, R13, 0x1, R11, P0 ;  /* 0x000000010d037824 */ /* 0x000fe400000e060b */
[----:B------:R-:W-:Y:S01]  /*101dd0*/  VIADD R12, R12, UR6 ;  /* 0x000000060c0c7c36 */ /* 0x000fe20008000000 */
[----:B------:R-:W-:Y:S01]  /*101de0*/  LOP3.LUT R19, R19, 0xffff, RZ, 0xc0, !PT ;  /* 0x0000ffff13137812 */ /* 0x000fe200078ec0ff */
[----:B------:R-:W-:Y:S01]  /*101df0*/  ULDC UR6, c[0x0][0x248] ;  /* 0x0000920000067ab9 */ /* 0x000fe20000000800 */
[----:B---3--:R-:W-:Y:S02]  /*101e00*/  LOP3.LUT R50, R36, 0xffff, RZ, 0xc0, !PT ;  /* 0x0000ffff24327812 */ /* 0x008fe400078ec0ff */
[----:B------:R-:W-:Y:S02]  /*101e10*/  LOP3.LUT R36, R46, 0xffff, RZ, 0xc0, !PT ;  /* 0x0000ffff2e247812 */ /* 0x000fe400078ec0ff */
[----:B------:R-:W-:Y:S01]  /*101e20*/  LOP3.LUT R32, R32, 0xffff, RZ, 0xc0, !PT ;  /* 0x0000ffff20207812 */ /* 0x000fe200078ec0ff */
[----:B------:R-:W3:Y:S01]  /*101e30*/  LDL.LU R46, [R1+0x5a38] ;  /* 0x005a3800012e7983 */ /* 0x000ee20000300800 */
[----:B------:R-:W-:-:S02]  /*101e40*/  PRMT R14, R36, 0x3340, R0 ;  /* 0x00003340240e7816 */ /* 0x000fc40000000000 */
[----:B------:R-:W-:-:S04]  /*101e50*/  PRMT R16, R50, 0x3340, R32 ;  /* 0x0000334032107816 */ /* 0x000fc80000000020 */
[----:B------:R-:W-:Y:S02]  /*101e60*/  PRMT R14, R16, 0x5410, R14 ;  /* 0x00005410100e7816 */ /* 0x000fe4000000000e */
[----:B------:R-:W-:-:S03]  /*101e70*/  SHF.R.U32.HI R13, RZ, 0x8, R32 ;  /* 0x00000008ff0d7819 */ /* 0x000fc60000011620 */
[----:B------:R0:W-:Y:S01]  /*101e80*/  STL [R1+0x5654], R14 ;  /* 0x0056540e01007387 */ /* 0x0001e20000100800 */
[----:B------:R-:W-:Y:S02]  /*101e90*/  LOP3.LUT R13, R13, 0xffff, RZ, 0xc0, !PT ;  /* 0x0000ffff0d0d7812 */ /* 0x000fe400078ec0ff */
[----:B0-----:R-:W-:-:S04]  /*101ea0*/  SHF.R.U32.HI R14, RZ, 0x8, R50 ;  /* 0x00000008ff0e7819 */ /* 0x001fc80000011632 */
[----:B------:R-:W-:Y:S01]  /*101eb0*/  LOP3.LUT R14, R14, 0xffff, RZ, 0xc0, !PT ;  /* 0x0000ffff0e0e7812 */ /* 0x000fe200078ec0ff */
[----:B------:R0:W-:Y:S01]  /*101ec0*/  STL.64 [R1+0x11e8], R2 ;  /* 0x0011e80201007387 */ /* 0x0001e20000100a00 */
[----:B------:R-:W-:Y:S02]  /*101ed0*/  LOP3.LUT R32, R52, 0xffff, RZ, 0xc0, !PT ;  /* 0x0000ffff34207812 */ /* 0x000fe400078ec0ff */
[----:B------:R-:W-:Y:S01]  /*101ee0*/  PRMT R13, R14, 0x3340, R13 ;  /* 0x000033400e0d7816 */ /* 0x000fe2000000000d */
[----:B0-----:R-:W3:Y:S01]  /*101ef0*/  LDL.LU.64 R2, [R1+0x5a30] ;  /* 0x005a300001027983 */ /* 0x001ee20000300a00 */
[----:B----4-:R-:W-:-:S03]  /*101f00*/  LOP3.LUT R33, R33, 0xffff, RZ, 0xc0, !PT ;  /* 0x0000ffff21217812 */ /* 0x010fc600078ec0ff */
[----:B------:R0:W-:Y:S04]  /*101f10*/  STL [R1+0x880], R13 ;  /* 0x0008800d01007387 */ /* 0x0001e80000100800 */
[----:B------:R-:W4:Y:S01]  /*101f20*/  LDL.LU R52, [R1+0x5a28] ;  /* 0x005a280001347983 */ /* 0x000f220000300800 */
[----:B------:R-:W-:-:S03]  /*101f30*/  LOP3.LUT R16, R60, 0xffff, RZ, 0xc0, !PT ;  /* 0x0000ffff3c107812 */ /* 0x000fc600078ec0ff */
[----:B------:R-:W3:Y:S01]  /*101f40*/  LDL.LU R60, [R1+0x26c] ;  /* 0x00026c00013c7983 */ /* 0x000ee20000300800 */
[----:B0-----:R-:W-:Y:S02]  /*101f50*/  PRMT R13, R32, 0x3340, R0 ;  /* 0x00003340200d7816 */ /* 0x001fe40000000000 */
[----:B------:R-:W-:-:S04]  /*101f60*/  PRMT R14, R33, 0x3340, R16 ;  /* 0x00003340210e7816 */ /* 0x000fc80000000010 */
[----:B------:R-:W-:Y:S02]  /*101f70*/  PRMT R50, R14, 0x5410, R13 ;  /* 0x000054100e327816 */ /* 0x000fe4000000000d */
[----:B------:R-:W-:Y:S02]  /*101f80*/  SHF.R.U32.HI R13, RZ, 0x8, R36 ;  /* 0x00000008ff0d7819 */ /* 0x000fe40000011624 */
[----:B------:R-:W-:Y:S02]  /*101f90*/  SHF.R.U32.HI R14, RZ, 0x8, R33 ;  /* 0x00000008ff0e7819 */ /* 0x000fe40000011621 */
[----:B------:R-:W-:Y:S02]  /*101fa0*/  SHF.R.U32.HI R33, RZ, 0x8, R16 ;  /* 0x00000008ff217819 */ /* 0x000fe40000011610 */
[----:B------:R-:W-:Y:S02]  /*101fb0*/  LOP3.LUT R16, R13, 0xffff, RZ, 0xc0, !PT ;  /* 0x0000ffff0d107812 */ /* 0x000fe400078ec0ff */
[----:B------:R-:W-:-:S02]  /*101fc0*/  LOP3.LUT R14, R14, 0xffff, RZ, 0xc0, !PT ;  /* 0x0000ffff0e0e7812 */ /* 0x000fc400078ec0ff */
[----:B------:R-:W-:Y:S02]  /*101fd0*/  LOP3.LUT R13, R33, 0xffff, RZ, 0xc0, !PT ;  /* 0x0000ffff210d7812 */ /* 0x000fe400078ec0ff */
[----:B------:R-:W-:Y:S01]  /*101fe0*/  PRMT R16, R16, 0x3340, R0 ;  /* 0x0000334010107816 */ /* 0x000fe20000000000 */
[----:B------:R-:W-:Y:S01]  /*101ff0*/  STL [R1+0x5650], R50 ;  /* 0x0056503201007387 */ /* 0x000fe20000100800 */
[----:B------:R-:W-:Y:S02]  /*102000*/  PRMT R13, R14, 0x3340, R13 ;  /* 0x000033400e0d7816 */ /* 0x000fe4000000000d */
[----:B------:R-:W-:Y:S01]  /*102010*/  LOP3.LUT R33, R17, 0xffff, RZ, 0xc0, !PT ;  /* 0x0000ffff11217812 */ /* 0x000fe200078ec0ff */
[----:B------:R0:W-:Y:S04]  /*102020*/  STL [R1+0x2ac], R16 ;  /* 0x0002ac1001007387 */ /* 0x0001e80000100800 */
[----:B------:R1:W-:Y:S01]  /*102030*/  STL [R1+0x7a0], R13 ;  /* 0x0007a00d01007387 */ /* 0x0003e20000100800 */
[----:B--2---:R-:W-:-:S02]  /*102040*/  LOP3.LUT R17, R37, 0xffff, RZ, 0xc0, !PT ;  /* 0x0000ffff25117812 */ /* 0x004fc400078ec0ff */
[----:B0-----:R-:W-:Y:S02]  /*102050*/  LOP3.LUT R16, R15, 0xffff, RZ, 0xc0, !PT ;  /* 0x0000ffff0f107812 */ /* 0x001fe400078ec0ff */
[----:B-1----:R-:W-:Y:S01]  /*102060*/  PRMT R13, R33, 0x3340, R0 ;  /* 0x00003340210d7816 */ /* 0x002fe20000000000 */
[----:B------:R-:W2:Y:S01]  /*102070*/  LDL.LU R15, [R1+0x4c68] ;  /* 0x004c6800010f7983 */ /* 0x000ea20000300800 */
[----:B------:R-:W-:Y:S02]  /*102080*/  PRMT R14, R17, 0x3340, R16 ;  /* 0x00003340110e7816 */ /* 0x000fe40000000010 */
[----:B------:R-:W-:Y:S02]  /*102090*/  IADD3 R36, P0, R12, R4, RZ ;  /* 0x000000040c247210 */ /* 0x000fe40007f1e0ff */
[----:B------:R-:W-:Y:S02]  /*1020a0*/  PRMT R14, R14, 0x5410, R13 ;  /* 0x000054100e0e7816 */ /* 0x000fe4000000000d */
[----:B------:R-:W-:-:S05]  /*1020b0*/  SHF.R.S32.HI R13, RZ, 0x1f, R12 ;  /* 0x0000001fff0d7819 */ /* 0x000fca000001140c */
[----:B------:R-:W-:Y:S01]  /*1020c0*/  IMAD.X R37, R13, 0x1, R5, P0 ;  /* 0x000000010d257824 */ /* 0x000fe200000e0605 */
[----:B------:R-:W-:Y:S04]  /*1020d0*/  STL [R1+0x5648], R14 ;  /* 0x0056480e01007387 */ /* 0x000fe80000100800 */
[----:B------:R0:W-:Y:S04]  /*1020e0*/  STL.64 [R1+0x11e0], R36 ;  /* 0x0011e02401007387 */ /* 0x0001e80000100a00 */
[----:B0-----:R-:W2:Y:S01]  /*1020f0*/  LDL.LU R37, [R1+0xac] ;  /* 0x0000ac0001257983 */ /* 0x001ea20000300800 */
[----:B------:R-:W-:-:S02]  /*102100*/  SHF.R.U32.HI R14, RZ, 0x8, R32 ;  /* 0x00000008ff0e7819 */ /* 0x000fc40000011620 */
[----:B------:R-:W-:Y:S02]  /*102110*/  SHF.R.U32.HI R36, RZ, 0x8, R17 ;  /* 0x00000008ff247819 */ /* 0x000fe40000011611 */
[----:B------:R-:W-:Y:S02]  /*102120*/  SHF.R.U32.HI R32, RZ, 0x8, R16 ;  /* 0x00000008ff207819 */ /* 0x000fe40000011610 */
[----:B------:R-:W-:Y:S02]  /*102130*/  LOP3.LUT R17, R14, 0xffff, RZ, 0xc0, !PT ;  /* 0x0000ffff0e117812 */ /* 0x000fe400078ec0ff */
[----:B------:R-:W-:Y:S02]  /*102140*/  LOP3.LUT R16, R36, 0xffff, RZ, 0xc0, !PT ;  /* 0x0000ffff24107812 */ /* 0x000fe400078ec0ff */
[----:B------:R-:W-:Y:S02]  /*102150*/  LOP3.LUT R14, R32, 0xffff, RZ, 0xc0, !PT ;  /* 0x0000ffff200e7812 */ /* 0x000fe400078ec0ff */
[----:B------:R-:W-:-:S02]  /*102160*/  PRMT R17, R17, 0x3340, R0 ;  /* 0x0000334011117816 */ /* 0x000fc40000000000 */
[----:B------:R-:W-:Y:S02]  /*102170*/  PRMT R16, R16, 0x3340, R14 ;  /* 0x0000334010107816 */ /* 0x000fe4000000000e */
[----:B------:R-:W-:Y:S01]  /*102180*/  LOP3.LUT R14, R18, 0xffff, RZ, 0xc0, !PT ;  /* 0x0000ffff120e7812 */ /* 0x000fe200078ec0ff */
[----:B------:R4:W-:Y:S04]  /*102190*/  STL [R1+0x2a8], R17 ;  /* 0x0002a81101007387 */ /* 0x0009e80000100800 */
[----:B------:R0:W-:Y:S04]  /*1021a0*/  STL [R1+0x620], R16 ;  /* 0x0006201001007387 */ /* 0x0001e80000100800 */
[----:B------:R-:W2:Y:S01]  /*1021b0*/  LDL.LU R36, [R1+0x4c6c] ;  /* 0x004c6c0001247983 */ /* 0x000ea20000300800 */
[----:B------:R-:W-:-:S05]  /*1021c0*/  IADD3 R50, P0, R12, R6, RZ ;  /* 0x000000060c327210 */ /* 0x000fca0007f1e0ff */
[----:B------:R-:W-:Y:S01]  /*1021d0*/  IMAD.X R51, R13, 0x1, R7, P0 ;  /* 0x000000010d337824 */ /* 0x000fe200000e0607 */
[----:B----4-:R-:W-:Y:S02]  /*1021e0*/  LOP3.LUT R17, R52, 0xffff, RZ, 0xc0, !PT ;  /* 0x0000ffff34117812 */ /* 0x010fe400078ec0ff */
[----:B---3--:R-:W-:Y:S02]  /*1021f0*/  LOP3.LUT R32, R60, 0xffff, RZ, 0xc0, !PT ;  /* 0x0000ffff3c207812 */ /* 0x008fe400078ec0ff */
[----:B------:R-:W3:Y:S02]  /*102200*/  LDL.LU R60, [R1+0x28] ;  /* 0x00002800013c7983 */ /* 0x000ee40000300800 */
[----:B0-----:R-:W-:Y:S02]  /*102210*/  PRMT R16, R32, 0x3340, R17 ;  /* 0x0000334020107816 */ /* 0x001fe40000000011 */
[----:B------:R0:W-:Y:S04]  /*102220*/  STL [R1+0x568c], R14 ;  /* 0x00568c0e01007387 */ /* 0x0001e80000100800 */
[----:B------:R-:W4:Y:S01]  /*102230*/  LDL.LU R52, [R1+0x250] ;  /* 0x0002500001347983 */ /* 0x000f220000300800 */
[----:B0-----:R-:W-:-:S04]  /*102240*/  PRMT R14, R14, 0x3340, R0 ;  /* 0x000033400e0e7816 */ /* 0x001fc80000000000 */
[----:B------:R-:W-:Y:S02]  /*102250*/  PRMT R14, R16, 0x5410, R14 ;  /* 0x00005410100e7816 */ /* 0x000fe4000000000e */
[----:B------:R-:W-:-:S03]  /*102260*/  SHF.R.U32.HI R16, RZ, 0x8, R32 ;  /* 0x00000008ff107819 */ /* 0x000fc60000011620 */
[----:B------:R0:W-:Y:S01]  /*102270*/  STL [R1+0x5644], R14 ;  /* 0x0056440e01007387 */ /* 0x0001e20000100800 */
[----:B------:R-:W-:Y:S02]  /*102280*/  SHF.R.U32.HI R18, RZ, 0x8, R17 ;  /* 0x00000008ff127819 */ /* 0x000fe40000011611 */
[----:B------:R-:W-:Y:S02]  /*102290*/  LOP3.LUT R16, R16, 0xffff, RZ, 0xc0, !PT ;  /* 0x0000ffff10107812 */ /* 0x000fe400078ec0ff */
[----:B0-----:R-:W-:-:S04]  /*1022a0*/  SHF.R.U32.HI R14, RZ, 0x8, R33 ;  /* 0x00000008ff0e7819 */ /* 0x001fc80000011621 */
[----:B------:R-:W-:Y:S02]  /*1022b0*/  LOP3.LUT R17, R14, 0xffff, RZ, 0xc0, !PT ;  /* 0x0000ffff0e117812 */ /* 0x000fe400078ec0ff */
[----:B------:R-:W-:Y:S02]  /*1022c0*/  LOP3.LUT R14, R18, 0xffff, RZ, 0xc0, !PT ;  /* 0x0000ffff120e7812 */ /* 0x000fe400078ec0ff */
[----:B------:R-:W-:Y:S02]  /*1022d0*/  PRMT R17, R17, 0x3340, R0 ;  /* 0x0000334011117816 */ /* 0x000fe40000000000 */
[----:B------:R-:W-:Y:S01]  /*1022e0*/  PRMT R14, R16, 0x3340, R14 ;  /* 0x00003340100e7816 */ /* 0x000fe2000000000e */
[----:B------:R-:W-:Y:S01]  /*1022f0*/  STL.64 [R1+0x11d8], R50 ;  /* 0x0011d83201007387 */ /* 0x000fe20000100a00 */
[----:B--2---:R-:W-:Y:S02]  /*102300*/  LOP3.LUT R18, R15, 0xffff, RZ, 0xc0, !PT ;  /* 0x0000ffff0f127812 */ /* 0x004fe400078ec0ff */
[----:B------:R-:W-:Y:S01]  /*102310*/  LOP3.LUT R15, R46, 0xffff, RZ, 0xc0, !PT ;  /* 0x0000ffff2e0f7812 */ /* 0x000fe200078ec0ff */
[----:B------:R0:W-:Y:S04]  /*102320*/  STL [R1+0x2a4], R17 ;  /* 0x0002a41101007387 */ /* 0x0001e80000100800 */
[----:B------:R1:W-:Y:S04]  /*102330*/  STL [R1+0x54f8], R14 ;  /* 0x0054f80e01007387 */ /* 0x0003e80000100800 */
[----:B------:R-:W2:Y:S01]  /*102340*/  LDL.LU R46, [R1+0x270] ;  /* 0x00027000012e7983 */ /* 0x000ea20000300800 */
[----:B0-----:R-:W-:-:S03]  /*102350*/  LOP3.LUT R17, R37, 0xffff, RZ, 0xc0, !PT ;  /* 0x0000ffff25117812 */ /* 0x001fc600078ec0ff */
[----:B------:R-:W2:Y:S01]  /*102360*/  LDL.LU R37, [R1+0x80] ;  /* 0x0000800001257983 */ /* 0x000ea20000300800 */
[----:B-1----:R-:W-:Y:S02]  /*102370*/  PRMT R14, R15, 0x3340, R0 ;  /* 0x000033400f0e7816 */ /* 0x002fe40000000000 */
[----:B------:R-:W-:-:S04]  /*102380*/  PRMT R16, R18, 0x3340, R17 ;  /* 0x0000334012107816 */ /* 0x000fc80000000011 */
[----:B------:R-:W-:Y:S02]  /*102390*/  PRMT R14, R16, 0x5410, R14 ;  /* 0x00005410100e7816 */ /* 0x000fe4000000000e */
[----:B------:R-:W-:-:S03]  /*1023a0*/  SHF.R.U32.HI R16, RZ, 0x8, R18 ;  /* 0x00000008ff107819 */ /* 0x000fc60000011612 */
[----:B------:R0:W-:Y:S01]  /*1023b0*/  STL [R1+0x5624], R14 ;  /* 0x0056240e01007387 */ /* 0x0001e20000100800 */
[----:B------:R-:W-:Y:S02]  /*1023c0*/  IADD3 R32, P0, R12, R8, RZ ;  /* 0x000000080c207210 */ /* 0x000fe40007f1e0ff */
[----:B------:R-:W-:Y:S02]  /*1023d0*/  LOP3.LUT R16, R16, 0xffff, RZ, 0xc0, !PT ;  /* 0x0000ffff10107812 */ /* 0x000fe400078ec0ff */
[----:B0-----:R-:W-:Y:S01]  /*1023e0*/  SHF.R.U32.HI R14, RZ, 0x8, R17 ;  /* 0x00000008ff0e7819 */ /* 0x001fe20000011611 */
[----:B------:R-:W-:-:S03]  /*1023f0*/  IMAD.X R33, R13, 0x1, R10, P0 ;  /* 0x000000010d217824 */ /* 0x000fc600000e060a */
[----:B------:R-:W-:Y:S02]  /*102400*/  LOP3.LUT R14, R14, 0xffff, RZ, 0xc0, !PT ;  /* 0x0000ffff0e0e7812 */ /* 0x000fe400078ec0ff */
[----:B------:R-:W-:Y:S02]  /*102410*/  LOP3.LUT R18, R36, 0xffff, RZ, 0xc0, !PT ;  /* 0x0000ffff24127812 */ /* 0x000fe400078ec0ff */
[----:B------:R-:W-:Y:S01]  /*102420*/  PRMT R14, R16, 0x3340, R14 ;  /* 0x00003340100e7816 */ /* 0x000fe2000000000e */
[----:B------:R0:W-:Y:S04]  /*102430*/  STL.64 [R1+0x11d0], R32 ;  /* 0x0011d02001007387 */ /* 0x0001e80000100a00 */
[----:B------:R1:W-:Y:S01]  /*102440*/  STL [R1+0x464], R14 ;  /* 0x0004640e01007387 */ /* 0x0003e20000100800 */
[----:B0-----:R-:W-:-:S05]  /*102450*/  IADD3 R32, P0, R12, R9, RZ ;  /* 0x000000090c207210 */ /* 0x001fca0007f1e0ff */
[----:B------:R-:W-:Y:S01]  /*102460*/  IMAD.X R33, R13, 0x1, R11, P0 ;  /* 0x000000010d217824 */ /* 0x000fe200000e060b */
[----:B------:R-:W-:-:S04]  /*102470*/  SHF.R.U32.HI R13, RZ, 0x8, R15 ;  /* 0x00000008ff0d7819 */ /* 0x000fc8000001160f */
[----:B------:R-:W-:-:S04]  /*102480*/  LOP3.LUT R13, R13, 0xffff, RZ, 0xc0, !PT ;  /* 0x0000ffff0d0d7812 */ /* 0x000fc800078ec0ff */
[----:B------:R-:W-:Y:S02]  /*102490*/  PRMT R13, R13, 0x3340, R0 ;  /* 0x000033400d0d7816 */ /* 0x000fe40000000000 */
[----:B---3--:R-:W-:-:S04]  /*1024a0*/  LOP3.LUT R60, R60, 0xffff, RZ, 0xc0, !PT ;  /* 0x0000ffff3c3c7812 */ /* 0x008fc800078ec0ff */
[----:B-1----:R-:W-:Y:S02]  /*1024b0*/  PRMT R14, R60, 0x3340, R0 ;  /* 0x000033403c0e7816 */ /* 0x002fe40000000000 */
[----:B----4-:R-:W-:-:S04]  /*1024c0*/  LOP3.LUT R17, R52, 0xffff, RZ, 0xc0, !PT ;  /* 0x0000ffff34117812 */ /* 0x010fc800078ec0ff */
[----:B------:R-:W-:-:S04]  /*1024d0*/  PRMT R16, R18, 0x3340, R17 ;  /* 0x0000334012107816 */ /* 0x000fc80000000011 */
[----:B------:R-:W-:Y:S02]  /*1024e0*/  PRMT R14, R16, 0x5410, R14 ;  /* 0x00005410100e7816 */ /* 0x000fe4000000000e */
[----:B------:R-:W-:-:S03]  /*1024f0*/  SHF.R.U32.HI R16, RZ, 0x8, R18 ;  /* 0x00000008ff107819 */ /* 0x000fc60000011612 */
[----:B------:R0:W-:Y:S01]  /*102500*/  STL [R1+0x5620], R14 ;  /* 0x0056200e01007387 */ /* 0x0001e20000100800 */
[----:B------:R-:W-:Y:S02]  /*102510*/  LOP3.LUT R16, R16, 0xffff, RZ, 0xc0, !PT ;  /* 0x0000ffff10107812 */ /* 0x000fe400078ec0ff */
[----:B0-----:R-:W-:-:S04]  /*102520*/  SHF.R.U32.HI R14, RZ, 0x8, R17 ;  /* 0x00000008ff0e7819 */ /* 0x001fc80000011611 */
[----:B------:R-:W-:Y:S01]  /*102530*/  LOP3.LUT R14, R14, 0xffff, RZ, 0xc0, !PT ;  /* 0x0000ffff0e0e7812 */ /* 0x000fe200078ec0ff */
[----:B------:R0:W-:Y:S03]  /*102540*/  STL.64 [R1+0x11c8], R32 ;  /* 0x0011c82001007387 */ /* 0x0001e60000100a00 */
[----:B------:R-:W-:Y:S01]  /*102550*/  PRMT R52, R16, 0x3340, R14 ;  /* 0x0000334010347816 */ /* 0x000fe2000000000e */
[----:B------:R-:W3:Y:S04]  /*102560*/  LDL.LU R18, [R1+0x4c70] ;  /* 0x004c700001127983 */ /* 0x000ee80000300800 */
[----:B0-----:R-:W4:Y:S04]  /*102570*/  LDL.LU R32, [R1+0x30] ;  /* 0x0000300001207983 */ /* 0x001f280000300800 */
[----:B------:R0:W-:Y:S01]  /*102580*/  STL [R1+0xac], R13 ;  /* 0x0000ac0d01007387 */ /* 0x0001e20000100800 */
[----:B--2---:R-:W-:-:S03]  /*102590*/  LOP3.LUT R17, R46, 0xffff, RZ, 0xc0, !PT ;  /* 0x0000ffff2e117812 */ /* 0x004fc600078ec0ff */
[----:B------:R-:W2:Y:S04]  /*1025a0*/  LDL.LU R15, [R1+0x498] ;  /* 0x00049800010f7983 */ /* 0x000ea80000300800 */
[----:B------:R-:W2:Y:S01]  /*1025b0*/  LDL.LU R46, [R1+0x84] ;  /* 0x00008400012e7983 */ /* 0x000ea20000300800 */
[----:B0-----:R-:W-:Y:S02]  /*1025c0*/  PRMT R13, R19, 0x3340, R0 ;  /* 0x00003340130d7816 */ /* 0x001fe40000000000 */
[----:B------:R-:W-:-:S04]  /*1025d0*/  LOP3.LUT R16, R37, 0xffff, RZ, 0xc0, !PT ;  /* 0x0000ffff25107812 */ /* 0x000fc800078ec0ff */
[----:B------:R-:W-:-:S04]  /*1025e0*/  PRMT R14, R17, 0x3340, R16 ;  /* 0x00003340110e7816 */ /* 0x000fc80000000010 */
[----:B------:R-:W-:Y:S02]  /*1025f0*/  PRMT R13, R14, 0x5410, R13 ;  /* 0x000054100e0d7816 */ /* 0x000fe4000000000d */
[----:B------:R-:W-:Y:S02]  /*102600*/  SHF.R.U32.HI R14, RZ, 0x8, R17 ;  /* 0x00000008ff0e7819 */ /* 0x000fe40000011611 */
[----:B------:R-:W2:Y:S04]  /*102610*/  LDL.LU R17, [R1+0x258] ;  /* 0x0002580001117983 */ /* 0x000ea80000300800 */
[----:B------:R0:W-:Y:S01]  /*102620*/  STL [R1+0x5634], R13 ;  /* 0x0056340d01007387 */ /* 0x0001e20000100800 */
[----:B------:R-:W-:-:S03]  /*102630*/  LOP3.LUT R14, R14, 0xffff, RZ, 0xc0, !PT ;  /* 0x0000ffff0e0e7812 */ /* 0x000fc600078ec0ff */
[----:B------:R-:W2:Y:S04]  /*102640*/  LDL.LU R33, [R1+0x4c74] ;  /* 0x004c740001217983 */ /* 0x000ea80000300800 */
[----:B------:R-:W2:Y:S01]  /*102650*/  LDL.LU R36, [R1+0x2c] ;  /* 0x00002c0001247983 */ /* 0x000ea20000300800 */
[----:B0-----:R-:W-:-:S04]  /*102660*/  SHF.R.U32.HI R13, RZ, 0x8, R16 ;  /* 0x00000008ff0d7819 */ /* 0x001fc80000011610 */
[----:B------:R-:W-:-:S04]  /*102670*/  LOP3.LUT R13, R13, 0xffff, RZ, 0xc0, !PT ;  /* 0x0000ffff0d0d7812 */ /* 0x000fc800078ec0ff */
[----:B------:R-:W-:-:S05]  /*102680*/  PRMT R13, R14, 0x3340, R13 ;  /* 0x000033400e0d7816 */ /* 0x000fca000000000d */
[----:B------:R0:W-:Y:S04]  /*102690*/  STL [R1+0x768], R13 ;  /* 0x0007680d01007387 */ /* 0x0001e80000100800 */
[----:B------:R-:W2:Y:S01]  /*1026a0*/  LDL.LU R37, [R1+0x254] ;  /* 0x0002540001257983 */ /* 0x000ea20000300800 */
[----:B------:R-:W-:Y:S01]  /*1026b0*/  VIADD R12, R12, UR6 ;  /* 0x000000060c0c7c36 */ /* 0x000fe20008000000 */
[----:B------:R-:W-:Y:S01]  /*1026c0*/  SHF.R.U32.HI R14, RZ, 0x8, R19 ;  /* 0x00000008ff0e7819 */ /* 0x000fe20000011613 */
[----:B------:R-:W-:-:S03]  /*1026d0*/  ULDC UR6, c[0x0][0x248] ;  /* 0x0000920000067ab9 */ /* 0x000fc60000000800 */
[----:B0-----:R-:W-:Y:S02]  /*1026e0*/  SHF.R.S32.HI R13, RZ, 0x1f, R12 ;  /* 0x0000001fff0d7819 */ /* 0x001fe4000001140c */
[----:B------:R-:W-:Y:S02]  /*1026f0*/  IADD3 R50, P0, R12, R4, RZ ;  /* 0x000000040c327210 */ /* 0x000fe40007f1e0ff */
[----:B------:R-:W-:Y:S02]  /*102700*/  LOP3.LUT R14, R14, 0xffff, RZ, 0xc0, !PT ;  /* 0x0000ffff0e0e7812 */ /* 0x000fe400078ec0ff */
[----:B------:R-:W-:Y:S01]  /*102710*/  SHF.R.U32.HI R16, RZ, 0x8, R60 ;  /* 0x00000008ff107819 */ /* 0x000fe2000001163c */
[----:B------:R-:W-:Y:S01]  /*102720*/  IMAD.X R51, R13, 0x1, R5, P0 ;  /* 0x000000010d337824 */ /* 0x000fe200000e0605 */
[----:B------:R-:W-:Y:S02]  /*102730*/  PRMT R14, R14, 0x3340, R0 ;  /* 0x000033400e0e7816 */ /* 0x000fe40000000000 */
[----:B------:R-:W-:-:S02]  /*102740*/  LOP3.LUT R16, R16, 0xffff, RZ, 0xc0, !PT ;  /* 0x0000ffff10107812 */ /* 0x000fc400078ec0ff */
[----:B------:R0:W-:Y:S02]  /*102750*/  STL.64 [R1+0x11c0], R50 ;  /* 0x0011c03201007387 */ /* 0x0001e40000100a00 */
[----:B------:R-:W-:Y:S02]  /*102760*/  PRMT R60, R16, 0x3340, R0 ;  /* 0x00003340103c7816 */ /* 0x000fe40000000000 */
[----:B0-----:R-:W2:Y:S04]  /*102770*/  LDL.LU.64 R50, [R1+0x5a20] ;  /* 0x005a200001327983 */ /* 0x001ea80000300a00 */
[----:B------:R0:W-:Y:S01]  /*102780*/  STL [R1+0x270], R14 ;  /* 0x0002700e01007387 */ /* 0x0001e20000100800 */
[----:B---3--:R-:W-:Y:S02]  /*102790*/  LOP3.LUT R18, R18, 0xffff, RZ, 0xc0, !PT ;  /* 0x0000ffff12127812 */ /* 0x008fe400078ec0ff */
[----:B----4-:R-:W-:-:S04]  /*1027a0*/  LOP3.LUT R32, R32, 0xffff, RZ, 0xc0, !PT ;  /* 0x0000ffff20207812 */ /* 0x010fc800078ec0ff */
[----:B0-----:R-:W-:Y:S02]  /*1027b0*/  PRMT R14, R32, 0x3340, R0 ;  /* 0x00003340200e7816 */ /* 0x001fe40000000000 */
[----:B--2---:R-:W-:Y:S02]  /*1027c0*/  LOP3.LUT R15, R15, 0xffff, RZ, 0xc0, !PT ;  /* 0x0000ffff0f0f7812 */ /* 0x004fe400078ec0ff */
[----:B------:R-:W-:-:S04]  /*1027d0*/  LOP3.LUT R17, R17, 0xffff, RZ, 0xc0, !PT ;  /* 0x0000ffff11117812 */ /* 0x000fc800078ec0ff */
[----:B------:R-:W-:-:S04]  /*1027e0*/  PRMT R16, R18, 0x3340, R17 ;  /* 0x0000334012107816 */ /* 0x000fc80000000011 */
[----:B------:R-:W-:Y:S02]  /*1027f0*/  PRMT R16, R16, 0x5410, R14 ;  /* 0x0000541010107816 */ /* 0x000fe4000000000e */
[----:B------:R-:W-:-:S03]  /*102800*/  LOP3.LUT R14, R46, 0xffff, RZ, 0xc0, !PT ;  /* 0x0000ffff2e0e7812 */ /* 0x000fc600078ec0ff */
[----:B------:R0:W-:Y:S04]  /*102810*/  STL [R1+0x5614], R16 ;  /* 0x0056141001007387 */ /* 0x0001e80000100800 */
[----:B------:R1:W-:Y:S04]  /*102820*/  STL [R1+0x5674], R15 ;  /* 0x0056740f01007387 */ /* 0x0003e80000100800 */
[----:B------:R2:W-:Y:S01]  /*102830*/  STL [R1+0x5670], R14 ;  /* 0x0056700e01007387 */ /* 0x0005e20000100800 */
[----:B0-----:R-:W-:Y:S02]  /*102840*/  SHF.R.U32.HI R16, RZ, 0x8, R18 ;  /* 0x00000008ff107819 */ /* 0x001fe40000011612 */
[----:B------:R-:W-:-:S02]  /*102850*/  SHF.R.U32.HI R18, RZ, 0x8, R15 ;  /* 0x00000008ff127819 */ /* 0x000fc4000001160f */
[----:B-1----:R-:W3:Y:S04]  /*102860*/  LDL.LU R15, [R1+0x4b0] ;  /* 0x0004b000010f7983 */ /* 0x002ee80000300800 */
[----:B------:R-:W4:Y:S01]  /*102870*/  LDL.LU R46, [R1+0x8c] ;  /* 0x00008c00012e7983 */ /* 0x000f220000300800 */
[----:B--2---:R-:W-:Y:S02]  /*102880*/  SHF.R.U32.HI R14, RZ, 0x8, R14 ;  /* 0x00000008ff0e7819 */ /* 0x004fe4000001160e */
[----:B------:R-:W-:Y:S02]  /*102890*/  SHF.R.U32.HI R19, RZ, 0x8, R17 ;  /* 0x00000008ff137819 */ /* 0x000fe40000011611 */
[----:B------:R-:W-:Y:S02]  /*1028a0*/  LOP3.LUT R18, R18, 0xffff, RZ, 0xc0, !PT ;  /* 0x0000ffff12127812 */ /* 0x000fe400078ec0ff */
[----:B------:R-:W-:-:S02]  /*1028b0*/  LOP3.LUT R17, R14, 0xffff, RZ, 0xc0, !PT ;  /* 0x0000ffff0e117812 */ /* 0x000fc400078ec0ff */
[----:B------:R-:W-:Y:S02]  /*1028c0*/  LOP3.LUT R16, R16, 0xffff, RZ, 0xc0, !PT ;  /* 0x0000ffff10107812 */ /* 0x000fe400078ec0ff */
[----:B------:R-:W-:Y:S02]  /*1028d0*/  LOP3.LUT R14, R19, 0xffff, RZ, 0xc0, !PT ;  /* 0x0000ffff130e7812 */ /* 0x000fe400078ec0ff */
[----:B------:R-:W-:Y:S02]  /*1028e0*/  PRMT R17, R18, 0x3340, R17 ;  /* 0x0000334012117816 */ /* 0x000fe40000000011 */
[----:B------:R-:W-:Y:S02]  /*1028f0*/  PRMT R14, R16, 0x3340, R14 ;  /* 0x00003340100e7816 */ /* 0x000fe4000000000e */
[----:B------:R-:W-:Y:S01]  /*102900*/  LOP3.LUT R19, R33, 0xffff, RZ, 0xc0, !PT ;  /* 0x0000ffff21137812 */ /* 0x000fe200078ec0ff */
[----:B------:R0:W-:Y:S01]  /*102910*/  STL [R1+0x54d0], R17 ;  /* 0x0054d01101007387 */ /* 0x0001e20000100800 */
[----:B------:R-:W-:-:S03]  /*102920*/  LOP3.LUT R18, R36, 0xffff, RZ, 0xc0, !PT ;  /* 0x0000ffff24127812 */ /* 0x000fc600078ec0ff */
[----:B------:R1:W-:Y:S01]  /*102930*/  STL [R1+0x76c], R14 ;  /* 0x00076c0e01007387 */ /* 0x0003e20000100800 */
[----:B0-----:R-:W-:Y:S02]  /*102940*/  LOP3.LUT R17, R37, 0xffff, RZ, 0xc0, !PT ;  /* 0x0000ffff25117812 */ /* 0x001fe400078ec0ff */
[----:B-1----:R-:W-:Y:S02]  /*102950*/  PRMT R14, R18, 0x3340, R0 ;  /* 0x00003340120e7816 */ /* 0x002fe40000000000 */
[----:B------:R-:W-:-:S04]  /*102960*/  PRMT R16, R19, 0x3340, R17 ;  /* 0x0000334013107816 */ /* 0x000fc80000000011 */
[----:B------:R-:W-:Y:S02]  /*102970*/  PRMT R14, R16, 0x5410, R14 ;  /* 0x00005410100e7816 */ /* 0x000fe4000000000e */
[----:B------:R-:W-:Y:S02]  /*102980*/  SHF.R.U32.HI R19, RZ, 0x8, R19 ;  /* 0x00000008ff137819 */ /* 0x000fe40000011613 */
[----:B------:R-:W-:Y:S01]  /*102990*/  SHF.R.U32.HI R16, RZ, 0x8, R17 ;  /* 0x00000008ff107819 */ /* 0x000fe20000011611 */
[----:B------:R0:W-:Y:S01]  /*1029a0*/  STL [R1+0x5610], R14 ;  /* 0x0056100e01007387 */ /* 0x0001e20000100800 */
[----:B------:R-:W-:Y:S02]  /*1029b0*/  IADD3 R36, P0, R12, R6, RZ ;  /* 0x000000060c247210 */ /* 0x000fe40007f1e0ff */
[----:B------:R-:W-:Y:S02]  /*1029c0*/  LOP3.LUT R17, R19, 0xffff, RZ, 0xc0, !PT ;  /* 0x0000ffff13117812 */ /* 0x000fe400078ec0ff */
[----:B------:R-:W-:-:S02]  /*1029d0*/  LOP3.LUT R16, R16, 0xffff, RZ, 0xc0, !PT ;  /* 0x0000ffff10107812 */ /* 0x000fc400078ec0ff */
[----:B0-----:R-:W-:Y:S01]  /*1029e0*/  SHF.R.U32.HI R14, RZ, 0x8, R18 ;  /* 0x00000008ff0e7819 */ /* 0x001fe20000011612 */
[----:B------:R-:W-:-:S03]  /*1029f0*/  IMAD.X R37, R13, 0x1, R7, P0 ;  /* 0x000000010d257824 */ /* 0x000fc600000e0607 */
[----:B------:R-:W-:Y:S02]  /*102a00*/  LOP3.LUT R14, R14, 0xffff, RZ, 0xc0, !PT ;  /* 0x0000ffff0e0e7812 */ /* 0x000fe400078ec0ff */
[----:B------:R-:W-:Y:S02]  /*102a10*/  PRMT R18, R17, 0x3340, R16 ;  /* 0x0000334011127816 */ /* 0x000fe40000000010 */
[----:B------:R-:W-:Y:S01]  /*102a20*/  PRMT R14, R14, 0x3340, R0 ;  /* 0x000033400e0e7816 */ /* 0x000fe20000000000 */
[----:B------:R-:W-:Y:S01]  /*102a30*/  STL.64 [R1+0x11b8], R36 ;  /* 0x0011b82401007387 */ /* 0x000fe20000100a00 */
[----:B------:R-:W-:-:S03]  /*102a40*/  IADD3 R16, P0, R12, R8, RZ ;  /* 0x000000080c107210 */ /* 0x000fc60007f1e0ff */
[----:B------:R-:W2:Y:S04]  /*102a50*/  LDL.LU R19, [R1+0x88] ;  /* 0x0000880001137983 */ /* 0x000ea80000300800 */
[----:B------:R-:W-:Y:S04]  /*102a60*/  STL [R1+0x764], R18 ;  /* 0x0007641201007387 */ /* 0x000fe80000100800 */
[----:B------:R0:W-:Y:S01]  /*102a70*/  STL [R1+0x268], R14 ;  /* 0x0002680e01007387 */ /* 0x0001e20000100800 */
[----:B------:R-:W-:Y:S01]  /*102a80*/  IMAD.X R17, R13, 0x1, R10, P0 ;  /* 0x000000010d117824 */ /* 0x000fe200000e060a */
[----:B0-----:R-:W-:-:S04]  /*102a90*/  SHF.R.U32.HI R14, RZ, 0x8, R32 ;  /* 0x00000008ff0e7819 */ /* 0x001fc80000011620 */
[----:B------:R-:W-:Y:S01]  /*102aa0*/  LOP3.LUT R14, R14, 0xffff, RZ, 0xc0, !PT ;  /* 0x0000ffff0e0e7812 */ /* 0x000fe200078ec0ff */
[----:B------:R-:W-:Y:S01]  /*102ab0*/  STL.64 [R1+0x11b0], R16 ;  /* 0x0011b01001007387 */ /* 0x000fe20000100a00 */
[----:B------:R-:W-:Y:S02]  /*102ac0*/  LOP3.LUT R20, R20, 0xffff, RZ, 0xc0, !PT ;  /* 0x0000ffff14147812 */ /* 0x000fe400078ec0ff */
[--C-:B------:R-:W-:Y:S01]  /*102ad0*/  PRMT R14, R14, 0x3340, R0.reuse ;  /* 0x000033400e0e7816 */ /* 0x100fe20000000000 */
[----:B------:R-:W2:Y:S04]  /*102ae0*/  LDL.LU R32, [R1+0x4c78] ;  /* 0x004c780001207983 */ /* 0x000ea80000300800 */
[----:B------:R-:W2:Y:S04]  /*102af0*/  LDL.LU R36, [R1+0x38] ;  /* 0x0000380001247983 */ /* 0x000ea80000300800 */
[----:B------:R0:W-:Y:S04]  /*102b00*/  STL [R1+0x264], R14 ;  /* 0x0002640e01007387 */ /* 0x0001e80000100800 */
[----:B------:R-:W2:Y:S01]  /*102b10*/  LDL.LU R37, [R1+0x25c] ;  /* 0x00025c0001257983 */ /* 0x000ea20000300800 */
[----:B0-----:R-:W-:-:S02]  /*102b20*/  PRMT R14, R20, 0x3340, R0 ;  /* 0x00003340140e7816 */ /* 0x001fc40000000000 */
[----:B---3--:R-:W-:Y:S02]  /*102b30*/  LOP3.LUT R18, R15, 0xffff, RZ, 0xc0, !PT ;  /* 0x0000ffff0f127812 */ /* 0x008fe400078ec0ff */
[----:B----4-:R-:W-:-:S04]  /*102b40*/  LOP3.LUT R17, R46, 0xffff, RZ, 0xc0, !PT ;  /* 0x0000ffff2e117812 */ /* 0x010fc800078ec0ff */
[----:B------:R-:W-:-:S04]  /*102b50*/  PRMT R16, R18, 0x3340, R17 ;  /* 0x0000334012107816 */ /* 0x000fc80000000011 */
[----:B------:R-:W-:Y:S02]  /*102b60*/  PRMT R33, R16, 0x5410, R14 ;  /* 0x0000541010217816 */ /* 0x000fe4000000000e */
[----:B------:R-:W3:Y:S01]  /*102b70*/  LDL.LU R16, [R1+0x49c] ;  /* 0x00049c0001107983 */ /* 0x000ee20000300800 */
[----:B------:R-:W-:-:S05]  /*102b80*/  IADD3 R14, P0, R12, R9, RZ ;  /* 0x000000090c0e7210 */ /* 0x000fca0007f1e0ff */
[----:B------:R-:W-:Y:S01]  /*102b90*/  IMAD.X R15, R13, 0x1, R11, P0 ;  /* 0x000000010d0f7824 */ /* 0x000fe200000e060b */
[----:B------:R0:W-:Y:S01]  /*102ba0*/  STL [R1+0x560c], R33 ;  /* 0x00560c2101007387 */ /* 0x0001e20000100800 */
[----:B------:R-:W-:-:S03]  /*102bb0*/  SHF.R.U32.HI R13, RZ, 0x8, R17 ;  /* 0x00000008ff0d7819 */ /* 0x000fc60000011611 */
[----:B------:R1:W-:Y:S01]  /*102bc0*/  STL.64 [R1+0x11a8], R14 ;  /* 0x0011a80e01007387 */ /* 0x0003e20000100a00 */
[----:B------:R-:W-:-:S03]  /*102bd0*/  LOP3.LUT R13, R13, 0xffff, RZ, 0xc0, !PT ;  /* 0x0000ffff0d0d7812 */ /* 0x000fc600078ec0ff */
[----:B0-----:R-:W4:Y:S01]  /*102be0*/  LDL.LU R33, [R1+0x34] ;  /* 0x0000340001217983 */ /* 0x001f220000300800 */
[----:B-1----:R-:W-:-:S03]  /*102bf0*/  SHF.R.U32.HI R14, RZ, 0x8, R18 ;  /* 0x00000008ff0e7819 */ /* 0x002fc60000011612 */
[----:B------:R-:W4:Y:S01]  /*102c00*/  LDL.LU R15, [R1+0x4c7c] ;  /* 0x004c7c00010f7983 */ /* 0x000f220000300800 */
[----:B------:R-:W-:-:S04]  /*102c10*/  LOP3.LUT R14, R14, 0xffff, RZ, 0xc0, !PT ;  /* 0x0000ffff0e0e7812 */ /* 0x000fc800078ec0ff */
[----:B------:R-:W-:-:S05]  /*102c20*/  PRMT R13, R14, 0x3340, R13 ;  /* 0x000033400e0d7816 */ /* 0x000fca000000000d */
[----:B------:R2:W-:Y:S04]  /*102c30*/  STL [R1+0x760], R13 ;  /* 0x0007600d01007387 */ /* 0x0005e80000100800 */
[----:B------:R-:W4:Y:S01]  /*102c40*/  LDL.LU R46, [R1+0x2ec] ;  /* 0x0002ec00012e7983 */ /* 0x000f220000300800 */
[----:B--2---:R-:W-:Y:S02]  /*102c50*/  LOP3.LUT R13, R19, 0xffff, RZ, 0xc0, !PT ;  /* 0x0000ffff130d7812 */ /* 0x004fe400078ec0ff */
[----:B------:R-:W-:Y:S01]  /*102c60*/  LOP3.LUT R18, R36, 0xffff, RZ, 0xc0, !PT ;  /* 0x0000ffff24127812 */ /* 0x000fe200078ec0ff */
[----:B------:R-:W-:Y:S01]  /*102c70*/  VIADD R12, R12, UR6 ;  /* 0x000000060c0c7c36 */ /* 0x000fe20008000000 */
[----:B------:R-:W-:Y:S01]  /*102c80*/  LOP3.LUT R22, R22, 0xffff, RZ, 0xc0, !PT ;  /* 0x0000ffff16167812 */ /* 0x000fe200078ec0ff */
[----:B------:R-:W-:Y:S01]  /*102c90*/  ULDC UR6, c[0x0][0x248] ;  /* 0x0000920000067ab9 */ /* 0x000fe20000000800 */
[----:B---3--:R-:W-:-:S04]  /*102ca0*/  LOP3.LUT R14, R16, 0xffff, RZ, 0xc0, !PT ;  /* 0x0000ffff100e7812 */ /* 0x008fc800078ec0ff */
[--C-:B------:R-:W-:Y:S02]  /*102cb0*/  PRMT R17, R14, 0x3340, R13.reuse ;  /* 0x000033400e117816 */ /* 0x100fe4000000000d */
[----:B------:R-:W-:Y:S02]  /*102cc0*/  SHF.R.U32.HI R16, RZ, 0x8, R14 ;  /* 0x00000008ff107819 */ /* 0x000fe4000001160e */
[----:B------:R-:W-:Y:S01]  /*102cd0*/  SHF.R.U32.HI R13, RZ, 0x8, R13 ;  /* 0x00000008ff0d7819 */ /* 0x000fe2000001160d */
[----:B------:R0:W-:Y:S01]  /*102ce0*/  STL [R1+0x5604], R17 ;  /* 0x0056041101007387 */ /* 0x0001e20000100800 */
[----:B------:R-:W-:Y:S02]  /*102cf0*/  LOP3.LUT R14, R16, 0xffff, RZ, 0xc0, !PT ;  /* 0x0000ffff100e7812 */ /* 0x000fe400078ec0ff */
[----:B------:R-:W-:-:S04]  /*102d00*/  LOP3.LUT R13, R13, 0xffff, RZ, 0xc0, !PT ;  /* 0x0000ffff0d0d7812 */ /* 0x000fc800078ec0ff */
[----:B------:R-:W-:Y:S02]  /*102d10*/  PRMT R14, R14, 0x3340, R13 ;  /* 0x000033400e0e7816 */ /* 0x000fe4000000000d */
[----:B0-----:R-:W-:-:S04]  /*102d20*/  LOP3.LUT R17, R21, 0xffff, RZ, 0xc0, !PT ;  /* 0x0000ffff15117812 */ /* 0x001fc800078ec0ff */
[----:B------:R-:W-:-:S04]  /*102d30*/  SHF.R.U32.HI R13, RZ, 0x8, R17 ;  /* 0x00000008ff0d7819 */ /* 0x000fc80000011611 */
[----:B------:R-:W-:Y:S01]  /*102d40*/  LOP3.LUT R13, R13, 0xffff, RZ, 0xc0, !PT ;  /* 0x0000ffff0d0d7812 */ /* 0x000fe200078ec0ff */
[----:B------:R0:W-:Y:S03]  /*102d50*/  STL [R1+0x566c], R17 ;  /* 0x00566c1101007387 */ /* 0x0001e60000100800 */
[----:B------:R-:W-:Y:S01]  /*102d60*/  PRMT R13, R13, 0x3340, R0 ;  /* 0x000033400d0d7816 */ /* 0x000fe20000000000 */
[----:B------:R-:W-:Y:S01]  /*102d70*/  STL [R1+0x740], R14 ;  /* 0x0007400e01007387 */ /* 0x000fe20000100800 */
[----:B------:R-:W-:-:S03]  /*102d80*/  LOP3.LUT R16, R37, 0xffff, RZ, 0xc0, !PT ;  /* 0x0000ffff25107812 */ /* 0x000fc600078ec0ff */
[----:B------:R1:W-:Y:S04]  /*102d90*/  STL [R1+0x260], R13 ;  /* 0x0002600d01007387 */ /* 0x0003e80000100800 */
[----:B------:R-:W2:Y:S04]  /*102da0*/  LDL.LU R36, [R1+0x4bc] ;  /* 0x0004bc0001247983 */ /* 0x000ea80000300800 */
[----:B------:R-:W3:Y:S01]  /*102db0*/  LDL.LU R37, [R1+0x90] ;  /* 0x0000900001257983 */ /* 0x000ee20000300800 */
[----:B0-----:R-:W-:Y:S02]  /*102dc0*/  LOP3.LUT R17, R32, 0xffff, RZ, 0xc0, !PT ;  /* 0x0000ffff20117812 */ /* 0x001fe400078ec0ff */
[----:B-1----:R-:W-:-:S02]  /*102dd0*/  PRMT R13, R18, 0x3340, R0 ;  /* 0x00003340120d7816 */ /* 0x002fc40000000000 */
[----:B------:R-:W-:-:S04]  /*102de0*/  PRMT R14, R17, 0x3340, R16 ;  /* 0x00003340110e7816 */ /* 0x000fc80000000010 */
[----:B------:R-:W-:-:S05]  /*102df0*/  PRMT R13, R14, 0x5410, R13 ;  /* 0x000054100e0d7816 */ /* 0x000fca000000000d */
[----:B------:R0:W-:Y:S01]  /*102e00*/  STL [R1+0x5608], R13 ;  /* 0x0056080d01007387 */ /* 0x0001e20000100800 */
[----:B------:R-:W-:Y:S02]  /*102e10*/  SHF.R.U32.HI R17, RZ, 0x8, R17 ;  /* 0x00000008ff117819 */ /* 0x000fe40000011611 */
[----:B------:R-:W-:Y:S02]  /*102e20*/  SHF.R.U32.HI R14, RZ, 0x8, R16 ;  /* 0x00000008ff0e7819 */ /* 0x000fe40000011610 */
[----:B0-----:R-:W-:-:S04]  /*102e30*/  SHF.R.U32.HI R13, RZ, 0x8, R20 ;  /* 0x00000008ff0d7819 */ /* 0x001fc80000011614 */
[----:B------:R-:W-:Y:S02]  /*102e40*/  LOP3.LUT R13, R13, 0xffff, RZ, 0xc0, !PT ;  /* 0x0000ffff0d0d7812 */ /* 0x000fe400078ec0ff */
[----:B------:R-:W-:Y:S02]  /*102e50*/  LOP3.LUT R16, R17, 0xffff, RZ, 0xc0, !PT ;  /* 0x0000ffff11107812 */ /* 0x000fe400078ec0ff */
[----:B------:R-:W-:Y:S02]  /*102e60*/  LOP3.LUT R14, R14, 0xffff, RZ, 0xc0, !PT ;  /* 0x0000ffff0e0e7812 */ /* 0x000fe400078ec0ff */
[----:B------:R-:W-:Y:S02]  /*102e70*/  PRMT R17, R13, 0x3340, R0 ;  /* 0x000033400d117816 */ /* 0x000fe40000000000 */
[----:B------:R-:W-:Y:S02]  /*102e80*/  PRMT R13, R16, 0x3340, R14 ;  /* 0x00003340100d7816 */ /* 0x000fe4000000000e */
[----:B----4-:R-:W-:Y:S01]  /*102e90*/  LOP3.LUT R19, R33, 0xffff, RZ, 0xc0, !PT ;  /* 0x0000ffff21137812 */ /* 0x010fe200078ec0ff */
[----:B------:R0:W-:Y:S01]  /*102ea0*/  STL [R1+0x25c], R17 ;  /* 0x00025c1101007387 */ /* 0x0001e20000100800 */
[----:B------:R-:W-:-:S03]  /*102eb0*/  LOP3.LUT R16, R46, 0xffff, RZ, 0xc0, !PT ;  /* 0x0000ffff2e107812 */ /* 0x000fc600078ec0ff */
[----:B------:R1:W-:Y:S01]  /*102ec0*/  STL [R1+0x460], R13 ;  /* 0x0004600d01007387 */ /* 0x0003e20000100800 */
[----:B0-----:R-:W-:Y:S02]  /*102ed0*/  LOP3.LUT R17, R15, 0xffff, RZ, 0xc0, !PT ;  /* 0x0000ffff0f117812 */ /* 0x001fe400078ec0ff */
[----:B-1----:R-:W-:Y:S02]  /*102ee0*/  PRMT R13, R19, 0x3340, R0 ;  /* 0x00003340130d7816 */ /* 0x002fe40000000000 */
[----:B------:R-:W-:Y:S02]  /*102ef0*/  PRMT R14, R17, 0x3340, R16 ;  /* 0x00003340110e7816 */ /* 0x000fe40000000010 */
[----:B------:R-:W-:Y:S02]  /*102f00*/  IADD3 R20, P0, R12, R4, RZ ;  /* 0x000000040c147210 */ /* 0x000fe40007f1e0ff */
[----:B------:R-:W-:Y:S02]  /*102f10*/  PRMT R14, R14, 0x5410, R13 ;  /* 0x000054100e0e7816 */ /* 0x000fe4000000000d */
[----:B------:R-:W-:-:S05]  /*102f20*/  SHF.R.S32.HI R13, RZ, 0x1f, R12 ;  /* 0x0000001fff0d7819 */ /* 0x000fca000001140c */
[----:B------:R-:W-:Y:S01]  /*102f30*/  IMAD.X R21, R13, 0x1, R5, P0 ;  /* 0x000000010d157824 */ /* 0x000fe200000e0605 */
[----:B------:R0:W-:Y:S04]  /*102f40*/  STL [R1+0x5600], R14 ;  /* 0x0056000e01007387 */ /* 0x0001e80000100800 */
[----:B------:R-:W4:Y:S04]  /*102f50*/  LDL.LU R15, [R1+0x4d0] ;  /* 0x0004d000010f7983 */ /* 0x000f280000300800 */
[----:B------:R-:W-:Y:S04]  /*102f60*/  STL.64 [R1+0x11a0], R20 ;  /* 0x0011a01401007387 */ /* 0x000fe80000100a00 */
[----:B------:R-:W4:Y:S01]  /*102f70*/  LDL.LU R46, [R1+0x94] ;  /* 0x00009400012e7983 */ /* 0x000f220000300800 */
[----:B0-----:R-:W-:-:S02]  /*102f80*/  SHF.R.U32.HI R14, RZ, 0x8, R18 ;  /* 0x00000008ff0e7819 */ /* 0x001fc40000011612 */
[----:B------:R-:W-:Y:S02]  /*102f90*/  SHF.R.U32.HI R17, RZ, 0x8, R17 ;  /* 0x00000008ff117819 */ /* 0x000fe40000011611 */
[----:B------:R-:W-:Y:S02]  /*102fa0*/  SHF.R.U32.HI R16, RZ, 0x8, R16 ;  /* 0x00000008ff107819 */ /* 0x000fe40000011610 */
[----:B------:R-:W-:Y:S02]  /*102fb0*/  LOP3.LUT R14, R14, 0xffff, RZ, 0xc0, !PT ;  /* 0x0000ffff0e0e7812 */ /* 0x000fe400078ec0ff */
[----:B------:R-:W-:Y:S02]  /*102fc0*/  LOP3.LUT R17, R17, 0xffff, RZ, 0xc0, !PT ;  /* 0x0000ffff11117812 */ /* 0x000fe400078ec0ff */
[----:B------:R-:W-:Y:S02]  /*102fd0*/  LOP3.LUT R16, R16, 0xffff, RZ, 0xc0, !PT ;  /* 0x0000ffff10107812 */ /* 0x000fe400078ec0ff */
[----:B------:R-:W-:-:S02]  /*102fe0*/  PRMT R18, R14, 0x3340, R0 ;  /* 0x000033400e127816 */ /* 0x000fc40000000000 */
[----:B------:R-:W-:-:S03]  /*102ff0*/  PRMT R14, R17, 0x3340, R16 ;  /* 0x00003340110e7816 */ /* 0x000fc60000000010 */
[----:B------:R-:W-:Y:S04]  /*103000*/  STL [R1+0xa8], R18 ;  /* 0x0000a81201007387 */ /* 0x000fe80000100800 */
[----:B------:R0:W-:Y:S02]  /*103010*/  STL [R1+0x744], R14 ;  /* 0x0007440e01007387 */ /* 0x0001e40000100800 */
[----:B0-----:R-:W-:Y:S02]  /*103020*/  PRMT R14, R22, 0x3340, R0 ;  /* 0x00003340160e7816 */ /* 0x001fe40000000000 */
[----:B------:R-:W-:-:S05]  /*103030*/  IADD3 R20, P0, R12, R6, RZ ;  /* 0x000000060c147210 */ /* 0x000fca0007f1e0ff */
[----:B------:R-:W-:Y:S01]  /*103040*/  IMAD.X R21, R13, 0x1, R7, P0 ;  /* 0x000000010d157824 */ /* 0x000fe200000e0607 */
[----:B------:R-:W-:-:S05]  /*103050*/  IADD3 R32, P0, R12, R8, RZ ;  /* 0x000000080c207210 */ /* 0x000fca0007f1e0ff */
[----:B------:R-:W-:Y:S01]  /*103060*/  IMAD.X R33, R13, 0x1, R10, P0 ;  /* 0x000000010d217824 */ /* 0x000fe200000e060a */
[----:B--2---:R-:W-:Y:S02]  /*103070*/  LOP3.LUT R18, R36, 0xffff, RZ, 0xc0, !PT ;  /* 0x0000ffff24127812 */ /* 0x004fe400078ec0ff */
[----:B---3--:R-:W-:-:S04]  /*103080*/  LOP3.LUT R17, R37, 0xffff, RZ, 0xc0, !PT ;  /* 0x0000ffff25117812 */ /* 0x008fc800078ec0ff */
[----:B------:R-:W-:-:S04]  /*103090*/  PRMT R16, R18, 0x3340, R17 ;  /* 0x0000334012107816 */ /* 0x000fc80000000011 */
[----:B------:R-:W-:Y:S02]  /*1030a0*/  PRMT R14, R16, 0x5410, R14 ;  /* 0x00005410100e7816 */ /* 0x000fe4000000000e */
[----:B------:R-:W-:-:S03]  /*1030b0*/  SHF.R.U32.HI R18, RZ, 0x8, R18 ;  /* 0x00000008ff127819 */ /* 0x000fc60000011612 */
[----:B------:R0:W-:Y:S01]  /*1030c0*/  STL [R1+0x55f8], R14 ;  /* 0x0055f80e01007387 */ /* 0x0001e20000100800 */
[----:B------:R-:W-:Y:S02]  /*1030d0*/  SHF.R.U32.HI R16, RZ, 0x8, R17 ;  /* 0x00000008ff107819 */ /* 0x000fe40000011611 */
[----:B------:R-:W-:Y:S02]  /*1030e0*/  LOP3.LUT R17, R18, 0xffff, RZ, 0xc0, !PT ;  /* 0x0000ffff12117812 */ /* 0x000fe400078ec0ff */
[----:B------:R-:W-:Y:S02]  /*1030f0*/  LOP3.LUT R16, R16, 0xffff, RZ, 0xc0, !PT ;  /* 0x0000ffff10107812 */ /* 0x000fe400078ec0ff */
[----:B0-----:R-:W-:-:S04]  /*103100*/  SHF.R.U32.HI R14, RZ, 0x8, R19 ;  /* 0x00000008ff0e7819 */ /* 0x001fc80000011613 */
[----:B------:R-:W-:Y:S01]  /*103110*/  LOP3.LUT R14, R14, 0xffff, RZ, 0xc0, !PT ;  /* 0x0000ffff0e0e7812 */ /* 0x000fe200078ec0ff */
[----:B------:R0:W-:Y:S03]  /*103120*/  STL.64 [R1+0x1198], R20 ;  /* 0x0011981401007387 */ /* 0x0001e60000100a00 */
[----:B------:R-:W-:Y:S02]  /*103130*/  PRMT R18, R14, 0x3340, R0 ;  /* 0x000033400e127816 */ /* 0x000fe40000000000 */
[----:B------:R-:W-:Y:S01]  /*103140*/  PRMT R14, R17, 0x3340, R16 ;  /* 0x00003340110e7816 */ /* 0x000fe20000000010 */
[----:B0-----:R-:W2:Y:S04]  /*103150*/  LDL.LU R20, [R1+0x3ac] ;  /* 0x0003ac0001147983 */ /* 0x001ea80000300800 */
[----:B------:R-:W3:Y:S04]  /*103160*/  LDL.LU R19, [R1+0x40] ;  /* 0x0000400001137983 */ /* 0x000ee80000300800 */
[----:B------:R-:W-:Y:S04]  /*103170*/  STL [R1+0x254], R18 ;  /* 0x0002541201007387 */ /* 0x000fe80000100800 */
[----:B------:R0:W-:Y:S02]  /*103180*/  STL [R1+0x748], R14 ;  /* 0x0007480e01007387 */ /* 0x0001e40000100800 */
[----:B0-----:R-:W-:-:S02]  /*103190*/  SHF.R.U32.HI R14, RZ, 0x8, R22 ;  /* 0x00000008ff0e7819 */ /* 0x001fc40000011616 */
[----:B------:R-:W3:Y:S02]  /*1031a0*/  LDL.LU R22, [R1+0x4c80] ;  /* 0x004c800001167983 */ /* 0x000ee40000300800 */
[----:B------:R-:W-:-:S04]  /*1031b0*/  LOP3.LUT R14, R14, 0xffff, RZ, 0xc0, !PT ;  /* 0x0000ffff0e0e7812 */ /* 0x000fc800078ec0ff */
[----:B------:R-:W-:Y:S01]  /*1031c0*/  PRMT R14, R14, 0x3340, R0 ;  /* 0x000033400e0e7816 */ /* 0x000fe20000000000 */
[----:B------:R-:W-:Y:S04]  /*1031d0*/  STL.64 [R1+0x1190], R32 ;  /* 0x0011902001007387 */ /* 0x000fe80000100a00 */
[----:B------:R-:W3:Y:S04]  /*1031e0*/  LDL.LU R21, [R1+0x4c84] ;  /* 0x004c840001157983 */ /* 0x000ee80000300800 */
[----:B------:R0:W-:Y:S04]  /*1031f0*/  STL [R1+0x258], R14 ;  /* 0x0002580e01007387 */ /* 0x0001e80000100800 */
[----:B------:R-:W3:Y:S04]  /*103200*/  LDL.LU R36, [R1+0x3c] ;  /* 0x00003c0001247983 */ /* 0x000ee80000300800 */
[----:B------:R-:W3:Y:S01]  /*103210*/  LDL.LU R37, [R1+0x3a8] ;  /* 0x0003a80001257983 */ /* 0x000ee20000300800 */
[----:B0-----:R-:W-:-:S02]  /*103220*/  LOP3.LUT R14, R23, 0xffff, RZ, 0xc0, !PT ;  /* 0x0000ffff170e7812 */ /* 0x001fc400078ec0ff */
[----:B----4-:R-:W-:Y:S02]  /*103230*/  LOP3.LUT R18, R15, 0xffff, RZ, 0xc0, !PT ;  /* 0x0000ffff0f127812 */ /* 0x010fe400078ec0ff */
[----:B------:R-:W-:Y:S01]  /*103240*/  LOP3.LUT R17, R46, 0xffff, RZ, 0xc0, !PT ;  /* 0x0000ffff2e117812 */ /* 0x000fe200078ec0ff */
[----:B------:R0:W-:Y:S04]  /*103250*/  STL [R1+0x5688], R14 ;  /* 0x0056880e01007387 */ /* 0x0001e80000100800 */
[----:B------:R-:W4:Y:S04]  /*103260*/  LDL.LU R15, [R1+0x4dc] ;  /* 0x0004dc00010f7983 */ /* 0x000f280000300800 */
[----:B------:R-:W4:Y:S01]  /*103270*/  LDL.LU R46, [R1+0x98] ;  /* 0x00009800012e7983 */ /* 0x000f220000300800 */
[----:B------:R-:W-:-:S02]  /*103280*/  PRMT R16, R18, 0x3340, R17 ;  /* 0x0000334012107816 */ /* 0x000fc40000000011 */
[----:B0-----:R-:W-:Y:S02]  /*103290*/  PRMT R14, R14, 0x3340, R0 ;  /* 0x000033400e0e7816 */ /* 0x001fe40000000000 */
[----:B------:R-:W-:Y:S02]  /*1032a0*/  IADD3 R32, P0, R12, R9, RZ ;  /* 0x000000090c207210 */ /* 0x000fe40007f1e0ff */
[----:B------:R-:W-:-:S03]  /*1032b0*/  PRMT R14, R16, 0x5410, R14 ;  /* 0x00005410100e7816 */ /* 0x000fc6000000000e */
[----:B------:R-:W-:Y:S01]  /*1032c0*/  IMAD.X R33, R13, 0x1, R11, P0 ;  /* 0x000000010d217824 */ /* 0x000fe200000e060b */
[----:B------:R-:W-:Y:S01]  /*1032d0*/  SHF.R.U32.HI R13, RZ, 0x8, R17 ;  /* 0x00000008ff0d7819 */ /* 0x000fe20000011611 */
[----:B------:R0:W-:Y:S03]  /*1032e0*/  STL [R1+0x5628], R14 ;  /* 0x0056280e01007387 */ /* 0x0001e60000100800 */
[----:B------:R-:W-:Y:S02]  /*1032f0*/  LOP3.LUT R13, R13, 0xffff, RZ, 0xc0, !PT ;  /* 0x0000ffff0d0d7812 */ /* 0x000fe400078ec0ff */
[----:B0-----:R-:W-:-:S04]  /*103300*/  SHF.R.U32.HI R14, RZ, 0x8, R18 ;  /* 0x00000008ff0e7819 */ /* 0x001fc80000011612 */
[----:B------:R-:W-:Y:S01]  /*103310*/  LOP3.LUT R14, R14, 0xffff, RZ, 0xc0, !PT ;  /* 0x0000ffff0e0e7812 */ /* 0x000fe200078ec0ff */
[----:B------:R0:W-:Y:S03]  /*103320*/  STL.64 [R1+0x1188], R32 ;  /* 0x0011882001007387 */ /* 0x0001e60000100a00 */
[----:B------:R-:W-:Y:S01]  /*103330*/  PRMT R13, R14, 0x3340, R13 ;  /* 0x000033400e0d7816 */ /* 0x000fe2000000000d */
[----:B0-----:R-:W4:Y:S04]  /*103340*/  LDL.LU.64 R32, [R1+0x5a18] ;  /* 0x005a180001207983 */ /* 0x001f280000300a00 */
[----:B------:R0:W-:Y:S01]  /*103350*/  STL [R1+0x548c], R13 ;  /* 0x00548c0d01007387 */ /* 0x0001e20000100800 */
[----:B------:R-:W-:Y:S01]  /*103360*/  LOP3.LUT R24, R24, 0xffff, RZ, 0xc0, !PT ;  /* 0x0000ffff18187812 */ /* 0x000fe200078ec0ff */
[----:B------:R-:W-:Y:S01]  /*103370*/  VIADD R12, R12, UR6 ;  /* 0x000000060c0c7c36 */ /* 0x000fe20008000000 */
[----:B------:R-:W-:Y:S01]  /*103380*/  LOP3.LUT R26, R26, 0xffff, RZ, 0xc0, !PT ;  /* 0x0000ffff1a1a7812 */ /* 0x000fe200078ec0ff */
[----:B------:R-:W-:Y:S01]  /*103390*/  ULDC UR6, c[0x0][0x248] ;  /* 0x0000920000067ab9 */ /* 0x000fe20000000800 */
[----:B--2---:R-:W-:-:S02]  /*1033a0*/  LOP3.LUT R16, R20, 0xffff, RZ, 0xc0, !PT ;  /* 0x0000ffff14107812 */ /* 0x004fc400078ec0ff */
[----:B---3--:R-:W-:-:S04]  /*1033b0*/  LOP3.LUT R17, R19, 0xffff, RZ, 0xc0, !PT ;  /* 0x0000ffff13117812 */ /* 0x008fc800078ec0ff */
[----:B0-----:R-:W-:Y:S02]  /*1033c0*/  PRMT R13, R17, 0x3340, R0 ;  /* 0x00003340110d7816 */ /* 0x001fe40000000000 */
[----:B------:R-:W-:-:S04]  /*1033d0*/  LOP3.LUT R18, R22, 0xffff, RZ, 0xc0, !PT ;  /* 0x0000ffff16127812 */ /* 0x000fc800078ec0ff */
[----:B------:R-:W-:-:S04]  /*1033e0*/  PRMT R14, R18, 0x3340, R16 ;  /* 0x00003340120e7816 */ /* 0x000fc80000000010 */
[----:B------:R-:W-:Y:S02]  /*1033f0*/  PRMT R13, R14, 0x5410, R13 ;  /* 0x000054100e0d7816 */ /* 0x000fe4000000000d */
[----:B------:R-:W-:Y:S02]  /*103400*/  SHF.R.U32.HI R18, RZ, 0x8, R18 ;  /* 0x00000008ff127819 */ /* 0x000fe40000011612 */
[----:B------:R-:W-:Y:S01]  /*103410*/  SHF.R.U32.HI R14, RZ, 0x8, R16 ;  /* 0x00000008ff0e7819 */ /* 0x000fe20000011610 */
[----:B------:R0:W-:Y:S01]  /*103420*/  STL [R1+0x55f4], R13 ;  /* 0x0055f40d01007387 */ /* 0x0001e20000100800 */
[----:B------:R-:W-:Y:S02]  /*103430*/  LOP3.LUT R16, R18, 0xffff, RZ, 0xc0, !PT ;  /* 0x0000ffff12107812 */ /* 0x000fe400078ec0ff */
[----:B------:R-:W-:Y:S02]  /*103440*/  LOP3.LUT R14, R14, 0xffff, RZ, 0xc0, !PT ;  /* 0x0000ffff0e0e7812 */ /* 0x000fe400078ec0ff */
[----:B0-----:R-:W-:-:S04]  /*103450*/  SHF.R.U32.HI R13, RZ, 0x8, R17 ;  /* 0x00000008ff0d7819 */ /* 0x001fc80000011611 */
[----:B------:R-:W-:Y:S02]  /*103460*/  LOP3.LUT R13, R13, 0xffff, RZ, 0xc0, !PT ;  /* 0x0000ffff0d0d7812 */ /* 0x000fe400078ec0ff */
[----:B------:R-:W-:Y:S02]  /*103470*/  PRMT R14, R16, 0x3340, R14 ;  /* 0x00003340100e7816 */ /* 0x000fe4000000000e */
[----:B------:R-:W-:Y:S02]  /*103480*/  PRMT R13, R13, 0x3340, R0 ;  /* 0x000033400d0d7816 */ /* 0x000fe40000000000 */
[----:B------:R-:W-:Y:S02]  /*103490*/  LOP3.LUT R19, R21, 0xffff, RZ, 0xc0, !PT ;  /* 0x0000ffff15137812 */ /* 0x000fe400078ec0ff */
[----:B------:R-:W-:Y:S02]  /*1034a0*/  LOP3.LUT R20, R36, 0xffff, RZ, 0xc0, !PT ;  /* 0x0000ffff24147812 */ /* 0x000fe400078ec0ff */
[----:B------:R-:W-:Y:S01]  /*1034b0*/  LOP3.LUT R18, R37, 0xffff, RZ, 0xc0, !PT ;  /* 0x0000ffff25127812 */ /* 0x000fe200078ec0ff */
[----:B------:R0:W-:Y:S04]  /*1034c0*/  STL [R1+0x74c], R14 ;  /* 0x00074c0e01007387 */ /* 0x0001e80000100800 */
[----:B------:R1:W-:Y:S01]  /*1034d0*/  STL [R1+0xa4], R13 ;  /* 0x0000a40d01007387 */ /* 0x0003e20000100800 */
[----:B0-----:R-:W-:-:S02]  /*1034e0*/  PRMT R14, R19, 0x3340, R18 ;  /* 0x00003340130e7816 */ /* 0x001fc40000000012 */
[----:B-1----:R-:W-:Y:S02]  /*1034f0*/  PRMT R13, R20, 0x3340, R0 ;  /* 0x00003340140d7816 */ /* 0x002fe40000000000 */
[----:B----4-:R-:W-:Y:S02]  /*103500*/  LOP3.LUT R17, R15, 0xffff, RZ, 0xc0, !PT ;  /* 0x0000ffff0f117812 */ /* 0x010fe400078ec0ff */
[----:B------:R-:W-:Y:S02]  /*103510*/  PRMT R13, R14, 0x5410, R13 ;  /* 0x000054100e0d7816 */ /* 0x000fe4000000000d */
[----:B------:R-:W-:-:S03]  /*103520*/  LOP3.LUT R16, R46, 0xffff, RZ, 0xc0, !PT ;  /* 0x0000ffff2e107812 */ /* 0x000fc600078ec0ff */
[----:B------:R0:W-:Y:S01]  /*103530*/  STL [R1+0x55f0], R13 ;  /* 0x0055f00d01007387 */ /* 0x0001e20000100800 */
[----:B------:R-:W-:Y:S02]  /*103540*/  PRMT R14, R17, 0x3340, R16 ;  /* 0x00003340110e7816 */ /* 0x000fe40000000010 */
[----:B------:R-:W-:Y:S01]  /*103550*/  IADD3 R22, P0, R12, R4, RZ ;  /* 0x000000040c167210 */ /* 0x000fe20007f1e0ff */
[----:B------:R-:W2:Y:S01]  /*103560*/  LDL.LU R15, [R1+0x1ac] ;  /* 0x0001ac00010f7983 */ /* 0x000ea20000300800 */
[----:B0-----:R-:W-:-:S04]  /*103570*/  PRMT R13, R24, 0x3340, R0 ;  /* 0x00003340180d7816 */ /* 0x001fc80000000000 */
[----:B------:R-:W-:Y:S02]  /*103580*/  PRMT R14, R14, 0x5410, R13 ;  /* 0x000054100e0e7816 */ /* 0x000fe4000000000d */
[----:B------:R-:W-:Y:S02]  /*103590*/  SHF.R.S32.HI R13, RZ, 0x1f, R12 ;  /* 0x0000001fff0d7819 */ /* 0x000fe4000001140c */
[----:B------:R-:W-:Y:S02]  /*1035a0*/  SHF.R.U32.HI R17, RZ, 0x8, R17 ;  /* 0x00000008ff117819 */ /* 0x000fe40000011611 */
[----:B------:R-:W-:Y:S01]  /*1035b0*/  SHF.R.U32.HI R21, RZ, 0x8, R19 ;  /* 0x00000008ff157819 */ /* 0x000fe20000011613 */
[----:B------:R-:W-:Y:S01]  /*1035c0*/  IMAD.X R23, R13, 0x1, R5, P0 ;  /* 0x000000010d177824 */ /* 0x000fe200000e0605 */
[----:B------:R-:W-:Y:S01]  /*1035d0*/  SHF.R.U32.HI R19, RZ, 0x8, R18 ;  /* 0x00000008ff137819 */ /* 0x000fe20000011612 */
[----:B------:R0:W-:Y:S01]  /*1035e0*/  STL [R1+0x55ec], R14 ;  /* 0x0055ec0e01007387 */ /* 0x0001e20000100800 */
[----:B------:R-:W-:-:S03]  /*1035f0*/  LOP3.LUT R18, R17, 0xffff, RZ, 0xc0, !PT ;  /* 0x0000ffff11127812 */ /* 0x000fc600078ec0ff */
[----:B------:R-:W3:Y:S01]  /*103600*/  LDL.LU R46, [R1+0x4c88] ;  /* 0x004c8800012e7983 */ /* 0x000ee20000300800 */
[----:B------:R-:W-:-:S03]  /*103610*/  LOP3.LUT R17, R21, 0xffff, RZ, 0xc0, !PT ;  /* 0x0000ffff15117812 */ /* 0x000fc600078ec0ff */
[----:B------:R1:W-:Y:S01]  /*103620*/  STL.64 [R1+0x1178], R22 ;  /* 0x0011781601007387 */ /* 0x0003e20000100a00 */
[----:B0-----:R-:W-:Y:S02]  /*103630*/  SHF.R.U32.HI R14, RZ, 0x8, R16 ;  /* 0x00000008ff0e7819 */ /* 0x001fe40000011610 */
[----:B------:R-:W-:Y:S01]  /*103640*/  LOP3.LUT R16, R19, 0xffff, RZ, 0xc0, !PT ;  /* 0x0000ffff13107812 */ /* 0x000fe200078ec0ff */
[----:B-1----:R-:W4:Y:S04]  /*103650*/  LDL.LU R23, [R1+0x3c0] ;  /* 0x0003c00001177983 */ /* 0x002f280000300800 */
[----:B------:R-:W4:Y:S04]  /*103660*/  LDL.LU R21, [R1+0x50] ;  /* 0x0000500001157983 */ /* 0x000f280000300800 */
[----:B------:R-:W3:Y:S01]  /*103670*/  LDL.LU R19, [R1+0x4e0] ;  /* 0x0004e00001137983 */ /* 0x000ee20000300800 */
[----:B------:R-:W-:-:S02]  /*103680*/  LOP3.LUT R14, R14, 0xffff, RZ, 0xc0, !PT ;  /* 0x0000ffff0e0e7812 */ /* 0x000fc400078ec0ff */
[----:B------:R-:W-:Y:S02]  /*103690*/  PRMT R22, R17, 0x3340, R16 ;  /* 0x0000334011167816 */ /* 0x000fe40000000010 */
[----:B------:R-:W-:Y:S02]  /*1036a0*/  IADD3 R16, P0, R12, R6, RZ ;  /* 0x000000060c107210 */ /* 0x000fe40007f1e0ff */
[----:B------:R-:W-:Y:S01]  /*1036b0*/  PRMT R14, R18, 0x3340, R14 ;  /* 0x00003340120e7816 */ /* 0x000fe2000000000e */
[----:B------:R0:W-:Y:S02]  /*1036c0*/  STL [R1+0x70c], R22 ;  /* 0x00070c1601007387 */ /* 0x0001e40000100800 */
[----:B------:R-:W-:Y:S02]  /*1036d0*/  IMAD.X R17, R13, 0x1, R7, P0 ;  /* 0x000000010d117824 */ /* 0x000fe400000e0607 */
[----:B------:R1:W-:Y:S04]  /*1036e0*/  STL [R1+0x448], R14 ;  /* 0x0004480e01007387 */ /* 0x0003e80000100800 */
[----:B------:R1:W-:Y:S04]  /*1036f0*/  STL.64 [R1+0x1180], R16 ;  /* 0x0011801001007387 */ /* 0x0003e80000100a00 */
[----:B0-----:R-:W4:Y:S01]  /*103700*/  LDL.LU R22, [R1+0x4c8c] ;  /* 0x004c8c0001167983 */ /* 0x001f220000300800 */
[----:B-1----:R-:W-:-:S04]  /*103710*/  SHF.R.U32.HI R14, RZ, 0x8, R24 ;  /* 0x00000008ff0e7819 */ /* 0x002fc80000011618 */
[----:B------:R-:W-:Y:S02]  /*103720*/  LOP3.LUT R14, R14, 0xffff, RZ, 0xc0, !PT ;  /* 0x0000ffff0e0e7812 */ /* 0x000fe400078ec0ff */
[----:B------:R-:W-:Y:S02]  /*103730*/  SHF.R.U32.HI R16, RZ, 0x8, R20 ;  /* 0x00000008ff107819 */ /* 0x000fe40000011614 */
[----:B------:R-:W-:Y:S02]  /*103740*/  PRMT R17, R14, 0x3340, R0 ;  /* 0x000033400e117816 */ /* 0x000fe40000000000 */
[----:B------:R-:W-:-:S04]  /*103750*/  LOP3.LUT R16, R16, 0xffff, RZ, 0xc0, !PT ;  /* 0x0000ffff10107812 */ /* 0x000fc800078ec0ff */
[----:B------:R-:W-:Y:S01]  /*103760*/  PRMT R14, R16, 0x3340, R0 ;  /* 0x00003340100e7816 */ /* 0x000fe20000000000 */
[----:B------:R-:W-:Y:S04]  /*103770*/  STL [R1+0xa0], R17 ;  /* 0x0000a01101007387 */ /* 0x000fe80000100800 */
[----:B------:R-:W4:Y:S04]  /*103780*/  LDL.LU R36, [R1+0x54] ;  /* 0x0000540001247983 */ /* 0x000f280000300800 */
[----:B------:R0:W-:Y:S04]  /*103790*/  STL [R1+0x9c], R14 ;  /* 0x00009c0e01007387 */ /* 0x0001e80000100800 */
[----:B------:R-:W4:Y:S01]  /*1037a0*/  LDL.LU R37, [R1+0x3c4] ;  /* 0x0003c40001257983 */ /* 0x000f220000300800 */
[----:B0-----:R-:W-:-:S05]  /*1037b0*/  LOP3.LUT R14, R25, 0xffff, RZ, 0xc0, !PT ;  /* 0x0000ffff190e7812 */ /* 0x001fca00078ec0ff */
[----:B------:R0:W-:Y:S02]  /*1037c0*/  STL [R1+0x5684], R14 ;  /* 0x0056840e01007387 */ /* 0x0001e40000100800 */
[----:B0-----:R-:W-:Y:S02]  /*1037d0*/  PRMT R14, R14, 0x3340, R0 ;  /* 0x000033400e0e7816 */ /* 0x001fe40000000000 */
        /* <DEDUP_REMOVED lines=8> */
[----:B------:R-:W-:Y:S02]  /*103860*/  LOP3.LUT R16, R16, 0xffff, RZ, 0xc0, !PT ;  /* 0x0000ffff10107812 */ /* 0x000fe400078ec0ff */
[----:B0-----:R-:W-:-:S04]  /*103870*/  SHF.R.U32.HI R14, RZ, 0x8, R17 ;  /* 0x00000008ff0e7819 */ /* 0x001fc80000011611 */
[----:B------:R-:W-:Y:S01]  /*103880*/  LOP3.LUT R14, R14, 0xffff, RZ, 0xc0, !PT ;  /* 0x0000ffff0e0e7812 */ /* 0x000fe200078ec0ff */
[----:B------:R-:W-:Y:S03]  /*103890*/  STL.64 [R1+0x1170], R24 ;  /* 0x0011701801007387 */ /* 0x000fe60000100a00 */
[----:B------:R-:W-:Y:S01]  /*1038a0*/  PRMT R14, R16, 0x3340, R14 ;  /* 0x00003340100e7816 */ /* 0x000fe2000000000e */
[----:B------:R-:W2:Y:S01]  /*1038b0*/  LDL.LU R15, [R1+0x4ec] ;  /* 0x0004ec00010f7983 */ /* 0x000ea20000300800 */
[----:B------:R-:W-:-:S03]  /*1038c0*/  LOP3.LUT R18, R46, 0xffff, RZ, 0xc0, !PT ;  /* 0x0000ffff2e127812 */ /* 0x000fc600078ec0ff */
[----:B------:R0:W-:Y:S04]  /*1038d0*/  STL [R1+0x5470], R14 ;  /* 0x0054700e01007387 */ /* 0x0001e80000100800 */
[----:B------:R-:W3:Y:S01]  /*1038e0*/  LDL.LU R46, [R1+0x1b8] ;  /* 0x0001b800012e7983 */ /* 0x000ee20000300800 */
[----:B----4-:R-:W-:Y:S02]  /*1038f0*/  LOP3.LUT R19, R21, 0xffff, RZ, 0xc0, !PT ;  /* 0x0000ffff15137812 */ /* 0x010fe400078ec0ff */
[----:B------:R-:W-:Y:S02]  /*103900*/  LOP3.LUT R17, R23, 0xffff, RZ, 0xc0, !PT ;  /* 0x0000ffff17117812 */ /* 0x000fe400078ec0ff */
[----:B0-----:R-:W-:Y:S02]  /*103910*/  PRMT R14, R19, 0x3340, R0 ;  /* 0x00003340130e7816 */ /* 0x001fe40000000000 */
[----:B------:R-:W-:-:S02]  /*103920*/  PRMT R16, R18, 0x3340, R17 ;  /* 0x0000334012107816 */ /* 0x000fc40000000011 */
[----:B------:R-:W-:Y:S02]  /*103930*/  IADD3 R20, P0, R12, R9, RZ ;  /* 0x000000090c147210 */ /* 0x000fe40007f1e0ff */
[----:B------:R-:W-:-:S03]  /*103940*/  PRMT R14, R16, 0x5410, R14 ;  /* 0x00005410100e7816 */ /* 0x000fc6000000000e */
[----:B------:R-:W-:Y:S01]  /*103950*/  IMAD.X R21, R13, 0x1, R11, P0 ;  /* 0x000000010d157824 */ /* 0x000fe200000e060b */
[----:B------:R-:W-:Y:S01]  /*103960*/  SHF.R.U32.HI R13, RZ, 0x8, R17 ;  /* 0x00000008ff0d7819 */ /* 0x000fe20000011611 */
[----:B------:R0:W-:Y:S03]  /*103970*/  STL [R1+0x55e8], R14 ;  /* 0x0055e80e01007387 */ /* 0x0001e60000100800 */
[----:B------:R-:W-:Y:S02]  /*103980*/  LOP3.LUT R13, R13, 0xffff, RZ, 0xc0, !PT ;  /* 0x0000ffff0d0d7812 */ /* 0x000fe400078ec0ff */
[----:B0-----:R-:W-:-:S04]  /*103990*/  SHF.R.U32.HI R14, RZ, 0x8, R18 ;  /* 0x00000008ff0e7819 */ /* 0x001fc80000011612 */
[----:B------:R-:W-:Y:S02]  /*1039a0*/  LOP3.LUT R14, R14, 0xffff, RZ, 0xc0, !PT ;  /* 0x0000ffff0e0e7812 */ /* 0x000fe400078ec0ff */
[----:B------:R-:W-:Y:S02]  /*1039b0*/  LOP3.LUT R17, R22, 0xffff, RZ, 0xc0, !PT ;  /* 0x0000ffff16117812 */ /* 0x000fe400078ec0ff */
[----:B------:R-:W-:Y:S02]  /*1039c0*/  PRMT R13, R14, 0x3340, R13 ;  /* 0x000033400e0d7816 */ /* 0x000fe4000000000d */
[----:B------:R-:W-:Y:S02]  /*1039d0*/  LOP3.LUT R18, R36, 0xffff, RZ, 0xc0, !PT ;  /* 0x0000ffff24127812 */ /* 0x000fe400078ec0ff */
[----:B------:R-:W-:Y:S01]  /*1039e0*/  LOP3.LUT R16, R37, 0xffff, RZ, 0xc0, !PT ;  /* 0x0000ffff25107812 */ /* 0x000fe200078ec0ff */
[----:B------:R0:W-:Y:S03]  /*1039f0*/  STL.64 [R1+0x1168], R20 ;  /* 0x0011681401007387 */ /* 0x0001e60000100a00 */
[----:B------:R-:W-:Y:S01]  /*103a00*/  PRMT R14, R17, 0x3340, R16 ;  /* 0x00003340110e7816 */ /* 0x000fe20000000010 */
[----:B------:R1:W-:Y:S04]  /*103a10*/  STL [R1+0x708], R13 ;  /* 0x0007080d01007387 */ /* 0x0003e80000100800 */
[----:B------:R-:W4:Y:S01]  /*103a20*/  LDL.LU R25, [R1+0x4f0] ;  /* 0x0004f00001197983 */ /* 0x000f220000300800 */
[----:B------:R-:W-:-:S03]  /*103a30*/  SHF.R.U32.HI R17, RZ, 0x8, R17 ;  /* 0x00000008ff117819 */ /* 0x000fc60000011611 */
[----:B0-----:R-:W4:Y:S01]  /*103a40*/  LDL.LU R20, [R1+0x1c0] ;  /* 0x0001c00001147983 */ /* 0x001f220000300800 */
[----:B-1----:R-:W-:-:S04]  /*103a50*/  PRMT R13, R18, 0x3340, R0 ;  /* 0x00003340120d7816 */ /* 0x002fc80000000000 */
[----:B------:R-:W-:Y:S02]  /*103a60*/  PRMT R13, R14, 0x5410, R13 ;  /* 0x000054100e0d7816 */ /* 0x000fe4000000000d */
[----:B------:R-:W-:-:S03]  /*103a70*/  SHF.R.U32.HI R14, RZ, 0x8, R16 ;  /* 0x00000008ff0e7819 */ /* 0x000fc60000011610 */
[----:B------:R0:W-:Y:S01]  /*103a80*/  STL [R1+0x55e4], R13 ;  /* 0x0055e40d01007387 */ /* 0x0001e20000100800 */
[----:B------:R-:W-:Y:S02]  /*103a90*/  LOP3.LUT R16, R17, 0xffff, RZ, 0xc0, !PT ;  /* 0x0000ffff11107812 */ /* 0x000fe400078ec0ff */
[----:B------:R-:W-:Y:S02]  /*103aa0*/  LOP3.LUT R14, R14, 0xffff, RZ, 0xc0, !PT ;  /* 0x0000ffff0e0e7812 */ /* 0x000fe400078ec0ff */
[----:B0-----:R-:W-:-:S04]  /*103ab0*/  SHF.R.U32.HI R13, RZ, 0x8, R19 ;  /* 0x00000008ff0d7819 */ /* 0x001fc80000011613 */
[----:B------:R-:W-:-:S04]  /*103ac0*/  LOP3.LUT R13, R13, 0xffff, RZ, 0xc0, !PT ;  /* 0x0000ffff0d0d7812 */ /* 0x000fc800078ec0ff */
[----:B------:R-:W-:Y:S02]  /*103ad0*/  PRMT R17, R13, 0x3340, R0 ;  /* 0x000033400d117816 */ /* 0x000fe40000000000 */
[----:B------:R-:W-:-:S03]  /*103ae0*/  PRMT R13, R16, 0x3340, R14 ;  /* 0x00003340100d7816 */ /* 0x000fc6000000000e */
[----:B------:R2:W-:Y:S04]  /*103af0*/  STL [R1+0x98], R17 ;  /* 0x0000981101007387 */ /* 0x0005e80000100800 */
[----:B------:R0:W-:Y:S04]  /*103b00*/  STL [R1+0x704], R13 ;  /* 0x0007040d01007387 */ /* 0x0001e80000100800 */
[----:B------:R-:W4:Y:S04]  /*103b10*/  LDL.LU R24, [R1+0x4c90] ;  /* 0x004c900001187983 */ /* 0x000f280000300800 */
[----:B------:R-:W4:Y:S04]  /*103b20*/  LDL.LU R22, [R1+0x5c] ;  /* 0x00005c0001167983 */ /* 0x000f280000300800 */
[----:B------:R-:W4:Y:S04]  /*103b30*/  LDL.LU R21, [R1+0x3d4] ;  /* 0x0003d40001157983 */ /* 0x000f280000300800 */
[----:B------:R-:W4:Y:S01]  /*103b40*/  LDL.LU R23, [R1+0x4c94] ;  /* 0x004c940001177983 */ /* 0x000f220000300800 */
[----:B--2---:R-:W-:-:S03]  /*103b50*/  LOP3.LUT R17, R15, 0xffff, RZ, 0xc0, !PT ;  /* 0x0000ffff0f117812 */ /* 0x004fc600078ec0ff */
[----:B------:R-:W2:Y:S01]  /*103b60*/  LDL.LU R15, [R1+0x58] ;  /* 0x00005800010f7983 */ /* 0x000ea20000300800 */
[----:B---3--:R-:W-:-:S03]  /*103b70*/  LOP3.LUT R16, R46, 0xffff, RZ, 0xc0, !PT ;  /* 0x0000ffff2e107812 */ /* 0x008fc600078ec0ff */
[----:B------:R-:W3:Y:S01]  /*103b80*/  LDL.LU R46, [R1+0x3d0] ;  /* 0x0003d000012e7983 */ /* 0x000ee20000300800 */
[----:B0-----:R-:W-:Y:S02]  /*103b90*/  PRMT R13, R26, 0x3340, R0 ;  /* 0x000033401a0d7816 */ /* 0x001fe40000000000 */
[--C-:B------:R-:W-:Y:S01]  /*103ba0*/  PRMT R14, R17, 0x3340, R16.reuse ;  /* 0x00003340110e7816 */ /* 0x100fe20000000010 */
[----:B------:R-:W-:Y:S01]  /*103bb0*/  VIADD R12, R12, UR6 ;  /* 0x000000060c0c7c36 */ /* 0x000fe20008000000 */
[----:B------:R-:W-:Y:S01]  /*103bc0*/  SHF.R.U32.HI R17, RZ, 0x8, R17 ;  /* 0x00000008ff117819 */ /* 0x000fe20000011611 */
[----:B------:R-:W-:Y:S01]  /*103bd0*/  ULDC UR6, c[0x0][0x248] ;  /* 0x0000920000067ab9 */ /* 0x000fe20000000800 */
[----:B------:R-:W-:Y:S02]  /*103be0*/  PRMT R14, R14, 0x5410, R13 ;  /* 0x000054100e0e7816 */ /* 0x000fe4000000000d */
[----:B------:R-:W-:Y:S02]  /*103bf0*/  SHF.R.U32.HI R16, RZ, 0x8, R16 ;  /* 0x00000008ff107819 */ /* 0x000fe40000011610 */
[----:B------:R-:W-:Y:S01]  /*103c00*/  SHF.R.S32.HI R13, RZ, 0x1f, R12 ;  /* 0x0000001fff0d7819 */ /* 0x000fe2000001140c */
[----:B------:R0:W-:Y:S01]  /*103c10*/  STL [R1+0x55e0], R14 ;  /* 0x0055e00e01007387 */ /* 0x0001e20000100800 */
[----:B------:R-:W-:-:S02]  /*103c20*/  IADD3 R36, P0, R12, R4, RZ ;  /* 0x000000040c247210 */ /* 0x000fc40007f1e0ff */
[----:B------:R-:W-:Y:S02]  /*103c30*/  LOP3.LUT R17, R17, 0xffff, RZ, 0xc0, !PT ;  /* 0x0000ffff11117812 */ /* 0x000fe400078ec0ff */
[----:B------:R-:W-:Y:S01]  /*103c40*/  LOP3.LUT R16, R16, 0xffff, RZ, 0xc0, !PT ;  /* 0x0000ffff10107812 */ /* 0x000fe200078ec0ff */
[----:B------:R-:W-:Y:S01]  /*103c50*/  IMAD.X R37, R13, 0x1, R5, P0 ;  /* 0x000000010d257824 */ /* 0x000fe200000e0605 */
[----:B0-----:R-:W-:Y:S02]  /*103c60*/  SHF.R.U32.HI R14, RZ, 0x8, R26 ;  /* 0x00000008ff0e7819 */ /* 0x001fe4000001161a */
[----:B------:R-:W-:Y:S02]  /*103c70*/  PRMT R16, R17, 0x3340, R16 ;  /* 0x0000334011107816 */ /* 0x000fe40000000010 */
[----:B------:R-:W-:Y:S01]  /*103c80*/  LOP3.LUT R14, R14, 0xffff, RZ, 0xc0, !PT ;  /* 0x0000ffff0e0e7812 */ /* 0x000fe200078ec0ff */
[----:B------:R0:W-:Y:S03]  /*103c90*/  STL.64 [R1+0x1160], R36 ;  /* 0x0011602401007387 */ /* 0x0001e60000100a00 */
[----:B------:R-:W-:Y:S01]  /*103ca0*/  PRMT R14, R14, 0x3340, R0 ;  /* 0x000033400e0e7816 */ /* 0x000fe20000000000 */
[----:B0-----:R-:W3:Y:S04]  /*103cb0*/  LDL.LU.64 R36, [R1+0x5a10] ;  /* 0x005a100001247983 */ /* 0x001ee80000300a00 */
[----:B------:R0:W-:Y:S01]  /*103cc0*/  STL [R1+0x700], R16 ;  /* 0x0007001001007387 */ /* 0x0001e20000100800 */
[----:B----4-:R-:W-:-:S03]  /*103cd0*/  LOP3.LUT R17, R25, 0xffff, RZ, 0xc0, !PT ;  /* 0x0000ffff19117812 */ /* 0x010fc600078ec0ff */
[----:B------:R1:W-:Y:S01]  /*103ce0*/  STL [R1+0x94], R14 ;  /* 0x0000940e01007387 */ /* 0x0003e20000100800 */
[----:B0-----:R-:W-:-:S03]  /*103cf0*/  LOP3.LUT R16, R20, 0xffff, RZ, 0xc0, !PT ;  /* 0x0000ffff14107812 */ /* 0x001fc600078ec0ff */
[----:B------:R0:W-:Y:S01]  /*103d00*/  STL [R1+0x563c], R17 ;  /* 0x00563c1101007387 */ /* 0x0001e20000100800 */
[----:B-1----:R-:W-:-:S03]  /*103d10*/  SHF.R.U32.HI R14, RZ, 0x8, R18 ;  /* 0x00000008ff0e7819 */ /* 0x002fc60000011612 */
[----:B------:R1:W-:Y:S01]  /*103d20*/  STL [R1+0x5638], R16 ;  /* 0x0056381001007387 */ /* 0x0003e20000100800 */
[----:B------:R-:W-:Y:S02]  /*103d30*/  LOP3.LUT R14, R14, 0xffff, RZ, 0xc0, !PT ;  /* 0x0000ffff0e0e7812 */ /* 0x000fe400078ec0ff */
[----:B0-----:R-:W-:Y:S02]  /*103d40*/  SHF.R.U32.HI R17, RZ, 0x8, R17 ;  /* 0x00000008ff117819 */ /* 0x001fe40000011611 */
[----:B-1----:R-:W-:Y:S02]  /*103d50*/  SHF.R.U32.HI R16, RZ, 0x8, R16 ;  /* 0x00000008ff107819 */ /* 0x002fe40000011610 */
[----:B------:R-:W-:Y:S02]  /*103d60*/  LOP3.LUT R17, R17, 0xffff, RZ, 0xc0, !PT ;  /* 0x0000ffff11117812 */ /* 0x000fe400078ec0ff */
[----:B------:R-:W-:Y:S02]  /*103d70*/  LOP3.LUT R16, R16, 0xffff, RZ, 0xc0, !PT ;  /* 0x0000ffff10107812 */ /* 0x000fe400078ec0ff */
[----:B------:R-:W-:-:S02]  /*103d80*/  PRMT R18, R14, 0x3340, R0 ;  /* 0x000033400e127816 */ /* 0x000fc40000000000 */
[----:B------:R-:W-:-:S03]  /*103d90*/  PRMT R14, R17, 0x3340, R16 ;  /* 0x00003340110e7816 */ /* 0x000fc60000000010 */
[----:B------:R0:W-:Y:S04]  /*103da0*/  STL [R1+0x90], R18 ;  /* 0x0000901201007387 */ /* 0x0001e80000100800 */
[----:B------:R1:W-:Y:S01]  /*103db0*/  STL [R1+0x5458], R14 ;  /* 0x0054580e01007387 */ /* 0x0003e20000100800 */
[----:B------:R-:W-:-:S03]  /*103dc0*/  LOP3.LUT R20, R24, 0xffff, RZ, 0xc0, !PT ;  /* 0x0000ffff18147812 */ /* 0x000fc600078ec0ff */
[----:B------:R-:W4:Y:S01]  /*103dd0*/  LDL.LU R24, [R1+0x500] ;  /* 0x0005000001187983 */ /* 0x000f220000300800 */
[----:B------:R-:W-:Y:S02]  /*103de0*/  LOP3.LUT R22, R22, 0xffff, RZ, 0xc0, !PT ;  /* 0x0000ffff16167812 */ /* 0x000fe400078ec0ff */
[----:B0-----:R-:W-:Y:S02]  /*103df0*/  LOP3.LUT R18, R21, 0xffff, RZ, 0xc0, !PT ;  /* 0x0000ffff15127812 */ /* 0x001fe400078ec0ff */
[----:B-1----:R-:W-:Y:S02]  /*103e00*/  PRMT R14, R22, 0x3340, R0 ;  /* 0x00003340160e7816 */ /* 0x002fe40000000000 */
[----:B------:R-:W-:Y:S02]  /*103e10*/  PRMT R16, R20, 0x3340, R18 ;  /* 0x0000334014107816 */ /* 0x000fe40000000012 */
[----:B------:R-:W-:Y:S02]  /*103e20*/  LOP3.LUT R19, R23, 0xffff, RZ, 0xc0, !PT ;  /* 0x0000ffff17137812 */ /* 0x000fe400078ec0ff */
[----:B------:R-:W4:Y:S01]  /*103e30*/  LDL.LU R23, [R1+0x1d4] ;  /* 0x0001d40001177983 */ /* 0x000f220000300800 */
[----:B--2---:R-:W-:-:S02]  /*103e40*/  LOP3.LUT R21, R15, 0xffff, RZ, 0xc0, !PT ;  /* 0x0000ffff0f157812 */ /* 0x004fc400078ec0ff */
[----:B------:R-:W-:Y:S02]  /*103e50*/  PRMT R15, R16, 0x5410, R14 ;  /* 0x00005410100f7816 */ /* 0x000fe4000000000e */
[----:B------:R-:W-:Y:S02]  /*103e60*/  PRMT R14, R21, 0x3340, R0 ;  /* 0x00003340150e7816 */ /* 0x000fe40000000000 */
[----:B---3--:R-:W-:-:S04]  /*103e70*/  LOP3.LUT R17, R46, 0xffff, RZ, 0xc0, !PT ;  /* 0x0000ffff2e117812 */ /* 0x008fc800078ec0ff */
[----:B------:R-:W-:-:S04]  /*103e80*/  PRMT R16, R19, 0x3340, R17 ;  /* 0x0000334013107816 */ /* 0x000fc80000000011 */
[----:B------:R-:W-:Y:S02]  /*103e90*/  PRMT R16, R16, 0x5410, R14 ;  /* 0x0000541010107816 */ /* 0x000fe4000000000e */
[----:B------:R-:W-:Y:S01]  /*103ea0*/  IADD3 R14, P0, R12, R6, RZ ;  /* 0x000000060c0e7210 */ /* 0x000fe20007f1e0ff */
[----:B------:R0:W-:Y:S04]  /*103eb0*/  STL [R1+0x55d8], R15 ;  /* 0x0055d80f01007387 */ /* 0x0001e80000100800 */
[----:B------:R-:W-:Y:S01]  /*103ec0*/  STL [R1+0x55d4], R16 ;  /* 0x0055d41001007387 */ /* 0x000fe20000100800 */
[----:B0-----:R-:W-:-:S05]  /*103ed0*/  IMAD.X R15, R13, 0x1, R7, P0 ;  /* 0x000000010d0f7824 */ /* 0x001fca00000e0607 */
[----:B------:R0:W-:Y:S04]  /*103ee0*/  STL.64 [R1+0x1148], R14 ;  /* 0x0011480e01007387 */ /* 0x0001e80000100a00 */
[----:B0-----:R-:W2:Y:S04]  /*103ef0*/  LDL.LU R15, [R1+0x4fc] ;  /* 0x0004fc00010f7983 */ /* 0x001ea80000300800 */
[----:B------:R-:W3:Y:S01]  /*103f00*/  LDL.LU R46, [R1+0x1d0] ;  /* 0x0001d000012e7983 */ /* 0x000ee20000300800 */
[----:B------:R-:W-:Y:S02]  /*103f10*/  SHF.R.U32.HI R20, RZ, 0x8, R20 ;  /* 0x00000008ff147819 */ /* 0x000fe40000011614 */
[----:B------:R-:W-:-:S02]  /*103f20*/  SHF.R.U32.HI R16, RZ, 0x8, R18 ;  /* 0x00000008ff107819 */ /* 0x000fc40000011612 */
[----:B------:R-:W-:Y:S02]  /*103f30*/  SHF.R.U32.HI R19, RZ, 0x8, R19 ;  /* 0x00000008ff137819 */ /* 0x000fe40000011613 */
[----:B------:R-:W-:Y:S02]  /*103f40*/  SHF.R.U32.HI R14, RZ, 0x8, R17 ;  /* 0x00000008ff0e7819 */ /* 0x000fe40000011611 */
[----:B------:R-:W-:Y:S02]  /*103f50*/  LOP3.LUT R17, R20, 0xffff, RZ, 0xc0, !PT ;  /* 0x0000ffff14117812 */ /* 0x000fe400078ec0ff */
[----:B------:R-:W-:Y:S02]  /*103f60*/  LOP3.LUT R16, R16, 0xffff, RZ, 0xc0, !PT ;  /* 0x0000ffff10107812 */ /* 0x000fe400078ec0ff */
[----:B------:R-:W-:Y:S02]  /*103f70*/  LOP3.LUT R18, R19, 0xffff, RZ, 0xc0, !PT ;  /* 0x0000ffff13127812 */ /* 0x000fe400078ec0ff */
[----:B------:R-:W-:-:S02]  /*103f80*/  PRMT R19, R17, 0x3340, R16 ;  /* 0x0000334011137816 */ /* 0x000fc40000000010 */
[----:B------:R-:W-:Y:S02]  /*103f90*/  LOP3.LUT R14, R14, 0xffff, RZ, 0xc0, !PT ;  /* 0x0000ffff0e0e7812 */ /* 0x000fe400078ec0ff */
[----:B------:R-:W-:Y:S02]  /*103fa0*/  IADD3 R16, P0, R12, R8, RZ ;  /* 0x000000080c107210 */ /* 0x000fe40007f1e0ff */
[----:B------:R-:W-:-:S03]  /*103fb0*/  PRMT R14, R18, 0x3340, R14 ;  /* 0x00003340120e7816 */ /* 0x000fc6000000000e */
[----:B------:R-:W-:Y:S01]  /*103fc0*/  IMAD.X R17, R13, 0x1, R10, P0 ;  /* 0x000000010d117824 */ /* 0x000fe200000e060a */
[----:B------:R-:W-:Y:S04]  /*103fd0*/  STL [R1+0x5ec], R19 ;  /* 0x0005ec1301007387 */ /* 0x000fe80000100800 */
[----:B------:R0:W-:Y:S04]  /*103fe0*/  STL [R1+0x440], R14 ;  /* 0x0004400e01007387 */ /* 0x0001e80000100800 */
[----:B------:R1:W-:Y:S01]  /*103ff0*/  STL.64 [R1+0x1158], R16 ;  /* 0x0011581001007387 */ /* 0x0003e20000100a00 */
[----:B0-----:R-:W-:-:S02]  /*104000*/  SHF.R.U32.HI R14, RZ, 0x8, R21 ;  /* 0x00000008ff0e7819 */ /* 0x001fc40000011615 */
[----:B-1----:R-:W-:Y:S02]  /*104010*/  IADD3 R16, P0, R12, R9, RZ ;  /* 0x000000090c107210 */ /* 0x002fe40007f1e0ff */
[----:B------:R-:W-:-:S03]  /*104020*/  LOP3.LUT R14, R14, 0xffff, RZ, 0xc0, !PT ;  /* 0x0000ffff0e0e7812 */ /* 0x000fc600078ec0ff */
[----:B------:R-:W-:Y:S01]  /*104030*/  IMAD.X R17, R13, 0x1, R11, P0 ;  /* 0x000000010d117824 */ /* 0x000fe200000e060b */
[----:B------:R-:W-:Y:S02]  /*104040*/  SHF.R.U32.HI R13, RZ, 0x8, R22 ;  /* 0x00000008ff0d7819 */ /* 0x000fe40000011616 */
[----:B------:R-:W-:Y:S02]  /*104050*/  PRMT R14, R14, 0x3340, R0 ;  /* 0x000033400e0e7816 */ /* 0x000fe40000000000 */
[----:B------:R-:W-:-:S03]  /*104060*/  LOP3.LUT R13, R13, 0xffff, RZ, 0xc0, !PT ;  /* 0x0000ffff0d0d7812 */ /* 0x000fc600078ec0ff */
[----:B------:R-:W-:Y:S01]  /*104070*/  STL [R1+0x8c], R14 ;  /* 0x00008c0e01007387 */ /* 0x000fe20000100800 */
[----:B------:R-:W-:Y:S02]  /*104080*/  PRMT R13, R13, 0x3340, R0 ;  /* 0x000033400d0d7816 */ /* 0x000fe40000000000 */
[----:B------:R-:W-:Y:S01]  /*104090*/  LOP3.LUT R28, R28, 0xffff, RZ, 0xc0, !PT ;  /* 0x0000ffff1c1c7812 */ /* 0x000fe200078ec0ff */
[----:B------:R4:W-:Y:S04]  /*1040a0*/  STL.64 [R1+0x1150], R16 ;  /* 0x0011501001007387 */ /* 0x0009e80000100a00 */
[----:B------:R0:W-:Y:S04]  /*1040b0*/  STL [R1+0x80], R13 ;  /* 0x0000800d01007387 */ /* 0x0001e80000100800 */
[----:B------:R-:W3:Y:S01]  /*1040c0*/  LDL.LU R21, [R1+0x60] ;  /* 0x0000600001157983 */ /* 0x000ee20000300800 */
[----:B----4-:R-:W-:-:S03]  /*1040d0*/  LOP3.LUT R17, R24, 0xffff, RZ, 0xc0, !PT ;  /* 0x0000ffff18117812 */ /* 0x010fc600078ec0ff */
[----:B------:R-:W4:Y:S01]  /*1040e0*/  LDL.LU R20, [R1+0x4c98] ;  /* 0x004c980001147983 */ /* 0x000f220000300800 */
[----:B------:R-:W-:Y:S02]  /*1040f0*/  LOP3.LUT R16, R23, 0xffff, RZ, 0xc0, !PT ;  /* 0x0000ffff17107812 */ /* 0x000fe400078ec0ff */
[----:B0-----:R-:W-:Y:S01]  /*104100*/  PRMT R13, R28, 0x3340, R0 ;  /* 0x000033401c0d7816 */ /* 0x001fe20000000000 */
[----:B------:R-:W4:Y:S01]  /*104110*/  LDL.LU R26, [R1+0x3e0] ;  /* 0x0003e000011a7983 */ /* 0x000f220000300800 */
[----:B------:R-:W-:-:S04]  /*104120*/  PRMT R14, R17, 0x3340, R16 ;  /* 0x00003340110e7816 */ /* 0x000fc80000000010 */
[----:B------:R-:W-:Y:S02]  /*104130*/  PRMT R18, R14, 0x5410, R13 ;  /* 0x000054100e127816 */ /* 0x000fe4000000000d */
[----:B------:R-:W-:-:S03]  /*104140*/  SHF.R.U32.HI R19, RZ, 0x8, R17 ;  /* 0x00000008ff137819 */ /* 0x000fc60000011611 */
[----:B------:R0:W-:Y:S02]  /*104150*/  STL [R1+0x55d0], R18 ;  /* 0x0055d01201007387 */ /* 0x0001e40000100800 */
[----:B0-----:R-:W-:Y:S02]  /*104160*/  SHF.R.U32.HI R18, RZ, 0x8, R16 ;  /* 0x00000008ff127819 */ /* 0x001fe40000011610 */
[----:B------:R-:W-:Y:S02]  /*104170*/  LOP3.LUT R16, R19, 0xffff, RZ, 0xc0, !PT ;  /* 0x0000ffff13107812 */ /* 0x000fe400078ec0ff */
[----:B--2---:R-:W-:Y:S02]  /*104180*/  LOP3.LUT R14, R15, 0xffff, RZ, 0xc0, !PT ;  /* 0x0000ffff0f0e7812 */ /* 0x004fe400078ec0ff */
[----:B---3--:R-:W-:Y:S02]  /*104190*/  LOP3.LUT R13, R46, 0xffff, RZ, 0xc0, !PT ;  /* 0x0000ffff2e0d7812 */ /* 0x008fe400078ec0ff */
[----:B------:R-:W-:-:S02]  /*1041a0*/  SHF.R.U32.HI R17, RZ, 0x8, R14 ;  /* 0x00000008ff117819 */ /* 0x000fc4000001160e */
[--C-:B------:R-:W-:Y:S02]  /*1041b0*/  PRMT R14, R14, 0x3340, R13.reuse ;  /* 0x000033400e0e7816 */ /* 0x100fe4000000000d */
[----:B------:R-:W-:-:S03]  /*1041c0*/  SHF.R.U32.HI R13, RZ, 0x8, R13 ;  /* 0x00000008ff0d7819 */ /* 0x000fc6000001160d */
[----:B------:R0:W-:Y:S01]  /*1041d0*/  STL [R1+0x55a8], R14 ;  /* 0x0055a80e01007387 */ /* 0x0001e20000100800 */
[----:B------:R-:W-:Y:S02]  /*1041e0*/  LOP3.LUT R17, R17, 0xffff, RZ, 0xc0, !PT ;  /* 0x0000ffff11117812 */ /* 0x000fe400078ec0ff */
[----:B------:R-:W-:Y:S01]  /*1041f0*/  LOP3.LUT R13, R13, 0xffff, RZ, 0xc0, !PT ;  /* 0x0000ffff0d0d7812 */ /* 0x000fe200078ec0ff */
[----:B------:R-:W2:Y:S01]  /*104200*/  LDL.LU R25, [R1+0x4c9c] ;  /* 0x004c9c0001197983 */ /* 0x000ea20000300800 */
[----:B0-----:R-:W-:Y:S02]  /*104210*/  LOP3.LUT R14, R18, 0xffff, RZ, 0xc0, !PT ;  /* 0x0000ffff120e7812 */ /* 0x001fe400078ec0ff */
[----:B------:R-:W-:Y:S02]  /*104220*/  PRMT R13, R17, 0x3340, R13 ;  /* 0x00003340110d7816 */ /* 0x000fe4000000000d */
[----:B------:R-:W-:-:S05]  /*104230*/  PRMT R14, R16, 0x3340, R14 ;  /* 0x00003340100e7816 */ /* 0x000fca000000000e */
[----:B------:R-:W-:Y:S04]  /*104240*/  STL [R1+0x6c0], R14 ;  /* 0x0006c00e01007387 */ /* 0x000fe80000100800 */
[----:B------:R-:W3:Y:S04]  /*104250*/  LDL.LU R24, [R1+0x64] ;  /* 0x0000640001187983 */ /* 0x000ee80000300800 */
[----:B------:R0:W-:Y:S04]  /*104260*/  STL [R1+0x6ac], R13 ;  /* 0x0006ac0d01007387 */ /* 0x0001e80000100800 */
[----:B------:R-:W3:Y:S01]  /*104270*/  LDL.LU R23, [R1+0x3e4] ;  /* 0x0003e40001177983 */ /* 0x000ee20000300800 */
[----:B------:R-:W-:-:S03]  /*104280*/  LOP3.LUT R16, R27, 0xffff, RZ, 0xc0, !PT ;  /* 0x0000ffff1b107812 */ /* 0x000fc600078ec0ff */
[----:B------:R-:W3:Y:S04]  /*104290*/  LDL.LU R15, [R1+0x50c] ;  /* 0x00050c00010f7983 */ /* 0x000ee80000300800 */
[----:B------:R1:W-:Y:S04]  /*1042a0*/  STL [R1+0x5630], R16 ;  /* 0x0056301001007387 */ /* 0x0003e80000100800 */
[----:B------:R-:W3:Y:S01]  /*1042b0*/  LDL.LU R46, [R1+0x1e0] ;  /* 0x0001e000012e7983 */ /* 0x000ee20000300800 */
[----:B0-----:R-:W-:Y:S02]  /*1042c0*/  SHF.R.U32.HI R13, RZ, 0x8, R16 ;  /* 0x00000008ff0d7819 */ /* 0x001fe40000011610 */
[----:B------:R-:W-:-:S02]  /*1042d0*/  SHF.R.U32.HI R14, RZ, 0x8, R28 ;  /* 0x00000008ff0e7819 */ /* 0x000fc4000001161c */
[----:B------:R-:W-:Y:S02]  /*1042e0*/  LOP3.LUT R13, R13, 0xffff, RZ, 0xc0, !PT ;  /* 0x0000ffff0d0d7812 */ /* 0x000fe400078ec0ff */
[----:B------:R-:W-:Y:S02]  /*1042f0*/  LOP3.LUT R14, R14, 0xffff, RZ, 0xc0, !PT ;  /* 0x0000ffff0e0e7812 */ /* 0x000fe400078ec0ff */
[--C-:B-1----:R-:W-:Y:S02]  /*104300*/  PRMT R16, R13, 0x3340, R0.reuse ;  /* 0x000033400d107816 */ /* 0x102fe40000000000 */
[----:B------:R-:W-:-:S03]  /*104310*/  PRMT R13, R14, 0x3340, R0 ;  /* 0x000033400e0d7816 */ /* 0x000fc60000000000 */
[----:B------:R0:W-:Y:S01]  /*104320*/  STL [R1+0x84], R16 ;  /* 0x0000841001007387 */ /* 0x0001e20000100800 */
[----:B------:R-:W-:-:S03]  /*104330*/  LOP3.LUT R17, R21, 0xffff, RZ, 0xc0, !PT ;  /* 0x0000ffff15117812 */ /* 0x000fc600078ec0ff */
[----:B------:R1:W-:Y:S01]  /*104340*/  STL [R1+0x88], R13 ;  /* 0x0000880d01007387 */ /* 0x0003e20000100800 */
[----:B----4-:R-:W-:Y:S02]  /*104350*/  LOP3.LUT R18, R20, 0xffff, RZ, 0xc0, !PT ;  /* 0x0000ffff14127812 */ /* 0x010fe400078ec0ff */
[----:B0-----:R-:W-:Y:S02]  /*104360*/  LOP3.LUT R16, R26, 0xffff, RZ, 0xc0, !PT ;  /* 0x0000ffff1a107812 */ /* 0x001fe400078ec0ff */
[----:B-1----:R-:W-:Y:S02]  /*104370*/  PRMT R13, R17, 0x3340, R0 ;  /* 0x00003340110d7816 */ /* 0x002fe40000000000 */
[----:B------:R-:W-:Y:S01]  /*104380*/  PRMT R14, R18, 0x3340, R16 ;  /* 0x00003340120e7816 */ /* 0x000fe20000000010 */
[----:B------:R-:W-:Y:S01]  /*104390*/  VIADD R12, R12, UR6 ;  /* 0x000000060c0c7c36 */ /* 0x000fe20008000000 */
[----:B------:R-:W-:Y:S01]  /*1043a0*/  SHF.R.U32.HI R18, RZ, 0x8, R18 ;  /* 0x00000008ff127819 */ /* 0x000fe20000011612 */
[----:B------:R-:W-:Y:S01]  /*1043b0*/  ULDC UR6, c[0x0][0x248] ;  /* 0x0000920000067ab9 */ /* 0x000fe20000000800 */
[----:B------:R-:W-:-:S02]  /*1043c0*/  PRMT R14, R14, 0x5410, R13 ;  /* 0x000054100e0e7816 */ /* 0x000fc4000000000d */
[----:B------:R-:W-:Y:S02]  /*1043d0*/  SHF.R.S32.HI R13, RZ, 0x1f, R12 ;  /* 0x0000001fff0d7819 */ /* 0x000fe4000001140c */
[----:B------:R-:W-:Y:S01]  /*1043e0*/  IADD3 R20, P0, R12, R4, RZ ;  /* 0x000000040c147210 */ /* 0x000fe20007f1e0ff */
[----:B------:R0:W-:Y:S01]  /*1043f0*/  STL [R1+0x55c8], R14 ;  /* 0x0055c80e01007387 */ /* 0x0001e20000100800 */
[----:B------:R-:W-:-:S03]  /*104400*/  SHF.R.U32.HI R16, RZ, 0x8, R16 ;  /* 0x00000008ff107819 */ /* 0x000fc60000011610 */
[----:B------:R-:W-:Y:S01]  /*104410*/  IMAD.X R21, R13, 0x1, R5, P0 ;  /* 0x000000010d157824 */ /* 0x000fe200000e0605 */
[----:B------:R-:W-:Y:S02]  /*104420*/  LOP3.LUT R16, R16, 0xffff, RZ, 0xc0, !PT ;  /* 0x0000ffff10107812 */ /* 0x000fe400078ec0ff */
[----:B0-----:R-:W-:Y:S02]  /*104430*/  SHF.R.U32.HI R14, RZ, 0x8, R17 ;  /* 0x00000008ff0e7819 */ /* 0x001fe40000011611 */
[----:B------:R-:W-:Y:S02]  /*104440*/  LOP3.LUT R17, R18, 0xffff, RZ, 0xc0, !PT ;  /* 0x0000ffff12117812 */ /* 0x000fe400078ec0ff */
[----:B------:R-:W-:Y:S02]  /*104450*/  LOP3.LUT R14, R14, 0xffff, RZ, 0xc0, !PT ;  /* 0x0000ffff0e0e7812 */ /* 0x000fe400078ec0ff */
[----:B------:R-:W-:Y:S01]  /*104460*/  PRMT R16, R17, 0x3340, R16 ;  /* 0x0000334011107816 */ /* 0x000fe20000000010 */
[----:B------:R2:W-:Y:S01]  /*104470*/  STL.64 [R1+0x1140], R20 ;  /* 0x0011401401007387 */ /* 0x0005e20000100a00 */
[----:B------:R-:W-:-:S03]  /*104480*/  PRMT R14, R14, 0x3340, R0 ;  /* 0x000033400e0e7816 */ /* 0x000fc60000000000 */
[----:B------:R-:W-:Y:S04]  /*104490*/  STL [R1+0x6a8], R16 ;  /* 0x0006a81001007387 */ /* 0x000fe80000100800 */
[----:B------:R0:W-:Y:S01]  /*1044a0*/  STL [R1+0x7c], R14 ;  /* 0x00007c0e01007387 */ /* 0x0001e20000100800 */
[----:B------:R-:W-:-:S03]  /*1044b0*/  LOP3.LUT R29, R29, 0xffff, RZ, 0xc0, !PT ;  /* 0x0000ffff1d1d7812 */ /* 0x000fc600078ec0ff */
[----:B------:R-:W4:Y:S01]  /*1044c0*/  LDL.LU R27, [R1+0x510] ;  /* 0x00051000011b7983 */ /* 0x000f220000300800 */
[----:B--2---:R-:W-:Y:S02]  /*1044d0*/  LOP3.LUT R20, R25, 0xffff, RZ, 0xc0, !PT ;  /* 0x0000ffff19147812 */ /* 0x004fe400078ec0ff */
[----:B---3--:R-:W-:-:S04]  /*1044e0*/  LOP3.LUT R21, R24, 0xffff, RZ, 0xc0, !PT ;  /* 0x0000ffff18157812 */ /* 0x008fc800078ec0ff */
[----:B0-----:R-:W-:Y:S02]  /*1044f0*/  PRMT R14, R21, 0x3340, R0 ;  /* 0x00003340150e7816 */ /* 0x001fe40000000000 */
[----:B------:R-:W-:-:S04]  /*104500*/  LOP3.LUT R19, R23, 0xffff, RZ, 0xc0, !PT ;  /* 0x0000ffff17137812 */ /* 0x000fc800078ec0ff */
[----:B------:R-:W-:Y:S02]  /*104510*/  PRMT R16, R20, 0x3340, R19 ;  /* 0x0000334014107816 */ /* 0x000fe40000000013 */
[----:B------:R-:W-:Y:S02]  /*104520*/  LOP3.LUT R18, R15, 0xffff, RZ, 0xc0, !PT ;  /* 0x0000ffff0f127812 */ /* 0x000fe400078ec0ff */
[----:B------:R-:W-:Y:S02]  /*104530*/  PRMT R15, R16, 0x5410, R14 ;  /* 0x00005410100f7816 */ /* 0x000fe4000000000e */
[----:B------:R-:W-:-:S03]  /*104540*/  LOP3.LUT R17, R46, 0xffff, RZ, 0xc0, !PT ;  /* 0x0000ffff2e117812 */ /* 0x000fc600078ec0ff */
[----:B------:R-:W-:Y:S01]  /*104550*/  STL [R1+0x55c0], R15 ;  /* 0x0055c00f01007387 */ /* 0x000fe20000100800 */
[----:B------:R-:W-:-:S03]  /*104560*/  PRMT R14, R29, 0x3340, R0 ;  /* 0x000033401d0e7816 */ /* 0x000fc60000000000 */
[----:B------:R-:W2:Y:S01]  /*104570*/  LDL.LU R22, [R1+0x1e4] ;  /* 0x0001e40001167983 */ /* 0x000ea20000300800 */
[----:B------:R-:W-:-:S03]  /*104580*/  PRMT R16, R18, 0x3340, R17 ;  /* 0x0000334012107816 */ /* 0x000fc60000000011 */
[----:B------:R-:W3:Y:S01]  /*104590*/  LDL.LU R26, [R1+0x4ca0] ;  /* 0x004ca000011a7983 */ /* 0x000ee20000300800 */
[----:B------:R-:W-:-:S05]  /*1045a0*/  PRMT R14, R16, 0x5410, R14 ;  /* 0x00005410100e7816 */ /* 0x000fca000000000e */
[----:B------:R0:W-:Y:S04]  /*1045b0*/  STL [R1+0x55bc], R14 ;  /* 0x0055bc0e01007387 */ /* 0x0001e80000100800 */
[----:B------:R-:W3:Y:S04]  /*1045c0*/  LDL.LU R24, [R1+0x6c] ;  /* 0x00006c0001187983 */ /* 0x000ee80000300800 */
[----:B------:R-:W3:Y:S01]  /*1045d0*/  LDL.LU R23, [R1+0x3f4] ;  /* 0x0003f40001177983 */ /* 0x000ee20000300800 */
[----:B0-----:R-:W-:-:S05]  /*1045e0*/  IADD3 R14, P0, R12, R6, RZ ;  /* 0x000000060c0e7210 */ /* 0x001fca0007f1e0ff */
[----:B------:R-:W-:Y:S01]  /*1045f0*/  IMAD.X R15, R13, 0x1, R7, P0 ;  /* 0x000000010d0f7824 */ /* 0x000fe200000e0607 */
[----:B------:R-:W-:Y:S02]  /*104600*/  SHF.R.U32.HI R20, RZ, 0x8, R20 ;  /* 0x00000008ff147819 */ /* 0x000fe40000011614 */
[----:B------:R-:W-:Y:S02]  /*104610*/  SHF.R.U32.HI R16, RZ, 0x8, R19 ;  /* 0x00000008ff107819 */ /* 0x000fe40000011613 */
[----:B------:R0:W-:Y:S01]  /*104620*/  STL.64 [R1+0x1128], R14 ;  /* 0x0011280e01007387 */ /* 0x0001e20000100a00 */
[----:B------:R-:W-:Y:S02]  /*104630*/  SHF.R.U32.HI R18, RZ, 0x8, R18 ;  /* 0x00000008ff127819 */ /* 0x000fe40000011612 */
[----:B------:R-:W-:Y:S02]  /*104640*/  LOP3.LUT R16, R16, 0xffff, RZ, 0xc0, !PT ;  /* 0x0000ffff10107812 */ /* 0x000fe400078ec0ff */
[----:B------:R-:W-:-:S02]  /*104650*/  LOP3.LUT R18, R18, 0xffff, RZ, 0xc0, !PT ;  /* 0x0000ffff12127812 */ /* 0x000fc400078ec0ff */
[----:B0-----:R-:W-:Y:S02]  /*104660*/  SHF.R.U32.HI R14, RZ, 0x8, R17 ;  /* 0x00000008ff0e7819 */ /* 0x001fe40000011611 */
[----:B------:R-:W-:Y:S02]  /*104670*/  LOP3.LUT R17, R20, 0xffff, RZ, 0xc0, !PT ;  /* 0x0000ffff14117812 */ /* 0x000fe400078ec0ff */
[----:B------:R-:W-:Y:S02]  /*104680*/  LOP3.LUT R14, R14, 0xffff, RZ, 0xc0, !PT ;  /* 0x0000ffff0e0e7812 */ /* 0x000fe400078ec0ff */
[----:B------:R-:W-:Y:S02]  /*104690*/  PRMT R15, R17, 0x3340, R16 ;  /* 0x00003340110f7816 */ /* 0x000fe40000000010 */
[----:B------:R-:W-:-:S03]  /*1046a0*/  PRMT R14, R18, 0x3340, R14 ;  /* 0x00003340120e7816 */ /* 0x000fc6000000000e */
[----:B------:R-:W-:Y:S01]  /*1046b0*/  STL [R1+0x6a4], R15 ;  /* 0x0006a40f01007387 */ /* 0x000fe20000100800 */
[----:B------:R-:W-:-:S03]  /*1046c0*/  IADD3 R16, P0, R12, R8, RZ ;  /* 0x000000080c107210 */ /* 0x000fc60007f1e0ff */
[----:B------:R0:W-:Y:S02]  /*1046d0*/  STL [R1+0x5e8], R14 ;  /* 0x0005e80e01007387 */ /* 0x0001e40000100800 */
[----:B------:R-:W-:Y:S01]  /*1046e0*/  IMAD.X R17, R13, 0x1, R10, P0 ;  /* 0x000000010d117824 */ /* 0x000fe200000e060a */
[----:B0-----:R-:W-:-:S04]  /*1046f0*/  SHF.R.U32.HI R14, RZ, 0x8, R29 ;  /* 0x00000008ff0e7819 */ /* 0x001fc8000001161d */
[----:B------:R-:W-:Y:S01]  /*104700*/  LOP3.LUT R14, R14, 0xffff, RZ, 0xc0, !PT ;  /* 0x0000ffff0e0e7812 */ /* 0x000fe200078ec0ff */
[----:B------:R0:W-:Y:S03]  /*104710*/  STL.64 [R1+0x1138], R16 ;  /* 0x0011381001007387 */ /* 0x0001e60000100a00 */
[----:B------:R-:W-:Y:S01]  /*104720*/  PRMT R14, R14, 0x3340, R0 ;  /* 0x000033400e0e7816 */ /* 0x000fe20000000000 */
[----:B------:R-:W3:Y:S04]  /*104730*/  LDL.LU R25, [R1+0x68] ;  /* 0x0000680001197983 */ /* 0x000ee80000300800 */
[----:B------:R-:W3:Y:S04]  /*104740*/  LDL.LU R15, [R1+0x4ca4] ;  /* 0x004ca400010f7983 */ /* 0x000ee80000300800 */
[----:B------:R1:W-:Y:S04]  /*104750*/  STL [R1+0x74], R14 ;  /* 0x0000740e01007387 */ /* 0x0003e80000100800 */
[----:B------:R-:W3:Y:S01]  /*104760*/  LDL.LU R46, [R1+0x3f0] ;  /* 0x0003f000012e7983 */ /* 0x000ee20000300800 */
[----:B0-----:R-:W-:-:S05]  /*104770*/  IADD3 R16, P0, R12, R9, RZ ;  /* 0x000000090c107210 */ /* 0x001fca0007f1e0ff */
[----:B------:R-:W-:Y:S01]  /*104780*/  IMAD.X R17, R13, 0x1, R11, P0 ;  /* 0x000000010d117824 */ /* 0x000fe200000e060b */
[----:B------:R-:W-:-:S04]  /*104790*/  SHF.R.U32.HI R13, RZ, 0x8, R21 ;  /* 0x00000008ff0d7819 */ /* 0x000fc80000011615 */
[----:B------:R-:W-:Y:S01]  /*1047a0*/  LOP3.LUT R13, R13, 0xffff, RZ, 0xc0, !PT ;  /* 0x0000ffff0d0d7812 */ /* 0x000fe200078ec0ff */
[----:B------:R-:W-:Y:S03]  /*1047b0*/  STL.64 [R1+0x1130], R16 ;  /* 0x0011301001007387 */ /* 0x000fe60000100a00 */
[--C-:B-1----:R-:W-:Y:S02]  /*1047c0*/  PRMT R14, R13, 0x3340, R0.reuse ;  /* 0x000033400d0e7816 */ /* 0x102fe40000000000 */
[----:B------:R-:W-:Y:S02]  /*1047d0*/  LOP3.LUT R13, R30, 0xffff, RZ, 0xc0, !PT ;  /* 0x0000ffff1e0d7812 */ /* 0x000fe400078ec0ff */
[----:B----4-:R-:W-:Y:S01]  /*1047e0*/  LOP3.LUT R19, R27, 0xffff, RZ, 0xc0, !PT ;  /* 0x0000ffff1b137812 */ /* 0x010fe200078ec0ff */
[----:B------:R-:W-:Y:S04]  /*1047f0*/  STL [R1+0x78], R14 ;  /* 0x0000780e01007387 */ /* 0x000fe80000100800 */
[----:B------:R0:W-:Y:S02]  /*104800*/  STL [R1+0x5680], R13 ;  /* 0x0056800d01007387 */ /* 0x0001e40000100800 */
[----:B0-----:R-:W-:Y:S01]  /*104810*/  PRMT R13, R13, 0x3340, R0 ;  /* 0x000033400d0d7816 */ /* 0x001fe20000000000 */
[----:B------:R-:W-:Y:S01]  /*104820*/  VIADD R12, R12, UR6 ;  /* 0x000000060c0c7c36 */ /* 0x000fe20008000000 */
[----:B------:R-:W-:Y:S01]  /*104830*/  LOP3.LUT R31, R31, 0xffff, RZ, 0xc0, !PT ;  /* 0x0000ffff1f1f7812 */ /* 0x000fe200078ec0ff */
[----:B------:R-:W-:Y:S01]  /*104840*/  ULDC UR6, c[0x0][0x248] ;  /* 0x0000920000067ab9 */ /* 0x000fe20000000800 */
[----:B--2---:R-:W-:-:S04]  /*104850*/  LOP3.LUT R17, R22, 0xffff, RZ, 0xc0, !PT ;  /* 0x0000ffff16117812 */ /* 0x004fc800078ec0ff */
[----:B------:R-:W-:-:S04]  /*104860*/  PRMT R14, R19, 0x3340, R17 ;  /* 0x00003340130e7816 */ /* 0x000fc80000000011 */
[----:B------:R-:W-:-:S05]  /*104870*/  PRMT R21, R14, 0x5410, R13 ;  /* 0x000054100e157816 */ /* 0x000fca000000000d */
[----:B------:R-:W-:Y:S01]  /*104880*/  STL [R1+0x55dc], R21 ;  /* 0x0055dc1501007387 */ /* 0x000fe20000100800 */
[----:B---3--:R-:W-:-:S03]  /*104890*/  LOP3.LUT R20, R24, 0xffff, RZ, 0xc0, !PT ;  /* 0x0000ffff18147812 */ /* 0x008fc600078ec0ff */
[----:B------:R-:W2:Y:S01]  /*1048a0*/  LDL.LU R24, [R1+0x514] ;  /* 0x0005140001187983 */ /* 0x000ea20000300800 */
[----:B------:R-:W-:-:S03]  /*1048b0*/  LOP3.LUT R16, R23, 0xffff, RZ, 0xc0, !PT ;  /* 0x0000ffff17107812 */ /* 0x000fc600078ec0ff */
[----:B------:R-:W3:Y:S01]  /*1048c0*/  LDL.LU R23, [R1+0x1f0] ;  /* 0x0001f00001177983 */ /* 0x000ee20000300800 */
[----:B------:R-:W-:Y:S02]  /*1048d0*/  LOP3.LUT R18, R26, 0xffff, RZ, 0xc0, !PT ;  /* 0x0000ffff1a127812 */ /* 0x000fe400078ec0ff */
[----:B------:R-:W-:Y:S02]  /*1048e0*/  PRMT R13, R20, 0x3340, R0 ;  /* 0x00003340140d7816 */ /* 0x000fe40000000000 */
[----:B------:R-:W-:-:S04]  /*1048f0*/  PRMT R14, R18, 0x3340, R16 ;  /* 0x00003340120e7816 */ /* 0x000fc80000000010 */
[----:B------:R-:W-:Y:S02]  /*104900*/  PRMT R13, R14, 0x5410, R13 ;  /* 0x000054100e0d7816 */ /* 0x000fe4000000000d */
[----:B------:R-:W-:-:S03]  /*104910*/  SHF.R.U32.HI R19, RZ, 0x8, R19 ;  /* 0x00000008ff137819 */ /* 0x000fc60000011613 */
[----:B------:R0:W-:Y:S01]  /*104920*/  STL [R1+0x55b8], R13 ;  /* 0x0055b80d01007387 */ /* 0x0001e20000100800 */
[----:B------:R-:W-:Y:S02]  /*104930*/  SHF.R.U32.HI R14, RZ, 0x8, R18 ;  /* 0x00000008ff0e7819 */ /* 0x000fe40000011612 */
[----:B------:R-:W-:Y:S02]  /*104940*/  SHF.R.U32.HI R18, RZ, 0x8, R16 ;  /* 0x00000008ff127819 */ /* 0x000fe40000011610 */
[----:B0-----:R-:W-:Y:S02]  /*104950*/  SHF.R.U32.HI R13, RZ, 0x8, R17 ;  /* 0x00000008ff0d7819 */ /* 0x001fe40000011611 */
[----:B------:R-:W-:Y:S02]  /*104960*/  LOP3.LUT R17, R19, 0xffff, RZ, 0xc0, !PT ;  /* 0x0000ffff13117812 */ /* 0x000fe400078ec0ff */
[----:B------:R-:W-:Y:S02]  /*104970*/  LOP3.LUT R16, R13, 0xffff, RZ, 0xc0, !PT ;  /* 0x0000ffff0d107812 */ /* 0x000fe400078ec0ff */
[----:B------:R-:W-:-:S02]  /*104980*/  LOP3.LUT R14, R14, 0xffff, RZ, 0xc0, !PT ;  /* 0x0000ffff0e0e7812 */ /* 0x000fc400078ec0ff */
[----:B------:R-:W-:Y:S02]  /*104990*/  LOP3.LUT R13, R18, 0xffff, RZ, 0xc0, !PT ;  /* 0x0000ffff120d7812 */ /* 0x000fe400078ec0ff */
[----:B------:R-:W-:Y:S02]  /*1049a0*/  PRMT R16, R17, 0x3340, R16 ;  /* 0x0000334011107816 */ /* 0x000fe40000000010 */
[----:B------:R-:W-:-:S03]  /*1049b0*/  PRMT R13, R14, 0x3340, R13 ;  /* 0x000033400e0d7816 */ /* 0x000fc6000000000d */
[----:B------:R-:W-:Y:S04]  /*1049c0*/  STL [R1+0x5428], R16 ;  /* 0x0054281001007387 */ /* 0x000fe80000100800 */
[----:B------:R0:W-:Y:S01]  /*1049d0*/  STL [R1+0x5e4], R13 ;  /* 0x0005e40d01007387 */ /* 0x0001e20000100800 */
[----:B------:R-:W-:Y:S02]  /*1049e0*/  IADD3 R26, P0, R12, R4, RZ ;  /* 0x000000040c1a7210 */ /* 0x000fe40007f1e0ff */
[----:B------:R-:W-:Y:S02]  /*1049f0*/  LOP3.LUT R19, R25, 0xffff, RZ, 0xc0, !PT ;  /* 0x0000ffff19137812 */ /* 0x000fe400078ec0ff */
[----:B------:R-:W-:Y:S02]  /*104a00*/  LOP3.LUT R17, R15, 0xffff, RZ, 0xc0, !PT ;  /* 0x0000ffff0f117812 */ /* 0x000fe400078ec0ff */
[----:B0-----:R-:W-:-:S02]  /*104a10*/  PRMT R13, R19, 0x3340, R0 ;  /* 0x00003340130d7816 */ /* 0x001fc40000000000 */
[----:B------:R-:W-:-:S04]  /*104a20*/  LOP3.LUT R16, R46, 0xffff, RZ, 0xc0, !PT ;  /* 0x0000ffff2e107812 */ /* 0x000fc800078ec0ff */
[----:B------:R-:W-:-:S04]  /*104a30*/  PRMT R14, R17, 0x3340, R16 ;  /* 0x00003340110e7816 */ /* 0x000fc80000000010 */
        /* <DEDUP_REMOVED lines=16> */
[----:B------:R0:W-:Y:S01]  /*104b40*/  STL [R1+0x6a0], R14 ;  /* 0x0006a00e01007387 */ /* 0x0001e20000100800 */
[----:B------:R-:W-:Y:S02]  /*104b50*/  IADD3 R20, P0, R12, R6, RZ ;  /* 0x000000060c147210 */ /* 0x000fe40007f1e0ff */
[----:B0-----:R-:W-:-:S03]  /*104b60*/  PRMT R14, R31, 0x3340, R0 ;  /* 0x000033401f0e7816 */ /* 0x001fc60000000000 */
        /* <DEDUP_REMOVED lines=8> */
[----:B------:R-:W-:Y:S01]  /*104bf0*/  LOP3.LUT R17, R18, 0xffff, RZ, 0xc0, !PT ;  /* 0x0000ffff12117812 */ /* 0x000fe200078ec0ff */
[----:B------:R-:W2:Y:S01]  /*104c00*/  LDL.LU R27, [R1+0x4d08] ;  /* 0x004d0800011b7983 */ /* 0x000ea20000300800 */
[----:B------:R-:W-:-:S03]  /*104c10*/  LOP3.LUT R16, R16, 0xffff, RZ, 0xc0, !PT ;  /* 0x0000ffff10107812 */ /* 0x000fc600078ec0ff */
[----:B------:R-:W3:Y:S01]  /*104c20*/  LDL.LU R22, [R1+0xec] ;  /* 0x0000ec0001167983 */ /* 0x000ee20000300800 */
[----:B0-----:R-:W-:-:S03]  /*104c30*/  SHF.R.U32.HI R14, RZ, 0x8, R19 ;  /* 0x00000008ff0e7819 */ /* 0x001fc60000011613 */
[----:B------:R-:W3:Y:S01]  /*104c40*/  LDL.LU R26, [R1+0x404] ;  /* 0x00040400011a7983 */ /* 0x000ee20000300800 */
[----:B------:R-:W-:-:S03]  /*104c50*/  LOP3.LUT R14, R14, 0xffff, RZ, 0xc0, !PT ;  /* 0x0000ffff0e0e7812 */ /* 0x000fc600078ec0ff */
[----:B------:R0:W-:Y:S01]  /*104c60*/  STL.64 [R1+0x1118], R20 ;  /* 0x0011181401007387 */ /* 0x0001e20000100a00 */
[----:B------:R-:W-:Y:S02]  /*104c70*/  IADD3 R18, P0, R12, R8, RZ ;  /* 0x000000080c127210 */ /* 0x000fe40007f1e0ff */
[----:B0-----:R-:W-:Y:S02]  /*104c80*/  PRMT R20, R14, 0x3340, R0 ;  /* 0x000033400e147816 */ /* 0x001fe40000000000 */
[----:B------:R-:W-:-:S03]  /*104c90*/  PRMT R14, R17, 0x3340, R16 ;  /* 0x00003340110e7816 */ /* 0x000fc60000000010 */
[----:B------:R-:W-:Y:S04]  /*104ca0*/  STL [R1+0x70], R20 ;  /* 0x0000701401007387 */ /* 0x000fe80000100800 */
[----:B------:R0:W-:Y:S01]  /*104cb0*/  STL [R1+0x66c], R14 ;  /* 0x00066c0e01007387 */ /* 0x0001e20000100800 */
[----:B------:R-:W-:Y:S01]  /*104cc0*/  IMAD.X R19, R13, 0x1, R10, P0 ;  /* 0x000000010d137824 */ /* 0x000fe200000e060a */
[----:B0-----:R-:W-:-:S04]  /*104cd0*/  SHF.R.U32.HI R14, RZ, 0x8, R31 ;  /* 0x00000008ff0e7819 */ /* 0x001fc8000001161f */
[----:B------:R-:W-:Y:S01]  /*104ce0*/  LOP3.LUT R14, R14, 0xffff, RZ, 0xc0, !PT ;  /* 0x0000ffff0e0e7812 */ /* 0x000fe200078ec0ff */
[----:B------:R-:W-:Y:S03]  /*104cf0*/  STL.64 [R1+0x1110], R18 ;  /* 0x0011101201007387 */ /* 0x000fe60000100a00 */
[----:B------:R-:W-:Y:S01]  /*104d00*/  PRMT R14, R14, 0x3340, R0 ;  /* 0x000033400e0e7816 */ /* 0x000fe20000000000 */
[----:B------:R-:W3:Y:S04]  /*104d10*/  LDL.LU R25, [R1+0x4d7c] ;  /* 0x004d7c0001197983 */ /* 0x000ee80000300800 */
[----:B------:R0:W-:Y:S04]  /*104d20*/  STL [R1+0x68], R14 ;  /* 0x0000680e01007387 */ /* 0x0001e80000100800 */
[----:B------:R-:W3:Y:S04]  /*104d30*/  LDL.LU R24, [R1+0xe8] ;  /* 0x0000e80001187983 */ /* 0x000ee80000300800 */
[----:B------:R-:W3:Y:S01]  /*104d40*/  LDL.LU R23, [R1+0x400] ;  /* 0x0004000001177983 */ /* 0x000ee20000300800 */
[----:B0-----:R-:W-:-:S02]  /*104d50*/  LOP3.LUT R14, R53, 0xffff, RZ, 0xc0, !PT ;  /* 0x0000ffff350e7812 */ /* 0x001fc400078ec0ff */
[----:B----4-:R-:W-:-:S03]  /*104d60*/  LOP3.LUT R18, R15, 0xffff, RZ, 0xc0, !PT ;  /* 0x0000ffff0f127812 */ /* 0x010fc600078ec0ff */
[----:B------:R0:W-:Y:S04]  /*104d70*/  STL [R1+0x567c], R14 ;  /* 0x00567c0e01007387 */ /* 0x0001e80000100800 */
[----:B------:R-:W4:Y:S01]  /*104d80*/  LDL.LU R15, [R1+0x51c] ;  /* 0x00051c00010f7983 */ /* 0x000f220000300800 */
[----:B------:R-:W-:-:S03]  /*104d90*/  LOP3.LUT R17, R46, 0xffff, RZ, 0xc0, !PT ;  /* 0x0000ffff2e117812 */ /* 0x000fc600078ec0ff */
[----:B------:R-:W4:Y:S01]  /*104da0*/  LDL.LU R46, [R1+0x1f8] ;  /* 0x0001f800012e7983 */ /* 0x000f220000300800 */
[----:B0-----:R-:W-:Y:S02]  /*104db0*/  PRMT R14, R14, 0x3340, R0 ;  /* 0x000033400e0e7816 */ /* 0x001fe40000000000 */
[----:B------:R-:W-:Y:S02]  /*104dc0*/  PRMT R16, R18, 0x3340, R17 ;  /* 0x0000334012107816 */ /* 0x000fe40000000011 */
[----:B------:R-:W-:Y:S02]  /*104dd0*/  IADD3 R20, P0, R12, R9, RZ ;  /* 0x000000090c147210 */ /* 0x000fe40007f1e0ff */
[----:B------:R-:W-:-:S03]  /*104de0*/  PRMT R14, R16, 0x5410, R14 ;  /* 0x00005410100e7816 */ /* 0x000fc6000000000e */
[----:B------:R-:W-:Y:S01]  /*104df0*/  IMAD.X R21, R13, 0x1, R11, P0 ;  /* 0x000000010d157824 */ /* 0x000fe200000e060b */
[----:B------:R-:W-:Y:S01]  /*104e00*/  SHF.R.U32.HI R13, RZ, 0x8, R17 ;  /* 0x00000008ff0d7819 */ /* 0x000fe20000011611 */
[----:B------:R0:W-:Y:S03]  /*104e10*/  STL [R1+0x55c4], R14 ;  /* 0x0055c40e01007387 */ /* 0x0001e60000100800 */
[----:B------:R-:W-:Y:S02]  /*104e20*/  LOP3.LUT R13, R13, 0xffff, RZ, 0xc0, !PT ;  /* 0x0000ffff0d0d7812 */ /* 0x000fe400078ec0ff */
[----:B0-----:R-:W-:-:S04]  /*104e30*/  SHF.R.U32.HI R14, RZ, 0x8, R18 ;  /* 0x00000008ff0e7819 */ /* 0x001fc80000011612 */
[----:B------:R-:W-:-:S04]  /*104e40*/  LOP3.LUT R14, R14, 0xffff, RZ, 0xc0, !PT ;  /* 0x0000ffff0e0e7812 */ /* 0x000fc800078ec0ff */
[----:B------:R-:W-:Y:S01]  /*104e50*/  PRMT R13, R14, 0x3340, R13 ;  /* 0x000033400e0d7816 */ /* 0x000fe2000000000d */
[----:B------:R-:W-:Y:S04]  /*104e60*/  STL.64 [R1+0x1108], R20 ;  /* 0x0011081401007387 */ /* 0x000fe80000100a00 */
[----:B------:R0:W-:Y:S01]  /*104e70*/  STL [R1+0x5400], R13 ;  /* 0x0054000d01007387 */ /* 0x0001e20000100800 */
[----:B------:R-:W-:Y:S02]  /*104e80*/  LOP3.LUT R54, R54, 0xffff, RZ, 0xc0, !PT ;  /* 0x0000ffff36367812 */ /* 0x000fe400078ec0ff */
[----:B--2---:R-:W-:Y:S02]  /*104e90*/  LOP3.LUT R18, R27, 0xffff, RZ, 0xc0, !PT ;  /* 0x0000ffff1b127812 */ /* 0x004fe400078ec0ff */
[----:B---3--:R-:W-:-:S02]  /*104ea0*/  LOP3.LUT R17, R22, 0xffff, RZ, 0xc0, !PT ;  /* 0x0000ffff16117812 */ /* 0x008fc400078ec0ff */
[----:B------:R-:W-:Y:S02]  /*104eb0*/  LOP3.LUT R16, R26, 0xffff, RZ, 0xc0, !PT ;  /* 0x0000ffff1a107812 */ /* 0x000fe400078ec0ff */
[----:B0-----:R-:W-:Y:S02]  /*104ec0*/  PRMT R13, R17, 0x3340, R0 ;  /* 0x00003340110d7816 */ /* 0x001fe40000000000 */
        /* <DEDUP_REMOVED lines=10> */
[----:B------:R-:W-:-:S03]  /*104f70*/  PRMT R13, R13, 0x3340, R0 ;  /* 0x000033400d0d7816 */ /* 0x000fc60000000000 */
[----:B------:R-:W-:Y:S04]  /*104f80*/  STL [R1+0x5e0], R14 ;  /* 0x0005e00e01007387 */ /* 0x000fe80000100800 */
[----:B------:R0:W-:Y:S01]  /*104f90*/  STL [R1+0x64], R13 ;  /* 0x0000640d01007387 */ /* 0x0001e20000100800 */
[----:B------:R-:W-:Y:S02]  /*104fa0*/  LOP3.LUT R19, R25, 0xffff, RZ, 0xc0, !PT ;  /* 0x0000ffff19137812 */ /* 0x000fe400078ec0ff */
[----:B------:R-:W-:Y:S02]  /*104fb0*/  LOP3.LUT R20, R24, 0xffff, RZ, 0xc0, !PT ;  /* 0x0000ffff18147812 */ /* 0x000fe400078ec0ff */
[----:B------:R-:W-:Y:S02]  /*104fc0*/  LOP3.LUT R18, R23, 0xffff, RZ, 0xc0, !PT ;  /* 0x0000ffff17127812 */ /* 0x000fe400078ec0ff */
[----:B0-----:R-:W-:-:S02]  /*104fd0*/  PRMT R13, R20, 0x3340, R0 ;  /* 0x00003340140d7816 */ /* 0x001fc40000000000 */
[----:B------:R-:W-:-:S04]  /*104fe0*/  PRMT R14, R19, 0x3340, R18 ;  /* 0x00003340130e7816 */ /* 0x000fc80000000012 */
[----:B------:R-:W-:-:S05]  /*104ff0*/  PRMT R13, R14, 0x5410, R13 ;  /* 0x000054100e0d7816 */ /* 0x000fca000000000d */
[----:B------:R0:W-:Y:S04]  /*105000*/  STL [R1+0x559c], R13 ;  /* 0x00559c0d01007387 */ /* 0x0001e80000100800 */
[----:B------:R-:W2:Y:S04]  /*105010*/  LDL.LU R27, [R1+0x520] ;  /* 0x00052000011b7983 */ /* 0x000ea80000300800 */
[----:B------:R-:W3:Y:S01]  /*105020*/  LDL.LU R24, [R1+0x204] ;  /* 0x0002040001187983 */ /* 0x000ee20000300800 */
[----:B----4-:R-:W-:Y:S02]  /*105030*/  LOP3.LUT R17, R15, 0xffff, RZ, 0xc0, !PT ;  /* 0x0000ffff0f117812 */ /* 0x010fe400078ec0ff */
[----:B------:R-:W-:-:S02]  /*105040*/  LOP3.LUT R16, R46, 0xffff, RZ, 0xc0, !PT ;  /* 0x0000ffff2e107812 */ /* 0x000fc400078ec0ff */
[----:B0-----:R-:W-:Y:S02]  /*105050*/  PRMT R13, R54, 0x3340, R0 ;  /* 0x00003340360d7816 */ /* 0x001fe40000000000 */
[----:B------:R-:W-:-:S04]  /*105060*/  PRMT R14, R17, 0x3340, R16 ;  /* 0x00003340110e7816 */ /* 0x000fc80000000010 */
[----:B------:R-:W-:-:S05]  /*105070*/  PRMT R14, R14, 0x5410, R13 ;  /* 0x000054100e0e7816 */ /* 0x000fca000000000d */
[----:B------:R0:W-:Y:S04]  /*105080*/  STL [R1+0x5598], R14 ;  /* 0x0055980e01007387 */ /* 0x0001e80000100800 */
[----:B------:R-:W4:Y:S01]  /*105090*/  LDL.LU R15, [R1+0x4e78] ;  /* 0x004e7800010f7983 */ /* 0x000f220000300800 */
[----:B------:R-:W-:Y:S01]  /*1050a0*/  VIADD R12, R12, UR6 ;  /* 0x000000060c0c7c36 */ /* 0x000fe20008000000 */
[----:B------:R-:W-:Y:S01]  /*1050b0*/  SHF.R.U32.HI R17, RZ, 0x8, R17 ;  /* 0x00000008ff117819 */ /* 0x000fe20000011611 */
[----:B------:R-:W-:-:S03]  /*1050c0*/  ULDC UR6, c[0x0][0x248] ;  /* 0x0000920000067ab9 */ /* 0x000fc60000000800 */
[----:B------:R-:W-:Y:S02]  /*1050d0*/  SHF.R.S32.HI R13, RZ, 0x1f, R12 ;  /* 0x0000001fff0d7819 */ /* 0x000fe4000001140c */
[----:B------:R-:W-:Y:S02]  /*1050e0*/  IADD3 R22, P0, R12, R4, RZ ;  /* 0x000000040c167210 */ /* 0x000fe40007f1e0ff */
[----:B------:R-:W-:Y:S02]  /*1050f0*/  SHF.R.U32.HI R21, RZ, 0x8, R19 ;  /* 0x00000008ff157819 */ /* 0x000fe40000011613 */
[----:B------:R-:W-:Y:S01]  /*105100*/  SHF.R.U32.HI R19, RZ, 0x8, R18 ;  /* 0x00000008ff137819 */ /* 0x000fe20000011612 */
[----:B------:R-:W-:Y:S01]  /*105110*/  IMAD.X R23, R13, 0x1, R5, P0 ;  /* 0x000000010d177824 */ /* 0x000fe200000e0605 */
[----:B0-----:R-:W-:Y:S02]  /*105120*/  SHF.R.U32.HI R14, RZ, 0x8, R16 ;  /* 0x00000008ff0e7819 */ /* 0x001fe40000011610 */
[----:B------:R-:W-:-:S02]  /*105130*/  LOP3.LUT R18, R17, 0xffff, RZ, 0xc0, !PT ;  /* 0x0000ffff11127812 */ /* 0x000fc400078ec0ff */
[----:B------:R0:W-:Y:S01]  /*105140*/  STL.64 [R1+0x10f8], R22 ;  /* 0x0010f81601007387 */ /* 0x0001e20000100a00 */
[----:B------:R-:W-:Y:S02]  /*105150*/  LOP3.LUT R17, R21, 0xffff, RZ, 0xc0, !PT ;  /* 0x0000ffff15117812 */ /* 0x000fe400078ec0ff */
[----:B------:R-:W-:Y:S02]  /*105160*/  LOP3.LUT R16, R19, 0xffff, RZ, 0xc0, !PT ;  /* 0x0000ffff13107812 */ /* 0x000fe400078ec0ff */
[----:B------:R-:W-:Y:S02]  /*105170*/  LOP3.LUT R14, R14, 0xffff, RZ, 0xc0, !PT ;  /* 0x0000ffff0e0e7812 */ /* 0x000fe400078ec0ff */
[----:B------:R-:W-:Y:S01]  /*105180*/  PRMT R19, R17, 0x3340, R16 ;  /* 0x0000334011137816 */ /* 0x000fe20000000010 */
[----:B0-----:R-:W4:Y:S01]  /*105190*/  LDL.LU R22, [R1+0xfc] ;  /* 0x0000fc0001167983 */ /* 0x001f220000300800 */
[----:B------:R-:W-:-:S03]  /*1051a0*/  IADD3 R16, P0, R12, R6, RZ ;  /* 0x000000060c107210 */ /* 0x000fc60007f1e0ff */
[----:B------:R-:W4:Y:S01]  /*1051b0*/  LDL.LU R26, [R1+0x414] ;  /* 0x00041400011a7983 */ /* 0x000f220000300800 */
[----:B------:R-:W-:Y:S01]  /*1051c0*/  PRMT R14, R18, 0x3340, R14 ;  /* 0x00003340120e7816 */ /* 0x000fe2000000000e */
[----:B------:R-:W-:Y:S02]  /*1051d0*/  IMAD.X R17, R13, 0x1, R7, P0 ;  /* 0x000000010d117824 */ /* 0x000fe400000e0607 */
[----:B------:R-:W-:Y:S04]  /*1051e0*/  STL [R1+0x668], R19 ;  /* 0x0006681301007387 */ /* 0x000fe80000100800 */
[----:B------:R0:W-:Y:S04]  /*1051f0*/  STL [R1+0x400], R14 ;  /* 0x0004000e01007387 */ /* 0x0001e80000100800 */
[----:B------:R1:W-:Y:S04]  /*105200*/  STL.64 [R1+0x1100], R16 ;  /* 0x0011001001007387 */ /* 0x0003e80000100a00 */
[----:B------:R-:W4:Y:S01]  /*105210*/  LDL.LU R25, [R1+0x4e7c] ;  /* 0x004e7c0001197983 */ /* 0x000f220000300800 */
[----:B0-----:R-:W-:-:S04]  /*105220*/  SHF.R.U32.HI R14, RZ, 0x8, R54 ;  /* 0x00000008ff0e7819 */ /* 0x001fc80000011636 */
[----:B------:R-:W-:Y:S02]  /*105230*/  LOP3.LUT R14, R14, 0xffff, RZ, 0xc0, !PT ;  /* 0x0000ffff0e0e7812 */ /* 0x000fe400078ec0ff */
[----:B-1----:R-:W-:Y:S02]  /*105240*/  SHF.R.U32.HI R16, RZ, 0x8, R20 ;  /* 0x00000008ff107819 */ /* 0x002fe40000011614 */
        /* <DEDUP_REMOVED lines=23> */
[----:B------:R-:W2:Y:S01]  /*1053c0*/  LDL.LU R24, [R1+0x524] ;  /* 0x0005240001187983 */ /* 0x000ea20000300800 */
[----:B----4-:R-:W-:-:S03]  /*1053d0*/  LOP3.LUT R18, R15, 0xffff, RZ, 0xc0, !PT ;  /* 0x0000ffff0f127812 */ /* 0x010fc600078ec0ff */
[----:B------:R1:W-:Y:S04]  /*1053e0*/  STL [R1+0x53e4], R14 ;  /* 0x0053e40e01007387 */ /* 0x0003e80000100800 */
[----:B------:R-:W3:Y:S01]  /*1053f0*/  LDL.LU R15, [R1+0x20c] ;  /* 0x00020c00010f7983 */ /* 0x000ee20000300800 */
[----:B0-----:R-:W-:Y:S02]  /*105400*/  IADD3 R20, P0, R12, R9, RZ ;  /* 0x000000090c147210 */ /* 0x001fe40007f1e0ff */
[----:B------:R-:W-:Y:S02]  /*105410*/  LOP3.LUT R19, R22, 0xffff, RZ, 0xc0, !PT ;  /* 0x0000ffff16137812 */ /* 0x000fe400078ec0ff */
[----:B------:R-:W-:Y:S02]  /*105420*/  LOP3.LUT R17, R26, 0xffff, RZ, 0xc0, !PT ;  /* 0x0000ffff1a117812 */ /* 0x000fe400078ec0ff */
[----:B-1----:R-:W-:-:S02]  /*105430*/  PRMT R14, R19, 0x3340, R0 ;  /* 0x00003340130e7816 */ /* 0x002fc40000000000 */
[----:B------:R-:W-:-:S04]  /*105440*/  PRMT R16, R18, 0x3340, R17 ;  /* 0x0000334012107816 */ /* 0x000fc80000000011 */
[----:B------:R-:W-:Y:S01]  /*105450*/  PRMT R14, R16, 0x5410, R14 ;  /* 0x00005410100e7816 */ /* 0x000fe2000000000e */
[----:B------:R-:W-:Y:S01]  /*105460*/  IMAD.X R21, R13, 0x1, R11, P0 ;  /* 0x000000010d157824 */ /* 0x000fe200000e060b */
[----:B------:R-:W-:-:S03]  /*105470*/  SHF.R.U32.HI R13, RZ, 0x8, R17 ;  /* 0x00000008ff0d7819 */ /* 0x000fc60000011611 */
[----:B------:R0:W-:Y:S01]  /*105480*/  STL [R1+0x5590], R14 ;  /* 0x0055900e01007387 */ /* 0x0001e20000100800 */
[----:B------:R-:W-:Y:S02]  /*105490*/  LOP3.LUT R13, R13, 0xffff, RZ, 0xc0, !PT ;  /* 0x0000ffff0d0d7812 */ /* 0x000fe400078ec0ff */
[----:B0-----:R-:W-:-:S04]  /*1054a0*/  SHF.R.U32.HI R14, RZ, 0x8, R18 ;  /* 0x00000008ff0e7819 */ /* 0x001fc80000011612 */
[----:B------:R-:W-:-:S04]  /*1054b0*/  LOP3.LUT R14, R14, 0xffff, RZ, 0xc0, !PT ;  /* 0x0000ffff0e0e7812 */ /* 0x000fc800078ec0ff */
[----:B------:R-:W-:Y:S01]  /*1054c0*/  PRMT R13, R14, 0x3340, R13 ;  /* 0x000033400e0d7816 */ /* 0x000fe2000000000d */
[----:B------:R-:W-:Y:S04]  /*1054d0*/  STL.64 [R1+0x10e8], R20 ;  /* 0x0010e81401007387 */ /* 0x000fe80000100a00 */
[----:B------:R0:W-:Y:S01]  /*1054e0*/  STL [R1+0x664], R13 ;  /* 0x0006640d01007387 */ /* 0x0001e20000100800 */
[----:B------:R-:W-:-:S03]  /*1054f0*/  LOP3.LUT R17, R23, 0xffff, RZ, 0xc0, !PT ;  /* 0x0000ffff17117812 */ /* 0x000fc600078ec0ff */
[----:B------:R-:W4:Y:S01]  /*105500*/  LDL.LU R23, [R1+0x528] ;  /* 0x0005280001177983 */ /* 0x000f220000300800 */
[----:B------:R-:W-:-:S03]  /*105510*/  LOP3.LUT R16, R46, 0xffff, RZ, 0xc0, !PT ;  /* 0x0000ffff2e107812 */ /* 0x000fc600078ec0ff */
[----:B------:R-:W4:Y:S01]  /*105520*/  LDL.LU R46, [R1+0x214] ;  /* 0x00021400012e7983 */ /* 0x000f220000300800 */
        /* <DEDUP_REMOVED lines=12> */
[--C-:B------:R-:W-:Y:S02]  /*1055f0*/  PRMT R13, R13, 0x3340, R0.reuse ;  /* 0x000033400d0d7816 */ /* 0x100fe40000000000 */
[----:B------:R-:W-:Y:S01]  /*105600*/  LOP3.LUT R56, R56, 0xffff, RZ, 0xc0, !PT ;  /* 0x0000ffff38387812 */ /* 0x000fe200078ec0ff */
[----:B------:R-:W-:Y:S04]  /*105610*/  STL [R1+0x660], R14 ;  /* 0x0006600e01007387 */ /* 0x000fe80000100800 */
[----:B------:R0:W-:Y:S02]  /*105620*/  STL [R1+0x58], R13 ;  /* 0x0000580d01007387 */ /* 0x0001e40000100800 */
[----:B0-----:R-:W-:-:S02]  /*105630*/  PRMT R13, R56, 0x3340, R0 ;  /* 0x00003340380d7816 */ /* 0x001fc40000000000 */
[----:B--2---:R-:W-:Y:S02]  /*105640*/  LOP3.LUT R17, R24, 0xffff, RZ, 0xc0, !PT ;  /* 0x0000ffff18117812 */ /* 0x004fe400078ec0ff */
[----:B---3--:R-:W-:-:S04]  /*105650*/  LOP3.LUT R16, R15, 0xffff, RZ, 0xc0, !PT ;  /* 0x0000ffff0f107812 */ /* 0x008fc800078ec0ff */
[----:B------:R-:W-:-:S04]  /*105660*/  PRMT R14, R17, 0x3340, R16 ;  /* 0x00003340110e7816 */ /* 0x000fc80000000010 */
[----:B------:R-:W-:-:S05]  /*105670*/  PRMT R14, R14, 0x5410, R13 ;  /* 0x000054100e0e7816 */ /* 0x000fca000000000d */
[----:B------:R0:W-:Y:S04]  /*105680*/  STL [R1+0x5588], R14 ;  /* 0x0055880e01007387 */ /* 0x0001e80000100800 */
[----:B------:R-:W2:Y:S01]  /*105690*/  LDL.LU R15, [R1+0x4e80] ;  /* 0x004e8000010f7983 */ /* 0x000ea20000300800 */
[----:B------:R-:W-:Y:S01]  /*1056a0*/  VIADD R12, R12, UR6 ;  /* 0x000000060c0c7c36 */ /* 0x000fe20008000000 */
[----:B------:R-:W-:Y:S01]  /*1056b0*/  SHF.R.U32.HI R17, RZ, 0x8, R17 ;  /* 0x00000008ff117819 */ /* 0x000fe20000011611 */
[----:B------:R-:W-:Y:S01]  /*1056c0*/  ULDC UR6, c[0x0][0x248] ;  /* 0x0000920000067ab9 */ /* 0x000fe20000000800 */
[----:B------:R-:W3:Y:S01]  /*1056d0*/  LDL.LU R27, [R1+0x10c] ;  /* 0x00010c00011b7983 */ /* 0x000ee20000300800 */
[----:B------:R-:W-:Y:S02]  /*1056e0*/  SHF.R.U32.HI R16, RZ, 0x8, R16 ;  /* 0x00000008ff107819 */ /* 0x000fe40000011610 */
[----:B0-----:R-:W-:Y:S01]  /*1056f0*/  SHF.R.U32.HI R14, RZ, 0x8, R19 ;  /* 0x00000008ff0e7819 */ /* 0x001fe20000011613 */
[----:B------:R-:W3:Y:S01]  /*105700*/  LDL.LU R22, [R1+0x424] ;  /* 0x0004240001167983 */ /* 0x000ee20000300800 */
[----:B------:R-:W-:-:S02]  /*105710*/  SHF.R.S32.HI R13, RZ, 0x1f, R12 ;  /* 0x0000001fff0d7819 */ /* 0x000fc4000001140c */
[----:B------:R-:W-:Y:S02]  /*105720*/  IADD3 R20, P0, R12, R4, RZ ;  /* 0x000000040c147210 */ /* 0x000fe40007f1e0ff */
[----:B------:R-:W-:Y:S02]  /*105730*/  LOP3.LUT R14, R14, 0xffff, RZ, 0xc0, !PT ;  /* 0x0000ffff0e0e7812 */ /* 0x000fe400078ec0ff */
[----:B------:R-:W-:Y:S02]  /*105740*/  LOP3.LUT R17, R17, 0xffff, RZ, 0xc0, !PT ;  /* 0x0000ffff11117812 */ /* 0x000fe400078ec0ff */
[----:B------:R-:W-:Y:S01]  /*105750*/  LOP3.LUT R16, R16, 0xffff, RZ, 0xc0, !PT ;  /* 0x0000ffff10107812 */ /* 0x000fe200078ec0ff */
[----:B------:R-:W-:Y:S01]  /*105760*/  IMAD.X R21, R13, 0x1, R5, P0 ;  /* 0x000000010d157824 */ /* 0x000fe200000e0605 */
[----:B------:R-:W-:Y:S02]  /*105770*/  PRMT R19, R14, 0x3340, R0 ;  /* 0x000033400e137816 */ /* 0x000fe40000000000 */
[----:B------:R-:W-:-:S02]  /*105780*/  PRMT R14, R17, 0x3340, R16 ;  /* 0x00003340110e7816 */ /* 0x000fc40000000010 */
[----:B------:R-:W-:Y:S01]  /*105790*/  LOP3.LUT R57, R57, 0xffff, RZ, 0xc0, !PT ;  /* 0x0000ffff39397812 */ /* 0x000fe200078ec0ff */
[----:B------:R-:W-:Y:S04]  /*1057a0*/  STL.64 [R1+0x10e0], R20 ;  /* 0x0010e01401007387 */ /* 0x000fe80000100a00 */
[----:B------:R-:W-:Y:S04]  /*1057b0*/  STL [R1+0x54], R19 ;  /* 0x0000541301007387 */ /* 0x000fe80000100800 */
[----:B------:R0:W-:Y:S01]  /*1057c0*/  STL [R1+0x60c], R14 ;  /* 0x00060c0e01007387 */ /* 0x0001e20000100800 */
[----:B----4-:R-:W-:-:S02]  /*1057d0*/  LOP3.LUT R18, R23, 0xffff, RZ, 0xc0, !PT ;  /* 0x0000ffff17127812 */ /* 0x010fc400078ec0ff */
[----:B------:R-:W-:Y:S02]  /*1057e0*/  LOP3.LUT R17, R46, 0xffff, RZ, 0xc0, !PT ;  /* 0x0000ffff2e117812 */ /* 0x000fe400078ec0ff */
[----:B0-----:R-:W-:Y:S02]  /*1057f0*/  PRMT R14, R57, 0x3340, R0 ;  /* 0x00003340390e7816 */ /* 0x001fe40000000000 */
[----:B------:R-:W-:-:S04]  /*105800*/  PRMT R16, R18, 0x3340, R17 ;  /* 0x0000334012107816 */ /* 0x000fc80000000011 */
[----:B------:R-:W-:-:S05]  /*105810*/  PRMT R14, R16, 0x5410, R14 ;  /* 0x00005410100e7816 */ /* 0x000fca000000000e */
[----:B------:R0:W-:Y:S04]  /*105820*/  STL [R1+0x5584], R14 ;  /* 0x0055840e01007387 */ /* 0x0001e80000100800 */
[----:B------:R-:W4:Y:S04]  /*105830*/  LDL.LU R26, [R1+0x4e84] ;  /* 0x004e8400011a7983 */ /* 0x000f280000300800 */
[----:B------:R-:W4:Y:S01]  /*105840*/  LDL.LU R24, [R1+0x108] ;  /* 0x0001080001187983 */ /* 0x000f220000300800 */
[----:B0-----:R-:W-:-:S03]  /*105850*/  SHF.R.U32.HI R14, RZ, 0x8, R57 ;  /* 0x00000008ff0e7819 */ /* 0x001fc60000011639 */
[----:B------:R-:W4:Y:S01]  /*105860*/  LDL.LU R23, [R1+0x420] ;  /* 0x0004200001177983 */ /* 0x000f220000300800 */
[----:B------:R-:W-:Y:S02]  /*105870*/  IADD3 R20, P0, R12, R6, RZ ;  /* 0x000000060c147210 */ /* 0x000fe40007f1e0ff */
[----:B------:R-:W-:Y:S02]  /*105880*/  LOP3.LUT R14, R14, 0xffff, RZ, 0xc0, !PT ;  /* 0x0000ffff0e0e7812 */ /* 0x000fe400078ec0ff */
[----:B------:R-:W-:Y:S01]  /*105890*/  SHF.R.U32.HI R18, RZ, 0x8, R18 ;  /* 0x00000008ff127819 */ /* 0x000fe20000011612 */
[----:B------:R-:W-:Y:S01]  /*1058a0*/  IMAD.X R21, R13, 0x1, R7, P0 ;  /* 0x000000010d157824 */ /* 0x000fe200000e0607 */
[----:B------:R-:W-:Y:S02]  /*1058b0*/  SHF.R.U32.HI R16, RZ, 0x8, R17 ;  /* 0x00000008ff107819 */ /* 0x000fe40000011611 */
[----:B------:R-:W-:Y:S02]  /*1058c0*/  PRMT R14, R14, 0x3340, R0 ;  /* 0x000033400e0e7816 */ /* 0x000fe40000000000 */
[----:B------:R-:W-:-:S02]  /*1058d0*/  LOP3.LUT R17, R18, 0xffff, RZ, 0xc0, !PT ;  /* 0x0000ffff12117812 */ /* 0x000fc400078ec0ff */
[----:B------:R-:W-:Y:S01]  /*1058e0*/  LOP3.LUT R16, R16, 0xffff, RZ, 0xc0, !PT ;  /* 0x0000ffff10107812 */ /* 0x000fe200078ec0ff */
[----:B------:R-:W-:Y:S03]  /*1058f0*/  STL.64 [R1+0x10d8], R20 ;  /* 0x0010d81401007387 */ /* 0x000fe60000100a00 */
[----:B------:R-:W-:Y:S01]  /*105900*/  PRMT R46, R17, 0x3340, R16 ;  /* 0x00003340112e7816 */ /* 0x000fe20000000010 */
[----:B------:R0:W-:Y:S01]  /*105910*/  STL [R1+0x40], R14 ;  /* 0x0000400e01007387 */ /* 0x0001e20000100800 */
[----:B------:R-:W-:Y:S02]  /*105920*/  IADD3 R16, P0, R12, R8, RZ ;  /* 0x000000080c107210 */ /* 0x000fe40007f1e0ff */
[----:B0-----:R-:W-:-:S03]  /*105930*/  SHF.R.U32.HI R14, RZ, 0x8, R56 ;  /* 0x00000008ff0e7819 */ /* 0x001fc60000011638 */
[----:B------:R-:W-:Y:S01]  /*105940*/  IMAD.X R17, R13, 0x1, R10, P0 ;  /* 0x000000010d117824 */ /* 0x000fe200000e060a */
[----:B------:R-:W-:-:S04]  /*105950*/  LOP3.LUT R14, R14, 0xffff, RZ, 0xc0, !PT ;  /* 0x0000ffff0e0e7812 */ /* 0x000fc800078ec0ff */
[----:B------:R-:W-:Y:S01]  /*105960*/  PRMT R14, R14, 0x3340, R0 ;  /* 0x000033400e0e7816 */ /* 0x000fe20000000000 */
[----:B------:R0:W-:Y:S04]  /*105970*/  STL.64 [R1+0x10d0], R16 ;  /* 0x0010d01001007387 */ /* 0x0001e80000100a00 */
[----:B------:R-:W4:Y:S04]  /*105980*/  LDL.LU R25, [R1+0x52c] ;  /* 0x00052c0001197983 */ /* 0x000f280000300800 */
[----:B------:R1:W-:Y:S01]  /*105990*/  STL [R1+0x50], R14 ;  /* 0x0000500e01007387 */ /* 0x0003e20000100800 */
[----:B--2---:R-:W-:-:S03]  /*1059a0*/  LOP3.LUT R18, R15, 0xffff, RZ, 0xc0, !PT ;  /* 0x0000ffff0f127812 */ /* 0x004fc600078ec0ff */
[----:B------:R-:W2:Y:S01]  /*1059b0*/  LDL.LU R15, [R1+0x220] ;  /* 0x00022000010f7983 */ /* 0x000ea20000300800 */
[----:B---3--:R-:W-:Y:S02]  /*1059c0*/  LOP3.LUT R19, R27, 0xffff, RZ, 0xc0, !PT ;  /* 0x0000ffff1b137812 */ /* 0x008fe400078ec0ff */
[----:B0-----:R-:W-:Y:S02]  /*1059d0*/  LOP3.LUT R17, R22, 0xffff, RZ, 0xc0, !PT ;  /* 0x0000ffff16117812 */ /* 0x001fe400078ec0ff */
[----:B-1----:R-:W-:Y:S02]  /*1059e0*/  PRMT R14, R19, 0x3340, R0 ;  /* 0x00003340130e7816 */ /* 0x002fe40000000000 */
        /* <DEDUP_REMOVED lines=12> */
[----:B----4-:R-:W-:Y:S02]  /*105ab0*/  LOP3.LUT R17, R26, 0xffff, RZ, 0xc0, !PT ;  /* 0x0000ffff1a117812 */ /* 0x010fe400078ec0ff */
[----:B------:R-:W-:Y:S02]  /*105ac0*/  LOP3.LUT R18, R24, 0xffff, RZ, 0xc0, !PT ;  /* 0x0000ffff18127812 */ /* 0x000fe400078ec0ff */
[----:B------:R-:W3:Y:S01]  /*105ad0*/  LDL.LU R24, [R1+0x530] ;  /* 0x0005300001187983 */ /* 0x000ee20000300800 */
[----:B------:R-:W-:-:S03]  /*105ae0*/  LOP3.LUT R16, R23, 0xffff, RZ, 0xc0, !PT ;  /* 0x0000ffff17107812 */ /* 0x000fc600078ec0ff */
[----:B------:R-:W4:Y:S01]  /*105af0*/  LDL.LU R23, [R1+0x224] ;  /* 0x0002240001177983 */ /* 0x000f220000300800 */
[----:B0-----:R-:W-:Y:S02]  /*105b00*/  PRMT R13, R18, 0x3340, R0 ;  /* 0x00003340120d7816 */ /* 0x001fe40000000000 */
        /* <DEDUP_REMOVED lines=13> */
[----:B------:R-:W4:Y:S01]  /*105be0*/  LDL.LU R22, [R1+0x4e88] ;  /* 0x004e880001167983 */ /* 0x000f220000300800 */
[----:B--2---:R-:W-:-:S03]  /*105bf0*/  LOP3.LUT R16, R15, 0xffff, RZ, 0xc0, !PT ;  /* 0x0000ffff0f107812 */ /* 0x004fc600078ec0ff */
[----:B------:R-:W2:Y:S01]  /*105c00*/  LDL.LU R15, [R1+0x118] ;  /* 0x00011800010f7983 */ /* 0x000ea20000300800 */
[----:B------:R-:W-:Y:S02]  /*105c10*/  LOP3.LUT R58, R58, 0xffff, RZ, 0xc0, !PT ;  /* 0x0000ffff3a3a7812 */ /* 0x000fe400078ec0ff */
[----:B0-----:R-:W-:Y:S02]  /*105c20*/  LOP3.LUT R17, R25, 0xffff, RZ, 0xc0, !PT ;  /* 0x0000ffff19117812 */ /* 0x001fe400078ec0ff */
[----:B-1----:R-:W-:Y:S02]  /*105c30*/  PRMT R13, R58, 0x3340, R0 ;  /* 0x000033403a0d7816 */ /* 0x002fe40000000000 */
[----:B------:R-:W-:-:S04]  /*105c40*/  PRMT R14, R17, 0x3340, R16 ;  /* 0x00003340110e7816 */ /* 0x000fc80000000010 */
[----:B------:R-:W-:-:S05]  /*105c50*/  PRMT R13, R14, 0x5410, R13 ;  /* 0x000054100e0d7816 */ /* 0x000fca000000000d */
[----:B------:R0:W-:Y:S04]  /*105c60*/  STL [R1+0x5574], R13 ;  /* 0x0055740d01007387 */ /* 0x0001e80000100800 */
[----:B------:R-:W2:Y:S01]  /*105c70*/  LDL.LU R26, [R1+0x430] ;  /* 0x00043000011a7983 */ /* 0x000ea20000300800 */
[----:B------:R-:W-:Y:S01]  /*105c80*/  VIADD R12, R12, UR6 ;  /* 0x000000060c0c7c36 */ /* 0x000fe20008000000 */
[----:B------:R-:W-:Y:S01]  /*105c90*/  SHF.R.U32.HI R14, RZ, 0x8, R18 ;  /* 0x00000008ff0e7819 */ /* 0x000fe20000011612 */
[----:B------:R-:W-:Y:S01]  /*105ca0*/  ULDC UR6, c[0x0][0x248] ;  /* 0x0000920000067ab9 */ /* 0x000fe20000000800 */
[----:B------:R-:W-:Y:S02]  /*105cb0*/  SHF.R.U32.HI R17, RZ, 0x8, R17 ;  /* 0x00000008ff117819 */ /* 0x000fe40000011611 */
[----:B0-----:R-:W-:-:S02]  /*105cc0*/  SHF.R.S32.HI R13, RZ, 0x1f, R12 ;  /* 0x0000001fff0d7819 */ /* 0x001fc4000001140c */
[----:B------:R-:W-:Y:S02]  /*105cd0*/  IADD3 R20, P0, R12, R4, RZ ;  /* 0x000000040c147210 */ /* 0x000fe40007f1e0ff */
[----:B------:R-:W-:Y:S02]  /*105ce0*/  SHF.R.U32.HI R16, RZ, 0x8, R16 ;  /* 0x00000008ff107819 */ /* 0x000fe40000011610 */
[----:B------:R-:W-:Y:S01]  /*105cf0*/  LOP3.LUT R14, R14, 0xffff, RZ, 0xc0, !PT ;  /* 0x0000ffff0e0e7812 */ /* 0x000fe200078ec0ff */
[----:B------:R-:W-:Y:S01]  /*105d00*/  IMAD.X R21, R13, 0x1, R5, P0 ;  /* 0x000000010d157824 */ /* 0x000fe200000e0605 */
[----:B------:R-:W-:Y:S02]  /*105d10*/  LOP3.LUT R17, R17, 0xffff, RZ, 0xc0, !PT ;  /* 0x0000ffff11117812 */ /* 0x000fe400078ec0ff */
[----:B------:R-:W-:Y:S02]  /*105d20*/  LOP3.LUT R16, R16, 0xffff, RZ, 0xc0, !PT ;  /* 0x0000ffff10107812 */ /* 0x000fe400078ec0ff */
[----:B------:R-:W-:Y:S01]  /*105d30*/  PRMT R14, R14, 0x3340, R0 ;  /* 0x000033400e0e7816 */ /* 0x000fe20000000000 */
[----:B------:R-:W-:Y:S01]  /*105d40*/  STL.64 [R1+0x10c0], R20 ;  /* 0x0010c01401007387 */ /* 0x000fe20000100a00 */
[----:B------:R-:W-:-:S03]  /*105d50*/  PRMT R16, R17, 0x3340, R16 ;  /* 0x0000334011107816 */ /* 0x000fc60000000010 */
[----:B------:R0:W-:Y:S04]  /*105d60*/  STL [R1+0x3c], R14 ;  /* 0x00003c0e01007387 */ /* 0x0001e80000100800 */
[----:B------:R1:W-:Y:S04]  /*105d70*/  STL [R1+0x600], R16 ;  /* 0x0006001001007387 */ /* 0x0003e80000100800 */
[----:B------:R-:W2:Y:S01]  /*105d80*/  LDL.LU R25, [R1+0x4e8c] ;  /* 0x004e8c0001197983 */ /* 0x000ea20000300800 */
[----:B0-----:R-:W-:Y:S02]  /*105d90*/  LOP3.LUT R14, R59, 0xffff, RZ, 0xc0, !PT ;  /* 0x0000ffff3b0e7812 */ /* 0x001fe400078ec0ff */
[----:B---3--:R-:W-:-:S02]  /*105da0*/  LOP3.LUT R18, R24, 0xffff, RZ, 0xc0, !PT ;  /* 0x0000ffff18127812 */ /* 0x008fc400078ec0ff */
[----:B------:R-:W3:Y:S01]  /*105db0*/  LDL.LU R24, [R1+0x11c] ;  /* 0x00011c0001187983 */ /* 0x000ee20000300800 */
[----:B----4-:R-:W-:-:S03]  /*105dc0*/  LOP3.LUT R17, R23, 0xffff, RZ, 0xc0, !PT ;  /* 0x0000ffff17117812 */ /* 0x010fc600078ec0ff */
[----:B------:R0:W-:Y:S01]  /*105dd0*/  STL [R1+0x5664], R14 ;  /* 0x0056640e01007387 */ /* 0x0001e20000100800 */
[----:B-1----:R-:W-:-:S03]  /*105de0*/  PRMT R16, R18, 0x3340, R17 ;  /* 0x0000334012107816 */ /* 0x002fc60000000011 */
[----:B------:R-:W4:Y:S01]  /*105df0*/  LDL.LU R23, [R1+0x434] ;  /* 0x0004340001177983 */ /* 0x000f220000300800 */
[----:B0-----:R-:W-:-:S04]  /*105e00*/  PRMT R14, R14, 0x3340, R0 ;  /* 0x000033400e0e7816 */ /* 0x001fc80000000000 */
[----:B------:R-:W-:Y:S02]  /*105e10*/  PRMT R14, R16, 0x5410, R14 ;  /* 0x00005410100e7816 */ /* 0x000fe4000000000e */
[----:B------:R-:W-:-:S03]  /*105e20*/  SHF.R.U32.HI R18, RZ, 0x8, R18 ;  /* 0x00000008ff127819 */ /* 0x000fc60000011612 */
[----:B------:R0:W-:Y:S01]  /*105e30*/  STL [R1+0x5570], R14 ;  /* 0x0055700e01007387 */ /* 0x0001e20000100800 */
[----:B------:R-:W-:Y:S02]  /*105e40*/  SHF.R.U32.HI R16, RZ, 0x8, R17 ;  /* 0x00000008ff107819 */ /* 0x000fe40000011611 */
[----:B------:R-:W-:Y:S02]  /*105e50*/  IADD3 R20, P0, R12, R6, RZ ;  /* 0x000000060c147210 */ /* 0x000fe40007f1e0ff */
[----:B------:R-:W-:Y:S02]  /*105e60*/  LOP3.LUT R17, R18, 0xffff, RZ, 0xc0, !PT ;  /* 0x0000ffff12117812 */ /* 0x000fe400078ec0ff */
[----:B0-----:R-:W-:Y:S02]  /*105e70*/  SHF.R.U32.HI R14, RZ, 0x8, R58 ;  /* 0x00000008ff0e7819 */ /* 0x001fe4000001163a */
[----:B------:R-:W-:Y:S02]  /*105e80*/  LOP3.LUT R16, R16, 0xffff, RZ, 0xc0, !PT ;  /* 0x0000ffff10107812 */ /* 0x000fe400078ec0ff */
[----:B------:R-:W-:Y:S01]  /*105e90*/  LOP3.LUT R14, R14, 0xffff, RZ, 0xc0, !PT ;  /* 0x0000ffff0e0e7812 */ /* 0x000fe200078ec0ff */
[----:B------:R-:W-:-:S03]  /*105ea0*/  IMAD.X R21, R13, 0x1, R7, P0 ;  /* 0x000000010d157824 */ /* 0x000fc600000e0607 */
[----:B------:R-:W-:Y:S02]  /*105eb0*/  PRMT R19, R14, 0x3340, R0 ;  /* 0x000033400e137816 */ /* 0x000fe40000000000 */
[----:B------:R-:W-:Y:S01]  /*105ec0*/  PRMT R14, R17, 0x3340, R16 ;  /* 0x00003340110e7816 */ /* 0x000fe20000000010 */
[----:B------:R-:W-:Y:S04]  /*105ed0*/  STL.64 [R1+0x10b8], R20 ;  /* 0x0010b81401007387 */ /* 0x000fe80000100a00 */
[----:B------:R2:W-:Y:S04]  /*105ee0*/  STL [R1+0x38], R19 ;  /* 0x0000381301007387 */ /* 0x0005e80000100800 */
[----:B------:R0:W-:Y:S01]  /*105ef0*/  STL [R1+0x5128], R14 ;  /* 0x0051280e01007387 */ /* 0x0001e20000100800 */
[----:B--2---:R-:W-:-:S03]  /*105f00*/  LOP3.LUT R19, R15, 0xffff, RZ, 0xc0, !PT ;  /* 0x0000ffff0f137812 */ /* 0x004fc600078ec0ff */
[----:B------:R-:W2:Y:S01]  /*105f10*/  LDL.LU R15, [R1+0x534] ;  /* 0x00053400010f7983 */ /* 0x000ea20000300800 */
[----:B------:R-:W-:Y:S02]  /*105f20*/  LOP3.LUT R18, R22, 0xffff, RZ, 0xc0, !PT ;  /* 0x0000ffff16127812 */ /* 0x000fe400078ec0ff */
[----:B0-----:R-:W-:Y:S02]  /*105f30*/  PRMT R14, R19, 0x3340, R0 ;  /* 0x00003340130e7816 */ /* 0x001fe40000000000 */
[----:B------:R-:W-:Y:S02]  /*105f40*/  LOP3.LUT R17, R26, 0xffff, RZ, 0xc0, !PT ;  /* 0x0000ffff1a117812 */ /* 0x000fe400078ec0ff */
[----:B------:R-:W2:Y:S02]  /*105f50*/  LDL.LU R26, [R1+0x230] ;  /* 0x00023000011a7983 */ /* 0x000ea40000300800 */
[----:B------:R-:W-:-:S04]  /*105f60*/  PRMT R16, R18, 0x3340, R17 ;  /* 0x0000334012107816 */ /* 0x000fc80000000011 */
[----:B------:R-:W-:Y:S02]  /*105f70*/  PRMT R14, R16, 0x5410, R14 ;  /* 0x00005410100e7816 */ /* 0x000fe4000000000e */
[----:B------:R-:W-:Y:S02]  /*105f80*/  IADD3 R20, P0, R12, R8, RZ ;  /* 0x000000080c147210 */ /* 0x000fe40007f1e0ff */
[----:B------:R-:W-:Y:S01]  /*105f90*/  SHF.R.U32.HI R16, RZ, 0x8, R18 ;  /* 0x00000008ff107819 */ /* 0x000fe20000011612 */
[----:B------:R0:W-:Y:S02]  /*105fa0*/  STL [R1+0x556c], R14 ;  /* 0x00556c0e01007387 */ /* 0x0001e40000100800 */
[----:B------:R-:W-:Y:S01]  /*105fb0*/  IMAD.X R21, R13, 0x1, R10, P0 ;  /* 0x000000010d157824 */ /* 0x000fe200000e060a */
[----:B------:R-:W-:Y:S02]  /*105fc0*/  LOP3.LUT R16, R16, 0xffff, RZ, 0xc0, !PT ;  /* 0x0000ffff10107812 */ /* 0x000fe400078ec0ff */
[----:B0-----:R-:W-:-:S04]  /*105fd0*/  SHF.R.U32.HI R14, RZ, 0x8, R17 ;  /* 0x00000008ff0e7819 */ /* 0x001fc80000011611 */
[----:B------:R-:W-:Y:S01]  /*105fe0*/  LOP3.LUT R14, R14, 0xffff, RZ, 0xc0, !PT ;  /* 0x0000ffff0e0e7812 */ /* 0x000fe200078ec0ff */
[----:B------:R3:W-:Y:S03]  /*105ff0*/  STL.64 [R1+0x10b0], R20 ;  /* 0x0010b01401007387 */ /* 0x0007e60000100a00 */
[----:B------:R-:W-:Y:S02]  /*106000*/  PRMT R14, R16, 0x3340, R14 ;  /* 0x00003340100e7816 */ /* 0x000fe4000000000e */
[----:B------:R-:W-:-:S03]  /*106010*/  LOP3.LUT R18, R25, 0xffff, RZ, 0xc0, !PT ;  /* 0x0000ffff19127812 */ /* 0x000fc600078ec0ff */
[----:B------:R0:W-:Y:S01]  /*106020*/  STL [R1+0x5c8], R14 ;  /* 0x0005c80e01007387 */ /* 0x0001e20000100800 */
[----:B------:R-:W-:Y:S02]  /*106030*/  IADD3 R22, P0, R12, R9, RZ ;  /* 0x000000090c167210 */ /* 0x000fe40007f1e0ff */
[----:B---3--:R-:W-:-:S04]  /*106040*/  LOP3.LUT R20, R24, 0xffff, RZ, 0xc0, !PT ;  /* 0x0000ffff18147812 */ /* 0x008fc800078ec0ff */
[----:B0-----:R-:W-:Y:S02]  /*106050*/  PRMT R14, R20, 0x3340, R0 ;  /* 0x00003340140e7816 */ /* 0x001fe40000000000 */
[----:B----4-:R-:W-:-:S04]  /*106060*/  LOP3.LUT R17, R23, 0xffff, RZ, 0xc0, !PT ;  /* 0x0000ffff17117812 */ /* 0x010fc800078ec0ff */
[----:B------:R-:W-:Y:S01]  /*106070*/  PRMT R16, R18, 0x3340, R17 ;  /* 0x0000334012107816 */ /* 0x000fe20000000011 */
[----:B------:R-:W-:-:S03]  /*106080*/  IMAD.X R23, R13, 0x1, R11, P0 ;  /* 0x000000010d177824 */ /* 0x000fc600000e060b */
[----:B------:R-:W-:Y:S02]  /*106090*/  PRMT R14, R16, 0x5410, R14 ;  /* 0x00005410100e7816 */ /* 0x000fe4000000000e */
[----:B------:R-:W-:Y:S02]  /*1060a0*/  SHF.R.U32.HI R13, RZ, 0x8, R19 ;  /* 0x00000008ff0d7819 */ /* 0x000fe40000011613 */
[----:B------:R-:W-:Y:S01]  /*1060b0*/  SHF.R.U32.HI R16, RZ, 0x8, R18 ;  /* 0x00000008ff107819 */ /* 0x000fe20000011612 */
[----:B------:R0:W-:Y:S01]  /*1060c0*/  STL [R1+0x5568], R14 ;  /* 0x0055680e01007387 */ /* 0x0001e20000100800 */
[----:B------:R-:W-:Y:S02]  /*1060d0*/  LOP3.LUT R13, R13, 0xffff, RZ, 0xc0, !PT ;  /* 0x0000ffff0d0d7812 */ /* 0x000fe400078ec0ff */
[----:B------:R-:W-:Y:S01]  /*1060e0*/  LOP3.LUT R16, R16, 0xffff, RZ, 0xc0, !PT ;  /* 0x0000ffff10107812 */ /* 0x000fe200078ec0ff */
[----:B------:R-:W3:Y:S01]  /*1060f0*/  LDL.LU R25, [R1+0x538] ;  /* 0x0005380001197983 */ /* 0x000ee20000300800 */
[----:B0-----:R-:W-:-:S03]  /*106100*/  SHF.R.U32.HI R14, RZ, 0x8, R17 ;  /* 0x00000008ff0e7819 */ /* 0x001fc60000011611 */
[----:B------:R-:W4:Y:S01]  /*106110*/  LDL.LU R24, [R1+0x234] ;  /* 0x0002340001187983 */ /* 0x000f220000300800 */
[----:B------:R-:W-:Y:S02]  /*106120*/  PRMT R18, R13, 0x3340, R0 ;  /* 0x000033400d127816 */ /* 0x000fe40000000000 */
[----:B------:R-:W-:Y:S01]  /*106130*/  LOP3.LUT R14, R14, 0xffff, RZ, 0xc0, !PT ;  /* 0x0000ffff0e0e7812 */ /* 0x000fe200078ec0ff */
[----:B------:R0:W-:Y:S03]  /*106140*/  STL.64 [R1+0x10a8], R22 ;  /* 0x0010a81601007387 */ /* 0x0001e60000100a00 */
[----:B------:R-:W-:Y:S01]  /*106150*/  PRMT R13, R16, 0x3340, R14 ;  /* 0x00003340100d7816 */ /* 0x000fe2000000000e */
[----:B------:R1:W-:Y:S04]  /*106160*/  STL [R1+0x2c], R18 ;  /* 0x00002c1201007387 */ /* 0x0003e80000100800 */
[----:B0-----:R-:W4:Y:S01]  /*106170*/  LDL.LU R23, [R1+0x4e90] ;  /* 0x004e900001177983 */ /* 0x001f220000300800 */
[----:B-1----:R-:W-:-:S03]  /*106180*/  LOP3.LUT R18, R45, 0xffff, RZ, 0xc0, !PT ;  /* 0x0000ffff2d127812 */ /* 0x002fc600078ec0ff */
        /* <DEDUP_REMOVED lines=9> */
[----:B------:R-:W-:Y:S01]  /*106220*/  SHF.R.U32.HI R13, RZ, 0x8, R16 ;  /* 0x00000008ff0d7819 */ /* 0x000fe20000011610 */
[----:B------:R-:W-:Y:S01]  /*106230*/  VIADD R12, R12, UR6 ;  /* 0x000000060c0c7c36 */ /* 0x000fe20008000000 */
[----:B------:R-:W-:Y:S01]  /*106240*/  LOP3.LUT R14, R14, 0xffff, RZ, 0xc0, !PT ;  /* 0x0000ffff0e0e7812 */ /* 0x000fe200078ec0ff */
[----:B------:R-:W-:Y:S01]  /*106250*/  STL [R1+0x5564], R19 ;  /* 0x0055641301007387 */ /* 0x000fe20000100800 */
[----:B------:R-:W-:Y:S01]  /*106260*/  LOP3.LUT R13, R13, 0xffff, RZ, 0xc0, !PT ;  /* 0x0000ffff0d0d7812 */ /* 0x000fe200078ec0ff */
[----:B------:R-:W-:Y:S01]  /*106270*/  ULDC UR6, c[0x0][0x248] ;  /* 0x0000920000067ab9 */ /* 0x000fe20000000800 */
[----:B------:R-:W-:-:S02]  /*106280*/  IADD3 R16, P0, R12, R4, RZ ;  /* 0x000000040c107210 */ /* 0x000fc40007f1e0ff */
[----:B------:R-:W-:Y:S02]  /*106290*/  PRMT R14, R14, 0x3340, R13 ;  /* 0x000033400e0e7816 */ /* 0x000fe4000000000d */
[----:B------:R-:W-:-:S05]  /*1062a0*/  SHF.R.S32.HI R13, RZ, 0x1f, R12 ;  /* 0x0000001fff0d7819 */ /* 0x000fca000001140c */
[----:B------:R-:W-:Y:S01]  /*1062b0*/  IMAD.X R17, R13, 0x1, R5, P0 ;  /* 0x000000010d117824 */ /* 0x000fe200000e0605 */
[----:B------:R0:W-:Y:S04]  /*1062c0*/  STL [R1+0x3d0], R14 ;  /* 0x0003d00e01007387 */ /* 0x0001e80000100800 */
[----:B------:R1:W-:Y:S01]  /*1062d0*/  STL.64 [R1+0x10a0], R16 ;  /* 0x0010a01001007387 */ /* 0x0003e20000100a00 */
[----:B0-----:R-:W-:-:S04]  /*1062e0*/  SHF.R.U32.HI R14, RZ, 0x8, R18 ;  /* 0x00000008ff0e7819 */ /* 0x001fc80000011612 */
[----:B------:R-:W-:Y:S02]  /*1062f0*/  LOP3.LUT R14, R14, 0xffff, RZ, 0xc0, !PT ;  /* 0x0000ffff0e0e7812 */ /* 0x000fe400078ec0ff */
[----:B-1----:R-:W-:Y:S02]  /*106300*/  SHF.R.U32.HI R16, RZ, 0x8, R20 ;  /* 0x00000008ff107819 */ /* 0x002fe40000011614 */
[----:B------:R-:W-:Y:S02]  /*106310*/  PRMT R14, R14, 0x3340, R0 ;  /* 0x000033400e0e7816 */ /* 0x000fe40000000000 */
[----:B------:R-:W-:-:S04]  /*106320*/  LOP3.LUT R16, R16, 0xffff, RZ, 0xc0, !PT ;  /* 0x0000ffff10107812 */ /* 0x000fc800078ec0ff */
[----:B------:R-:W-:Y:S01]  /*106330*/  PRMT R16, R16, 0x3340, R0 ;  /* 0x0000334010107816 */ /* 0x000fe20000000000 */
[----:B------:R0:W-:Y:S04]  /*106340*/  STL [R1+0x20], R14 ;  /* 0x0000200e01007387 */ /* 0x0001e80000100800 */
[----:B------:R1:W-:Y:S01]  /*106350*/  STL [R1+0x30], R16 ;  /* 0x0000301001007387 */ /* 0x0003e20000100800 */
[----:B0-----:R-:W-:-:S03]  /*106360*/  LOP3.LUT R14, R40, 0xffff, RZ, 0xc0, !PT ;  /* 0x0000ffff280e7812 */ /* 0x001fc600078ec0ff */
[----:B------:R-:W2:Y:S01]  /*106370*/  LDL.LU R40, [R1+0x5a0c] ;  /* 0x005a0c0001287983 */ /* 0x000ea20000300800 */
[----:B---3--:R-:W-:-:S03]  /*106380*/  LOP3.LUT R20, R25, 0xffff, RZ, 0xc0, !PT ;  /* 0x0000ffff19147812 */ /* 0x008fc600078ec0ff */
[----:B------:R-:W3:Y:S04]  /*106390*/  LDL.LU R26, [R1+0x4e94] ;  /* 0x004e9400011a7983 */ /* 0x000ee80000300800 */
[----:B------:R-:W3:Y:S01]  /*1063a0*/  LDL.LU R25, [R1+0x12c] ;  /* 0x00012c0001197983 */ /* 0x000ee20000300800 */
[----:B----4-:R-:W-:-:S03]  /*1063b0*/  LOP3.LUT R18, R24, 0xffff, RZ, 0xc0, !PT ;  /* 0x0000ffff18127812 */ /* 0x010fc600078ec0ff */
[----:B------:R0:W-:Y:S04]  /*1063c0*/  STL [R1+0x564c], R14 ;  /* 0x00564c0e01007387 */ /* 0x0001e80000100800 */
[----:B------:R-:W4:Y:S01]  /*1063d0*/  LDL.LU R24, [R1+0x454] ;  /* 0x0004540001187983 */ /* 0x000f220000300800 */
[----:B-1----:R-:W-:Y:S02]  /*1063e0*/  PRMT R16, R20, 0x3340, R18 ;  /* 0x0000334014107816 */ /* 0x002fe40000000012 */
[----:B0-----:R-:W-:Y:S02]  /*1063f0*/  PRMT R14, R14, 0x3340, R0 ;  /* 0x000033400e0e7816 */ /* 0x001fe40000000000 */
[----:B------:R-:W-:Y:S02]  /*106400*/  LOP3.LUT R19, R23, 0xffff, RZ, 0xc0, !PT ;  /* 0x0000ffff17137812 */ /* 0x000fe400078ec0ff */
[----:B------:R-:W-:-:S05]  /*106410*/  IADD3 R22, P0, R12, R6, RZ ;  /* 0x000000060c167210 */ /* 0x000fca0007f1e0ff */
[----:B------:R-:W-:Y:S01]  /*106420*/  IMAD.X R23, R13, 0x1, R7, P0 ;  /* 0x000000010d177824 */ /* 0x000fe200000e0607 */
[----:B--2---:R-:W-:Y:S02]  /*106430*/  LOP3.LUT R21, R15, 0xffff, RZ, 0xc0, !PT ;  /* 0x0000ffff0f157812 */ /* 0x004fe400078ec0ff */
[----:B------:R-:W-:Y:S02]  /*106440*/  LOP3.LUT R17, R45, 0xffff, RZ, 0xc0, !PT ;  /* 0x0000ffff2d117812 */ /* 0x000fe400078ec0ff */
[----:B------:R-:W-:Y:S02]  /*106450*/  PRMT R15, R16, 0x5410, R14 ;  /* 0x00005410100f7816 */ /* 0x000fe4000000000e */
[----:B------:R-:W-:Y:S02]  /*106460*/  PRMT R14, R21, 0x3340, R0 ;  /* 0x00003340150e7816 */ /* 0x000fe40000000000 */
[----:B------:R-:W-:-:S04]  /*106470*/  PRMT R16, R19, 0x3340, R17 ;  /* 0x0000334013107816 */ /* 0x000fc80000000011 */
[----:B------:R-:W-:Y:S01]  /*106480*/  PRMT R14, R16, 0x5410, R14 ;  /* 0x00005410100e7816 */ /* 0x000fe2000000000e */
[----:B------:R-:W-:Y:S04]  /*106490*/  STL [R1+0x5560], R15 ;  /* 0x0055600f01007387 */ /* 0x000fe80000100800 */
[----:B------:R-:W-:Y:S04]  /*1064a0*/  STL [R1+0x555c], R14 ;  /* 0x00555c0e01007387 */ /* 0x000fe80000100800 */
[----:B------:R0:W-:Y:S04]  /*1064b0*/  STL.64 [R1+0x1090], R22 ;  /* 0x0010901601007387 */ /* 0x0001e80000100a00 */
[----:B0-----:R-:W2:Y:S04]  /*1064c0*/  LDL.LU R23, [R1+0x53c] ;  /* 0x00053c0001177983 */ /* 0x001ea80000300800 */
[----:B------:R-:W2:Y:S01]  /*1064d0*/  LDL.LU R45, [R1+0x23c] ;  /* 0x00023c00012d7983 */ /* 0x000ea20000300800 */
[----:B------:R-:W-:-:S02]  /*1064e0*/  SHF.R.U32.HI R14, RZ, 0x8, R18 ;  /* 0x00000008ff0e7819 */ /* 0x000fc40000011612 */
[----:B------:R-:W-:Y:S02]  /*1064f0*/  SHF.R.U32.HI R16, RZ, 0x8, R19 ;  /* 0x00000008ff107819 */ /* 0x000fe40000011613 */
[----:B------:R-:W-:Y:S02]  /*106500*/  SHF.R.U32.HI R19, RZ, 0x8, R17 ;  /* 0x00000008ff137819 */ /* 0x000fe40000011611 */
[----:B------:R-:W-:Y:S02]  /*106510*/  LOP3.LUT R17, R14, 0xffff, RZ, 0xc0, !PT ;  /* 0x0000ffff0e117812 */ /* 0x000fe400078ec0ff */
[----:B------:R-:W-:Y:S02]  /*106520*/  LOP3.LUT R16, R16, 0xffff, RZ, 0xc0, !PT ;  /* 0x0000ffff10107812 */ /* 0x000fe400078ec0ff */
[----:B------:R-:W-:Y:S02]  /*106530*/  LOP3.LUT R14, R19, 0xffff, RZ, 0xc0, !PT ;  /* 0x0000ffff130e7812 */ /* 0x000fe400078ec0ff */
[----:B------:R-:W-:-:S02]  /*106540*/  SHF.R.U32.HI R20, RZ, 0x8, R20 ;  /* 0x00000008ff147819 */ /* 0x000fc40000011614 */
[----:B------:R-:W-:Y:S02]  /*106550*/  PRMT R15, R16, 0x3340, R14 ;  /* 0x00003340100f7816 */ /* 0x000fe4000000000e */
[----:B------:R-:W-:Y:S02]  /*106560*/  LOP3.LUT R18, R20, 0xffff, RZ, 0xc0, !PT ;  /* 0x0000ffff14127812 */ /* 0x000fe400078ec0ff */
[----:B------:R-:W-:Y:S02]  /*106570*/  SHF.R.U32.HI R14, RZ, 0x8, R21 ;  /* 0x00000008ff0e7819 */ /* 0x000fe40000011615 */
[----:B------:R-:W-:Y:S02]  /*106580*/  IADD3 R28, P0, R12, R8, RZ ;  /* 0x000000080c1c7210 */ /* 0x000fe40007f1e0ff */
[----:B------:R-:W-:Y:S02]  /*106590*/  PRMT R17, R18, 0x3340, R17 ;  /* 0x0000334012117816 */ /* 0x000fe40000000011 */
[----:B------:R-:W-:Y:S01]  /*1065a0*/  LOP3.LUT R14, R14, 0xffff, RZ, 0xc0, !PT ;  /* 0x0000ffff0e0e7812 */ /* 0x000fe200078ec0ff */
[----:B------:R-:W-:-:S02]  /*1065b0*/  IMAD.X R29, R13, 0x1, R10, P0 ;  /* 0x000000010d1d7824 */ /* 0x000fc400000e060a */
[----:B------:R-:W-:Y:S01]  /*1065c0*/  STL [R1+0x4e80], R17 ;  /* 0x004e801101007387 */ /* 0x000fe20000100800 */
[----:B------:R-:W-:-:S03]  /*1065d0*/  PRMT R14, R14, 0x3340, R0 ;  /* 0x000033400e0e7816 */ /* 0x000fc60000000000 */
[----:B------:R0:W-:Y:S04]  /*1065e0*/  STL.64 [R1+0x1098], R28 ;  /* 0x0010981c01007387 */ /* 0x0001e80000100a00 */
[----:B------:R1:W-:Y:S01]  /*1065f0*/  STL [R1+0x28], R14 ;  /* 0x0000280e01007387 */ /* 0x0003e20000100800 */
[----:B------:R-:W-:-:S03]  /*106600*/  IADD3 R20, P0, R12, R9, RZ ;  /* 0x000000090c147210 */ /* 0x000fc60007f1e0ff */
[----:B0-----:R-:W2:Y:S01]  /*106610*/  LDL.LU R28, [R1+0x540] ;  /* 0x00054000011c7983 */ /* 0x001ea20000300800 */
[----:B---3--:R-:W-:-:S03]  /*106620*/  LOP3.LUT R18, R26, 0xffff, RZ, 0xc0, !PT ;  /* 0x0000ffff1a127812 */ /* 0x008fc600078ec0ff */
[----:B------:R-:W3:Y:S01]  /*106630*/  LDL.LU R27, [R1+0x238] ;  /* 0x00023800011b7983 */ /* 0x000ee20000300800 */
[----:B------:R-:W-:-:S04]  /*106640*/  LOP3.LUT R19, R25, 0xffff, RZ, 0xc0, !PT ;  /* 0x0000ffff19137812 */ /* 0x000fc800078ec0ff */
[----:B-1----:R-:W-:Y:S02]  /*106650*/  PRMT R14, R19, 0x3340, R0 ;  /* 0x00003340130e7816 */ /* 0x002fe40000000000 */
[----:B----4-:R-:W-:-:S04]  /*106660*/  LOP3.LUT R17, R24, 0xffff, RZ, 0xc0, !PT ;  /* 0x0000ffff18117812 */ /* 0x010fc800078ec0ff */
[----:B------:R-:W-:-:S04]  /*106670*/  PRMT R16, R18, 0x3340, R17 ;  /* 0x0000334012107816 */ /* 0x000fc80000000011 */
[----:B------:R-:W-:Y:S01]  /*106680*/  PRMT R14, R16, 0x5410, R14 ;  /* 0x00005410100e7816 */ /* 0x000fe2000000000e */
[----:B------:R-:W-:Y:S01]  /*106690*/  IMAD.X R21, R13, 0x1, R11, P0 ;  /* 0x000000010d157824 */ /* 0x000fe200000e060b */
[----:B------:R-:W-:-:S03]  /*1066a0*/  SHF.R.U32.HI R13, RZ, 0x8, R17 ;  /* 0x00000008ff0d7819 */ /* 0x000fc60000011611 */
[----:B------:R0:W-:Y:S01]  /*1066b0*/  STL [R1+0x5558], R14 ;  /* 0x0055580e01007387 */ /* 0x0001e20000100800 */
[----:B------:R-:W-:Y:S02]  /*1066c0*/  LOP3.LUT R13, R13, 0xffff, RZ, 0xc0, !PT ;  /* 0x0000ffff0d0d7812 */ /* 0x000fe400078ec0ff */
[----:B0-----:R-:W-:-:S04]  /*1066d0*/  SHF.R.U32.HI R14, RZ, 0x8, R18 ;  /* 0x00000008ff0e7819 */ /* 0x001fc80000011612 */
[----:B------:R-:W-:Y:S02]  /*1066e0*/  LOP3.LUT R14, R14, 0xffff, RZ, 0xc0, !PT ;  /* 0x0000ffff0e0e7812 */ /* 0x000fe400078ec0ff */
[----:B------:R-:W-:Y:S02]  /*1066f0*/  LOP3.LUT R17, R41, 0xffff, RZ, 0xc0, !PT ;  /* 0x0000ffff29117812 */ /* 0x000fe400078ec0ff */
[----:B------:R-:W-:Y:S01]  /*106700*/  PRMT R13, R14, 0x3340, R13 ;  /* 0x000033400e0d7816 */ /* 0x000fe2000000000d */
[----:B------:R-:W-:Y:S04]  /*106710*/  STL.64 [R1+0x1088], R20 ;  /* 0x0010881401007387 */ /* 0x000fe80000100a00 */
[----:B------:R0:W-:Y:S04]  /*106720*/  STL [R1+0x5c0], R13 ;  /* 0x0005c00d01007387 */ /* 0x0001e80000100800 */
[----:B------:R-:W4:Y:S04]  /*106730*/  LDL.LU R41, [R1+0x5a08] ;  /* 0x005a080001297983 */ /* 0x000f280000300800 */
[----:B------:R-:W4:Y:S01]  /*106740*/  LDL.LU R22, [R1+0x4e98] ;  /* 0x004e980001167983 */ /* 0x000f220000300800 */
[----:B0-----:R-:W-:-:S03]  /*106750*/  PRMT R13, R17, 0x3340, R0 ;  /* 0x00003340110d7816 */ /* 0x001fc60000000000 */
[----:B------:R-:W4:Y:S01]  /*106760*/  LDL.LU R25, [R1+0x160] ;  /* 0x0001600001197983 */ /* 0x000f220000300800 */
[----:B--2---:R-:W-:Y:S02]  /*106770*/  LOP3.LUT R18, R23, 0xffff, RZ, 0xc0, !PT ;  /* 0x0000ffff17127812 */ /* 0x004fe400078ec0ff */
[----:B------:R-:W-:-:S04]  /*106780*/  LOP3.LUT R16, R45, 0xffff, RZ, 0xc0, !PT ;  /* 0x0000ffff2d107812 */ /* 0x000fc800078ec0ff */
[----:B------:R-:W-:-:S04]  /*106790*/  PRMT R14, R18, 0x3340, R16 ;  /* 0x00003340120e7816 */ /* 0x000fc80000000010 */
[----:B------:R-:W-:-:S05]  /*1067a0*/  PRMT R13, R14, 0x5410, R13 ;  /* 0x000054100e0d7816 */ /* 0x000fca000000000d */
[----:B------:R0:W-:Y:S04]  /*1067b0*/  STL [R1+0x5554], R13 ;  /* 0x0055540d01007387 */ /* 0x0001e80000100800 */
[----:B------:R-:W2:Y:S04]  /*1067c0*/  LDL.LU R23, [R1+0x474] ;  /* 0x0004740001177983 */ /* 0x000ea80000300800 */
[----:B------:R-:W2:Y:S04]  /*1067d0*/  LDL.LU R26, [R1+0x4e9c] ;  /* 0x004e9c00011a7983 */ /* 0x000ea80000300800 */
[----:B------:R-:W2:Y:S04]  /*1067e0*/  LDL.LU R24, [R1+0x15c] ;  /* 0x00015c0001187983 */ /* 0x000ea80000300800 */
[----:B------:R-:W2:Y:S01]  /*1067f0*/  LDL.LU R45, [R1+0x470] ;  /* 0x00047000012d7983 */ /* 0x000ea20000300800 */
[----:B------:R-:W-:-:S02]  /*106800*/  SHF.R.U32.HI R18, RZ, 0x8, R18 ;  /* 0x00000008ff127819 */ /* 0x000fc40000011612 */
[----:B------:R-:W-:Y:S02]  /*106810*/  SHF.R.U32.HI R14, RZ, 0x8, R16 ;  /* 0x00000008ff0e7819 */ /* 0x000fe40000011610 */
[----:B0-----:R-:W-:Y:S02]  /*106820*/  SHF.R.U32.HI R13, RZ, 0x8, R17 ;  /* 0x00000008ff0d7819 */ /* 0x001fe40000011611 */
[----:B------:R-:W-:Y:S02]  /*106830*/  LOP3.LUT R16, R18, 0xffff, RZ, 0xc0, !PT ;  /* 0x0000ffff12107812 */ /* 0x000fe400078ec0ff */
[----:B------:R-:W-:Y:S02]  /*106840*/  LOP3.LUT R14, R14, 0xffff, RZ, 0xc0, !PT ;  /* 0x0000ffff0e0e7812 */ /* 0x000fe400078ec0ff */
[----:B------:R-:W-:Y:S02]  /*106850*/  LOP3.LUT R13, R13, 0xffff, RZ, 0xc0, !PT ;  /* 0x0000ffff0d0d7812 */ /* 0x000fe400078ec0ff */
[----:B------:R-:W-:-:S02]  /*106860*/  PRMT R16, R16, 0x3340, R14 ;  /* 0x0000334010107816 */ /* 0x000fc4000000000e */
[----:B------:R-:W-:Y:S02]  /*106870*/  PRMT R13, R13, 0x3340, R0 ;  /* 0x000033400d0d7816 */ /* 0x000fe40000000000 */
[----:B------:R-:W-:Y:S01]  /*106880*/  LOP3.LUT R14, R34, 0xffff, RZ, 0xc0, !PT ;  /* 0x0000ffff220e7812 */ /* 0x000fe200078ec0ff */
[----:B------:R3:W-:Y:S01]  /*106890*/  STL [R1+0x584], R16 ;  /* 0x0005841001007387 */ /* 0x0007e20000100800 */
[----:B------:R-:W-:-:S03]  /*1068a0*/  LOP3.LUT R17, R28, 0xffff, RZ, 0xc0, !PT ;  /* 0x0000ffff1c117812 */ /* 0x000fc600078ec0ff */
[----:B------:R-:W2:Y:S04]  /*1068b0*/  LDL.LU R34, [R1+0x5a04] ;  /* 0x005a040001227983 */ /* 0x000ea80000300800 */
[----:B------:R0:W-:Y:S01]  /*1068c0*/  STL [R1+0x1c], R13 ;  /* 0x00001c0d01007387 */ /* 0x0001e20000100800 */
[----:B---3--:R-:W-:-:S03]  /*1068d0*/  LOP3.LUT R16, R27, 0xffff, RZ, 0xc0, !PT ;  /* 0x0000ffff1b107812 */ /* 0x008fc600078ec0ff */
[----:B------:R1:W-:Y:S01]  /*1068e0*/  STL [R1+0x5640], R14 ;  /* 0x0056400e01007387 */ /* 0x0003e20000100800 */
[----:B0-----:R-:W-:Y:S02]  /*1068f0*/  PRMT R13, R14, 0x3340, R0 ;  /* 0x000033400e0d7816 */ /* 0x001fe40000000000 */
[--C-:B-1----:R-:W-:Y:S01]  /*106900*/  PRMT R14, R17, 0x3340, R16.reuse ;  /* 0x00003340110e7816 */ /* 0x102fe20000000010 */
[----:B------:R-:W-:Y:S01]  /*106910*/  VIADD R12, R12, UR6 ;  /* 0x000000060c0c7c36 */ /* 0x000fe20008000000 */
[----:B------:R-:W-:Y:S01]  /*106920*/  SHF.R.U32.HI R17, RZ, 0x8, R17 ;  /* 0x00000008ff117819 */ /* 0x000fe20000011611 */
[----:B------:R-:W-:Y:S01]  /*106930*/  ULDC UR6, c[0x0][0x248] ;  /* 0x0000920000067ab9 */ /* 0x000fe20000000800 */
[----:B------:R-:W-:Y:S02]  /*106940*/  PRMT R14, R14, 0x5410, R13 ;  /* 0x000054100e0e7816 */ /* 0x000fe4000000000d */
[----:B------:R-:W-:-:S03]  /*106950*/  SHF.R.U32.HI R16, RZ, 0x8, R16 ;  /* 0x00000008ff107819 */ /* 0x000fc60000011610 */
[----:B------:R0:W-:Y:S01]  /*106960*/  STL [R1+0x5550], R14 ;  /* 0x0055500e01007387 */ /* 0x0001e20000100800 */
[----:B------:R-:W-:Y:S02]  /*106970*/  SHF.R.S32.HI R13, RZ, 0x1f, R12 ;  /* 0x0000001fff0d7819 */ /* 0x000fe4000001140c */
        /* <DEDUP_REMOVED lines=8> */
[----:B------:R4:W-:Y:S04]  /*106a00*/  STL.64 [R1+0x1080], R20 ;  /* 0x0010801401007387 */ /* 0x0009e80000100a00 */
[----:B------:R-:W-:Y:S04]  /*106a10*/  STL [R1+0x18], R18 ;  /* 0x0000181201007387 */ /* 0x000fe80000100800 */
[----:B------:R0:W-:Y:S01]  /*106a20*/  STL [R1+0x4d08], R14 ;  /* 0x004d080e01007387 */ /* 0x0001e20000100800 */
[----:B----4-:R-:W-:-:S02]  /*106a30*/  LOP3.LUT R20, R22, 0xffff, RZ, 0xc0, !PT ;  /* 0x0000ffff16147812 */ /* 0x010fc400078ec0ff */
[----:B------:R-:W-:Y:S02]  /*106a40*/  LOP3.LUT R22, R25, 0xffff, RZ, 0xc0, !PT ;  /* 0x0000ffff19167812 */ /* 0x000fe400078ec0ff */
[----:B------:R-:W3:Y:S02]  /*106a50*/  LDL.LU R25, [R1+0x544] ;  /* 0x0005440001197983 */ /* 0x000ee40000300800 */
[----:B0-----:R-:W-:Y:S02]  /*106a60*/  PRMT R14, R22, 0x3340, R0 ;  /* 0x00003340160e7816 */ /* 0x001fe40000000000 */
[----:B--2---:R-:W-:Y:S02]  /*106a70*/  LOP3.LUT R18, R23, 0xffff, RZ, 0xc0, !PT ;  /* 0x0000ffff17127812 */ /* 0x004fe400078ec0ff */
[----:B------:R-:W2:Y:S02]  /*106a80*/  LDL.LU R23, [R1+0x240] ;  /* 0x0002400001177983 */ /* 0x000ea40000300800 */
[----:B------:R-:W-:-:S02]  /*106a90*/  PRMT R16, R20, 0x3340, R18 ;  /* 0x0000334014107816 */ /* 0x000fc40000000012 */
[----:B------:R-:W-:Y:S02]  /*106aa0*/  LOP3.LUT R19, R26, 0xffff, RZ, 0xc0, !PT ;  /* 0x0000ffff1a137812 */ /* 0x000fe400078ec0ff */
[----:B------:R-:W-:Y:S02]  /*106ab0*/  LOP3.LUT R21, R24, 0xffff, RZ, 0xc0, !PT ;  /* 0x0000ffff18157812 */ /* 0x000fe400078ec0ff */
[----:B------:R-:W-:Y:S02]  /*106ac0*/  LOP3.LUT R17, R45, 0xffff, RZ, 0xc0, !PT ;  /* 0x0000ffff2d117812 */ /* 0x000fe400078ec0ff */
[----:B------:R-:W-:Y:S02]  /*106ad0*/  PRMT R24, R16, 0x5410, R14 ;  /* 0x0000541010187816 */ /* 0x000fe4000000000e */
[----:B------:R-:W-:Y:S02]  /*106ae0*/  PRMT R14, R21, 0x3340, R0 ;  /* 0x00003340150e7816 */ /* 0x000fe40000000000 */
[----:B------:R-:W-:-:S04]  /*106af0*/  PRMT R16, R19, 0x3340, R17 ;  /* 0x0000334013107816 */ /* 0x000fc80000000011 */
[----:B------:R-:W-:Y:S01]  /*106b00*/  PRMT R14, R16, 0x5410, R14 ;  /* 0x00005410100e7816 */ /* 0x000fe2000000000e */
[----:B------:R0:W-:Y:S04]  /*106b10*/  STL [R1+0x5548], R24 ;  /* 0x0055481801007387 */ /* 0x0001e80000100800 */
[----:B------:R1:W-:Y:S04]  /*106b20*/  STL [R1+0x5544], R14 ;  /* 0x0055440e01007387 */ /* 0x0003e80000100800 */
[----:B0-----:R-:W4:Y:S04]  /*106b30*/  LDL.LU R24, [R1+0x548] ;  /* 0x0005480001187983 */ /* 0x001f280000300800 */
[----:B------:R-:W4:Y:S01]  /*106b40*/  LDL.LU R45, [R1+0x244] ;  /* 0x00024400012d7983 */ /* 0x000f220000300800 */
[----:B------:R-:W-:-:S02]  /*106b50*/  SHF.R.U32.HI R20, RZ, 0x8, R20 ;  /* 0x00000008ff147819 */ /* 0x000fc40000011614 */
[----:B------:R-:W-:Y:S02]  /*106b60*/  SHF.R.U32.HI R16, RZ, 0x8, R18 ;  /* 0x00000008ff107819 */ /* 0x000fe40000011612 */
[----:B------:R-:W-:Y:S02]  /*106b70*/  SHF.R.U32.HI R19, RZ, 0x8, R19 ;  /* 0x00000008ff137819 */ /* 0x000fe40000011613 */
[----:B-1----:R-:W-:Y:S02]  /*106b80*/  SHF.R.U32.HI R14, RZ, 0x8, R17 ;  /* 0x00000008ff0e7819 */ /* 0x002fe40000011611 */
[----:B------:R-:W-:Y:S02]  /*106b90*/  IADD3 R26, P0, R12, R6, RZ ;  /* 0x000000060c1a7210 */ /* 0x000fe40007f1e0ff */
[----:B------:R-:W-:Y:S02]  /*106ba0*/  LOP3.LUT R17, R20, 0xffff, RZ, 0xc0, !PT ;  /* 0x0000ffff14117812 */ /* 0x000fe400078ec0ff */
[----:B------:R-:W-:-:S02]  /*106bb0*/  LOP3.LUT R16, R16, 0xffff, RZ, 0xc0, !PT ;  /* 0x0000ffff10107812 */ /* 0x000fc400078ec0ff */
[----:B------:R-:W-:Y:S02]  /*106bc0*/  LOP3.LUT R18, R19, 0xffff, RZ, 0xc0, !PT ;  /* 0x0000ffff13127812 */ /* 0x000fe400078ec0ff */
[----:B------:R-:W-:Y:S01]  /*106bd0*/  LOP3.LUT R14, R14, 0xffff, RZ, 0xc0, !PT ;  /* 0x0000ffff0e0e7812 */ /* 0x000fe200078ec0ff */
[----:B------:R-:W-:Y:S01]  /*106be0*/  IMAD.X R27, R13, 0x1, R7, P0 ;  /* 0x000000010d1b7824 */ /* 0x000fe200000e0607 */
[----:B------:R-:W-:Y:S02]  /*106bf0*/  PRMT R19, R17, 0x3340, R16 ;  /* 0x0000334011137816 */ /* 0x000fe40000000010 */
[----:B------:R-:W-:Y:S02]  /*106c00*/  PRMT R14, R18, 0x3340, R14 ;  /* 0x00003340120e7816 */ /* 0x000fe4000000000e */
[----:B------:R-:W-:Y:S01]  /*106c10*/  STL.64 [R1+0x1070], R26 ;  /* 0x0010701a01007387 */ /* 0x000fe20000100a00 */
[----:B------:R-:W-:-:S03]  /*106c20*/  IADD3 R16, P0, R12, R8, RZ ;  /* 0x000000080c107210 */ /* 0x000fc60007f1e0ff */
[----:B------:R-:W-:Y:S04]  /*106c30*/  STL [R1+0x580], R19 ;  /* 0x0005801301007387 */ /* 0x000fe80000100800 */
[----:B------:R0:W-:Y:S01]  /*106c40*/  STL [R1+0x424], R14 ;  /* 0x0004240e01007387 */ /* 0x0001e20000100800 */
[----:B------:R-:W-:Y:S01]  /*106c50*/  IMAD.X R17, R13, 0x1, R10, P0 ;  /* 0x000000010d117824 */ /* 0x000fe200000e060a */
[----:B0-----:R-:W-:-:S04]  /*106c60*/  SHF.R.U32.HI R14, RZ, 0x8, R21 ;  /* 0x00000008ff0e7819 */ /* 0x001fc80000011615 */
[----:B------:R-:W-:Y:S01]  /*106c70*/  LOP3.LUT R14, R14, 0xffff, RZ, 0xc0, !PT ;  /* 0x0000ffff0e0e7812 */ /* 0x000fe200078ec0ff */
[----:B------:R-:W-:Y:S01]  /*106c80*/  STL.64 [R1+0x1078], R16 ;  /* 0x0010781001007387 */ /* 0x000fe20000100a00 */
[----:B------:R-:W-:Y:S02]  /*106c90*/  LOP3.LUT R19, R42, 0xffff, RZ, 0xc0, !PT ;  /* 0x0000ffff2a137812 */ /* 0x000fe400078ec0ff */
[----:B------:R-:W-:-:S05]  /*106ca0*/  PRMT R14, R14, 0x3340, R0 ;  /* 0x000033400e0e7816 */ /* 0x000fca0000000000 */
[----:B------:R0:W-:Y:S04]  /*106cb0*/  STL [R1+0xc], R14 ;  /* 0x00000c0e01007387 */ /* 0x0001e80000100800 */
[----:B------:R-:W4:Y:S01]  /*106cc0*/  LDL.LU R42, [R1+0x5a00] ;  /* 0x005a0000012a7983 */ /* 0x000f220000300800 */
[----:B---3--:R-:W-:Y:S02]  /*106cd0*/  LOP3.LUT R18, R25, 0xffff, RZ, 0xc0, !PT ;  /* 0x0000ffff19127812 */ /* 0x008fe400078ec0ff */
[----:B0-----:R-:W-:Y:S02]  /*106ce0*/  PRMT R14, R19, 0x3340, R0 ;  /* 0x00003340130e7816 */ /* 0x001fe40000000000 */
[----:B------:R-:W-:-:S05]  /*106cf0*/  IADD3 R20, P0, R12, R9, RZ ;  /* 0x000000090c147210 */ /* 0x000fca0007f1e0ff */
[----:B------:R-:W-:Y:S01]  /*106d00*/  IMAD.X R21, R13, 0x1, R11, P0 ;  /* 0x000000010d157824 */ /* 0x000fe200000e060b */
[----:B--2---:R-:W-:-:S04]  /*106d10*/  LOP3.LUT R17, R23, 0xffff, RZ, 0xc0, !PT ;  /* 0x0000ffff17117812 */ /* 0x004fc800078ec0ff */
[----:B------:R-:W-:-:S04]  /*106d20*/  PRMT R16, R18, 0x3340, R17 ;  /* 0x0000334012107816 */ /* 0x000fc80000000011 */
[----:B------:R-:W-:-:S05]  /*106d30*/  PRMT R14, R16, 0x5410, R14 ;  /* 0x00005410100e7816 */ /* 0x000fca000000000e */
[----:B------:R0:W-:Y:S04]  /*106d40*/  STL [R1+0x5538], R14 ;  /* 0x0055380e01007387 */ /* 0x0001e80000100800 */
[----:B------:R-:W2:Y:S04]  /*106d50*/  LDL.LU R27, [R1+0x4ea0] ;  /* 0x004ea000011b7983 */ /* 0x000ea80000300800 */
[----:B------:R-:W3:Y:S04]  /*106d60*/  LDL.LU R26, [R1+0x16c] ;  /* 0x00016c00011a7983 */ /* 0x000ee80000300800 */
[----:B------:R-:W2:Y:S01]  /*106d70*/  LDL.LU R23, [R1+0x478] ;  /* 0x0004780001177983 */ /* 0x000ea20000300800 */
[----:B0-----:R-:W-:-:S02]  /*106d80*/  SHF.R.U32.HI R14, RZ, 0x8, R18 ;  /* 0x00000008ff0e7819 */ /* 0x001fc40000011612 */
[----:B------:R-:W-:Y:S02]  /*106d90*/  SHF.R.U32.HI R13, RZ, 0x8, R17 ;  /* 0x00000008ff0d7819 */ /* 0x000fe40000011611 */
[----:B------:R-:W-:Y:S02]  /*106da0*/  LOP3.LUT R14, R14, 0xffff, RZ, 0xc0, !PT ;  /* 0x0000ffff0e0e7812 */ /* 0x000fe400078ec0ff */
[----:B------:R-:W-:Y:S02]  /*106db0*/  LOP3.LUT R13, R13, 0xffff, RZ, 0xc0, !PT ;  /* 0x0000ffff0d0d7812 */ /* 0x000fe400078ec0ff */
[----:B----4-:R-:W-:Y:S02]  /*106dc0*/  LOP3.LUT R17, R24, 0xffff, RZ, 0xc0, !PT ;  /* 0x0000ffff18117812 */ /* 0x010fe400078ec0ff */
[----:B------:R-:W-:Y:S02]  /*106dd0*/  PRMT R13, R14, 0x3340, R13 ;  /* 0x000033400e0d7816 */ /* 0x000fe4000000000d */
[----:B------:R-:W-:-:S02]  /*106de0*/  LOP3.LUT R18, R47, 0xffff, RZ, 0xc0, !PT ;  /* 0x0000ffff2f127812 */ /* 0x000fc400078ec0ff */
[----:B------:R-:W-:Y:S01]  /*106df0*/  LOP3.LUT R16, R45, 0xffff, RZ, 0xc0, !PT ;  /* 0x0000ffff2d107812 */ /* 0x000fe200078ec0ff */
[----:B------:R-:W-:Y:S03]  /*106e00*/  STL.64 [R1+0x1068], R20 ;  /* 0x0010681401007387 */ /* 0x000fe60000100a00 */
[----:B------:R-:W-:Y:S01]  /*106e10*/  PRMT R14, R17, 0x3340, R16 ;  /* 0x00003340110e7816 */ /* 0x000fe20000000010 */
[----:B------:R0:W-:Y:S04]  /*106e20*/  STL [R1+0x2f4], R13 ;  /* 0x0002f40d01007387 */ /* 0x0001e80000100800 */
[----:B------:R-:W4:Y:S01]  /*106e30*/  LDL.LU R47, [R1+0x59fc] ;  /* 0x0059fc00012f7983 */ /* 0x000f220000300800 */
[----:B0-----:R-:W-:-:S04]  /*106e40*/  PRMT R13, R18, 0x3340, R0 ;  /* 0x00003340120d7816 */ /* 0x001fc80000000000 */
[----:B------:R-:W-:Y:S02]  /*106e50*/  PRMT R20, R14, 0x5410, R13 ;  /* 0x000054100e147816 */ /* 0x000fe4000000000d */
[----:B------:R-:W-:Y:S02]  /*106e60*/  SHF.R.U32.HI R14, RZ, 0x8, R17 ;  /* 0x00000008ff0e7819 */ /* 0x000fe40000011611 */
[----:B------:R-:W-:Y:S02]  /*106e70*/  SHF.R.U32.HI R13, RZ, 0x8, R16 ;  /* 0x00000008ff0d7819 */ /* 0x000fe40000011610 */
[----:B------:R-:W-:Y:S02]  /*106e80*/  LOP3.LUT R14, R14, 0xffff, RZ, 0xc0, !PT ;  /* 0x0000ffff0e0e7812 */ /* 0x000fe400078ec0ff */
[----:B------:R-:W-:Y:S01]  /*106e90*/  LOP3.LUT R13, R13, 0xffff, RZ, 0xc0, !PT ;  /* 0x0000ffff0d0d7812 */ /* 0x000fe200078ec0ff */
[----:B------:R-:W-:Y:S03]  /*106ea0*/  STL [R1+0x5534], R20 ;  /* 0x0055341401007387 */ /* 0x000fe60000100800 */
[----:B------:R-:W-:Y:S01]  /*106eb0*/  PRMT R13, R14, 0x3340, R13 ;  /* 0x000033400e0d7816 */ /* 0x000fe2000000000d */
[----:B------:R-:W4:Y:S04]  /*106ec0*/  LDL.LU R25, [R1+0x4ea4] ;  /* 0x004ea40001197983 */ /* 0x000f280000300800 */
[----:B------:R-:W4:Y:S04]  /*106ed0*/  LDL.LU R24, [R1+0x170] ;  /* 0x0001700001187983 */ /* 0x000f280000300800 */
[----:B------:R0:W-:Y:S04]  /*106ee0*/  STL [R1+0x2f0], R13 ;  /* 0x0002f00d01007387 */ /* 0x0001e80000100800 */
[----:B------:R-:W4:Y:S01]  /*106ef0*/  LDL.LU R45, [R1+0x47c] ;  /* 0x00047c00012d7983 */ /* 0x000f220000300800 */
[----:B------:R-:W-:Y:S01]  /*106f00*/  VIADD R12, R12, UR6 ;  /* 0x000000060c0c7c36 */ /* 0x000fe20008000000 */
[----:B------:R-:W-:Y:S01]  /*106f10*/  SHF.R.U32.HI R59, RZ, 0x8, R22 ;  /* 0x00000008ff3b7819 */ /* 0x000fe20000011616 */
[----:B------:R-:W-:Y:S01]  /*106f20*/  ULDC UR6, c[0x0][0x248] ;  /* 0x0000920000067ab9 */ /* 0x000fe20000000800 */
[----:B------:R-:W-:-:S02]  /*106f30*/  SHF.R.U32.HI R58, RZ, 0x8, R18 ;  /* 0x00000008ff3a7819 */ /* 0x000fc40000011612 */
[----:B------:R-:W-:Y:S02]  /*106f40*/  SHF.R.U32.HI R14, RZ, 0x8, R19 ;  /* 0x00000008ff0e7819 */ /* 0x000fe40000011613 */
[----:B0-----:R-:W-:Y:S02]  /*106f50*/  SHF.R.S32.HI R13, RZ, 0x1f, R12 ;  /* 0x0000001fff0d7819 */ /* 0x001fe4000001140c */
[----:B------:R-:W-:Y:S02]  /*106f60*/  IADD3 R16, P0, R12, R4, RZ ;  /* 0x000000040c107210 */ /* 0x000fe40007f1e0ff */
[----:B------:R-:W-:Y:S02]  /*106f70*/  LOP3.LUT R59, R59, 0xffff, RZ, 0xc0, !PT ;  /* 0x0000ffff3b3b7812 */ /* 0x000fe400078ec0ff */
[----:B------:R-:W-:Y:S02]  /*106f80*/  LOP3.LUT R58, R58, 0xffff, RZ, 0xc0, !PT ;  /* 0x0000ffff3a3a7812 */ /* 0x000fe400078ec0ff */
[----:B------:R-:W-:Y:S01]  /*106f90*/  LOP3.LUT R14, R14, 0xffff, RZ, 0xc0, !PT ;  /* 0x0000ffff0e0e7812 */ /* 0x000fe200078ec0ff */
[----:B------:R-:W-:Y:S01]  /*106fa0*/  IMAD.X R17, R13, 0x1, R5, P0 ;  /* 0x000000010d117824 */ /* 0x000fe200000e0605 */
[----:B------:R-:W-:-:S02]  /*106fb0*/  PRMT R59, R59, 0x3340, R0 ;  /* 0x000033403b3b7816 */ /* 0x000fc40000000000 */
[--C-:B------:R-:W-:Y:S02]  /*106fc0*/  PRMT R58, R58, 0x3340, R0.reuse ;  /* 0x000033403a3a7816 */ /* 0x100fe40000000000 */
[----:B------:R-:W-:Y:S01]  /*106fd0*/  PRMT R14, R14, 0x3340, R0 ;  /* 0x000033400e0e7816 */ /* 0x000fe20000000000 */
[----:B------:R2:W-:Y:S04]  /*106fe0*/  STL.64 [R1+0x1060], R16 ;  /* 0x0010601001007387 */ /* 0x0005e80000100a00 */
[----:B------:R-:W-:Y:S04]  /*106ff0*/  STL.64 [R1+0x5860], R58 ;  /* 0x0058603a01007387 */ /* 0x000fe80000100a00 */
[----:B------:R0:W-:Y:S01]  /*107000*/  STL [R1+0x8], R14 ;  /* 0x0000080e01007387 */ /* 0x0001e20000100800 */
[----:B------:R-:W-:-:S05]  /*107010*/  IADD3 R20, P0, R12, R6, RZ ;  /* 0x000000060c147210 */ /* 0x000fca0007f1e0ff */
[----:B------:R-:W-:Y:S01]  /*107020*/  IMAD.X R21, R13, 0x1, R7, P0 ;  /* 0x000000010d157824 */ /* 0x000fe200000e0607 */
[----:B---3--:R-:W-:Y:S02]  /*107030*/  LOP3.LUT R18, R26, 0xffff, RZ, 0xc0, !PT ;  /* 0x0000ffff1a127812 */ /* 0x008fe400078ec0ff */
[----:B------:R-:W3:Y:S01]  /*107040*/  LDL.LU R26, [R1+0x54c] ;  /* 0x00054c00011a7983 */ /* 0x000ee20000300800 */
[----:B--2---:R-:W-:-:S03]  /*107050*/  LOP3.LUT R17, R23, 0xffff, RZ, 0xc0, !PT ;  /* 0x0000ffff17117812 */ /* 0x004fc600078ec0ff */
[----:B------:R-:W2:Y:S01]  /*107060*/  LDL.LU R23, [R1+0x248] ;  /* 0x0002480001177983 */ /* 0x000ea20000300800 */
        /* <DEDUP_REMOVED lines=12> */
[----:B------:R-:W-:Y:S01]  /*107130*/  PRMT R14, R14, 0x3340, R0 ;  /* 0x000033400e0e7816 */ /* 0x000fe20000000000 */
[----:B------:R0:W-:Y:S04]  /*107140*/  STL.64 [R1+0x1058], R20 ;  /* 0x0010581401007387 */ /* 0x0001e80000100a00 */
[----:B------:R1:W-:Y:S04]  /*107150*/  STL [R1+0x548], R16 ;  /* 0x0005481001007387 */ /* 0x0003e80000100800 */
[----:B------:R1:W-:Y:S01]  /*107160*/  STL [R1+0x24], R14 ;  /* 0x0000240e01007387 */ /* 0x0003e20000100800 */
[----:B----4-:R-:W-:-:S03]  /*107170*/  LOP3.LUT R17, R45, 0xffff, RZ, 0xc0, !PT ;  /* 0x0000ffff2d117812 */ /* 0x010fc600078ec0ff */
[----:B------:R-:W4:Y:S01]  /*107180*/  LDL.LU R45, [R1+0x550] ;  /* 0x00055000012d7983 */ /* 0x000f220000300800 */
[----:B------:R-:W-:Y:S02]  /*107190*/  LOP3.LUT R18, R25, 0xffff, RZ, 0xc0, !PT ;  /* 0x0000ffff19127812 */ /* 0x000fe400078ec0ff */
[----:B0-----:R-:W-:Y:S02]  /*1071a0*/  LOP3.LUT R20, R24, 0xffff, RZ, 0xc0, !PT ;  /* 0x0000ffff18147812 */ /* 0x001fe400078ec0ff */
[----:B-1----:R-:W-:Y:S02]  /*1071b0*/  PRMT R16, R18, 0x3340, R17 ;  /* 0x0000334012107816 */ /* 0x002fe40000000011 */
[----:B------:R-:W-:-:S04]  /*1071c0*/  PRMT R14, R20, 0x3340, R0 ;  /* 0x00003340140e7816 */ /* 0x000fc80000000000 */
[----:B------:R-:W-:Y:S02]  /*1071d0*/  PRMT R14, R16, 0x5410, R14 ;  /* 0x00005410100e7816 */ /* 0x000fe4000000000e */
[----:B------:R-:W-:Y:S02]  /*1071e0*/  IADD3 R24, P0, R12, R8, RZ ;  /* 0x000000080c187210 */ /* 0x000fe40007f1e0ff */
[----:B------:R-:W-:Y:S01]  /*1071f0*/  SHF.R.U32.HI R16, RZ, 0x8, R18 ;  /* 0x00000008ff107819 */ /* 0x000fe20000011612 */
[----:B------:R0:W-:Y:S02]  /*107200*/  STL [R1+0x5518], R14 ;  /* 0x0055180e01007387 */ /* 0x0001e40000100800 */
[----:B------:R-:W-:Y:S01]  /*107210*/  IMAD.X R25, R13, 0x1, R10, P0 ;  /* 0x000000010d197824 */ /* 0x000fe200000e060a */
[----:B------:R-:W-:Y:S01]  /*107220*/  LOP3.LUT R16, R16, 0xffff, RZ, 0xc0, !PT ;  /* 0x0000ffff10107812 */ /* 0x000fe200078ec0ff */
[----:B------:R-:W4:Y:S01]  /*107230*/  LDL.LU R28, [R1+0x24c] ;  /* 0x00024c00011c7983 */ /* 0x000f220000300800 */
[----:B0-----:R-:W-:-:S04]  /*107240*/  SHF.R.U32.HI R14, RZ, 0x8, R17 ;  /* 0x00000008ff0e7819 */ /* 0x001fc80000011611 */
[----:B------:R-:W-:Y:S01]  /*107250*/  LOP3.LUT R14, R14, 0xffff, RZ, 0xc0, !PT ;  /* 0x0000ffff0e0e7812 */ /* 0x000fe200078ec0ff */
[----:B------:R0:W-:Y:S01]  /*107260*/  STL.64 [R1+0x1050], R24 ;  /* 0x0010501801007387 */ /* 0x0001e20000100a00 */
[----:B------:R-:W-:Y:S02]  /*107270*/  LOP3.LUT R19, R38, 0xffff, RZ, 0xc0, !PT ;  /* 0x0000ffff26137812 */ /* 0x000fe400078ec0ff */
[----:B------:R-:W-:Y:S01]  /*107280*/  PRMT R14, R16, 0x3340, R14 ;  /* 0x00003340100e7816 */ /* 0x000fe2000000000e */
[----:B------:R-:W4:Y:S01]  /*107290*/  LDL.LU R27, [R1+0x17c] ;  /* 0x00017c00011b7983 */ /* 0x000f220000300800 */
[----:B------:R-:W-:-:S03]  /*1072a0*/  IADD3 R22, P0, R12, R9, RZ ;  /* 0x000000090c167210 */ /* 0x000fc60007f1e0ff */
[----:B0-----:R-:W4:Y:S04]  /*1072b0*/  LDL.LU R25, [R1+0x4ea8] ;  /* 0x004ea80001197983 */ /* 0x001f280000300800 */
[----:B------:R0:W-:Y:S04]  /*1072c0*/  STL [R1+0x544], R14 ;  /* 0x0005440e01007387 */ /* 0x0001e80000100800 */
[----:B------:R-:W4:Y:S04]  /*1072d0*/  LDL.LU R24, [R1+0x490] ;  /* 0x0004900001187983 */ /* 0x000f280000300800 */
[----:B------:R-:W4:Y:S01]  /*1072e0*/  LDL.LU R38, [R1+0x59f8] ;  /* 0x0059f80001267983 */ /* 0x000f220000300800 */
[----:B0-----:R-:W-:-:S02]  /*1072f0*/  PRMT R14, R19, 0x3340, R0 ;  /* 0x00003340130e7816 */ /* 0x001fc40000000000 */
[----:B---3--:R-:W-:Y:S02]  /*107300*/  LOP3.LUT R18, R26, 0xffff, RZ, 0xc0, !PT ;  /* 0x0000ffff1a127812 */ /* 0x008fe400078ec0ff */
[----:B--2---:R-:W-:-:S04]  /*107310*/  LOP3.LUT R17, R23, 0xffff, RZ, 0xc0, !PT ;  /* 0x0000ffff17117812 */ /* 0x004fc800078ec0ff */
        /* <DEDUP_REMOVED lines=8> */
[----:B------:R-:W-:Y:S02]  /*1073a0*/  PRMT R16, R14, 0x3340, R13 ;  /* 0x000033400e107816 */ /* 0x000fe4000000000d */
[----:B------:R-:W-:Y:S02]  /*1073b0*/  SHF.R.U32.HI R13, RZ, 0x8, R19 ;  /* 0x00000008ff0d7819 */ /* 0x000fe40000011613 */
[----:B------:R-:W-:Y:S02]  /*1073c0*/  SHF.R.U32.HI R14, RZ, 0x8, R20 ;  /* 0x00000008ff0e7819 */ /* 0x000fe40000011614 */
[----:B------:R-:W-:Y:S01]  /*1073d0*/  LOP3.LUT R13, R13, 0xffff, RZ, 0xc0, !PT ;  /* 0x0000ffff0d0d7812 */ /* 0x000fe200078ec0ff */
[----:B------:R-:W-:Y:S01]  /*1073e0*/  STL.64 [R1+0x1048], R22 ;  /* 0x0010481601007387 */ /* 0x000fe20000100a00 */
[----:B------:R-:W-:-:S03]  /*1073f0*/  LOP3.LUT R14, R14, 0xffff, RZ, 0xc0, !PT ;  /* 0x0000ffff0e0e7812 */ /* 0x000fc600078ec0ff */
[----:B------:R0:W-:Y:S02]  /*107400*/  STL [R1+0x300], R16 ;  /* 0x0003001001007387 */ /* 0x0001e40000100800 */
[--C-:B0-----:R-:W-:Y:S02]  /*107410*/  PRMT R16, R13, 0x3340, R0.reuse ;  /* 0x000033400d107816 */ /* 0x101fe40000000000 */
[----:B------:R-:W-:-:S03]  /*107420*/  PRMT R13, R14, 0x3340, R0 ;  /* 0x000033400e0d7816 */ /* 0x000fc60000000000 */
[----:B------:R-:W-:Y:S01]  /*107430*/  STL [R1+0x14], R16 ;  /* 0x0000141001007387 */ /* 0x000fe20000100800 */
[----:B----4-:R-:W-:-:S03]  /*107440*/  LOP3.LUT R19, R45, 0xffff, RZ, 0xc0, !PT ;  /* 0x0000ffff2d137812 */ /* 0x010fc600078ec0ff */
[----:B------:R-:W2:Y:S04]  /*107450*/  LDL.LU R26, [R1+0x4eac] ;  /* 0x004eac00011a7983 */ /* 0x000ea80000300800 */
[----:B------:R0:W-:Y:S04]  /*107460*/  STL [R1+0x10], R13 ;  /* 0x0000100d01007387 */ /* 0x0001e80000100800 */
[----:B------:R-:W3:Y:S04]  /*107470*/  LDL.LU R23, [R1+0x180] ;  /* 0x0001800001177983 */ /* 0x000ee80000300800 */
[----:B------:R-:W4:Y:S01]  /*107480*/  LDL.LU R45, [R1+0x494] ;  /* 0x00049400012d7983 */ /* 0x000f220000300800 */
[----:B0-----:R-:W-:-:S03]  /*107490*/  LOP3.LUT R13, R35, 0xffff, RZ, 0xc0, !PT ;  /* 0x0000ffff230d7812 */ /* 0x001fc600078ec0ff */
[----:B------:R-:W4:Y:S01]  /*1074a0*/  LDL.LU R35, [R1+0x59f4] ;  /* 0x0059f40001237983 */ /* 0x000f220000300800 */
[----:B------:R-:W-:-:S03]  /*1074b0*/  LOP3.LUT R18, R28, 0xffff, RZ, 0xc0, !PT ;  /* 0x0000ffff1c127812 */ /* 0x000fc600078ec0ff */
[----:B------:R0:W-:Y:S01]  /*1074c0*/  STL [R1+0x562c], R13 ;  /* 0x00562c0d01007387 */ /* 0x0001e20000100800 */
[----:B------:R-:W-:Y:S02]  /*1074d0*/  PRMT R14, R19, 0x3340, R18 ;  /* 0x00003340130e7816 */ /* 0x000fe40000000012 */
[----:B0-----:R-:W-:-:S04]  /*1074e0*/  PRMT R13, R13, 0x3340, R0 ;  /* 0x000033400d0d7816 */ /* 0x001fc80000000000 */
[----:B------:R-:W-:Y:S02]  /*1074f0*/  PRMT R13, R14, 0x5410, R13 ;  /* 0x000054100e0d7816 */ /* 0x000fe4000000000d */
[----:B------:R-:W-:Y:S01]  /*107500*/  LOP3.LUT R20, R27, 0xffff, RZ, 0xc0, !PT ;  /* 0x0000ffff1b147812 */ /* 0x000fe200078ec0ff */
[----:B------:R-:W-:Y:S01]  /*107510*/  VIADD R12, R12, UR6 ;  /* 0x000000060c0c7c36 */ /* 0x000fe20008000000 */
[----:B------:R-:W-:Y:S01]  /*107520*/  LOP3.LUT R17, R25, 0xffff, RZ, 0xc0, !PT ;  /* 0x0000ffff19117812 */ /* 0x000fe200078ec0ff */
[----:B------:R0:W-:Y:S01]  /*107530*/  STL [R1+0x5504], R13 ;  /* 0x0055040d01007387 */ /* 0x0001e20000100800 */
[----:B------:R-:W-:Y:S01]  /*107540*/  LOP3.LUT R16, R24, 0xffff, RZ, 0xc0, !PT ;  /* 0x0000ffff18107812 */ /* 0x000fe200078ec0ff */
[----:B------:R-:W-:Y:S01]  /*107550*/  ULDC UR6, c[0x0][0x248] ;  /* 0x0000920000067ab9 */ /* 0x000fe20000000800 */
[----:B0-----:R-:W-:Y:S02]  /*107560*/  PRMT R13, R20, 0x3340, R0 ;  /* 0x00003340140d7816 */ /* 0x001fe40000000000 */
[----:B------:R-:W-:-:S02]  /*107570*/  PRMT R14, R17, 0x3340, R16 ;  /* 0x00003340110e7816 */ /* 0x000fc40000000010 */
[----:B------:R-:W-:Y:S02]  /*107580*/  IADD3 R24, P0, R12, R4, RZ ;  /* 0x000000040c187210 */ /* 0x000fe40007f1e0ff */
[----:B------:R-:W-:Y:S02]  /*107590*/  PRMT R14, R14, 0x5410, R13 ;  /* 0x000054100e0e7816 */ /* 0x000fe4000000000d */
[----:B------:R-:W-:Y:S02]  /*1075a0*/  SHF.R.S32.HI R13, RZ, 0x1f, R12 ;  /* 0x0000001fff0d7819 */ /* 0x000fe4000001140c */
[----:B------:R-:W-:Y:S01]  /*1075b0*/  SHF.R.U32.HI R21, RZ, 0x8, R19 ;  /* 0x00000008ff157819 */ /* 0x000fe20000011613 */
[----:B------:R0:W-:Y:S02]  /*1075c0*/  STL [R1+0x54ec], R14 ;  /* 0x0054ec0e01007387 */ /* 0x0001e40000100800 */
[----:B------:R-:W-:Y:S01]  /*1075d0*/  IMAD.X R25, R13, 0x1, R5, P0 ;  /* 0x000000010d197824 */ /* 0x000fe200000e0605 */
[----:B------:R-:W-:-:S02]  /*1075e0*/  SHF.R.U32.HI R22, RZ, 0x8, R17 ;  /* 0x00000008ff167819 */ /* 0x000fc40000011611 */
[----:B------:R-:W-:Y:S02]  /*1075f0*/  SHF.R.U32.HI R19, RZ, 0x8, R16 ;  /* 0x00000008ff137819 */ /* 0x000fe40000011610 */
[----:B------:R1:W-:Y:S01]  /*107600*/  STL.64 [R1+0x1040], R24 ;  /* 0x0010401801007387 */ /* 0x0003e20000100a00 */
[----:B0-----:R-:W-:Y:S02]  /*107610*/  SHF.R.U32.HI R14, RZ, 0x8, R18 ;  /* 0x00000008ff0e7819 */ /* 0x001fe40000011612 */
[----:B------:R-:W-:Y:S02]  /*107620*/  LOP3.LUT R18, R21, 0xffff, RZ, 0xc0, !PT ;  /* 0x0000ffff15127812 */ /* 0x000fe400078ec0ff */
[----:B------:R-:W-:Y:S01]  /*107630*/  LOP3.LUT R17, R14, 0xffff, RZ, 0xc0, !PT ;  /* 0x0000ffff0e117812 */ /* 0x000fe200078ec0ff */
[----:B-1----:R-:W4:Y:S04]  /*107640*/  LDL.LU R25, [R1+0x55c] ;  /* 0x00055c0001197983 */ /* 0x002f280000300800 */
[----:B------:R-:W4:Y:S01]  /*107650*/  LDL.LU R24, [R1+0x2e4] ;  /* 0x0002e40001187983 */ /* 0x000f220000300800 */
[----:B------:R-:W-:-:S02]  /*107660*/  LOP3.LUT R16, R22, 0xffff, RZ, 0xc0, !PT ;  /* 0x0000ffff16107812 */ /* 0x000fc400078ec0ff */
[----:B------:R-:W-:Y:S02]  /*107670*/  LOP3.LUT R14, R19, 0xffff, RZ, 0xc0, !PT ;  /* 0x0000ffff130e7812 */ /* 0x000fe400078ec0ff */
[----:B------:R-:W-:Y:S02]  /*107680*/  PRMT R17, R18, 0x3340, R17 ;  /* 0x0000334012117816 */ /* 0x000fe40000000011 */
[----:B------:R-:W-:-:S03]  /*107690*/  PRMT R14, R16, 0x3340, R14 ;  /* 0x00003340100e7816 */ /* 0x000fc6000000000e */
[----:B------:R4:W-:Y:S01]  /*1076a0*/  STL [R1+0x4c8c], R17 ;  /* 0x004c8c1101007387 */ /* 0x0009e20000100800 */
[----:B------:R-:W-:-:S03]  /*1076b0*/  IADD3 R22, P0, R12, R6, RZ ;  /* 0x000000060c167210 */ /* 0x000fc60007f1e0ff */
[----:B------:R0:W-:Y:S01]  /*1076c0*/  STL [R1+0x540], R14 ;  /* 0x0005400e01007387 */ /* 0x0001e20000100800 */
[----:B--2---:R-:W-:Y:S02]  /*1076d0*/  LOP3.LUT R18, R26, 0xffff, RZ, 0xc0, !PT ;  /* 0x0000ffff1a127812 */ /* 0x004fe400078ec0ff */
[----:B---3--:R-:W-:Y:S02]  /*1076e0*/  LOP3.LUT R19, R23, 0xffff, RZ, 0xc0, !PT ;  /* 0x0000ffff17137812 */ /* 0x008fe400078ec0ff */
[----:B----4-:R-:W-:Y:S02]  /*1076f0*/  LOP3.LUT R17, R45, 0xffff, RZ, 0xc0, !PT ;  /* 0x0000ffff2d117812 */ /* 0x010fe400078ec0ff */
[----:B0-----:R-:W-:Y:S02]  /*107700*/  PRMT R14, R19, 0x3340, R0 ;  /* 0x00003340130e7816 */ /* 0x001fe40000000000 */
[----:B------:R-:W-:Y:S01]  /*107710*/  PRMT R16, R18, 0x3340, R17 ;  /* 0x0000334012107816 */ /* 0x000fe20000000011 */
[----:B------:R-:W-:-:S03]  /*107720*/  IMAD.X R23, R13, 0x1, R7, P0 ;  /* 0x000000010d177824 */ /* 0x000fc600000e0607 */
[----:B------:R-:W-:-:S05]  /*107730*/  PRMT R14, R16, 0x5410, R14 ;  /* 0x00005410100e7816 */ /* 0x000fca000000000e */
[----:B------:R-:W-:Y:S04]  /*107740*/  STL [R1+0x54e4], R14 ;  /* 0x0054e40e01007387 */ /* 0x000fe80000100800 */
[----:B------:R0:W-:Y:S04]  /*107750*/  STL.64 [R1+0x1038], R22 ;  /* 0x0010381601007387 */ /* 0x0001e80000100a00 */
[----:B0-----:R-:W2:Y:S04]  /*107760*/  LDL.LU R23, [R1+0x570] ;  /* 0x0005700001177983 */ /* 0x001ea80000300800 */
[----:B------:R-:W3:Y:S01]  /*107770*/  LDL.LU R45, [R1+0x2e8] ;  /* 0x0002e800012d7983 */ /* 0x000ee20000300800 */
[----:B------:R-:W-:-:S02]  /*107780*/  SHF.R.U32.HI R14, RZ, 0x8, R20 ;  /* 0x00000008ff0e7819 */ /* 0x000fc40000011614 */
[----:B------:R-:W-:Y:S02]  /*107790*/  SHF.R.U32.HI R18, RZ, 0x8, R18 ;  /* 0x00000008ff127819 */ /* 0x000fe40000011612 */
[----:B------:R-:W-:Y:S02]  /*1077a0*/  SHF.R.U32.HI R16, RZ, 0x8, R17 ;  /* 0x00000008ff107819 */ /* 0x000fe40000011611 */
[----:B------:R-:W-:Y:S02]  /*1077b0*/  LOP3.LUT R14, R14, 0xffff, RZ, 0xc0, !PT ;  /* 0x0000ffff0e0e7812 */ /* 0x000fe400078ec0ff */
[----:B------:R-:W-:Y:S02]  /*1077c0*/  LOP3.LUT R17, R18, 0xffff, RZ, 0xc0, !PT ;  /* 0x0000ffff12117812 */ /* 0x000fe400078ec0ff */
[----:B------:R-:W-:Y:S02]  /*1077d0*/  LOP3.LUT R16, R16, 0xffff, RZ, 0xc0, !PT ;  /* 0x0000ffff10107812 */ /* 0x000fe400078ec0ff */
[----:B------:R-:W-:-:S02]  /*1077e0*/  PRMT R18, R14, 0x3340, R0 ;  /* 0x000033400e127816 */ /* 0x000fc40000000000 */
[----:B------:R-:W-:-:S03]  /*1077f0*/  PRMT R14, R17, 0x3340, R16 ;  /* 0x00003340110e7816 */ /* 0x000fc60000000010 */
[----:B------:R-:W-:Y:S01]  /*107800*/  STL [R1+0x4], R18 ;  /* 0x0000041201007387 */ /* 0x000fe20000100800 */
[----:B------:R-:W-:-:S03]  /*107810*/  IADD3 R20, P0, R12, R8, RZ ;  /* 0x000000080c147210 */ /* 0x000fc60007f1e0ff */
[----:B------:R0:W-:Y:S02]  /*107820*/  STL [R1+0x53c], R14 ;  /* 0x00053c0e01007387 */ /* 0x0001e40000100800 */
[----:B------:R-:W-:Y:S01]  /*107830*/  IMAD.X R21, R13, 0x1, R10, P0 ;  /* 0x000000010d157824 */ /* 0x000fe200000e060a */
        /* <DEDUP_REMOVED lines=8> */
[----:B------:R1:W-:Y:S04]  /*1078c0*/  STL [R1], R14 ;  /* 0x0000000e01007387 */ /* 0x0003e80000100800 */
[----:B------:R-:W4:Y:S01]  /*1078d0*/  LDL.LU R48, [R1+0x59f0] ;  /* 0x0059f00001307983 */ /* 0x000f220000300800 */
[----:B0-----:R-:W-:-:S03]  /*1078e0*/  IADD3 R20, P0, R12, R9, RZ ;  /* 0x000000090c147210 */ /* 0x001fc60007f1e0ff */
[----:B------:R-:W4:Y:S01]  /*1078f0*/  LDL.LU R29, [R1+0x18c] ;  /* 0x00018c00011d7983 */ /* 0x000f220000300800 */
[----:B-1----:R-:W-:-:S03]  /*107900*/  PRMT R14, R19, 0x3340, R0 ;  /* 0x00003340130e7816 */ /* 0x002fc60000000000 */
[----:B------:R-:W4:Y:S01]  /*107910*/  LDL.LU R28, [R1+0x4eb0] ;  /* 0x004eb000011c7983 */ /* 0x000f220000300800 */
[----:B------:R-:W-:Y:S01]  /*107920*/  PRMT R14, R16, 0x5410, R14 ;  /* 0x00005410100e7816 */ /* 0x000fe2000000000e */
[----:B------:R-:W-:Y:S02]  /*107930*/  IMAD.X R21, R13, 0x1, R11, P0 ;  /* 0x000000010d157824 */ /* 0x000fe400000e060b */
[----:B------:R-:W4:Y:S01]  /*107940*/  LDL.LU R27, [R1+0x4b4] ;  /* 0x0004b400011b7983 */ /* 0x000f220000300800 */
[----:B------:R-:W-:-:S03]  /*107950*/  SHF.R.U32.HI R13, RZ, 0x8, R17 ;  /* 0x00000008ff0d7819 */ /* 0x000fc60000011611 */
[----:B------:R0:W-:Y:S01]  /*107960*/  STL [R1+0x54d8], R14 ;  /* 0x0054d80e01007387 */ /* 0x0001e20000100800 */
[----:B------:R-:W-:Y:S02]  /*107970*/  LOP3.LUT R13, R13, 0xffff, RZ, 0xc0, !PT ;  /* 0x0000ffff0d0d7812 */ /* 0x000fe400078ec0ff */
[----:B0-----:R-:W-:-:S04]  /*107980*/  SHF.R.U32.HI R14, RZ, 0x8, R18 ;  /* 0x00000008ff0e7819 */ /* 0x001fc80000011612 */
[----:B------:R-:W-:-:S04]  /*107990*/  LOP3.LUT R14, R14, 0xffff, RZ, 0xc0, !PT ;  /* 0x0000ffff0e0e7812 */ /* 0x000fc800078ec0ff */
[----:B------:R-:W-:Y:S02]  /*1079a0*/  PRMT R14, R14, 0x3340, R13 ;  /* 0x000033400e0e7816 */ /* 0x000fe4000000000d */
[----:B------:R-:W-:Y:S01]  /*1079b0*/  LOP3.LUT R13, R39, 0xffff, RZ, 0xc0, !PT ;  /* 0x0000ffff270d7812 */ /* 0x000fe200078ec0ff */
[----:B------:R-:W-:Y:S04]  /*1079c0*/  STL.64 [R1+0x1028], R20 ;  /* 0x0010281401007387 */ /* 0x000fe80000100a00 */
[----:B------:R-:W-:Y:S04]  /*1079d0*/  STL [R1+0x4ac], R14 ;  /* 0x0004ac0e01007387 */ /* 0x000fe80000100800 */
[----:B------:R-:W4:Y:S04]  /*1079e0*/  LDL.LU R39, [R1+0x59ec] ;  /* 0x0059ec0001277983 */ /* 0x000f280000300800 */
[----:B------:R0:W-:Y:S04]  /*1079f0*/  STL [R1+0x5618], R13 ;  /* 0x0056180d01007387 */ /* 0x0001e80000100800 */
[----:B------:R-:W4:Y:S04]  /*107a00*/  LDL.LU R26, [R1+0x4eb4] ;  /* 0x004eb400011a7983 */ /* 0x000f280000300800 */
[----:B------:R-:W4:Y:S01]  /*107a10*/  LDL.LU R25, [R1+0x190] ;  /* 0x0001900001197983 */ /* 0x000f220000300800 */
[----:B0-----:R-:W-:-:S02]  /*107a20*/  PRMT R13, R13, 0x3340, R0 ;  /* 0x000033400d0d7816 */ /* 0x001fc40000000000 */
[----:B--2---:R-:W-:Y:S02]  /*107a30*/  LOP3.LUT R17, R23, 0xffff, RZ, 0xc0, !PT ;  /* 0x0000ffff17117812 */ /* 0x004fe400078ec0ff */
[----:B---3--:R-:W-:-:S04]  /*107a40*/  LOP3.LUT R16, R45, 0xffff, RZ, 0xc0, !PT ;  /* 0x0000ffff2d107812 */ /* 0x008fc800078ec0ff */
[----:B------:R-:W-:-:S04]  /*107a50*/  PRMT R14, R17, 0x3340, R16 ;  /* 0x00003340110e7816 */ /* 0x000fc80000000010 */
[----:B------:R-:W-:-:S05]  /*107a60*/  PRMT R13, R14, 0x5410, R13 ;  /* 0x000054100e0d7816 */ /* 0x000fca000000000d */
[----:B------:R0:W-:Y:S04]  /*107a70*/  STL [R1+0x54d4], R13 ;  /* 0x0054d40d01007387 */ /* 0x0001e80000100800 */
[----:B------:R-:W2:Y:S04]  /*107a80*/  LDL.LU R24, [R1+0x4b8] ;  /* 0x0004b80001187983 */ /* 0x000ea80000300800 */
[----:B------:R-:W3:Y:S04]  /*107a90*/  LDL.LU R23, [R1+0x57c] ;  /* 0x00057c0001177983 */ /* 0x000ee80000300800 */
[----:B------:R-:W3:Y:S01]  /*107aa0*/  LDL.LU R45, [R1+0x394] ;  /* 0x00039400012d7983 */ /* 0x000ee20000300800 */
[----:B------:R-:W-:-:S02]  /*107ab0*/  SHF.R.U32.HI R14, RZ, 0x8, R17 ;  /* 0x00000008ff0e7819 */ /* 0x000fc40000011611 */
[----:B0-----:R-:W-:Y:S02]  /*107ac0*/  SHF.R.U32.HI R13, RZ, 0x8, R16 ;  /* 0x00000008ff0d7819 */ /* 0x001fe40000011610 */
[----:B------:R-:W-:Y:S02]  /*107ad0*/  LOP3.LUT R14, R14, 0xffff, RZ, 0xc0, !PT ;  /* 0x0000ffff0e0e7812 */ /* 0x000fe400078ec0ff */
[----:B------:R-:W-:-:S04]  /*107ae0*/  LOP3.LUT R13, R13, 0xffff, RZ, 0xc0, !PT ;  /* 0x0000ffff0d0d7812 */ /* 0x000fc800078ec0ff */
[----:B------:R-:W-:-:S05]  /*107af0*/  PRMT R13, R14, 0x3340, R13 ;  /* 0x000033400e0d7816 */ /* 0x000fca000000000d */
[----:B------:R0:W-:Y:S01]  /*107b00*/  STL [R1+0x4c80], R13 ;  /* 0x004c800d01007387 */ /* 0x0001e20000100800 */
[----:B------:R-:W-:Y:S01]  /*107b10*/  VIADD R12, R12, UR6 ;  /* 0x000000060c0c7c36 */ /* 0x000fe20008000000 */
[----:B------:R-:W-:Y:S01]  /*107b20*/  SHF.R.U32.HI R57, RZ, 0x8, R19 ;  /* 0x00000008ff397819 */ /* 0x000fe20000011613 */
[----:B------:R-:W-:Y:S01]  /*107b30*/  ULDC UR6, c[0x0][0x248] ;  /* 0x0000920000067ab9 */ /* 0x000fe20000000800 */
[----:B----4-:R-:W-:Y:S02]  /*107b40*/  LOP3.LUT R17, R29, 0xffff, RZ, 0xc0, !PT ;  /* 0x0000ffff1d117812 */ /* 0x010fe400078ec0ff */
[----:B------:R-:W-:Y:S02]  /*107b50*/  LOP3.LUT R18, R28, 0xffff, RZ, 0xc0, !PT ;  /* 0x0000ffff1c127812 */ /* 0x000fe400078ec0ff */
[----:B------:R-:W-:Y:S02]  /*107b60*/  LOP3.LUT R16, R27, 0xffff, RZ, 0xc0, !PT ;  /* 0x0000ffff1b107812 */ /* 0x000fe400078ec0ff */
[----:B0-----:R-:W-:-:S02]  /*107b70*/  PRMT R13, R17, 0x3340, R0 ;  /* 0x00003340110d7816 */ /* 0x001fc40000000000 */
[----:B------:R-:W-:-:S04]  /*107b80*/  PRMT R14, R18, 0x3340, R16 ;  /* 0x00003340120e7816 */ /* 0x000fc80000000010 */
[----:B------:R-:W-:Y:S02]  /*107b90*/  PRMT R14, R14, 0x5410, R13 ;  /* 0x000054100e0e7816 */ /* 0x000fe4000000000d */
[----:B------:R-:W-:Y:S02]  /*107ba0*/  SHF.R.S32.HI R13, RZ, 0x1f, R12 ;  /* 0x0000001fff0d7819 */ /* 0x000fe4000001140c */
[----:B------:R-:W-:Y:S01]  /*107bb0*/  IADD3 R20, P0, R12, R4, RZ ;  /* 0x000000040c147210 */ /* 0x000fe20007f1e0ff */
[----:B------:R0:W-:Y:S01]  /*107bc0*/  STL [R1+0x54c0], R14 ;  /* 0x0054c00e01007387 */ /* 0x0001e20000100800 */
[----:B------:R-:W-:Y:S02]  /*107bd0*/  SHF.R.U32.HI R56, RZ, 0x8, R17 ;  /* 0x00000008ff387819 */ /* 0x000fe40000011611 */
[----:B------:R-:W-:Y:S01]  /*107be0*/  SHF.R.U32.HI R18, RZ, 0x8, R18 ;  /* 0x00000008ff127819 */ /* 0x000fe20000011612 */
[----:B------:R-:W-:Y:S01]  /*107bf0*/  IMAD.X R21, R13, 0x1, R5, P0 ;  /* 0x000000010d157824 */ /* 0x000fe200000e0605 */
[----:B------:R-:W-:-:S02]  /*107c00*/  LOP3.LUT R57, R57, 0xffff, RZ, 0xc0, !PT ;  /* 0x0000ffff39397812 */ /* 0x000fc400078ec0ff */
[----:B------:R-:W-:Y:S02]  /*107c10*/  LOP3.LUT R56, R56, 0xffff, RZ, 0xc0, !PT ;  /* 0x0000ffff38387812 */ /* 0x000fe400078ec0ff */
[----:B0-----:R-:W-:Y:S02]  /*107c20*/  SHF.R.U32.HI R14, RZ, 0x8, R16 ;  /* 0x00000008ff0e7819 */ /* 0x001fe40000011610 */
[----:B------:R-:W-:Y:S02]  /*107c30*/  LOP3.LUT R16, R18, 0xffff, RZ, 0xc0, !PT ;  /* 0x0000ffff12107812 */ /* 0x000fe400078ec0ff */
[----:B------:R-:W-:Y:S02]  /*107c40*/  LOP3.LUT R14, R14, 0xffff, RZ, 0xc0, !PT ;  /* 0x0000ffff0e0e7812 */ /* 0x000fe400078ec0ff */
[--C-:B------:R-:W-:Y:S02]  /*107c50*/  PRMT R57, R57, 0x3340, R0.reuse ;  /* 0x0000334039397816 */ /* 0x100fe40000000000 */
[----:B------:R-:W-:Y:S01]  /*107c60*/  PRMT R56, R56, 0x3340, R0 ;  /* 0x0000334038387816 */ /* 0x000fe20000000000 */
[----:B------:R0:W-:Y:S01]  /*107c70*/  STL.64 [R1+0x1020], R20 ;  /* 0x0010201401007387 */ /* 0x0001e20000100a00 */
[----:B------:R-:W-:-:S03]  /*107c80*/  PRMT R14, R16, 0x3340, R14 ;  /* 0x00003340100e7816 */ /* 0x000fc6000000000e */
[----:B------:R-:W-:Y:S04]  /*107c90*/  STL.64 [R1+0x5868], R56 ;  /* 0x0058683801007387 */ /* 0x000fe80000100a00 */
[----:B------:R1:W-:Y:S01]  /*107ca0*/  STL [R1+0x4a8], R14 ;  /* 0x0004a80e01007387 */ /* 0x0003e20000100800 */
[----:B0-----:R-:W-:Y:S02]  /*107cb0*/  LOP3.LUT R20, R26, 0xffff, RZ, 0xc0, !PT ;  /* 0x0000ffff1a147812 */ /* 0x001fe400078ec0ff */
[----:B------:R-:W-:-:S04]  /*107cc0*/  LOP3.LUT R22, R25, 0xffff, RZ, 0xc0, !PT ;  /* 0x0000ffff19167812 */ /* 0x000fc800078ec0ff */
[----:B-1----:R-:W-:Y:S02]  /*107cd0*/  PRMT R14, R22, 0x3340, R0 ;  /* 0x00003340160e7816 */ /* 0x002fe40000000000 */
[----:B------:R-:W-:Y:S02]  /*107ce0*/  LOP3.LUT R21, R3, 0xffff, RZ, 0xc0, !PT ;  /* 0x0000ffff03157812 */ /* 0x000fe400078ec0ff */
[----:B------:R-:W4:Y:S04]  /*107cf0*/  LDL.LU R3, [R1+0x59e8] ;  /* 0x0059e80001037983 */ /* 0x000f280000300800 */
[----:B------:R-:W4:Y:S04]  /*107d00*/  LDL.LU R29, [R1+0x4eb8] ;  /* 0x004eb800011d7983 */ /* 0x000f280000300800 */
[----:B------:R-:W4:Y:S01]  /*107d10*/  LDL.LU R28, [R1+0x1a0] ;  /* 0x0001a000011c7983 */ /* 0x000f220000300800 */
[----:B------:R-:W-:-:S05]  /*107d20*/  IADD3 R30, P0, R12, R6, RZ ;  /* 0x000000060c1e7210 */ /* 0x000fca0007f1e0ff */
[----:B------:R-:W-:Y:S01]  /*107d30*/  IMAD.X R31, R13, 0x1, R7, P0 ;  /* 0x000000010d1f7824 */ /* 0x000fe200000e0607 */
[----:B--2---:R-:W-:-:S04]  /*107d40*/  LOP3.LUT R18, R24, 0xffff, RZ, 0xc0, !PT ;  /* 0x0000ffff18127812 */ /* 0x004fc800078ec0ff */
[----:B------:R-:W-:-:S04]  /*107d50*/  PRMT R16, R20, 0x3340, R18 ;  /* 0x0000334014107816 */ /* 0x000fc80000000012 */
[----:B------:R-:W-:Y:S02]  /*107d60*/  PRMT R14, R16, 0x5410, R14 ;  /* 0x00005410100e7816 */ /* 0x000fe4000000000e */
[----:B---3--:R-:W-:Y:S02]  /*107d70*/  LOP3.LUT R19, R23, 0xffff, RZ, 0xc0, !PT ;  /* 0x0000ffff17137812 */ /* 0x008fe400078ec0ff */
[----:B------:R-:W-:Y:S01]  /*107d80*/  LOP3.LUT R17, R45, 0xffff, RZ, 0xc0, !PT ;  /* 0x0000ffff2d117812 */ /* 0x000fe200078ec0ff */
[----:B------:R0:W-:Y:S04]  /*107d90*/  STL [R1+0x54b8], R14 ;  /* 0x0054b80e01007387 */ /* 0x0001e80000100800 */
[----:B------:R-:W2:Y:S01]  /*107da0*/  LDL.LU R27, [R1+0x4d8] ;  /* 0x0004d800011b7983 */ /* 0x000ea20000300800 */
[----:B------:R-:W-:-:S03]  /*107db0*/  PRMT R16, R19, 0x3340, R17 ;  /* 0x0000334013107816 */ /* 0x000fc60000000011 */
[----:B------:R-:W3:Y:S01]  /*107dc0*/  LDL.LU R24, [R1+0x590] ;  /* 0x0005900001187983 */ /* 0x000ee20000300800 */
[----:B0-----:R-:W-:-:S04]  /*107dd0*/  PRMT R14, R21, 0x3340, R0 ;  /* 0x00003340150e7816 */ /* 0x001fc80000000000 */
[----:B------:R-:W-:-:S05]  /*107de0*/  PRMT R14, R16, 0x5410, R14 ;  /* 0x00005410100e7816 */ /* 0x000fca000000000e */
[----:B------:R0:W-:Y:S04]  /*107df0*/  STL [R1+0x54b4], R14 ;  /* 0x0054b40e01007387 */ /* 0x0001e80000100800 */
[----:B------:R-:W3:Y:S01]  /*107e00*/  LDL.LU R23, [R1+0x39c] ;  /* 0x00039c0001177983 */ /* 0x000ee20000300800 */
[----:B------:R-:W-:Y:S02]  /*107e10*/  SHF.R.U32.HI R20, RZ, 0x8, R20 ;  /* 0x00000008ff147819 */ /* 0x000fe40000011614 */
[----:B------:R-:W-:Y:S02]  /*107e20*/  SHF.R.U32.HI R16, RZ, 0x8, R18 ;  /* 0x00000008ff107819 */ /* 0x000fe40000011612 */
[----:B------:R-:W-:Y:S02]  /*107e30*/  SHF.R.U32.HI R19, RZ, 0x8, R19 ;  /* 0x00000008ff137819 */ /* 0x000fe40000011613 */
[----:B0-----:R-:W-:-:S02]  /*107e40*/  SHF.R.U32.HI R14, RZ, 0x8, R17 ;  /* 0x00000008ff0e7819 */ /* 0x001fc40000011611 */
[----:B------:R-:W-:Y:S02]  /*107e50*/  LOP3.LUT R17, R20, 0xffff, RZ, 0xc0, !PT ;  /* 0x0000ffff14117812 */ /* 0x000fe400078ec0ff */
[----:B------:R-:W-:Y:S02]  /*107e60*/  LOP3.LUT R16, R16, 0xffff, RZ, 0xc0, !PT ;  /* 0x0000ffff10107812 */ /* 0x000fe400078ec0ff */
[----:B------:R-:W-:Y:S02]  /*107e70*/  LOP3.LUT R18, R19, 0xffff, RZ, 0xc0, !PT ;  /* 0x0000ffff13127812 */ /* 0x000fe400078ec0ff */
[----:B------:R-:W-:Y:S02]  /*107e80*/  LOP3.LUT R14, R14, 0xffff, RZ, 0xc0, !PT ;  /* 0x0000ffff0e0e7812 */ /* 0x000fe400078ec0ff */
[----:B------:R-:W-:Y:S02]  /*107e90*/  PRMT R19, R17, 0x3340, R16 ;  /* 0x0000334011137816 */ /* 0x000fe40000000010 */
[----:B------:R-:W-:Y:S01]  /*107ea0*/  PRMT R14, R18, 0x3340, R14 ;  /* 0x00003340120e7816 */ /* 0x000fe2000000000e */
[----:B------:R-:W-:Y:S04]  /*107eb0*/  STL.64 [R1+0x1008], R30 ;  /* 0x0010081e01007387 */ /* 0x000fe80000100a00 */
[----:B------:R-:W-:Y:S04]  /*107ec0*/  STL [R1+0x4a0], R19 ;  /* 0x0004a01301007387 */ /* 0x000fe80000100800 */
[----:B------:R-:W-:Y:S04]  /*107ed0*/  STL [R1+0x49c], R14 ;  /* 0x00049c0e01007387 */ /* 0x000fe80000100800 */
[----:B------:R-:W3:Y:S04]  /*107ee0*/  LDL.LU R26, [R1+0x19c] ;  /* 0x00019c00011a7983 */ /* 0x000ee80000300800 */
[----:B------:R-:W3:Y:S04]  /*107ef0*/  LDL.LU R25, [R1+0x4ebc] ;  /* 0x004ebc0001197983 */ /* 0x000ee80000300800 */
[----:B------:R-:W3:Y:S01]  /*107f00*/  LDL.LU R45, [R1+0x4d4] ;  /* 0x0004d400012d7983 */ /* 0x000ee20000300800 */
[----:B------:R-:W-:-:S05]  /*107f10*/  IADD3 R16, P0, R12, R8, RZ ;  /* 0x000000080c107210 */ /* 0x000fca0007f1e0ff */
[----:B------:R-:W-:-:S05]  /*107f20*/  IMAD.X R17, R13, 0x1, R10, P0 ;  /* 0x000000010d117824 */ /* 0x000fca00000e060a */
[----:B------:R0:W-:Y:S01]  /*107f30*/  STL.64 [R1+0x1018], R16 ;  /* 0x0010181001007387 */ /* 0x0001e20000100a00 */
[----:B------:R-:W-:Y:S02]  /*107f40*/  SHF.R.U32.HI R55, RZ, 0x8, R21 ;  /* 0x00000008ff377819 */ /* 0x000fe40000011615 */
[----:B0-----:R-:W-:-:S05]  /*107f50*/  IADD3 R16, P0, R12, R9, RZ ;  /* 0x000000090c107210 */ /* 0x001fca0007f1e0ff */
[----:B------:R-:W-:Y:S01]  /*107f60*/  IMAD.X R17, R13, 0x1, R11, P0 ;  /* 0x000000010d117824 */ /* 0x000fe200000e060b */
[----:B----4-:R-:W-:-:S04]  /*107f70*/  LOP3.LUT R19, R29, 0xffff, RZ, 0xc0, !PT ;  /* 0x0000ffff1d137812 */ /* 0x010fc800078ec0ff */
[----:B------:R2:W-:Y:S01]  /*107f80*/  STL.64 [R1+0x1010], R16 ;  /* 0x0010101001007387 */ /* 0x0005e20000100a00 */
[----:B------:R-:W-:-:S04]  /*107f90*/  LOP3.LUT R21, R28, 0xffff, RZ, 0xc0, !PT ;  /* 0x0000ffff1c157812 */ /* 0x000fc800078ec0ff */
[----:B------:R-:W-:Y:S02]  /*107fa0*/  PRMT R13, R21, 0x3340, R0 ;  /* 0x00003340150d7816 */ /* 0x000fe40000000000 */
[----:B------:R-:W-:Y:S02]  /*107fb0*/  SHF.R.U32.HI R54, RZ, 0x8, R22 ;  /* 0x00000008ff367819 */ /* 0x000fe40000011616 */
[----:B------:R-:W-:Y:S02]  /*107fc0*/  LOP3.LUT R20, R2, 0xffff, RZ, 0xc0, !PT ;  /* 0x0000ffff02147812 */ /* 0x000fe400078ec0ff */
[----:B------:R-:W4:Y:S04]  /*107fd0*/  LDL.LU R2, [R1+0x59e4] ;  /* 0x0059e40001027983 */ /* 0x000f280000300800 */
[----:B------:R-:W-:Y:S01]  /*107fe0*/  STL [R1+0x55fc], R20 ;  /* 0x0055fc1401007387 */ /* 0x000fe20000100800 */
[----:B--2---:R-:W-:-:S04]  /*107ff0*/  LOP3.LUT R17, R27, 0xffff, RZ, 0xc0, !PT ;  /* 0x0000ffff1b117812 */ /* 0x004fc800078ec0ff */
[----:B------:R-:W-:-:S04]  /*108000*/  PRMT R14, R19, 0x3340, R17 ;  /* 0x00003340130e7816 */ /* 0x000fc80000000011 */
[----:B------:R-:W-:Y:S02]  /*108010*/  PRMT R22, R14, 0x5410, R13 ;  /* 0x000054100e167816 */ /* 0x000fe4000000000d */
[----:B---3--:R-:W-:-:S03]  /*108020*/  LOP3.LUT R18, R24, 0xffff, RZ, 0xc0, !PT ;  /* 0x0000ffff18127812 */ /* 0x008fc600078ec0ff */
[----:B------:R-:W-:Y:S01]  /*108030*/  STL [R1+0x5498], R22 ;  /* 0x0054981601007387 */ /* 0x000fe20000100800 */
[----:B------:R-:W-:-:S03]  /*108040*/  PRMT R13, R20, 0x3340, R0 ;  /* 0x00003340140d7816 */ /* 0x000fc60000000000 */
[----:B------:R-:W2:Y:S01]  /*108050*/  LDL.LU R24, [R1+0x594] ;  /* 0x0005940001187983 */ /* 0x000ea20000300800 */
[----:B------:R-:W-:-:S03]  /*108060*/  LOP3.LUT R16, R23, 0xffff, RZ, 0xc0, !PT ;  /* 0x0000ffff17107812 */ /* 0x000fc600078ec0ff */
[----:B------:R-:W3:Y:S01]  /*108070*/  LDL.LU R23, [R1+0x3b0] ;  /* 0x0003b00001177983 */ /* 0x000ee20000300800 */
[----:B------:R-:W-:-:S04]  /*108080*/  PRMT R14, R18, 0x3340, R16 ;  /* 0x00003340120e7816 */ /* 0x000fc80000000010 */
[----:B------:R-:W-:Y:S02]  /*108090*/  PRMT R13, R14, 0x5410, R13 ;  /* 0x000054100e0d7816 */ /* 0x000fe4000000000d */
[----:B------:R-:W-:Y:S02]  /*1080a0*/  SHF.R.U32.HI R18, RZ, 0x8, R18 ;  /* 0x00000008ff127819 */ /* 0x000fe40000011612 */
[----:B------:R-:W-:Y:S01]  /*1080b0*/  SHF.R.U32.HI R16, RZ, 0x8, R16 ;  /* 0x00000008ff107819 */ /* 0x000fe20000011610 */
[----:B------:R0:W-:Y:S01]  /*1080c0*/  STL [R1+0x54a4], R13 ;  /* 0x0054a40d01007387 */ /* 0x0001e20000100800 */
        /* <DEDUP_REMOVED lines=8> */
[----:B------:R0:W-:Y:S01]  /*108150*/  STL [R1+0x4c6c], R16 ;  /* 0x004c6c1001007387 */ /* 0x0001e20000100800 */
[----:B------:R-:W-:-:S03]  /*108160*/  LOP3.LUT R18, R25, 0xffff, RZ, 0xc0, !PT ;  /* 0x0000ffff19127812 */ /* 0x000fc600078ec0ff */
[----:B------:R1:W-:Y:S04]  /*108170*/  STL [R1+0x450], R13 ;  /* 0x0004500d01007387 */ /* 0x0003e80000100800 */
[----:B------:R-:W4:Y:S01]  /*108180*/  LDL.LU R25, [R1+0x59c] ;  /* 0x00059c0001197983 */ /* 0x000f220000300800 */
[----:B0-----:R-:W-:-:S03]  /*108190*/  LOP3.LUT R16, R45, 0xffff, RZ, 0xc0, !PT ;  /* 0x0000ffff2d107812 */ /* 0x001fc600078ec0ff */
[----:B------:R-:W4:Y:S01]  /*1081a0*/  LDL.LU R45, [R1+0x3b4] ;  /* 0x0003b400012d7983 */ /* 0x000f220000300800 */
[----:B------:R-:W-:Y:S02]  /*1081b0*/  LOP3.LUT R17, R26, 0xffff, RZ, 0xc0, !PT ;  /* 0x0000ffff1a117812 */ /* 0x000fe400078ec0ff */
[----:B------:R-:W-:Y:S02]  /*1081c0*/  PRMT R14, R18, 0x3340, R16 ;  /* 0x00003340120e7816 */ /* 0x000fe40000000010 */
[----:B-1----:R-:W-:Y:S01]  /*1081d0*/  PRMT R13, R17, 0x3340, R0 ;  /* 0x00003340110d7816 */ /* 0x002fe20000000000 */
[----:B------:R-:W-:Y:S01]  /*1081e0*/  VIADD R12, R12, UR6 ;  /* 0x000000060c0c7c36 */ /* 0x000fe20008000000 */
[----:B------:R-:W-:Y:S01]  /*1081f0*/  SHF.R.U32.HI R18, RZ, 0x8, R18 ;  /* 0x00000008ff127819 */ /* 0x000fe20000011612 */
[----:B------:R-:W-:Y:S01]  /*108200*/  ULDC UR6, c[0x0][0x248] ;  /* 0x0000920000067ab9 */ /* 0x000fe20000000800 */
[----:B------:R-:W-:Y:S02]  /*108210*/  PRMT R13, R14, 0x5410, R13 ;  /* 0x000054100e0d7816 */ /* 0x000fe4000000000d */
[----:B------:R-:W-:-:S02]  /*108220*/  SHF.R.U32.HI R14, RZ, 0x8, R16 ;  /* 0x00000008ff0e7819 */ /* 0x000fc40000011610 */
[----:B------:R-:W-:Y:S01]  /*108230*/  IADD3 R26, P0, R12, R4, RZ ;  /* 0x000000040c1a7210 */ /* 0x000fe20007f1e0ff */
[----:B------:R0:W-:Y:S01]  /*108240*/  STL [R1+0x5490], R13 ;  /* 0x0054900d01007387 */ /* 0x0001e20000100800 */
[----:B------:R-:W-:Y:S02]  /*108250*/  LOP3.LUT R16, R18, 0xffff, RZ, 0xc0, !PT ;  /* 0x0000ffff12107812 */ /* 0x000fe400078ec0ff */
[----:B------:R-:W-:Y:S02]  /*108260*/  LOP3.LUT R14, R14, 0xffff, RZ, 0xc0, !PT ;  /* 0x0000ffff0e0e7812 */ /* 0x000fe400078ec0ff */
[----:B0-----:R-:W-:Y:S02]  /*108270*/  SHF.R.S32.HI R13, RZ, 0x1f, R12 ;  /* 0x0000001fff0d7819 */ /* 0x001fe4000001140c */
[----:B------:R-:W-:-:S03]  /*108280*/  PRMT R14, R16, 0x3340, R14 ;  /* 0x00003340100e7816 */ /* 0x000fc6000000000e */
[----:B------:R-:W-:Y:S01]  /*108290*/  IMAD.X R27, R13, 0x1, R5, P0 ;  /* 0x000000010d1b7824 */ /* 0x000fe200000e0605 */
[----:B------:R-:W-:Y:S02]  /*1082a0*/  SHF.R.U32.HI R53, RZ, 0x8, R17 ;  /* 0x00000008ff357819 */ /* 0x000fe40000011611 */
[----:B------:R-:W-:Y:S02]  /*1082b0*/  LOP3.LUT R20, R51, 0xffff, RZ, 0xc0, !PT ;  /* 0x0000ffff33147812 */ /* 0x000fe400078ec0ff */
[----:B------:R-:W-:Y:S01]  /*1082c0*/  STL.64 [R1+0x1000], R26 ;  /* 0x0010001a01007387 */ /* 0x000fe20000100a00 */
[----:B------:R-:W-:-:S03]  /*1082d0*/  IADD3 R22, P0, R12, R6, RZ ;  /* 0x000000060c167210 */ /* 0x000fc60007f1e0ff */
[----:B------:R0:W-:Y:S04]  /*1082e0*/  STL [R1+0x44c], R14 ;  /* 0x00044c0e01007387 */ /* 0x0001e80000100800 */
[----:B------:R-:W4:Y:S01]  /*1082f0*/  LDL.LU R51, [R1+0x59e0] ;  /* 0x0059e00001337983 */ /* 0x000f220000300800 */
[----:B0-----:R-:W-:Y:S02]  /*108300*/  PRMT R14, R20, 0x3340, R0 ;  /* 0x00003340140e7816 */ /* 0x001fe40000000000 */
[----:B------:R-:W-:Y:S02]  /*108310*/  LOP3.LUT R19, R43, 0xffff, RZ, 0xc0, !PT ;  /* 0x0000ffff2b137812 */ /* 0x000fe400078ec0ff */
[----:B--2---:R-:W-:Y:S02]  /*108320*/  LOP3.LUT R18, R24, 0xffff, RZ, 0xc0, !PT ;  /* 0x0000ffff18127812 */ /* 0x004fe400078ec0ff */
[----:B---3--:R-:W-:-:S04]  /*108330*/  LOP3.LUT R17, R23, 0xffff, RZ, 0xc0, !PT ;  /* 0x0000ffff17117812 */ /* 0x008fc800078ec0ff */
[----:B------:R-:W-:Y:S01]  /*108340*/  PRMT R16, R18, 0x3340, R17 ;  /* 0x0000334012107816 */ /* 0x000fe20000000011 */
[----:B------:R-:W-:-:S03]  /*108350*/  IMAD.X R23, R13, 0x1, R7, P0 ;  /* 0x000000010d177824 */ /* 0x000fc600000e0607 */
[----:B------:R-:W-:-:S05]  /*108360*/  PRMT R14, R16, 0x5410, R14 ;  /* 0x00005410100e7816 */ /* 0x000fca000000000e */
[----:B------:R0:W-:Y:S01]  /*108370*/  STL [R1+0x5488], R14 ;  /* 0x0054880e01007387 */ /* 0x0001e20000100800 */
[----:B------:R-:W-:-:S03]  /*108380*/  SHF.R.U32.HI R16, RZ, 0x8, R18 ;  /* 0x00000008ff107819 */ /* 0x000fc60000011612 */
[----:B------:R-:W2:Y:S04]  /*108390*/  LDL.LU R26, [R1+0x4ec0] ;  /* 0x004ec000011a7983 */ /* 0x000ea80000300800 */
[----:B------:R-:W3:Y:S01]  /*1083a0*/  LDL.LU R24, [R1+0x1b4] ;  /* 0x0001b40001187983 */ /* 0x000ee20000300800 */
[----:B0-----:R-:W-:-:S03]  /*1083b0*/  SHF.R.U32.HI R14, RZ, 0x8, R17 ;  /* 0x00000008ff0e7819 */ /* 0x001fc60000011611 */
[----:B------:R0:W-:Y:S01]  /*1083c0*/  STL.64 [R1+0xff8], R22 ;  /* 0x000ff81601007387 */ /* 0x0001e20000100a00 */
[----:B------:R-:W-:Y:S02]  /*1083d0*/  LOP3.LUT R16, R16, 0xffff, RZ, 0xc0, !PT ;  /* 0x0000ffff10107812 */ /* 0x000fe400078ec0ff */
[----:B------:R-:W-:Y:S01]  /*1083e0*/  LOP3.LUT R14, R14, 0xffff, RZ, 0xc0, !PT ;  /* 0x0000ffff0e0e7812 */ /* 0x000fe200078ec0ff */
[----:B0-----:R-:W3:Y:S03]  /*1083f0*/  LDL.LU R23, [R1+0x4e8] ;  /* 0x0004e80001177983 */ /* 0x001ee60000300800 */
[----:B------:R-:W-:Y:S02]  /*108400*/  PRMT R14, R16, 0x3340, R14 ;  /* 0x00003340100e7816 */ /* 0x000fe4000000000e */
[----:B----4-:R-:W-:Y:S02]  /*108410*/  LOP3.LUT R18, R25, 0xffff, RZ, 0xc0, !PT ;  /* 0x0000ffff19127812 */ /* 0x010fe400078ec0ff */
[----:B------:R-:W-:Y:S01]  /*108420*/  LOP3.LUT R17, R45, 0xffff, RZ, 0xc0, !PT ;  /* 0x0000ffff2d117812 */ /* 0x000fe200078ec0ff */
[----:B------:R0:W-:Y:S03]  /*108430*/  STL [R1+0x404], R14 ;  /* 0x0004040e01007387 */ /* 0x0001e60000100800 */
[----:B------:R-:W-:Y:S01]  /*108440*/  PRMT R16, R18, 0x3340, R17 ;  /* 0x0000334012107816 */ /* 0x000fe20000000011 */
[----:B------:R-:W4:Y:S04]  /*108450*/  LDL.LU R25, [R1+0x1b0] ;  /* 0x0001b00001197983 */ /* 0x000f280000300800 */
[----:B------:R-:W4:Y:S01]  /*108460*/  LDL.LU R43, [R1+0x4ec4] ;  /* 0x004ec400012b7983 */ /* 0x000f220000300800 */
[----:B0-----:R-:W-:-:S04]  /*108470*/  PRMT R14, R19, 0x3340, R0 ;  /* 0x00003340130e7816 */ /* 0x001fc80000000000 */
[----:B------:R-:W-:-:S05]  /*108480*/  PRMT R14, R16, 0x5410, R14 ;  /* 0x00005410100e7816 */ /* 0x000fca000000000e */
[----:B------:R0:W-:Y:S04]  /*108490*/  STL [R1+0x5480], R14 ;  /* 0x0054800e01007387 */ /* 0x0001e80000100800 */
[----:B------:R-:W4:Y:S01]  /*1084a0*/  LDL.LU R45, [R1+0x4e4] ;  /* 0x0004e400012d7983 */ /* 0x000f220000300800 */
[----:B------:R-:W-:Y:S02]  /*1084b0*/  IADD3 R28, P0, R12, R8, RZ ;  /* 0x000000080c1c7210 */ /* 0x000fe40007f1e0ff */
[----:B------:R-:W-:-:S03]  /*1084c0*/  SHF.R.U32.HI R16, RZ, 0x8, R18 ;  /* 0x00000008ff107819 */ /* 0x000fc60000011612 */
[----:B------:R-:W-:Y:S01]  /*1084d0*/  IMAD.X R29, R13, 0x1, R10, P0 ;  /* 0x000000010d1d7824 */ /* 0x000fe200000e060a */
[----:B0-----:R-:W-:Y:S02]  /*1084e0*/  SHF.R.U32.HI R14, RZ, 0x8, R17 ;  /* 0x00000008ff0e7819 */ /* 0x001fe40000011611 */
[----:B------:R-:W-:Y:S02]  /*1084f0*/  LOP3.LUT R16, R16, 0xffff, RZ, 0xc0, !PT ;  /* 0x0000ffff10107812 */ /* 0x000fe400078ec0ff */
[----:B------:R0:W-:Y:S01]  /*108500*/  STL.64 [R1+0xfe8], R28 ;  /* 0x000fe81c01007387 */ /* 0x0001e20000100a00 */
[----:B------:R-:W-:-:S04]  /*108510*/  LOP3.LUT R14, R14, 0xffff, RZ, 0xc0, !PT ;  /* 0x0000ffff0e0e7812 */ /* 0x000fc800078ec0ff */
[----:B------:R-:W-:Y:S02]  /*108520*/  PRMT R14, R16, 0x3340, R14 ;  /* 0x00003340100e7816 */ /* 0x000fe4000000000e */
[----:B0-----:R-:W-:-:S03]  /*108530*/  IADD3 R28, P0, R12, R9, RZ ;  /* 0x000000090c1c7210 */ /* 0x001fc60007f1e0ff */
[----:B------:R0:W-:Y:S02]  /*108540*/  STL [R1+0x3c4], R14 ;  /* 0x0003c40e01007387 */ /* 0x0001e40000100800 */
[----:B------:R-:W-:-:S05]  /*108550*/  IMAD.X R29, R13, 0x1, R11, P0 ;  /* 0x000000010d1d7824 */ /* 0x000fca00000e060b */
[----:B------:R-:W-:Y:S01]  /*108560*/  STL.64 [R1+0xff0], R28 ;  /* 0x000ff01c01007387 */ /* 0x000fe20000100a00 */
[----:B------:R-:W-:Y:S02]  /*108570*/  SHF.R.U32.HI R31, RZ, 0x8, R21 ;  /* 0x00000008ff1f7819 */ /* 0x000fe40000011615 */
[----:B--2---:R-:W-:Y:S02]  /*108580*/  LOP3.LUT R17, R26, 0xffff, RZ, 0xc0, !PT ;  /* 0x0000ffff1a117812 */ /* 0x004fe400078ec0ff */
[----:B---3--:R-:W-:Y:S02]  /*108590*/  LOP3.LUT R18, R24, 0xffff, RZ, 0xc0, !PT ;  /* 0x0000ffff18127812 */ /* 0x008fe400078ec0ff */
[----:B------:R-:W2:Y:S02]  /*1085a0*/  LDL.LU R24, [R1+0x5dc] ;  /* 0x0005dc0001187983 */ /* 0x000ea40000300800 */
[----:B------:R-:W-:Y:S02]  /*1085b0*/  PRMT R13, R18, 0x3340, R0 ;  /* 0x00003340120d7816 */ /* 0x000fe40000000000 */
[----:B------:R-:W-:-:S02]  /*1085c0*/  LOP3.LUT R16, R23, 0xffff, RZ, 0xc0, !PT ;  /* 0x0000ffff17107812 */ /* 0x000fc400078ec0ff */
[----:B------:R-:W3:Y:S02]  /*1085d0*/  LDL.LU R23, [R1+0x3c8] ;  /* 0x0003c80001177983 */ /* 0x000ee40000300800 */
[----:B0-----:R-:W-:-:S04]  /*1085e0*/  PRMT R14, R17, 0x3340, R16 ;  /* 0x00003340110e7816 */ /* 0x001fc80000000010 */
[----:B------:R-:W-:Y:S02]  /*1085f0*/  PRMT R13, R14, 0x5410, R13 ;  /* 0x000054100e0d7816 */ /* 0x000fe4000000000d */
[----:B------:R-:W-:-:S03]  /*108600*/  SHF.R.U32.HI R14, RZ, 0x8, R17 ;  /* 0x00000008ff0e7819 */ /* 0x000fc60000011611 */
[----:B------:R0:W-:Y:S01]  /*108610*/  STL [R1+0x546c], R13 ;  /* 0x00546c0d01007387 */ /* 0x0001e20000100800 */
[----:B------:R-:W-:Y:S02]  /*108620*/  LOP3.LUT R14, R14, 0xffff, RZ, 0xc0, !PT ;  /* 0x0000ffff0e0e7812 */ /* 0x000fe400078ec0ff */
[----:B0-----:R-:W-:-:S04]  /*108630*/  SHF.R.U32.HI R13, RZ, 0x8, R16 ;  /* 0x00000008ff0d7819 */ /* 0x001fc80000011610 */
[----:B------:R-:W-:Y:S02]  /*108640*/  LOP3.LUT R13, R13, 0xffff, RZ, 0xc0, !PT ;  /* 0x0000ffff0d0d7812 */ /* 0x000fe400078ec0ff */
[----:B----4-:R-:W-:Y:S02]  /*108650*/  LOP3.LUT R21, R25, 0xffff, RZ, 0xc0, !PT ;  /* 0x0000ffff19157812 */ /* 0x010fe400078ec0ff */
[----:B------:R-:W-:Y:S02]  /*108660*/  PRMT R13, R14, 0x3340, R13 ;  /* 0x000033400e0d7816 */ /* 0x000fe4000000000d */
[----:B------:R-:W-:Y:S02]  /*108670*/  LOP3.LUT R17, R43, 0xffff, RZ, 0xc0, !PT ;  /* 0x0000ffff2b117812 */ /* 0x000fe400078ec0ff */
[----:B------:R-:W-:Y:S01]  /*108680*/  LOP3.LUT R16, R45, 0xffff, RZ, 0xc0, !PT ;  /* 0x0000ffff2d107812 */ /* 0x000fe200078ec0ff */
[----:B------:R0:W-:Y:S03]  /*108690*/  STL [R1+0x2ec], R13 ;  /* 0x0002ec0d01007387 */ /* 0x0001e60000100800 */
[----:B------:R-:W-:-:S02]  /*1086a0*/  PRMT R14, R17, 0x3340, R16 ;  /* 0x00003340110e7816 */ /* 0x000fc40000000010 */
[----:B0-----:R-:W-:-:S04]  /*1086b0*/  PRMT R13, R21, 0x3340, R0 ;  /* 0x00003340150d7816 */ /* 0x001fc80000000000 */
[----:B------:R-:W-:-:S05]  /*1086c0*/  PRMT R14, R14, 0x5410, R13 ;  /* 0x000054100e0e7816 */ /* 0x000fca000000000d */
[----:B------:R0:W-:Y:S04]  /*1086d0*/  STL [R1+0x5468], R14 ;  /* 0x0054680e01007387 */ /* 0x0001e80000100800 */
[----:B------:R-:W4:Y:S04]  /*1086e0*/  LDL.LU R43, [R1+0x5f4] ;  /* 0x0005f400012b7983 */ /* 0x000f280000300800 */
[----:B------:R-:W4:Y:S01]  /*1086f0*/  LDL.LU R45, [R1+0x3cc] ;  /* 0x0003cc00012d7983 */ /* 0x000f220000300800 */
[----:B------:R-:W-:Y:S01]  /*108700*/  VIADD R12, R12, UR6 ;  /* 0x000000060c0c7c36 */ /* 0x000fe20008000000 */
[----:B------:R-:W-:Y:S01]  /*108710*/  SHF.R.U32.HI R17, RZ, 0x8, R17 ;  /* 0x00000008ff117819 */ /* 0x000fe20000011611 */
[----:B------:R-:W-:Y:S01]  /*108720*/  ULDC UR6, c[0x0][0x248] ;  /* 0x0000920000067ab9 */ /* 0x000fe20000000800 */
[----:B0-----:R-:W-:-:S02]  /*108730*/  SHF.R.U32.HI R14, RZ, 0x8, R16 ;  /* 0x00000008ff0e7819 */ /* 0x001fc40000011610 */
[----:B------:R-:W-:Y:S02]  /*108740*/  SHF.R.S32.HI R13, RZ, 0x1f, R12 ;  /* 0x0000001fff0d7819 */ /* 0x000fe4000001140c */
[----:B------:R-:W-:Y:S02]  /*108750*/  IADD3 R28, P0, R12, R4, RZ ;  /* 0x000000040c1c7210 */ /* 0x000fe40007f1e0ff */
[----:B------:R-:W-:Y:S02]  /*108760*/  LOP3.LUT R16, R17, 0xffff, RZ, 0xc0, !PT ;  /* 0x0000ffff11107812 */ /* 0x000fe400078ec0ff */
[----:B------:R-:W-:Y:S01]  /*108770*/  LOP3.LUT R14, R14, 0xffff, RZ, 0xc0, !PT ;  /* 0x0000ffff0e0e7812 */ /* 0x000fe200078ec0ff */
[----:B------:R-:W-:Y:S01]  /*108780*/  IMAD.X R29, R13, 0x1, R5, P0 ;  /* 0x000000010d1d7824 */ /* 0x000fe200000e0605 */
[----:B------:R-:W-:Y:S02]  /*108790*/  SHF.R.U32.HI R30, RZ, 0x8, R19 ;  /* 0x00000008ff1e7819 */ /* 0x000fe40000011613 */
[----:B------:R-:W-:-:S02]  /*1087a0*/  PRMT R14, R16, 0x3340, R14 ;  /* 0x00003340100e7816 */ /* 0x000fc4000000000e */
[----:B------:R-:W-:Y:S02]  /*1087b0*/  SHF.R.U32.HI R27, RZ, 0x8, R20 ;  /* 0x00000008ff1b7819 */ /* 0x000fe40000011614 */
[----:B------:R-:W-:Y:S02]  /*1087c0*/  SHF.R.U32.HI R19, RZ, 0x8, R18 ;  /* 0x00000008ff137819 */ /* 0x000fe40000011612 */
[----:B------:R-:W-:Y:S01]  /*1087d0*/  LOP3.LUT R20, R44, 0xffff, RZ, 0xc0, !PT ;  /* 0x0000ffff2c147812 */ /* 0x000fe200078ec0ff */
[----:B------:R-:W-:Y:S04]  /*1087e0*/  STL.64 [R1+0xfe0], R28 ;  /* 0x000fe01c01007387 */ /* 0x000fe80000100a00 */
[----:B------:R0:W-:Y:S01]  /*1087f0*/  STL [R1+0x2bc], R14 ;  /* 0x0002bc0e01007387 */ /* 0x0001e20000100800 */
[----:B------:R-:W-:-:S03]  /*108800*/  IADD3 R22, P0, R12, R6, RZ ;  /* 0x000000060c167210 */ /* 0x000fc60007f1e0ff */
[----:B------:R-:W4:Y:S01]  /*108810*/  LDL.LU R44, [R1+0x59dc] ;  /* 0x0059dc00012c7983 */ /* 0x000f220000300800 */
[----:B0-----:R-:W-:Y:S02]  /*108820*/  PRMT R14, R20, 0x3340, R0 ;  /* 0x00003340140e7816 */ /* 0x001fe40000000000 */
[----:B--2---:R-:W-:Y:S02]  /*108830*/  LOP3.LUT R18, R24, 0xffff, RZ, 0xc0, !PT ;  /* 0x0000ffff18127812 */ /* 0x004fe400078ec0ff */
[----:B---3--:R-:W-:-:S04]  /*108840*/  LOP3.LUT R17, R23, 0xffff, RZ, 0xc0, !PT ;  /* 0x0000ffff17117812 */ /* 0x008fc800078ec0ff */
[----:B------:R-:W-:-:S04]  /*108850*/  PRMT R16, R18, 0x3340, R17 ;  /* 0x0000334012107816 */ /* 0x000fc80000000011 */
[----:B------:R-:W-:Y:S01]  /*108860*/  PRMT R14, R16, 0x5410, R14 ;  /* 0x00005410100e7816 */ /* 0x000fe2000000000e */
[----:B------:R-:W-:-:S04]  /*108870*/  IMAD.X R23, R13, 0x1, R7, P0 ;  /* 0x000000010d177824 */ /* 0x000fc800000e0607 */
[----:B------:R0:W-:Y:S04]  /*108880*/  STL [R1+0x5460], R14 ;  /* 0x0054600e01007387 */ /* 0x0001e80000100800 */
[----:B------:R-:W2:Y:S01]  /*108890*/  LDL.LU R28, [R1+0x4ec8] ;  /* 0x004ec800011c7983 */ /* 0x000ea20000300800 */
[----:B------:R-:W-:-:S03]  /*1088a0*/  SHF.R.U32.HI R18, RZ, 0x8, R18 ;  /* 0x00000008ff127819 */ /* 0x000fc60000011612 */
[----:B------:R-:W3:Y:S01]  /*1088b0*/  LDL.LU R26, [R1+0x1cc] ;  /* 0x0001cc00011a7983 */ /* 0x000ee20000300800 */
[----:B0-----:R-:W-:-:S03]  /*1088c0*/  SHF.R.U32.HI R14, RZ, 0x8, R17 ;  /* 0x00000008ff0e7819 */ /* 0x001fc60000011611 */
[----:B------:R-:W3:Y:S01]  /*1088d0*/  LDL.LU R25, [R1+0x4f8] ;  /* 0x0004f80001197983 */ /* 0x000ee20000300800 */
[----:B------:R-:W-:Y:S02]  /*1088e0*/  LOP3.LUT R17, R18, 0xffff, RZ, 0xc0, !PT ;  /* 0x0000ffff12117812 */ /* 0x000fe400078ec0ff */
[----:B------:R-:W-:Y:S01]  /*1088f0*/  LOP3.LUT R14, R14, 0xffff, RZ, 0xc0, !PT ;  /* 0x0000ffff0e0e7812 */ /* 0x000fe200078ec0ff */
[----:B------:R0:W-:Y:S03]  /*108900*/  STL.64 [R1+0xfd8], R22 ;  /* 0x000fd81601007387 */ /* 0x0001e60000100a00 */
[----:B------:R-:W-:Y:S02]  /*108910*/  PRMT R14, R17, 0x3340, R14 ;  /* 0x00003340110e7816 */ /* 0x000fe4000000000e */
[----:B0-----:R-:W-:-:S03]  /*108920*/  IADD3 R22, P0, R12, R8, RZ ;  /* 0x000000080c167210 */ /* 0x001fc60007f1e0ff */
[----:B------:R-:W-:Y:S02]  /*108930*/  STL [R1+0x3c0], R14 ;  /* 0x0003c00e01007387 */ /* 0x000fe40000100800 */
[----:B------:R-:W-:Y:S01]  /*108940*/  IMAD.X R23, R13, 0x1, R10, P0 ;  /* 0x000000010d177824 */ /* 0x000fe200000e060a */
[----:B------:R-:W-:-:S04]  /*108950*/  SHF.R.U32.HI R16, RZ, 0x8, R21 ;  /* 0x00000008ff107819 */ /* 0x000fc80000011615 */
[----:B------:R0:W-:Y:S01]  /*108960*/  STL.64 [R1+0xfd0], R22 ;  /* 0x000fd01601007387 */ /* 0x0001e20000100a00 */
[----:B----4-:R-:W-:-:S03]  /*108970*/  LOP3.LUT R21, R43, 0xffff, RZ, 0xc0, !PT ;  /* 0x0000ffff2b157812 */ /* 0x010fc600078ec0ff */
[----:B0-----:R-:W4:Y:S04]  /*108980*/  LDL.LU R23, [R1+0x4ecc] ;  /* 0x004ecc0001177983 */ /* 0x001f280000300800 */
[----:B------:R-:W4:Y:S04]  /*108990*/  LDL.LU R24, [R1+0x1c8] ;  /* 0x0001c80001187983 */ /* 0x000f280000300800 */
[----:B------:R-:W4:Y:S01]  /*1089a0*/  LDL.LU R43, [R1+0x4f4] ;  /* 0x0004f400012b7983 */ /* 0x000f220000300800 */
[----:B------:R-:W-:-:S05]  /*1089b0*/  LOP3.LUT R14, R50, 0xffff, RZ, 0xc0, !PT ;  /* 0x0000ffff320e7812 */ /* 0x000fca00078ec0ff */
[----:B------:R0:W-:Y:S04]  /*1089c0*/  STL [R1+0x55cc], R14 ;  /* 0x0055cc0e01007387 */ /* 0x0001e80000100800 */
[----:B------:R-:W4:Y:S01]  /*1089d0*/  LDL.LU R50, [R1+0x630] ;  /* 0x0006300001327983 */ /* 0x000f220000300800 */
[----:B------:R-:W-:Y:S02]  /*1089e0*/  SHF.R.U32.HI R18, RZ, 0x8, R20 ;  /* 0x00000008ff127819 */ /* 0x000fe40000011614 */
[----:B------:R-:W-:Y:S02]  /*1089f0*/  LOP3.LUT R20, R45, 0xffff, RZ, 0xc0, !PT ;  /* 0x0000ffff2d147812 */ /* 0x000fe400078ec0ff */
[----:B------:R-:W4:Y:S01]  /*108a00*/  LDL.LU R45, [R1+0x3d8] ;  /* 0x0003d800012d7983 */ /* 0x000f220000300800 */
[----:B0-----:R-:W-:-:S02]  /*108a10*/  PRMT R14, R14, 0x3340, R0 ;  /* 0x000033400e0e7816 */ /* 0x001fc40000000000 */
        /* <DEDUP_REMOVED lines=12> */
[----:B--2---:R-:W-:Y:S02]  /*108ae0*/  LOP3.LUT R21, R28, 0xffff, RZ, 0xc0, !PT ;  /* 0x0000ffff1c157812 */ /* 0x004fe400078ec0ff */
[----:B---3--:R-:W-:Y:S02]  /*108af0*/  LOP3.LUT R20, R26, 0xffff, RZ, 0xc0, !PT ;  /* 0x0000ffff1a147812 */ /* 0x008fe400078ec0ff */
[----:B------:R-:W-:-:S02]  /*108b00*/  LOP3.LUT R17, R25, 0xffff, RZ, 0xc0, !PT ;  /* 0x0000ffff19117812 */ /* 0x000fc400078ec0ff */
[----:B0-----:R-:W-:Y:S02]  /*108b10*/  PRMT R13, R20, 0x3340, R0 ;  /* 0x00003340140d7816 */ /* 0x001fe40000000000 */
[----:B------:R-:W-:-:S04]  /*108b20*/  PRMT R14, R21, 0x3340, R17 ;  /* 0x00003340150e7816 */ /* 0x000fc80000000011 */
[----:B------:R-:W-:Y:S02]  /*108b30*/  PRMT R22, R14, 0x5410, R13 ;  /* 0x000054100e167816 */ /* 0x000fe4000000000d */
[----:B------:R-:W-:Y:S02]  /*108b40*/  SHF.R.U32.HI R14, RZ, 0x8, R21 ;  /* 0x00000008ff0e7819 */ /* 0x000fe40000011615 */
[----:B------:R-:W-:Y:S02]  /*108b50*/  SHF.R.U32.HI R13, RZ, 0x8, R17 ;  /* 0x00000008ff0d7819 */ /* 0x000fe40000011611 */
[----:B------:R-:W-:Y:S02]  /*108b60*/  LOP3.LUT R14, R14, 0xffff, RZ, 0xc0, !PT ;  /* 0x0000ffff0e0e7812 */ /* 0x000fe400078ec0ff */
[----:B------:R-:W-:-:S04]  /*108b70*/  LOP3.LUT R13, R13, 0xffff, RZ, 0xc0, !PT ;  /* 0x0000ffff0d0d7812 */ /* 0x000fc800078ec0ff */
[----:B------:R-:W-:Y:S01]  /*108b80*/  PRMT R13, R14, 0x3340, R13 ;  /* 0x000033400e0d7816 */ /* 0x000fe2000000000d */
[----:B------:R-:W-:Y:S04]  /*108b90*/  STL [R1+0x5448], R22 ;  /* 0x0054481601007387 */ /* 0x000fe80000100800 */
[----:B------:R0:W-:Y:S01]  /*108ba0*/  STL [R1+0x3c8], R13 ;  /* 0x0003c80d01007387 */ /* 0x0001e20000100800 */
[----:B----4-:R-:W-:Y:S02]  /*108bb0*/  LOP3.LUT R23, R23, 0xffff, RZ, 0xc0, !PT ;  /* 0x0000ffff17177812 */ /* 0x010fe400078ec0ff */
[----:B------:R-:W-:Y:S02]  /*108bc0*/  LOP3.LUT R24, R24, 0xffff, RZ, 0xc0, !PT ;  /* 0x0000ffff18187812 */ /* 0x000fe400078ec0ff */
[----:B------:R-:W-:-:S02]  /*108bd0*/  LOP3.LUT R21, R43, 0xffff, RZ, 0xc0, !PT ;  /* 0x0000ffff2b157812 */ /* 0x000fc400078ec0ff */
[----:B0-----:R-:W-:Y:S02]  /*108be0*/  PRMT R13, R24, 0x3340, R0 ;  /* 0x00003340180d7816 */ /* 0x001fe40000000000 */
[----:B------:R-:W-:-:S04]  /*108bf0*/  PRMT R14, R23, 0x3340, R21 ;  /* 0x00003340170e7816 */ /* 0x000fc80000000015 */
[----:B------:R-:W-:Y:S02]  /*108c00*/  PRMT R13, R14, 0x5410, R13 ;  /* 0x000054100e0d7816 */ /* 0x000fe4000000000d */
[----:B------:R-:W-:Y:S02]  /*108c10*/  SHF.R.U32.HI R26, RZ, 0x8, R20 ;  /* 0x00000008ff1a7819 */ /* 0x000fe40000011614 */
[----:B------:R-:W-:Y:S01]  /*108c20*/  LOP3.LUT R20, R50, 0xffff, RZ, 0xc0, !PT ;  /* 0x0000ffff32147812 */ /* 0x000fe200078ec0ff */
[----:B------:R0:W-:Y:S04]  /*108c30*/  STL [R1+0x543c], R13 ;  /* 0x00543c0d01007387 */ /* 0x0001e80000100800 */
[----:B------:R-:W2:Y:S04]  /*108c40*/  LDL.LU R58, [R1+0x650] ;  /* 0x00065000013a7983 */ /* 0x000ea80000300800 */
[----:B------:R-:W3:Y:S01]  /*108c50*/  LDL.LU R50, [R1+0x3dc] ;  /* 0x0003dc0001327983 */ /* 0x000ee20000300800 */
[----:B------:R-:W-:-:S02]  /*108c60*/  LOP3.LUT R22, R33, 0xffff, RZ, 0xc0, !PT ;  /* 0x0000ffff21167812 */ /* 0x000fc400078ec0ff */
[----:B------:R-:W-:Y:S02]  /*108c70*/  LOP3.LUT R17, R45, 0xffff, RZ, 0xc0, !PT ;  /* 0x0000ffff2d117812 */ /* 0x000fe400078ec0ff */
[----:B0-----:R-:W-:Y:S02]  /*108c80*/  PRMT R13, R22, 0x3340, R0 ;  /* 0x00003340160d7816 */ /* 0x001fe40000000000 */
[----:B------:R-:W-:-:S04]  /*108c90*/  PRMT R14, R20, 0x3340, R17 ;  /* 0x00003340140e7816 */ /* 0x000fc80000000011 */
[----:B------:R-:W-:-:S05]  /*108ca0*/  PRMT R14, R14, 0x5410, R13 ;  /* 0x000054100e0e7816 */ /* 0x000fca000000000d */
[----:B------:R0:W-:Y:S04]  /*108cb0*/  STL [R1+0x4ecc], R14 ;  /* 0x004ecc0e01007387 */ /* 0x0001e80000100800 */
[----:B------:R-:W4:Y:S01]  /*108cc0*/  LDL.LU R45, [R1+0x4ed0] ;  /* 0x004ed000012d7983 */ /* 0x000f220000300800 */
[----:B------:R-:W-:Y:S01]  /*108cd0*/  VIADD R12, R12, UR6 ;  /* 0x000000060c0c7c36 */ /* 0x000fe20008000000 */
[----:B------:R-:W-:Y:S01]  /*108ce0*/  SHF.R.U32.HI R20, RZ, 0x8, R20 ;  /* 0x00000008ff147819 */ /* 0x000fe20000011614 */
[----:B------:R-:W-:Y:S01]  /*108cf0*/  ULDC UR6, c[0x0][0x248] ;  /* 0x0000920000067ab9 */ /* 0x000fe20000000800 */
[----:B------:R-:W4:Y:S02]  /*108d00*/  LDL.LU R59, [R1+0x1d8] ;  /* 0x0001d800013b7983 */ /* 0x000f240000300800 */
[----:B------:R-:W-:-:S02]  /*108d10*/  SHF.R.S32.HI R13, RZ, 0x1f, R12 ;  /* 0x0000001fff0d7819 */ /* 0x000fc4000001140c */
[----:B------:R-:W-:-:S05]  /*108d20*/  IADD3 R28, P0, R12, R4, RZ ;  /* 0x000000040c1c7210 */ /* 0x000fca0007f1e0ff */
[----:B------:R-:W-:Y:S01]  /*108d30*/  IMAD.X R29, R13, 0x1, R5, P0 ;  /* 0x000000010d1d7824 */ /* 0x000fe200000e0605 */
[----:B------:R-:W-:-:S04]  /*108d40*/  SHF.R.U32.HI R25, RZ, 0x8, R23 ;  /* 0x00000008ff197819 */ /* 0x000fc80000011617 */
[----:B------:R1:W-:Y:S01]  /*108d50*/  STL.64 [R1+0xfb8], R28 ;  /* 0x000fb81c01007387 */ /* 0x0003e20000100a00 */
[----:B------:R-:W-:Y:S02]  /*108d60*/  SHF.R.U32.HI R23, RZ, 0x8, R21 ;  /* 0x00000008ff177819 */ /* 0x000fe40000011615 */
[----:B0-----:R-:W-:Y:S02]  /*108d70*/  SHF.R.U32.HI R14, RZ, 0x8, R17 ;  /* 0x00000008ff0e7819 */ /* 0x001fe40000011611 */
[----:B------:R-:W-:Y:S01]  /*108d80*/  LOP3.LUT R21, R20, 0xffff, RZ, 0xc0, !PT ;  /* 0x0000ffff14157812 */ /* 0x000fe200078ec0ff */
[----:B-1----:R-:W4:Y:S01]  /*108d90*/  LDL.LU R29, [R1+0x504] ;  /* 0x00050400011d7983 */ /* 0x002f220000300800 */
[----:B------:R-:W-:Y:S02]  /*108da0*/  LOP3.LUT R20, R25, 0xffff, RZ, 0xc0, !PT ;  /* 0x0000ffff19147812 */ /* 0x000fe400078ec0ff */
[----:B------:R-:W-:Y:S02]  /*108db0*/  LOP3.LUT R17, R23, 0xffff, RZ, 0xc0, !PT ;  /* 0x0000ffff17117812 */ /* 0x000fe400078ec0ff */
[----:B------:R-:W-:-:S02]  /*108dc0*/  LOP3.LUT R14, R14, 0xffff, RZ, 0xc0, !PT ;  /* 0x0000ffff0e0e7812 */ /* 0x000fc400078ec0ff */
[----:B------:R-:W-:Y:S02]  /*108dd0*/  PRMT R17, R20, 0x3340, R17 ;  /* 0x0000334014117816 */ /* 0x000fe40000000011 */
[----:B------:R-:W-:Y:S02]  /*108de0*/  IADD3 R56, P0, R12, R6, RZ ;  /* 0x000000060c387210 */ /* 0x000fe40007f1e0ff */
[----:B------:R-:W-:Y:S01]  /*108df0*/  PRMT R14, R21, 0x3340, R14 ;  /* 0x00003340150e7816 */ /* 0x000fe2000000000e */
[----:B------:R-:W-:Y:S02]  /*108e00*/  STL [R1+0x454], R17 ;  /* 0x0004541101007387 */ /* 0x000fe40000100800 */
[----:B------:R-:W-:Y:S02]  /*108e10*/  IMAD.X R57, R13, 0x1, R7, P0 ;  /* 0x000000010d397824 */ /* 0x000fe400000e0607 */
[----:B------:R0:W-:Y:S04]  /*108e20*/  STL [R1+0x3cc], R14 ;  /* 0x0003cc0e01007387 */ /* 0x0001e80000100800 */
[----:B------:R-:W4:Y:S04]  /*108e30*/  LDL.LU R28, [R1+0x4ed4] ;  /* 0x004ed400011c7983 */ /* 0x000f280000300800 */
[----:B------:R-:W4:Y:S01]  /*108e40*/  LDL.LU R43, [R1+0x1dc] ;  /* 0x0001dc00012b7983 */ /* 0x000f220000300800 */
[----:B0-----:R-:W-:-:S03]  /*108e50*/  LOP3.LUT R14, R61, 0xffff, RZ, 0xc0, !PT ;  /* 0x0000ffff3d0e7812 */ /* 0x001fc600078ec0ff */
[----:B------:R-:W4:Y:S04]  /*108e60*/  LDL.LU R33, [R1+0x508] ;  /* 0x0005080001217983 */ /* 0x000f280000300800 */
[----:B------:R-:W-:Y:S04]  /*108e70*/  STL.64 [R1+0xfc0], R56 ;  /* 0x000fc03801007387 */ /* 0x000fe80000100a00 */
[----:B------:R-:W4:Y:S04]  /*108e80*/  LDL.LU R61, [R1+0x59d8] ;  /* 0x0059d800013d7983 */ /* 0x000f280000300800 */
[----:B------:R0:W-:Y:S01]  /*108e90*/  STL [R1+0x55b4], R14 ;  /* 0x0055b40e01007387 */ /* 0x0001e20000100800 */
[----:B------:R-:W-:-:S02]  /*108ea0*/  SHF.R.U32.HI R23, RZ, 0x8, R22 ;  /* 0x00000008ff177819 */ /* 0x000fc40000011616 */
[----:B0-----:R-:W-:Y:S02]  /*108eb0*/  PRMT R14, R14, 0x3340, R0 ;  /* 0x000033400e0e7816 */ /* 0x001fe40000000000 */
[----:B------:R-:W-:Y:S02]  /*108ec0*/  SHF.R.U32.HI R22, RZ, 0x8, R24 ;  /* 0x00000008ff167819 */ /* 0x000fe40000011618 */
        /* <DEDUP_REMOVED lines=17> */
[----:B0-----:R-:W-:-:S04]  /*108fe0*/  LOP3.LUT R24, R59, 0xffff, RZ, 0xc0, !PT ;  /* 0x0000ffff3b187812 */ /* 0x001fc800078ec0ff */
[----:B-1----:R-:W-:Y:S02]  /*108ff0*/  PRMT R14, R24, 0x3340, R0 ;  /* 0x00003340180e7816 */ /* 0x002fe40000000000 */
[----:B------:R-:W-:-:S04]  /*109000*/  LOP3.LUT R20, R29, 0xffff, RZ, 0xc0, !PT ;  /* 0x0000ffff1d147812 */ /* 0x000fc800078ec0ff */
        /* <DEDUP_REMOVED lines=13> */
[----:B------:R-:W-:Y:S03]  /*1090e0*/  STL.64 [R1+0xfa8], R56 ;  /* 0x000fa83801007387 */ /* 0x000fe60000100a00 */
[----:B------:R-:W-:Y:S01]  /*1090f0*/  PRMT R14, R20, 0x3340, R17 ;  /* 0x00003340140e7816 */ /* 0x000fe20000000011 */
[----:B------:R0:W-:Y:S04]  /*109100*/  STL [R1+0x514], R13 ;  /* 0x0005140d01007387 */ /* 0x0001e80000100800 */
[----:B------:R-:W4:Y:S04]  /*109110*/  LDL.LU R43, [R1+0x694] ;  /* 0x00069400012b7983 */ /* 0x000f280000300800 */
[----:B------:R-:W4:Y:S01]  /*109120*/  LDL.LU R33, [R1+0x3ec] ;  /* 0x0003ec0001217983 */ /* 0x000f220000300800 */
[----:B0-----:R-:W-:-:S04]  /*109130*/  PRMT R13, R28, 0x3340, R0 ;  /* 0x000033401c0d7816 */ /* 0x001fc80000000000 */
[----:B------:R-:W-:Y:S02]  /*109140*/  PRMT R13, R14, 0x5410, R13 ;  /* 0x000054100e0d7816 */ /* 0x000fe4000000000d */
[----:B------:R-:W-:-:S03]  /*109150*/  SHF.R.U32.HI R14, RZ, 0x8, R20 ;  /* 0x00000008ff0e7819 */ /* 0x000fc60000011614 */
[----:B------:R0:W-:Y:S01]  /*109160*/  STL [R1+0x4ec0], R13 ;  /* 0x004ec00d01007387 */ /* 0x0001e20000100800 */
[----:B------:R-:W-:Y:S02]  /*109170*/  LOP3.LUT R14, R14, 0xffff, RZ, 0xc0, !PT ;  /* 0x0000ffff0e0e7812 */ /* 0x000fe400078ec0ff */
[----:B0-----:R-:W-:-:S04]  /*109180*/  SHF.R.U32.HI R13, RZ, 0x8, R17 ;  /* 0x00000008ff0d7819 */ /* 0x001fc80000011611 */
[----:B------:R-:W-:Y:S02]  /*109190*/  LOP3.LUT R13, R13, 0xffff, RZ, 0xc0, !PT ;  /* 0x0000ffff0d0d7812 */ /* 0x000fe400078ec0ff */
[----:B------:R-:W-:Y:S02]  /*1091a0*/  SHF.R.U32.HI R21, RZ, 0x8, R24 ;  /* 0x00000008ff157819 */ /* 0x000fe40000011618 */
[----:B------:R-:W-:Y:S02]  /*1091b0*/  PRMT R13, R14, 0x3340, R13 ;  /* 0x000033400e0d7816 */ /* 0x000fe4000000000d */
[----:B------:R-:W-:-:S03]  /*1091c0*/  LOP3.LUT R20, R49, 0xffff, RZ, 0xc0, !PT ;  /* 0x0000ffff31147812 */ /* 0x000fc600078ec0ff */
[----:B------:R0:W-:Y:S04]  /*1091d0*/  STL [R1+0x51c], R13 ;  /* 0x00051c0d01007387 */ /* 0x0001e80000100800 */
[----:B------:R-:W4:Y:S01]  /*1091e0*/  LDL.LU R49, [R1+0x4ed8] ;  /* 0x004ed80001317983 */ /* 0x000f220000300800 */
[----:B0-----:R-:W-:Y:S02]  /*1091f0*/  PRMT R13, R20, 0x3340, R0 ;  /* 0x00003340140d7816 */ /* 0x001fe40000000000 */
[----:B--2---:R-:W-:Y:S02]  /*109200*/  LOP3.LUT R24, R50, 0xffff, RZ, 0xc0, !PT ;  /* 0x0000ffff32187812 */ /* 0x004fe400078ec0ff */
[----:B------:R-:W2:Y:S01]  /*109210*/  LDL.LU R50, [R1+0x1ec] ;  /* 0x0001ec0001327983 */ /* 0x000ea20000300800 */
[----:B---3--:R-:W-:-:S04]  /*109220*/  LOP3.LUT R17, R45, 0xffff, RZ, 0xc0, !PT ;  /* 0x0000ffff2d117812 */ /* 0x008fc800078ec0ff */
[----:B------:R-:W-:-:S04]  /*109230*/  PRMT R14, R24, 0x3340, R17 ;  /* 0x00003340180e7816 */ /* 0x000fc80000000011 */
[----:B------:R-:W-:-:S05]  /*109240*/  PRMT R13, R14, 0x5410, R13 ;  /* 0x000054100e0d7816 */ /* 0x000fca000000000d */
[----:B------:R0:W-:Y:S04]  /*109250*/  STL [R1+0x4ebc], R13 ;  /* 0x004ebc0d01007387 */ /* 0x0001e80000100800 */
[----:B------:R-:W3:Y:S01]  /*109260*/  LDL.LU R45, [R1+0x554] ;  /* 0x00055400012d7983 */ /* 0x000ee20000300800 */
[----:B------:R-:W-:Y:S01]  /*109270*/  VIADD R12, R12, UR6 ;  /* 0x000000060c0c7c36 */ /* 0x000fe20008000000 */
[----:B------:R-:W-:Y:S01]  /*109280*/  SHF.R.U32.HI R24, RZ, 0x8, R24 ;  /* 0x00000008ff187819 */ /* 0x000fe20000011618 */
[----:B------:R-:W-:Y:S01]  /*109290*/  ULDC UR6, c[0x0][0x248] ;  /* 0x0000920000067ab9 */ /* 0x000fe20000000800 */
[----:B------:R-:W-:Y:S02]  /*1092a0*/  SHF.R.U32.HI R14, RZ, 0x8, R17 ;  /* 0x00000008ff0e7819 */ /* 0x000fe40000011611 */
[----:B0-----:R-:W-:-:S02]  /*1092b0*/  SHF.R.S32.HI R13, RZ, 0x1f, R12 ;  /* 0x0000001fff0d7819 */ /* 0x001fc4000001140c */
[----:B------:R-:W-:Y:S02]  /*1092c0*/  IADD3 R56, P0, R12, R4, RZ ;  /* 0x000000040c387210 */ /* 0x000fe40007f1e0ff */
[----:B------:R-:W-:Y:S02]  /*1092d0*/  LOP3.LUT R17, R24, 0xffff, RZ, 0xc0, !PT ;  /* 0x0000ffff18117812 */ /* 0x000fe400078ec0ff */
[----:B------:R-:W-:Y:S01]  /*1092e0*/  LOP3.LUT R14, R14, 0xffff, RZ, 0xc0, !PT ;  /* 0x0000ffff0e0e7812 */ /* 0x000fe200078ec0ff */
[----:B------:R-:W-:-:S03]  /*1092f0*/  IMAD.X R57, R13, 0x1, R5, P0 ;  /* 0x000000010d397824 */ /* 0x000fc600000e0605 */
[----:B------:R-:W-:Y:S02]  /*109300*/  PRMT R14, R17, 0x3340, R14 ;  /* 0x00003340110e7816 */ /* 0x000fe4000000000e */
[----:B------:R-:W-:Y:S04]  /*109310*/  STL.64 [R1+0xfa0], R56 ;  /* 0x000fa03801007387 */ /* 0x000fe80000100a00 */
[----:B------:R0:W-:Y:S02]  /*109320*/  STL [R1+0x510], R14 ;  /* 0x0005100e01007387 */ /* 0x0001e40000100800 */
[----:B0-----:R-:W-:Y:S02]  /*109330*/  LOP3.LUT R14, R36, 0xffff, RZ, 0xc0, !PT ;  /* 0x0000ffff240e7812 */ /* 0x001fe400078ec0ff */
[----:B----4-:R-:W-:-:S03]  /*109340*/  LOP3.LUT R25, R43, 0xffff, RZ, 0xc0, !PT ;  /* 0x0000ffff2b197812 */ /* 0x010fc600078ec0ff */
[----:B------:R0:W-:Y:S01]  /*109350*/  STL [R1+0x55a4], R14 ;  /* 0x0055a40e01007387 */ /* 0x0001e20000100800 */
[----:B------:R-:W-:-:S03]  /*109360*/  LOP3.LUT R24, R33, 0xffff, RZ, 0xc0, !PT ;  /* 0x0000ffff21187812 */ /* 0x000fc600078ec0ff */
[----:B------:R-:W4:Y:S01]  /*109370*/  LDL.LU R59, [R1+0x4edc] ;  /* 0x004edc00013b7983 */ /* 0x000f220000300800 */
[----:B------:R-:W-:-:S03]  /*109380*/  PRMT R17, R25, 0x3340, R24 ;  /* 0x0000334019117816 */ /* 0x000fc60000000018 */
[----:B------:R-:W4:Y:S01]  /*109390*/  LDL.LU R29, [R1+0x1e8] ;  /* 0x0001e800011d7983 */ /* 0x000f220000300800 */
[----:B0-----:R-:W-:-:S03]  /*1093a0*/  PRMT R14, R14, 0x3340, R0 ;  /* 0x000033400e0e7816 */ /* 0x001fc60000000000 */
[----:B------:R-:W4:Y:S01]  /*1093b0*/  LDL.LU R43, [R1+0x558] ;  /* 0x00055800012b7983 */ /* 0x000f220000300800 */
[----:B------:R-:W-:Y:S02]  /*1093c0*/  PRMT R14, R17, 0x5410, R14 ;  /* 0x00005410110e7816 */ /* 0x000fe4000000000e */
[----:B------:R-:W-:-:S03]  /*1093d0*/  SHF.R.U32.HI R25, RZ, 0x8, R25 ;  /* 0x00000008ff197819 */ /* 0x000fc60000011619 */
[----:B------:R0:W-:Y:S01]  /*1093e0*/  STL [R1+0x4eb8], R14 ;  /* 0x004eb80e01007387 */ /* 0x0001e20000100800 */
[----:B------:R-:W-:Y:S02]  /*1093f0*/  IADD3 R56, P0, R12, R6, RZ ;  /* 0x000000060c387210 */ /* 0x000fe40007f1e0ff */
[----:B0-----:R-:W-:Y:S02]  /*109400*/  SHF.R.U32.HI R14, RZ, 0x8, R24 ;  /* 0x00000008ff0e7819 */ /* 0x001fe40000011618 */
[----:B------:R-:W-:Y:S02]  /*109410*/  LOP3.LUT R24, R25, 0xffff, RZ, 0xc0, !PT ;  /* 0x0000ffff19187812 */ /* 0x000fe400078ec0ff */
[----:B------:R-:W-:Y:S01]  /*109420*/  LOP3.LUT R14, R14, 0xffff, RZ, 0xc0, !PT ;  /* 0x0000ffff0e0e7812 */ /* 0x000fe200078ec0ff */
[----:B------:R-:W-:-:S03]  /*109430*/  IMAD.X R57, R13, 0x1, R7, P0 ;  /* 0x000000010d397824 */ /* 0x000fc600000e0607 */
[----:B------:R-:W-:Y:S02]  /*109440*/  PRMT R14, R24, 0x3340, R14 ;  /* 0x00003340180e7816 */ /* 0x000fe4000000000e */
[----:B------:R-:W-:Y:S01]  /*109450*/  STL.64 [R1+0xf98], R56 ;  /* 0x000f983801007387 */ /* 0x000fe20000100a00 */
[----:B------:R-:W-:Y:S02]  /*109460*/  SHF.R.U32.HI R17, RZ, 0x8, R28 ;  /* 0x00000008ff117819 */ /* 0x000fe4000001161c */
[----:B------:R-:W-:Y:S01]  /*109470*/  LOP3.LUT R28, R49, 0xffff, RZ, 0xc0, !PT ;  /* 0x0000ffff311c7812 */ /* 0x000fe200078ec0ff */
[----:B------:R0:W-:Y:S04]  /*109480*/  STL [R1+0x215c], R14 ;  /* 0x00215c0e01007387 */ /* 0x0001e80000100800 */
[----:B------:R-:W4:Y:S04]  /*109490*/  LDL.LU R33, [R1+0x6d0] ;  /* 0x0006d00001217983 */ /* 0x000f280000300800 */
[----:B------:R-:W4:Y:S01]  /*1094a0*/  LDL.LU R49, [R1+0x3fc] ;  /* 0x0003fc0001317983 */ /* 0x000f220000300800 */
[----:B--2---:R-:W-:-:S04]  /*1094b0*/  LOP3.LUT R36, R50, 0xffff, RZ, 0xc0, !PT ;  /* 0x0000ffff32247812 */ /* 0x004fc800078ec0ff */
[----:B0-----:R-:W-:Y:S02]  /*1094c0*/  PRMT R14, R36, 0x3340, R0 ;  /* 0x00003340240e7816 */ /* 0x001fe40000000000 */
[----:B---3--:R-:W-:-:S04]  /*1094d0*/  LOP3.LUT R25, R45, 0xffff, RZ, 0xc0, !PT ;  /* 0x0000ffff2d197812 */ /* 0x008fc800078ec0ff */
[----:B------:R-:W-:-:S04]  /*1094e0*/  PRMT R24, R28, 0x3340, R25 ;  /* 0x000033401c187816 */ /* 0x000fc80000000019 */
[----:B------:R-:W-:-:S05]  /*1094f0*/  PRMT R14, R24, 0x5410, R14 ;  /* 0x00005410180e7816 */ /* 0x000fca000000000e */
[----:B------:R0:W-:Y:S04]  /*109500*/  STL [R1+0x4eb4], R14 ;  /* 0x004eb40e01007387 */ /* 0x0001e80000100800 */
[----:B------:R-:W2:Y:S04]  /*109510*/  LDL.LU R50, [R1+0x6d8] ;  /* 0x0006d80001327983 */ /* 0x000ea80000300800 */
[----:B------:R-:W3:Y:S01]  /*109520*/  LDL.LU R45, [R1+0x3f8] ;  /* 0x0003f800012d7983 */ /* 0x000ee20000300800 */
[----:B------:R-:W-:Y:S02]  /*109530*/  SHF.R.U32.HI R24, RZ, 0x8, R28 ;  /* 0x00000008ff187819 */ /* 0x000fe4000001161c */
[----:B0-----:R-:W-:-:S02]  /*109540*/  SHF.R.U32.HI R14, RZ, 0x8, R25 ;  /* 0x00000008ff0e7819 */ /* 0x001fc40000011619 */
[----:B------:R-:W-:Y:S02]  /*109550*/  IADD3 R56, P0, R12, R8, RZ ;  /* 0x000000080c387210 */ /* 0x000fe40007f1e0ff */
[----:B------:R-:W-:Y:S02]  /*109560*/  LOP3.LUT R24, R24, 0xffff, RZ, 0xc0, !PT ;  /* 0x0000ffff18187812 */ /* 0x000fe400078ec0ff */
[----:B------:R-:W-:Y:S01]  /*109570*/  LOP3.LUT R14, R14, 0xffff, RZ, 0xc0, !PT ;  /* 0x0000ffff0e0e7812 */ /* 0x000fe200078ec0ff */
[----:B------:R-:W-:-:S03]  /*109580*/  IMAD.X R57, R13, 0x1, R10, P0 ;  /* 0x000000010d397824 */ /* 0x000fc600000e060a */
[----:B------:R-:W-:Y:S02]  /*109590*/  PRMT R14, R24, 0x3340, R14 ;  /* 0x00003340180e7816 */ /* 0x000fe4000000000e */
[----:B------:R-:W-:Y:S01]  /*1095a0*/  STL.64 [R1+0xf90], R56 ;  /* 0x000f903801007387 */ /* 0x000fe20000100a00 */
[----:B----4-:R-:W-:-:S03]  /*1095b0*/  LOP3.LUT R28, R59, 0xffff, RZ, 0xc0, !PT ;  /* 0x0000ffff3b1c7812 */ /* 0x010fc600078ec0ff */
[----:B------:R0:W-:Y:S01]  /*1095c0*/  STL [R1+0x570], R14 ;  /* 0x0005700e01007387 */ /* 0x0001e20000100800 */
[----:B------:R-:W-:Y:S02]  /*1095d0*/  LOP3.LUT R29, R29, 0xffff, RZ, 0xc0, !PT ;  /* 0x0000ffff1d1d7812 */ /* 0x000fe400078ec0ff */
[----:B------:R-:W-:Y:S02]  /*1095e0*/  LOP3.LUT R25, R43, 0xffff, RZ, 0xc0, !PT ;  /* 0x0000ffff2b197812 */ /* 0x000fe400078ec0ff */
        /* <DEDUP_REMOVED lines=10> */
[----:B------:R-:W-:Y:S02]  /*109690*/  SHF.R.U32.HI R25, RZ, 0x8, R29 ;  /* 0x00000008ff197819 */ /* 0x000fe4000001161d */
[----:B------:R-:W-:Y:S02]  /*1096a0*/  PRMT R13, R14, 0x3340, R13 ;  /* 0x000033400e0d7816 */ /* 0x000fe4000000000d */
[----:B------:R-:W-:Y:S02]  /*1096b0*/  SHF.R.U32.HI R29, RZ, 0x8, R36 ;  /* 0x00000008ff1d7819 */ /* 0x000fe40000011624 */
[----:B------:R-:W-:Y:S02]  /*1096c0*/  LOP3.LUT R36, R32, 0xffff, RZ, 0xc0, !PT ;  /* 0x0000ffff20247812 */ /* 0x000fe400078ec0ff */
[----:B------:R-:W-:-:S02]  /*1096d0*/  LOP3.LUT R33, R33, 0xffff, RZ, 0xc0, !PT ;  /* 0x0000ffff21217812 */ /* 0x000fc400078ec0ff */
[----:B------:R-:W-:Y:S01]  /*1096e0*/  LOP3.LUT R32, R49, 0xffff, RZ, 0xc0, !PT ;  /* 0x0000ffff31207812 */ /* 0x000fe200078ec0ff */
[----:B------:R-:W-:Y:S03]  /*1096f0*/  STL.64 [R1+0xf88], R56 ;  /* 0x000f883801007387 */ /* 0x000fe60000100a00 */
[----:B------:R-:W-:Y:S01]  /*109700*/  PRMT R14, R33, 0x3340, R32 ;  /* 0x00003340210e7816 */ /* 0x000fe20000000020 */
[----:B------:R0:W-:Y:S02]  /*109710*/  STL [R1+0x564], R13 ;  /* 0x0005640d01007387 */ /* 0x0001e40000100800 */
[----:B0-----:R-:W-:-:S04]  /*109720*/  PRMT R13, R36, 0x3340, R0 ;  /* 0x00003340240d7816 */ /* 0x001fc80000000000 */
[----:B------:R-:W-:-:S05]  /*109730*/  PRMT R13, R14, 0x5410, R13 ;  /* 0x000054100e0d7816 */ /* 0x000fca000000000d */
[----:B------:R0:W-:Y:S04]  /*109740*/  STL [R1+0x4eac], R13 ;  /* 0x004eac0d01007387 */ /* 0x0001e80000100800 */
[----:B------:R-:W4:Y:S01]  /*109750*/  LDL.LU R43, [R1+0x4ee0] ;  /* 0x004ee000012b7983 */ /* 0x000f220000300800 */
[----:B------:R-:W-:Y:S01]  /*109760*/  LOP3.LUT R37, R37, 0xffff, RZ, 0xc0, !PT ;  /* 0x0000ffff25257812 */ /* 0x000fe200078ec0ff */
[----:B------:R-:W-:Y:S01]  /*109770*/  VIADD R12, R12, UR6 ;  /* 0x000000060c0c7c36 */ /* 0x000fe20008000000 */
[----:B------:R-:W-:Y:S01]  /*109780*/  SHF.R.U32.HI R58, RZ, 0x8, R33 ;  /* 0x00000008ff3a7819 */ /* 0x000fe20000011621 */
[----:B------:R-:W-:Y:S01]  /*109790*/  ULDC UR6, c[0x0][0x248] ;  /* 0x0000920000067ab9 */ /* 0x000fe20000000800 */
[----:B0-----:R-:W-:Y:S02]  /*1097a0*/  PRMT R13, R37, 0x3340, R0 ;  /* 0x00003340250d7816 */ /* 0x001fe40000000000 */
[----:B------:R-:W-:-:S02]  /*1097b0*/  IADD3 R56, P0, R12, R4, RZ ;  /* 0x000000040c387210 */ /* 0x000fc40007f1e0ff */
[----:B---3--:R-:W-:Y:S02]  /*1097c0*/  LOP3.LUT R24, R45, 0xffff, RZ, 0xc0, !PT ;  /* 0x0000ffff2d187812 */ /* 0x008fe400078ec0ff */
[----:B------:R-:W3:Y:S04]  /*1097d0*/  LDL.LU R45, [R1+0x200] ;  /* 0x00020000012d7983 */ /* 0x000ee80000300800 */
[----:B------:R-:W3:Y:S01]  /*1097e0*/  LDL.LU R49, [R1+0x574] ;  /* 0x0005740001317983 */ /* 0x000ee20000300800 */
[----:B--2---:R-:W-:-:S04]  /*1097f0*/  LOP3.LUT R28, R50, 0xffff, RZ, 0xc0, !PT ;  /* 0x0000ffff321c7812 */ /* 0x004fc800078ec0ff */
[----:B------:R-:W-:-:S04]  /*109800*/  PRMT R14, R28, 0x3340, R24 ;  /* 0x000033401c0e7816 */ /* 0x000fc80000000018 */
[----:B------:R-:W-:Y:S02]  /*109810*/  PRMT R14, R14, 0x5410, R13 ;  /* 0x000054100e0e7816 */ /* 0x000fe4000000000d */
[----:B------:R-:W-:-:S05]  /*109820*/  SHF.R.S32.HI R13, RZ, 0x1f, R12 ;  /* 0x0000001fff0d7819 */ /* 0x000fca000001140c */
[----:B------:R-:W-:Y:S01]  /*109830*/  IMAD.X R57, R13, 0x1, R5, P0 ;  /* 0x000000010d397824 */ /* 0x000fe200000e0605 */
[----:B------:R-:W-:Y:S04]  /*109840*/  STL [R1+0x4ea8], R14 ;  /* 0x004ea80e01007387 */ /* 0x000fe80000100800 */
[----:B------:R0:W-:Y:S04]  /*109850*/  STL.64 [R1+0xf78], R56 ;  /* 0x000f783801007387 */ /* 0x0001e80000100a00 */
[----:B------:R-:W2:Y:S01]  /*109860*/  LDL.LU R33, [R1+0x4ee4] ;  /* 0x004ee40001217983 */ /* 0x000ea20000300800 */
[----:B0-----:R-:W-:-:S03]  /*109870*/  SHF.R.U32.HI R57, RZ, 0x8, R32 ;  /* 0x00000008ff397819 */ /* 0x001fc60000011620 */
[----:B------:R-:W2:Y:S04]  /*109880*/  LDL.LU R32, [R1+0x1fc] ;  /* 0x0001fc0001207983 */ /* 0x000ea80000300800 */
[----:B------:R-:W2:Y:S01]  /*109890*/  LDL.LU R50, [R1+0x578] ;  /* 0x0005780001327983 */ /* 0x000ea20000300800 */
[----:B------:R-:W-:Y:S02]  /*1098a0*/  SHF.R.U32.HI R28, RZ, 0x8, R28 ;  /* 0x00000008ff1c7819 */ /* 0x000fe4000001161c */
[----:B------:R-:W-:Y:S02]  /*1098b0*/  SHF.R.U32.HI R14, RZ, 0x8, R24 ;  /* 0x00000008ff0e7819 */ /* 0x000fe40000011618 */
[----:B------:R-:W-:Y:S02]  /*1098c0*/  LOP3.LUT R56, R28, 0xffff, RZ, 0xc0, !PT ;  /* 0x0000ffff1c387812 */ /* 0x000fe400078ec0ff */
[----:B------:R-:W-:-:S02]  /*1098d0*/  LOP3.LUT R14, R14, 0xffff, RZ, 0xc0, !PT ;  /* 0x0000ffff0e0e7812 */ /* 0x000fc400078ec0ff */
[----:B------:R-:W-:Y:S02]  /*1098e0*/  LOP3.LUT R28, R58, 0xffff, RZ, 0xc0, !PT ;  /* 0x0000ffff3a1c7812 */ /* 0x000fe400078ec0ff */
[----:B------:R-:W-:Y:S02]  /*1098f0*/  LOP3.LUT R24, R57, 0xffff, RZ, 0xc0, !PT ;  /* 0x0000ffff39187812 */ /* 0x000fe400078ec0ff */
[----:B------:R-:W-:Y:S02]  /*109900*/  PRMT R14, R56, 0x3340, R14 ;  /* 0x00003340380e7816 */ /* 0x000fe4000000000e */
[----:B------:R-:W-:Y:S02]  /*109910*/  IADD3 R56, P0, R12, R6, RZ ;  /* 0x000000060c387210 */ /* 0x000fe40007f1e0ff */
[----:B------:R-:W-:-:S03]  /*109920*/  PRMT R24, R28, 0x3340, R24 ;  /* 0x000033401c187816 */ /* 0x000fc60000000018 */
[----:B------:R-:W-:Y:S02]  /*109930*/  IMAD.X R57, R13, 0x1, R7, P0 ;  /* 0x000000010d397824 */ /* 0x000fe400000e0607 */
[----:B------:R0:W-:Y:S04]  /*109940*/  STL [R1+0x520], R24 ;  /* 0x0005201801007387 */ /* 0x0001e80000100800 */
[----:B------:R-:W-:Y:S04]  /*109950*/  STL [R1+0x518], R14 ;  /* 0x0005180e01007387 */ /* 0x000fe80000100800 */
[----:B------:R3:W-:Y:S01]  /*109960*/  STL.64 [R1+0xf80], R56 ;  /* 0x000f803801007387 */ /* 0x0007e20000100a00 */
[----:B0-----:R-:W-:-:S02]  /*109970*/  SHF.R.U32.HI R24, RZ, 0x8, R36 ;  /* 0x00000008ff187819 */ /* 0x001fc40000011624 */
[----:B----4-:R-:W-:Y:S02]  /*109980*/  LOP3.LUT R43, R43, 0xffff, RZ, 0xc0, !PT ;  /* 0x0000ffff2b2b7812 */ /* 0x010fe400078ec0ff */
[----:B------:R-:W-:Y:S02]  /*109990*/  SHF.R.U32.HI R28, RZ, 0x8, R37 ;  /* 0x00000008ff1c7819 */ /* 0x000fe40000011625 */
[----:B---3--:R-:W-:Y:S02]  /*1099a0*/  LOP3.LUT R56, R49, 0xffff, RZ, 0xc0, !PT ;  /* 0x0000ffff31387812 */ /* 0x008fe400078ec0ff */
[----:B------:R-:W3:Y:S01]  /*1099b0*/  LDL.LU R49, [R1+0x71c] ;  /* 0x00071c0001317983 */ /* 0x000ee20000300800 */
[----:B------:R-:W-:-:S03]  /*1099c0*/  LOP3.LUT R45, R45, 0xffff, RZ, 0xc0, !PT ;  /* 0x0000ffff2d2d7812 */ /* 0x000fc600078ec0ff */
[----:B------:R-:W4:Y:S01]  /*1099d0*/  LDL.LU R59, [R1+0x408] ;  /* 0x00040800013b7983 */ /* 0x000f220000300800 */
[----:B------:R-:W-:Y:S02]  /*1099e0*/  PRMT R14, R45, 0x3340, R0 ;  /* 0x000033402d0e7816 */ /* 0x000fe40000000000 */
        /* <DEDUP_REMOVED lines=9> */
[----:B--2---:R-:W-:Y:S02]  /*109a80*/  LOP3.LUT R33, R33, 0xffff, RZ, 0xc0, !PT ;  /* 0x0000ffff21217812 */ /* 0x004fe400078ec0ff */
[----:B------:R-:W-:Y:S01]  /*109a90*/  PRMT R14, R43, 0x3340, R14 ;  /* 0x000033402b0e7816 */ /* 0x000fe2000000000e */
[----:B------:R0:W-:Y:S01]  /*109aa0*/  STL.64 [R1+0xf70], R36 ;  /* 0x000f702401007387 */ /* 0x0001e20000100a00 */
[----:B------:R-:W-:Y:S02]  /*109ab0*/  LOP3.LUT R32, R32, 0xffff, RZ, 0xc0, !PT ;  /* 0x0000ffff20207812 */ /* 0x000fe400078ec0ff */
[----:B------:R-:W-:Y:S02]  /*109ac0*/  LOP3.LUT R43, R50, 0xffff, RZ, 0xc0, !PT ;  /* 0x0000ffff322b7812 */ /* 0x000fe400078ec0ff */
[----:B------:R-:W-:-:S02]  /*109ad0*/  IADD3 R56, P0, R12, R9, RZ ;  /* 0x000000090c387210 */ /* 0x000fc40007f1e0ff */
[----:B------:R-:W-:Y:S01]  /*109ae0*/  PRMT R50, R33, 0x3340, R43 ;  /* 0x0000334021327816 */ /* 0x000fe2000000002b */
[----:B0-----:R-:W2:Y:S04]  /*109af0*/  LDL.LU.64 R36, [R1+0x59d0] ;  /* 0x0059d00001247983 */ /* 0x001ea80000300a00 */
[----:B------:R0:W-:Y:S01]  /*109b00*/  STL [R1+0x568], R14 ;  /* 0x0005680e01007387 */ /* 0x0001e20000100800 */
[----:B------:R-:W-:Y:S01]  /*109b10*/  IMAD.X R57, R13, 0x1, R11, P0 ;  /* 0x000000010d397824 */ /* 0x000fe200000e060b */
[----:B0-----:R-:W-:-:S04]  /*109b20*/  PRMT R14, R32, 0x3340, R0 ;  /* 0x00003340200e7816 */ /* 0x001fc80000000000 */
[----:B------:R-:W-:-:S05]  /*109b30*/  PRMT R14, R50, 0x5410, R14 ;  /* 0x00005410320e7816 */ /* 0x000fca000000000e */
[----:B------:R0:W-:Y:S04]  /*109b40*/  STL [R1+0x4ea0], R14 ;  /* 0x004ea00e01007387 */ /* 0x0001e80000100800 */
[----:B------:R1:W-:Y:S04]  /*109b50*/  STL.64 [R1+0xf68], R56 ;  /* 0x000f683801007387 */ /* 0x0003e80000100a00 */
[----:B------:R-:W2:Y:S01]  /*109b60*/  LDL.LU R50, [R1+0x734] ;  /* 0x0007340001327983 */ /* 0x000ea20000300800 */
[----:B------:R-:W-:Y:S02]  /*109b70*/  SHF.R.U32.HI R13, RZ, 0x8, R45 ;  /* 0x00000008ff0d7819 */ /* 0x000fe4000001162d */
[----:B------:R-:W-:Y:S01]  /*109b80*/  SHF.R.U32.HI R33, RZ, 0x8, R33 ;  /* 0x00000008ff217819 */ /* 0x000fe20000011621 */
[----:B------:R-:W2:Y:S01]  /*109b90*/  LDL.LU R45, [R1+0x40c] ;  /* 0x00040c00012d7983 */ /* 0x000ea20000300800 */
[----:B0-----:R-:W-:-:S02]  /*109ba0*/  SHF.R.U32.HI R14, RZ, 0x8, R43 ;  /* 0x00000008ff0e7819 */ /* 0x001fc4000001162b */
[----:B------:R-:W-:Y:S01]  /*109bb0*/  LOP3.LUT R13, R13, 0xffff, RZ, 0xc0, !PT ;  /* 0x0000ffff0d0d7812 */ /* 0x000fe200078ec0ff */
[----:B------:R-:W2:Y:S01]  /*109bc0*/  LDL.LU R43, [R1+0x4ee8] ;  /* 0x004ee800012b7983 */ /* 0x000ea20000300800 */
[----:B------:R-:W-:Y:S02]  /*109bd0*/  LOP3.LUT R33, R33, 0xffff, RZ, 0xc0, !PT ;  /* 0x0000ffff21217812 */ /* 0x000fe400078ec0ff */
[----:B------:R-:W-:Y:S02]  /*109be0*/  LOP3.LUT R14, R14, 0xffff, RZ, 0xc0, !PT ;  /* 0x0000ffff0e0e7812 */ /* 0x000fe400078ec0ff */
[----:B-1----:R-:W-:Y:S02]  /*109bf0*/  PRMT R56, R13, 0x3340, R0 ;  /* 0x000033400d387816 */ /* 0x002fe40000000000 */
[----:B------:R-:W-:-:S03]  /*109c00*/  PRMT R13, R33, 0x3340, R14 ;  /* 0x00003340210d7816 */ /* 0x000fc6000000000e */
[----:B------:R4:W-:Y:S04]  /*109c10*/  STL [R1+0x44], R56 ;  /* 0x0000443801007387 */ /* 0x0009e80000100800 */
[----:B------:R-:W2:Y:S04]  /*109c20*/  LDL.LU R33, [R1+0x208] ;  /* 0x0002080001217983 */ /* 0x000ea80000300800 */
[----:B------:R0:W-:Y:S01]  /*109c30*/  STL [R1+0x1df8], R13 ;  /* 0x001df80d01007387 */ /* 0x0001e20000100800 */
[----:B------:R-:W-:Y:S01]  /*109c40*/  VIADD R12, R12, UR6 ;  /* 0x000000060c0c7c36 */ /* 0x000fe20008000000 */
[----:B------:R-:W-:Y:S01]  /*109c50*/  SHF.R.U32.HI R32, RZ, 0x8, R32 ;  /* 0x00000008ff207819 */ /* 0x000fe20000011620 */
[----:B------:R-:W-:-:S03]  /*109c60*/  ULDC UR6, c[0x0][0x248] ;  /* 0x0000920000067ab9 */ /* 0x000fc60000000800 */
[----:B------:R-:W-:Y:S02]  /*109c70*/  LOP3.LUT R32, R32, 0xffff, RZ, 0xc0, !PT ;  /* 0x0000ffff20207812 */ /* 0x000fe400078ec0ff */
[----:B---3--:R-:W-:Y:S02]  /*109c80*/  LOP3.LUT R57, R49, 0xffff, RZ, 0xc0, !PT ;  /* 0x0000ffff31397812 */ /* 0x008fe400078ec0ff */
[----:B------:R-:W-:Y:S02]  /*109c90*/  LOP3.LUT R49, R41, 0xffff, RZ, 0xc0, !PT ;  /* 0x0000ffff29317812 */ /* 0x000fe400078ec0ff */
[----:B------:R-:W3:Y:S01]  /*109ca0*/  LDL.LU R41, [R1+0x5bc] ;  /* 0x0005bc0001297983 */ /* 0x000ee20000300800 */
[----:B----4-:R-:W-:Y:S02]  /*109cb0*/  LOP3.LUT R56, R59, 0xffff, RZ, 0xc0, !PT ;  /* 0x0000ffff3b387812 */ /* 0x010fe400078ec0ff */
        /* <DEDUP_REMOVED lines=8> */
[----:B------:R-:W-:Y:S01]  /*109d40*/  STL [R1+0x4e9c], R58 ;  /* 0x004e9c3a01007387 */ /* 0x000fe20000100800 */
[----:B------:R-:W-:-:S03]  /*109d50*/  SHF.R.S32.HI R13, RZ, 0x1f, R12 ;  /* 0x0000001fff0d7819 */ /* 0x000fc6000001140c */
[----:B------:R0:W-:Y:S01]  /*109d60*/  STL [R1+0x56c], R14 ;  /* 0x00056c0e01007387 */ /* 0x0001e20000100800 */
[----:B------:R-:W-:Y:S02]  /*109d70*/  IADD3 R56, P0, R12, R4, RZ ;  /* 0x000000040c387210 */ /* 0x000fe40007f1e0ff */
[----:B0-----:R-:W-:-:S03]  /*109d80*/  SHF.R.U32.HI R14, RZ, 0x8, R49 ;  /* 0x00000008ff0e7819 */ /* 0x001fc60000011631 */
[----:B------:R-:W-:Y:S01]  /*109d90*/  IMAD.X R57, R13, 0x1, R5, P0 ;  /* 0x000000010d397824 */ /* 0x000fe200000e0605 */
[----:B------:R-:W-:Y:S02]  /*109da0*/  LOP3.LUT R14, R14, 0xffff, RZ, 0xc0, !PT ;  /* 0x0000ffff0e0e7812 */ /* 0x000fe400078ec0ff */
[--C-:B------:R-:W-:Y:S02]  /*109db0*/  PRMT R49, R32, 0x3340, R0.reuse ;  /* 0x0000334020317816 */ /* 0x100fe40000000000 */
[----:B------:R-:W-:Y:S01]  /*109dc0*/  PRMT R14, R14, 0x3340, R0 ;  /* 0x000033400e0e7816 */ /* 0x000fe20000000000 */
[----:B------:R-:W-:Y:S04]  /*109dd0*/  STL.64 [R1+0xf60], R56 ;  /* 0x000f603801007387 */ /* 0x000fe80000100a00 */
[----:B------:R0:W-:Y:S04]  /*109de0*/  STL [R1+0x4c], R14 ;  /* 0x00004c0e01007387 */ /* 0x0001e80000100800 */
[----:B------:R1:W-:Y:S01]  /*109df0*/  STL [R1+0x48], R49 ;  /* 0x0000483101007387 */ /* 0x0003e20000100800 */
[----:B--2---:R-:W-:-:S03]  /*109e00*/  LOP3.LUT R32, R50, 0xffff, RZ, 0xc0, !PT ;  /* 0x0000ffff32207812 */ /* 0x004fc600078ec0ff */
[----:B------:R-:W2:Y:S01]  /*109e10*/  LDL.LU R50, [R1+0x4eec] ;  /* 0x004eec0001327983 */ /* 0x000ea20000300800 */
[----:B0-----:R-:W-:Y:S02]  /*109e20*/  LOP3.LUT R14, R40, 0xffff, RZ, 0xc0, !PT ;  /* 0x0000ffff280e7812 */ /* 0x001fe400078ec0ff */
[----:B-1----:R-:W-:Y:S02]  /*109e30*/  LOP3.LUT R49, R45, 0xffff, RZ, 0xc0, !PT ;  /* 0x0000ffff2d317812 */ /* 0x002fe400078ec0ff */
[----:B------:R-:W4:Y:S01]  /*109e40*/  LDL.LU R45, [R1+0x210] ;  /* 0x00021000012d7983 */ /* 0x000f220000300800 */
[----:B------:R-:W-:-:S03]  /*109e50*/  LOP3.LUT R56, R43, 0xffff, RZ, 0xc0, !PT ;  /* 0x0000ffff2b387812 */ /* 0x000fc600078ec0ff */
[----:B------:R0:W-:Y:S01]  /*109e60*/  STL [R1+0x5580], R14 ;  /* 0x0055800e01007387 */ /* 0x0001e20000100800 */
[----:B------:R-:W-:-:S03]  /*109e70*/  PRMT R40, R32, 0x3340, R49 ;  /* 0x0000334020287816 */ /* 0x000fc60000000031 */
[----:B------:R-:W4:Y:S01]  /*109e80*/  LDL.LU R43, [R1+0x5d8] ;  /* 0x0005d800012b7983 */ /* 0x000f220000300800 */
[----:B0-----:R-:W-:Y:S02]  /*109e90*/  PRMT R14, R14, 0x3340, R0 ;  /* 0x000033400e0e7816 */ /* 0x001fe40000000000 */
[----:B------:R-:W-:Y:S02]  /*109ea0*/  LOP3.LUT R33, R33, 0xffff, RZ, 0xc0, !PT ;  /* 0x0000ffff21217812 */ /* 0x000fe400078ec0ff */
[----:B------:R-:W-:-:S04]  /*109eb0*/  SHF.R.U32.HI R57, RZ, 0x8, R32 ;  /* 0x00000008ff397819 */ /* 0x000fc80000011620 */
[----:B------:R-:W-:Y:S02]  /*109ec0*/  LOP3.LUT R57, R57, 0xffff, RZ, 0xc0, !PT ;  /* 0x0000ffff39397812 */ /* 0x000fe400078ec0ff */
[----:B---3--:R-:W-:Y:S02]  /*109ed0*/  LOP3.LUT R58, R41, 0xffff, RZ, 0xc0, !PT ;  /* 0x0000ffff293a7812 */ /* 0x008fe400078ec0ff */
[----:B------:R-:W-:Y:S02]  /*109ee0*/  PRMT R41, R40, 0x5410, R14 ;  /* 0x0000541028297816 */ /* 0x000fe4000000000e */
[----:B------:R-:W-:Y:S02]  /*109ef0*/  PRMT R14, R33, 0x3340, R0 ;  /* 0x00003340210e7816 */ /* 0x000fe40000000000 */
[----:B------:R-:W-:-:S04]  /*109f00*/  PRMT R40, R56, 0x3340, R58 ;  /* 0x0000334038287816 */ /* 0x000fc8000000003a */
[----:B------:R-:W-:Y:S02]  /*109f10*/  PRMT R14, R40, 0x5410, R14 ;  /* 0x00005410280e7816 */ /* 0x000fe4000000000e */
[----:B------:R-:W-:Y:S01]  /*109f20*/  IADD3 R40, P0, R12, R6, RZ ;  /* 0x000000060c287210 */ /* 0x000fe20007f1e0ff */
[----:B------:R0:W-:Y:S04]  /*109f30*/  STL [R1+0x4e98], R41 ;  /* 0x004e982901007387 */ /* 0x0001e80000100800 */
[----:B------:R1:W-:Y:S01]  /*109f40*/  STL [R1+0x4e94], R14 ;  /* 0x004e940e01007387 */ /* 0x0003e20000100800 */
[----:B0-----:R-:W-:-:S05]  /*109f50*/  IMAD.X R41, R13, 0x1, R7, P0 ;  /* 0x000000010d297824 */ /* 0x001fca00000e0607 */
[----:B------:R0:W-:Y:S01]  /*109f60*/  STL.64 [R1+0xf50], R40 ;  /* 0x000f502801007387 */ /* 0x0001e20000100a00 */
[----:B-1----:R-:W-:-:S03]  /*109f70*/  SHF.R.U32.HI R14, RZ, 0x8, R49 ;  /* 0x00000008ff0e7819 */ /* 0x002fc60000011631 */
[----:B0-----:R-:W3:Y:S04]  /*109f80*/  LDL.LU.64 R40, [R1+0x59c8] ;  /* 0x0059c80001287983 */ /* 0x001ee80000300a00 */
[----:B------:R-:W3:Y:S04]  /*109f90*/  LDL.LU R32, [R1+0x758] ;  /* 0x0007580001207983 */ /* 0x000ee80000300800 */
[----:B------:R-:W3:Y:S01]  /*109fa0*/  LDL.LU R49, [R1+0x41c] ;  /* 0x00041c0001317983 */ /* 0x000ee20000300800 */
[----:B------:R-:W-:Y:S02]  /*109fb0*/  SHF.R.U32.HI R56, RZ, 0x8, R56 ;  /* 0x00000008ff387819 */ /* 0x000fe40000011638 */
[----:B------:R-:W-:-:S02]  /*109fc0*/  SHF.R.U32.HI R59, RZ, 0x8, R58 ;  /* 0x00000008ff3b7819 */ /* 0x000fc4000001163a */
[----:B------:R-:W-:Y:S02]  /*109fd0*/  LOP3.LUT R58, R14, 0xffff, RZ, 0xc0, !PT ;  /* 0x0000ffff0e3a7812 */ /* 0x000fe400078ec0ff */
        /* <DEDUP_REMOVED lines=9> */
[----:B------:R-:W-:-:S04]  /*10a070*/  LOP3.LUT R14, R14, 0xffff, RZ, 0xc0, !PT ;  /* 0x0000ffff0e0e7812 */ /* 0x000fc800078ec0ff */
[----:B------:R-:W-:Y:S01]  /*10a080*/  PRMT R14, R14, 0x3340, R0 ;  /* 0x000033400e0e7816 */ /* 0x000fe20000000000 */
[----:B------:R2:W-:Y:S04]  /*10a090*/  STL.64 [R1+0xf58], R56 ;  /* 0x000f583801007387 */ /* 0x0005e80000100a00 */
[----:B------:R0:W-:Y:S01]  /*10a0a0*/  STL [R1+0x250], R14 ;  /* 0x0002500e01007387 */ /* 0x0001e20000100800 */
[----:B--2---:R-:W-:-:S03]  /*10a0b0*/  LOP3.LUT R56, R50, 0xffff, RZ, 0xc0, !PT ;  /* 0x0000ffff32387812 */ /* 0x004fc600078ec0ff */
[----:B------:R-:W2:Y:S01]  /*10a0c0*/  LDL.LU R50, [R1+0x778] ;  /* 0x0007780001327983 */ /* 0x000ea20000300800 */
[----:B----4-:R-:W-:Y:S02]  /*10a0d0*/  LOP3.LUT R33, R45, 0xffff, RZ, 0xc0, !PT ;  /* 0x0000ffff2d217812 */ /* 0x010fe400078ec0ff */
[----:B------:R-:W-:Y:S01]  /*10a0e0*/  LOP3.LUT R43, R43, 0xffff, RZ, 0xc0, !PT ;  /* 0x0000ffff2b2b7812 */ /* 0x000fe200078ec0ff */
        /* <DEDUP_REMOVED lines=12> */
[----:B------:R-:W-:Y:S01]  /*10a1b0*/  PRMT R13, R14, 0x3340, R13 ;  /* 0x000033400e0d7816 */ /* 0x000fe2000000000d */
[----:B------:R-:W-:Y:S04]  /*10a1c0*/  STL.64 [R1+0xf48], R58 ;  /* 0x000f483a01007387 */ /* 0x000fe80000100a00 */
[----:B------:R0:W-:Y:S02]  /*10a1d0*/  STL [R1+0x1dfc], R13 ;  /* 0x001dfc0d01007387 */ /* 0x0001e40000100800 */
[----:B0-----:R-:W-:-:S02]  /*10a1e0*/  PRMT R13, R56, 0x3340, R0 ;  /* 0x00003340380d7816 */ /* 0x001fc40000000000 */
[----:B---3--:R-:W-:Y:S02]  /*10a1f0*/  LOP3.LUT R32, R32, 0xffff, RZ, 0xc0, !PT ;  /* 0x0000ffff20207812 */ /* 0x008fe400078ec0ff */
[----:B------:R-:W-:-:S04]  /*10a200*/  LOP3.LUT R43, R49, 0xffff, RZ, 0xc0, !PT ;  /* 0x0000ffff312b7812 */ /* 0x000fc800078ec0ff */
[----:B------:R-:W-:-:S04]  /*10a210*/  PRMT R14, R32, 0x3340, R43 ;  /* 0x00003340200e7816 */ /* 0x000fc8000000002b */
[----:B------:R-:W-:Y:S02]  /*10a220*/  PRMT R14, R14, 0x5410, R13 ;  /* 0x000054100e0e7816 */ /* 0x000fe4000000000d */
[----:B------:R-:W-:Y:S02]  /*10a230*/  SHF.R.U32.HI R42, RZ, 0x8, R32 ;  /* 0x00000008ff2a7819 */ /* 0x000fe40000011620 */
[----:B------:R-:W-:Y:S01]  /*10a240*/  SHF.R.U32.HI R13, RZ, 0x8, R33 ;  /* 0x00000008ff0d7819 */ /* 0x000fe20000011621 */
[----:B------:R0:W-:Y:S04]  /*10a250*/  STL [R1+0x4e8c], R14 ;  /* 0x004e8c0e01007387 */ /* 0x0001e80000100800 */
[----:B------:R-:W3:Y:S04]  /*10a260*/  LDL.LU R32, [R1+0x4ef0] ;  /* 0x004ef00001207983 */ /* 0x000ee80000300800 */
[----:B------:R-:W3:Y:S04]  /*10a270*/  LDL.LU R33, [R1+0x218] ;  /* 0x0002180001217983 */ /* 0x000ee80000300800 */
[----:B------:R-:W3:Y:S01]  /*10a280*/  LDL.LU R49, [R1+0x610] ;  /* 0x0006100001317983 */ /* 0x000ee20000300800 */
[----:B0-----:R-:W-:-:S02]  /*10a290*/  SHF.R.U32.HI R14, RZ, 0x8, R43 ;  /* 0x00000008ff0e7819 */ /* 0x001fc4000001162b */
[----:B------:R-:W-:Y:S02]  /*10a2a0*/  LOP3.LUT R13, R13, 0xffff, RZ, 0xc0, !PT ;  /* 0x0000ffff0d0d7812 */ /* 0x000fe400078ec0ff */
[----:B------:R-:W-:Y:S02]  /*10a2b0*/  LOP3.LUT R42, R42, 0xffff, RZ, 0xc0, !PT ;  /* 0x0000ffff2a2a7812 */ /* 0x000fe400078ec0ff */
[----:B------:R-:W-:Y:S02]  /*10a2c0*/  LOP3.LUT R14, R14, 0xffff, RZ, 0xc0, !PT ;  /* 0x0000ffff0e0e7812 */ /* 0x000fe400078ec0ff */
[----:B------:R-:W-:Y:S02]  /*10a2d0*/  PRMT R43, R13, 0x3340, R0 ;  /* 0x000033400d2b7816 */ /* 0x000fe40000000000 */
[----:B------:R-:W-:Y:S02]  /*10a2e0*/  PRMT R14, R42, 0x3340, R14 ;  /* 0x000033402a0e7816 */ /* 0x000fe4000000000e */
[----:B------:R-:W-:Y:S01]  /*10a2f0*/  LOP3.LUT R13, R34, 0xffff, RZ, 0xc0, !PT ;  /* 0x0000ffff220d7812 */ /* 0x000fe200078ec0ff */
[----:B------:R4:W-:Y:S04]  /*10a300*/  STL [R1+0x24c], R43 ;  /* 0x00024c2b01007387 */ /* 0x0009e80000100800 */
[----:B------:R-:W-:Y:S04]  /*10a310*/  STL [R1+0x86c], R14 ;  /* 0x00086c0e01007387 */ /* 0x000fe80000100800 */
[----:B------:R0:W-:Y:S04]  /*10a320*/  STL [R1+0x4ee4], R13 ;  /* 0x004ee40d01007387 */ /* 0x0001e80000100800 */
[----:B------:R-:W3:Y:S01]  /*10a330*/  LDL.LU R34, [R1+0x4ef4] ;  /* 0x004ef40001227983 */ /* 0x000ee20000300800 */
[----:B--2---:R-:W-:-:S03]  /*10a340*/  LOP3.LUT R42, R50, 0xffff, RZ, 0xc0, !PT ;  /* 0x0000ffff322a7812 */ /* 0x004fc600078ec0ff */
[----:B------:R-:W2:Y:S01]  /*10a350*/  LDL.LU R50, [R1+0x21c] ;  /* 0x00021c0001327983 */ /* 0x000ea20000300800 */
[----:B----4-:R-:W-:Y:S02]  /*10a360*/  LOP3.LUT R43, R45, 0xffff, RZ, 0xc0, !PT ;  /* 0x0000ffff2d2b7812 */ /* 0x010fe400078ec0ff */
[----:B0-----:R-:W-:Y:S02]  /*10a370*/  PRMT R13, R13, 0x3340, R0 ;  /* 0x000033400d0d7816 */ /* 0x001fe40000000000 */
[----:B------:R-:W-:-:S04]  /*10a380*/  PRMT R14, R42, 0x3340, R43 ;  /* 0x000033402a0e7816 */ /* 0x000fc8000000002b */
[----:B------:R-:W-:Y:S01]  /*10a390*/  PRMT R13, R14, 0x5410, R13 ;  /* 0x000054100e0d7816 */ /* 0x000fe2000000000d */
[----:B------:R-:W-:Y:S01]  /*10a3a0*/  VIADD R12, R12, UR6 ;  /* 0x000000060c0c7c36 */ /* 0x000fe20008000000 */
[----:B------:R-:W-:Y:S01]  /*10a3b0*/  SHF.R.U32.HI R14, RZ, 0x8, R56 ;  /* 0x00000008ff0e7819 */ /* 0x000fe20000011638 */
[----:B------:R-:W-:Y:S02]  /*10a3c0*/  ULDC UR6, c[0x0][0x248] ;  /* 0x0000920000067ab9 */ /* 0x000fe40000000800 */
[----:B------:R0:W-:Y:S04]  /*10a3d0*/  STL [R1+0x4e88], R13 ;  /* 0x004e880d01007387 */ /* 0x0001e80000100800 */
[----:B------:R-:W4:Y:S01]  /*10a3e0*/  LDL.LU R45, [R1+0x61c] ;  /* 0x00061c00012d7983 */ /* 0x000f220000300800 */
[----:B------:R-:W-:-:S02]  /*10a3f0*/  SHF.R.U32.HI R42, RZ, 0x8, R42 ;  /* 0x00000008ff2a7819 */ /* 0x000fc4000001162a */
[----:B------:R-:W-:Y:S02]  /*10a400*/  SHF.R.U32.HI R43, RZ, 0x8, R43 ;  /* 0x00000008ff2b7819 */ /* 0x000fe4000001162b */
[----:B------:R-:W-:Y:S02]  /*10a410*/  IADD3 R58, P0, R12, R4, RZ ;  /* 0x000000040c3a7210 */ /* 0x000fe40007f1e0ff */
[----:B0-----:R-:W-:Y:S02]  /*10a420*/  SHF.R.S32.HI R13, RZ, 0x1f, R12 ;  /* 0x0000001fff0d7819 */ /* 0x001fe4000001140c */
        /* <DEDUP_REMOVED lines=8> */
[----:B------:R1:W-:Y:S04]  /*10a4b0*/  STL [R1+0x1f5c], R14 ;  /* 0x001f5c0e01007387 */ /* 0x0003e80000100800 */
[----:B------:R-:W4:Y:S01]  /*10a4c0*/  LDL.LU R43, [R1+0x7b0] ;  /* 0x0007b000012b7983 */ /* 0x000f220000300800 */
[----:B0-----:R-:W-:-:S05]  /*10a4d0*/  IADD3 R56, P0, R12, R6, RZ ;  /* 0x000000060c387210 */ /* 0x001fca0007f1e0ff */
[----:B------:R-:W-:Y:S01]  /*10a4e0*/  IMAD.X R57, R13, 0x1, R7, P0 ;  /* 0x000000010d397824 */ /* 0x000fe200000e0607 */
[----:B---3--:R-:W-:Y:S02]  /*10a4f0*/  LOP3.LUT R32, R32, 0xffff, RZ, 0xc0, !PT ;  /* 0x0000ffff20207812 */ /* 0x008fe400078ec0ff */
[----:B------:R-:W-:Y:S02]  /*10a500*/  LOP3.LUT R42, R33, 0xffff, RZ, 0xc0, !PT ;  /* 0x0000ffff212a7812 */ /* 0x000fe400078ec0ff */
[----:B------:R-:W-:Y:S02]  /*10a510*/  LOP3.LUT R33, R49, 0xffff, RZ, 0xc0, !PT ;  /* 0x0000ffff31217812 */ /* 0x000fe400078ec0ff */
[----:B-1----:R-:W-:Y:S02]  /*10a520*/  PRMT R14, R42, 0x3340, R0 ;  /* 0x000033402a0e7816 */ /* 0x002fe40000000000 */
[----:B------:R-:W-:-:S04]  /*10a530*/  PRMT R49, R32, 0x3340, R33 ;  /* 0x0000334020317816 */ /* 0x000fc80000000021 */
[----:B------:R-:W-:Y:S02]  /*10a540*/  PRMT R14, R49, 0x5410, R14 ;  /* 0x00005410310e7816 */ /* 0x000fe4000000000e */
[----:B------:R-:W3:Y:S01]  /*10a550*/  LDL.LU R49, [R1+0x428] ;  /* 0x0004280001317983 */ /* 0x000ee20000300800 */
        /* <DEDUP_REMOVED lines=15> */
[----:B----4-:R-:W-:Y:S02]  /*10a650*/  LOP3.LUT R42, R45, 0xffff, RZ, 0xc0, !PT ;  /* 0x0000ffff2d2a7812 */ /* 0x010fe400078ec0ff */
[----:B0-----:R-:W-:Y:S02]  /*10a660*/  PRMT R14, R32, 0x3340, R0 ;  /* 0x00003340200e7816 */ /* 0x001fe40000000000 */
        /* <DEDUP_REMOVED lines=8> */
[----:B------:R-:W-:-:S03]  /*10a6f0*/  LOP3.LUT R38, R38, 0xffff, RZ, 0xc0, !PT ;  /* 0x0000ffff26267812 */ /* 0x000fc600078ec0ff */
[----:B------:R-:W4:Y:S01]  /*10a700*/  LDL.LU R45, [R1+0x654] ;  /* 0x00065400012d7983 */ /* 0x000f220000300800 */
[----:B0-----:R-:W-:-:S04]  /*10a710*/  SHF.R.U32.HI R14, RZ, 0x8, R42 ;  /* 0x00000008ff0e7819 */ /* 0x001fc8000001162a */
[----:B------:R-:W-:Y:S01]  /*10a720*/  LOP3.LUT R14, R14, 0xffff, RZ, 0xc0, !PT ;  /* 0x0000ffff0e0e7812 */ /* 0x000fe200078ec0ff */
[----:B------:R0:W-:Y:S03]  /*10a730*/  STL.64 [R1+0xf30], R56 ;  /* 0x000f303801007387 */ /* 0x0001e60000100a00 */
[----:B------:R-:W-:Y:S02]  /*10a740*/  PRMT R14, R33, 0x3340, R14 ;  /* 0x00003340210e7816 */ /* 0x000fe4000000000e */
[----:B------:R-:W4:Y:S04]  /*10a750*/  LDL.LU R33, [R1+0x7d4] ;  /* 0x0007d40001217983 */ /* 0x000f280000300800 */
[----:B------:R-:W4:Y:S01]  /*10a760*/  LDL.LU R59, [R1+0x42c] ;  /* 0x00042c00013b7983 */ /* 0x000f220000300800 */
[----:B0-----:R-:W-:-:S03]  /*10a770*/  LOP3.LUT R56, R43, 0xffff, RZ, 0xc0, !PT ;  /* 0x0000ffff2b387812 */ /* 0x001fc600078ec0ff */
[----:B------:R0:W-:Y:S02]  /*10a780*/  STL [R1+0x860], R14 ;  /* 0x0008600e01007387 */ /* 0x0001e40000100800 */
[----:B0-----:R-:W-:Y:S02]  /*10a790*/  PRMT R14, R38, 0x3340, R0 ;  /* 0x00003340260e7816 */ /* 0x001fe40000000000 */
[----:B---3--:R-:W-:-:S04]  /*10a7a0*/  LOP3.LUT R49, R49, 0xffff, RZ, 0xc0, !PT ;  /* 0x0000ffff31317812 */ /* 0x008fc800078ec0ff */
[----:B------:R-:W-:-:S04]  /*10a7b0*/  PRMT R42, R56, 0x3340, R49 ;  /* 0x00003340382a7816 */ /* 0x000fc80000000031 */
[----:B------:R-:W-:Y:S02]  /*10a7c0*/  PRMT R14, R42, 0x5410, R14 ;  /* 0x000054102a0e7816 */ /* 0x000fe4000000000e */
[----:B------:R-:W-:-:S03]  /*10a7d0*/  IADD3 R42, P0, R12, R9, RZ ;  /* 0x000000090c2a7210 */ /* 0x000fc60007f1e0ff */
[----:B------:R0:W-:Y:S02]  /*10a7e0*/  STL [R1+0x4e78], R14 ;  /* 0x004e780e01007387 */ /* 0x0001e40000100800 */
[----:B------:R-:W-:Y:S01]  /*10a7f0*/  IMAD.X R43, R13, 0x1, R11, P0 ;  /* 0x000000010d2b7824 */ /* 0x000fe200000e060b */
[----:B------:R-:W-:Y:S02]  /*10a800*/  SHF.R.U32.HI R13, RZ, 0x8, R49 ;  /* 0x00000008ff0d7819 */ /* 0x000fe40000011631 */
[----:B0-----:R-:W-:Y:S02]  /*10a810*/  SHF.R.U32.HI R14, RZ, 0x8, R56 ;  /* 0x00000008ff0e7819 */ /* 0x001fe40000011638 */
[----:B------:R-:W-:Y:S02]  /*10a820*/  LOP3.LUT R13, R13, 0xffff, RZ, 0xc0, !PT ;  /* 0x0000ffff0d0d7812 */ /* 0x000fe400078ec0ff */
[----:B------:R-:W-:-:S04]  /*10a830*/  LOP3.LUT R14, R14, 0xffff, RZ, 0xc0, !PT ;  /* 0x0000ffff0e0e7812 */ /* 0x000fc800078ec0ff */
[----:B------:R-:W-:Y:S02]  /*10a840*/  PRMT R49, R14, 0x3340, R13 ;  /* 0x000033400e317816 */ /* 0x000fe4000000000d */
[----:B------:R-:W-:Y:S02]  /*10a850*/  SHF.R.U32.HI R13, RZ, 0x8, R38 ;  /* 0x00000008ff0d7819 */ /* 0x000fe40000011626 */
[----:B------:R-:W-:Y:S02]  /*10a860*/  SHF.R.U32.HI R14, RZ, 0x8, R32 ;  /* 0x00000008ff0e7819 */ /* 0x000fe40000011620 */
[----:B------:R-:W-:Y:S02]  /*10a870*/  LOP3.LUT R13, R13, 0xffff, RZ, 0xc0, !PT ;  /* 0x0000ffff0d0d7812 */ /* 0x000fe400078ec0ff */
[----:B------:R-:W-:Y:S02]  /*10a880*/  LOP3.LUT R14, R14, 0xffff, RZ, 0xc0, !PT ;  /* 0x0000ffff0e0e7812 */ /* 0x000fe400078ec0ff */
[--C-:B------:R-:W-:Y:S01]  /*10a890*/  PRMT R38, R13, 0x3340, R0.reuse ;  /* 0x000033400d267816 */ /* 0x100fe20000000000 */
[----:B------:R0:W-:Y:S01]  /*10a8a0*/  STL.64 [R1+0xf28], R42 ;  /* 0x000f282a01007387 */ /* 0x0001e20000100a00 */
[----:B------:R-:W-:-:S02]  /*10a8b0*/  PRMT R13, R14, 0x3340, R0 ;  /* 0x000033400e0d7816 */ /* 0x000fc40000000000 */
[----:B--2---:R-:W-:Y:S01]  /*10a8c0*/  LOP3.LUT R32, R50, 0xffff, RZ, 0xc0, !PT ;  /* 0x0000ffff32207812 */ /* 0x004fe200078ec0ff */
[----:B0-----:R-:W2:Y:S04]  /*10a8d0*/  LDL.LU.64 R42, [R1+0x59c0] ;  /* 0x0059c000012a7983 */ /* 0x001ea80000300a00 */
[----:B------:R0:W-:Y:S04]  /*10a8e0*/  STL [R1+0x508], R49 ;  /* 0x0005083101007387 */ /* 0x0001e80000100800 */
[----:B------:R1:W-:Y:S04]  /*10a8f0*/  STL [R1+0x240], R38 ;  /* 0x0002402601007387 */ /* 0x0003e80000100800 */
[----:B0-----:R-:W3:Y:S04]  /*10a900*/  LDL.LU R49, [R1+0x4efc] ;  /* 0x004efc0001317983 */ /* 0x001ee80000300800 */
[----:B------:R0:W-:Y:S04]  /*10a910*/  STL [R1+0x23c], R13 ;  /* 0x00023c0d01007387 */ /* 0x0001e80000100800 */
[----:B-1----:R-:W2:Y:S04]  /*10a920*/  LDL.LU R38, [R1+0x22c] ;  /* 0x00022c0001267983 */ /* 0x002ea80000300800 */
[----:B------:R-:W2:Y:S01]  /*10a930*/  LDL.LU R50, [R1+0x65c] ;  /* 0x00065c0001327983 */ /* 0x000ea20000300800 */
[----:B----4-:R-:W-:-:S02]  /*10a940*/  LOP3.LUT R34, R34, 0xffff, RZ, 0xc0, !PT ;  /* 0x0000ffff22227812 */ /* 0x010fc400078ec0ff */
[----:B------:R-:W-:Y:S02]  /*10a950*/  LOP3.LUT R45, R45, 0xffff, RZ, 0xc0, !PT ;  /* 0x0000ffff2d2d7812 */ /* 0x000fe400078ec0ff */
[----:B0-----:R-:W-:Y:S02]  /*10a960*/  PRMT R13, R34, 0x3340, R0 ;  /* 0x00003340220d7816 */ /* 0x001fe40000000000 */
[----:B------:R-:W-:Y:S02]  /*10a970*/  PRMT R14, R32, 0x3340, R45 ;  /* 0x00003340200e7816 */ /* 0x000fe4000000002d */
[----:B------:R-:W-:Y:S02]  /*10a980*/  LOP3.LUT R57, R47, 0xffff, RZ, 0xc0, !PT ;  /* 0x0000ffff2f397812 */ /* 0x000fe400078ec0ff */
[----:B------:R-:W-:Y:S01]  /*10a990*/  PRMT R13, R14, 0x5410, R13 ;  /* 0x000054100e0d7816 */ /* 0x000fe2000000000d */
[----:B------:R-:W4:Y:S01]  /*10a9a0*/  LDL.LU R47, [R1+0x59b8] ;  /* 0x0059b800012f7983 */ /* 0x000f220000300800 */
[----:B------:R-:W-:-:S02]  /*10a9b0*/  LOP3.LUT R33, R33, 0xffff, RZ, 0xc0, !PT ;  /* 0x0000ffff21217812 */ /* 0x000fc400078ec0ff */
[----:B------:R-:W-:Y:S01]  /*10a9c0*/  LOP3.LUT R56, R59, 0xffff, RZ, 0xc0, !PT ;  /* 0x0000ffff3b387812 */ /* 0x000fe200078ec0ff */
[----:B------:R0:W-:Y:S01]  /*10a9d0*/  STL [R1+0x4ca4], R13 ;  /* 0x004ca40d01007387 */ /* 0x0001e20000100800 */
[----:B------:R-:W-:Y:S01]  /*10a9e0*/  VIADD R12, R12, UR6 ;  /* 0x000000060c0c7c36 */ /* 0x000fe20008000000 */
[----:B------:R-:W-:Y:S01]  /*10a9f0*/  SHF.R.U32.HI R32, RZ, 0x8, R32 ;  /* 0x00000008ff207819 */ /* 0x000fe20000011620 */
[----:B------:R-:W-:Y:S01]  /*10aa00*/  ULDC UR6, c[0x0][0x248] ;  /* 0x0000920000067ab9 */ /* 0x000fe20000000800 */
[----:B------:R-:W-:Y:S02]  /*10aa10*/  PRMT R14, R33, 0x3340, R56 ;  /* 0x00003340210e7816 */ /* 0x000fe40000000038 */
[----:B0-----:R-:W-:Y:S02]  /*10aa20*/  PRMT R13, R57, 0x3340, R0 ;  /* 0x00003340390d7816 */ /* 0x001fe40000000000 */
[----:B------:R-:W-:Y:S02]  /*10aa30*/  IADD3 R58, P0, R12, R4, RZ ;  /* 0x000000040c3a7210 */ /* 0x000fe40007f1e0ff */
[----:B------:R-:W-:-:S02]  /*10aa40*/  PRMT R14, R14, 0x5410, R13 ;  /* 0x000054100e0e7816 */ /* 0x000fc4000000000d */
[----:B------:R-:W-:Y:S01]  /*10aa50*/  SHF.R.S32.HI R13, RZ, 0x1f, R12 ;  /* 0x0000001fff0d7819 */ /* 0x000fe2000001140c */
[----:B------:R0:W-:Y:S01]  /*10aa60*/  STL [R1+0x4ee0], R57 ;  /* 0x004ee03901007387 */ /* 0x0001e20000100800 */
[----:B------:R-:W-:-:S03]  /*10aa70*/  SHF.R.U32.HI R33, RZ, 0x8, R33 ;  /* 0x00000008ff217819 */ /* 0x000fc60000011621 */
[----:B------:R1:W-:Y:S01]  /*10aa80*/  STL [R1+0x4d7c], R14 ;  /* 0x004d7c0e01007387 */ /* 0x0003e20000100800 */
[----:B------:R-:W-:Y:S01]  /*10aa90*/  IMAD.X R59, R13, 0x1, R5, P0 ;  /* 0x000000010d3b7824 */ /* 0x000fe200000e0605 */
[----:B------:R-:W-:Y:S02]  /*10aaa0*/  LOP3.LUT R33, R33, 0xffff, RZ, 0xc0, !PT ;  /* 0x0000ffff21217812 */ /* 0x000fe400078ec0ff */
[----:B0-----:R-:W-:Y:S02]  /*10aab0*/  SHF.R.U32.HI R57, RZ, 0x8, R45 ;  /* 0x00000008ff397819 */ /* 0x001fe4000001162d */
[----:B-1----:R-:W-:Y:S01]  /*10aac0*/  SHF.R.U32.HI R14, RZ, 0x8, R56 ;  /* 0x00000008ff0e7819 */ /* 0x002fe20000011638 */
[----:B------:R0:W-:Y:S01]  /*10aad0*/  STL.64 [R1+0xf20], R58 ;  /* 0x000f203a01007387 */ /* 0x0001e20000100a00 */
[----:B------:R-:W-:Y:S02]  /*10aae0*/  LOP3.LUT R32, R32, 0xffff, RZ, 0xc0, !PT ;  /* 0x0000ffff20207812 */ /* 0x000fe400078ec0ff */
[----:B------:R-:W-:Y:S01]  /*10aaf0*/  LOP3.LUT R56, R14, 0xffff, RZ, 0xc0, !PT ;  /* 0x0000ffff0e387812 */ /* 0x000fe200078ec0ff */
[----:B------:R-:W4:Y:S01]  /*10ab00*/  LDL.LU R45, [R1+0x7f4] ;  /* 0x0007f400012d7983 */ /* 0x000f220000300800 */
[----:B------:R-:W-:-:S02]  /*10ab10*/  LOP3.LUT R14, R57, 0xffff, RZ, 0xc0, !PT ;  /* 0x0000ffff390e7812 */ /* 0x000fc400078ec0ff */
[----:B------:R-:W-:Y:S02]  /*10ab20*/  PRMT R33, R33, 0x3340, R56 ;  /* 0x0000334021217816 */ /* 0x000fe40000000038 */
[----:B------:R-:W-:Y:S01]  /*10ab30*/  PRMT R14, R32, 0x3340, R14 ;  /* 0x00003340200e7816 */ /* 0x000fe2000000000e */
[----:B0-----:R-:W4:Y:S04]  /*10ab40*/  LDL.LU R59, [R1+0x43c] ;  /* 0x00043c00013b7983 */ /* 0x001f280000300800 */
[----:B------:R-:W-:Y:S04]  /*10ab50*/  STL [R1+0x1eec], R33 ;  /* 0x001eec2101007387 */ /* 0x000fe80000100800 */
[----:B------:R0:W-:Y:S01]  /*10ab60*/  STL [R1+0x844], R14 ;  /* 0x0008440e01007387 */ /* 0x0001e20000100800 */
[----:B---3--:R-:W-:-:S02]  /*10ab70*/  LOP3.LUT R49, R49, 0xffff, RZ, 0xc0, !PT ;  /* 0x0000ffff31317812 */ /* 0x008fc400078ec0ff */
[----:B--2---:R-:W-:Y:S02]  /*10ab80*/  LOP3.LUT R57, R38, 0xffff, RZ, 0xc0, !PT ;  /* 0x0000ffff26397812 */ /* 0x004fe400078ec0ff */
[----:B------:R-:W-:Y:S02]  /*10ab90*/  LOP3.LUT R56, R50, 0xffff, RZ, 0xc0, !PT ;  /* 0x0000ffff32387812 */ /* 0x000fe400078ec0ff */
[----:B0-----:R-:W-:Y:S02]  /*10aba0*/  PRMT R14, R57, 0x3340, R0 ;  /* 0x00003340390e7816 */ /* 0x001fe40000000000 */
[----:B------:R-:W-:-:S04]  /*10abb0*/  PRMT R32, R49, 0x3340, R56 ;  /* 0x0000334031207816 */ /* 0x000fc80000000038 */
[----:B------:R-:W-:Y:S02]  /*10abc0*/  PRMT R14, R32, 0x5410, R14 ;  /* 0x00005410200e7816 */ /* 0x000fe4000000000e */
[----:B------:R-:W-:-:S05]  /*10abd0*/  IADD3 R32, P0, R12, R6, RZ ;  /* 0x000000060c207210 */ /* 0x000fca0007f1e0ff */
[----:B------:R-:W-:Y:S01]  /*10abe0*/  IMAD.X R33, R13, 0x1, R7, P0 ;  /* 0x000000010d217824 */ /* 0x000fe200000e0607 */
[----:B------:R-:W-:Y:S04]  /*10abf0*/  STL [R1+0x4ca0], R14 ;  /* 0x004ca00e01007387 */ /* 0x000fe80000100800 */
[----:B------:R0:W-:Y:S04]  /*10ac00*/  STL.64 [R1+0xf18], R32 ;  /* 0x000f182001007387 */ /* 0x0001e80000100a00 */
[----:B0-----:R-:W2:Y:S04]  /*10ac10*/  LDL.LU.64 R32, [R1+0x59b0] ;  /* 0x0059b00001207983 */ /* 0x001ea80000300a00 */
[----:B------:R-:W3:Y:S04]  /*10ac20*/  LDL.LU R38, [R1+0x7fc] ;  /* 0x0007fc0001267983 */ /* 0x000ee80000300800 */
[----:B------:R-:W2:Y:S01]  /*10ac30*/  LDL.LU R50, [R1+0x438] ;  /* 0x0004380001327983 */ /* 0x000ea20000300800 */
        /* <DEDUP_REMOVED lines=8> */
[----:B------:R-:W-:Y:S01]  /*10acc0*/  IADD3 R56, P0, R12, R8, RZ ;  /* 0x000000080c387210 */ /* 0x000fe20007f1e0ff */
[----:B------:R-:W-:Y:S04]  /*10acd0*/  STL [R1+0x4dc], R49 ;  /* 0x0004dc3101007387 */ /* 0x000fe80000100800 */
[----:B------:R0:W-:Y:S01]  /*10ace0*/  STL [R1+0x238], R14 ;  /* 0x0002380e01007387 */ /* 0x0001e20000100800 */
[----:B------:R-:W-:Y:S01]  /*10acf0*/  IMAD.X R57, R13, 0x1, R10, P0 ;  /* 0x000000010d397824 */ /* 0x000fe200000e060a */
[----:B0-----:R-:W-:-:S04]  /*10ad00*/  SHF.R.U32.HI R14, RZ, 0x8, R34 ;  /* 0x00000008ff0e7819 */ /* 0x001fc80000011622 */
[----:B------:R-:W-:Y:S01]  /*10ad10*/  LOP3.LUT R14, R14, 0xffff, RZ, 0xc0, !PT ;  /* 0x0000ffff0e0e7812 */ /* 0x000fe200078ec0ff */
[----:B------:R4:W-:Y:S01]  /*10ad20*/  STL.64 [R1+0xf10], R56 ;  /* 0x000f103801007387 */ /* 0x0009e20000100a00 */
[----:B------:R-:W-:Y:S02]  /*10ad30*/  LOP3.LUT R48, R48, 0xffff, RZ, 0xc0, !PT ;  /* 0x0000ffff30307812 */ /* 0x000fe400078ec0ff */
[----:B------:R-:W-:Y:S02]  /*10ad40*/  PRMT R14, R14, 0x3340, R0 ;  /* 0x000033400e0e7816 */ /* 0x000fe40000000000 */
[----:B----4-:R-:W-:Y:S02]  /*10ad50*/  LOP3.LUT R57, R45, 0xffff, RZ, 0xc0, !PT ;  /* 0x0000ffff2d397812 */ /* 0x010fe400078ec0ff */
[----:B------:R-:W-:Y:S01]  /*10ad60*/  LOP3.LUT R56, R59, 0xffff, RZ, 0xc0, !PT ;  /* 0x0000ffff3b387812 */ /* 0x000fe200078ec0ff */
[----:B------:R-:W4:Y:S03]  /*10ad70*/  LDL.LU R45, [R1+0x294] ;  /* 0x00029400012d7983 */ /* 0x000f260000300800 */
[----:B------:R-:W-:Y:S01]  /*10ad80*/  PRMT R58, R57, 0x3340, R56 ;  /* 0x00003340393a7816 */ /* 0x000fe20000000038 */
[----:B------:R0:W-:Y:S04]  /*10ad90*/  STL [R1+0x234], R14 ;  /* 0x0002340e01007387 */ /* 0x0001e80000100800 */
[----:B------:R-:W4:Y:S04]  /*10ada0*/  LDL.LU R34, [R1+0x4f00] ;  /* 0x004f000001227983 */ /* 0x000f280000300800 */
[----:B------:R-:W4:Y:S01]  /*10adb0*/  LDL.LU R49, [R1+0x6b0] ;  /* 0x0006b00001317983 */ /* 0x000f220000300800 */
[----:B0-----:R-:W-:-:S04]  /*10adc0*/  PRMT R14, R48, 0x3340, R0 ;  /* 0x00003340300e7816 */ /* 0x001fc80000000000 */
[----:B------:R-:W-:Y:S02]  /*10add0*/  PRMT R14, R58, 0x5410, R14 ;  /* 0x000054103a0e7816 */ /* 0x000fe4000000000e */
[----:B------:R-:W-:-:S03]  /*10ade0*/  IADD3 R58, P0, R12, R9, RZ ;  /* 0x000000090c3a7210 */ /* 0x000fc60007f1e0ff */
[----:B------:R0:W-:Y:S02]  /*10adf0*/  STL [R1+0x4c9c], R14 ;  /* 0x004c9c0e01007387 */ /* 0x0001e40000100800 */
[----:B------:R-:W-:Y:S01]  /*10ae00*/  IMAD.X R59, R13, 0x1, R11, P0 ;  /* 0x000000010d3b7824 */ /* 0x000fe200000e060b */
[----:B------:R-:W-:Y:S02]  /*10ae10*/  SHF.R.U32.HI R13, RZ, 0x8, R56 ;  /* 0x00000008ff0d7819 */ /* 0x000fe40000011638 */
[----:B0-----:R-:W-:Y:S02]  /*10ae20*/  SHF.R.U32.HI R14, RZ, 0x8, R57 ;  /* 0x00000008ff0e7819 */ /* 0x001fe40000011639 */
[----:B------:R-:W-:Y:S02]  /*10ae30*/  LOP3.LUT R13, R13, 0xffff, RZ, 0xc0, !PT ;  /* 0x0000ffff0d0d7812 */ /* 0x000fe400078ec0ff */
[----:B------:R-:W-:Y:S02]  /*10ae40*/  LOP3.LUT R14, R14, 0xffff, RZ, 0xc0, !PT ;  /* 0x0000ffff0e0e7812 */ /* 0x000fe400078ec0ff */
[----:B------:R-:W-:-:S02]  /*10ae50*/  LOP3.LUT R56, R35, 0xffff, RZ, 0xc0, !PT ;  /* 0x0000ffff23387812 */ /* 0x000fc400078ec0ff */
[----:B------:R-:W-:Y:S01]  /*10ae60*/  PRMT R13, R14, 0x3340, R13 ;  /* 0x000033400e0d7816 */ /* 0x000fe2000000000d */
[----:B------:R-:W-:Y:S04]  /*10ae70*/  STL.64 [R1+0xf08], R58 ;  /* 0x000f083a01007387 */ /* 0x000fe80000100a00 */
[----:B------:R0:W-:Y:S04]  /*10ae80*/  STL [R1+0x840], R13 ;  /* 0x0008400d01007387 */ /* 0x0001e80000100800 */
[----:B------:R-:W4:Y:S01]  /*10ae90*/  LDL.LU R35, [R1+0x4f04] ;  /* 0x004f040001237983 */ /* 0x000f220000300800 */
[----:B0-----:R-:W-:-:S02]  /*10aea0*/  PRMT R13, R56, 0x3340, R0 ;  /* 0x00003340380d7816 */ /* 0x001fc40000000000 */
[----:B---3--:R-:W-:Y:S02]  /*10aeb0*/  LOP3.LUT R38, R38, 0xffff, RZ, 0xc0, !PT ;  /* 0x0000ffff26267812 */ /* 0x008fe400078ec0ff */
[----:B--2---:R-:W-:-:S04]  /*10aec0*/  LOP3.LUT R57, R50, 0xffff, RZ, 0xc0, !PT ;  /* 0x0000ffff32397812 */ /* 0x004fc800078ec0ff */
[----:B------:R-:W-:-:S04]  /*10aed0*/  PRMT R14, R38, 0x3340, R57 ;  /* 0x00003340260e7816 */ /* 0x000fc80000000039 */
[----:B------:R-:W-:-:S05]  /*10aee0*/  PRMT R13, R14, 0x5410, R13 ;  /* 0x000054100e0d7816 */ /* 0x000fca000000000d */
[----:B------:R0:W-:Y:S04]  /*10aef0*/  STL [R1+0x4c98], R13 ;  /* 0x004c980d01007387 */ /* 0x0001e80000100800 */
[----:B------:R-:W2:Y:S01]  /*10af00*/  LDL.LU R50, [R1+0x6b8] ;  /* 0x0006b80001327983 */ /* 0x000ea20000300800 */
[----:B------:R-:W-:Y:S02]  /*10af10*/  SHF.R.U32.HI R38, RZ, 0x8, R38 ;  /* 0x00000008ff267819 */ /* 0x000fe40000011626 */
[----:B------:R-:W-:Y:S02]  /*10af20*/  SHF.R.U32.HI R14, RZ, 0x8, R57 ;  /* 0x00000008ff0e7819 */ /* 0x000fe40000011639 */
[----:B0-----:R-:W-:Y:S02]  /*10af30*/  SHF.R.U32.HI R13, RZ, 0x8, R56 ;  /* 0x00000008ff0d7819 */ /* 0x001fe40000011638 */
[----:B------:R-:W-:-:S02]  /*10af40*/  LOP3.LUT R38, R38, 0xffff, RZ, 0xc0, !PT ;  /* 0x0000ffff26267812 */ /* 0x000fc400078ec0ff */
[----:B------:R-:W-:Y:S02]  /*10af50*/  LOP3.LUT R14, R14, 0xffff, RZ, 0xc0, !PT ;  /* 0x0000ffff0e0e7812 */ /* 0x000fe400078ec0ff */
[----:B------:R-:W-:Y:S02]  /*10af60*/  LOP3.LUT R13, R13, 0xffff, RZ, 0xc0, !PT ;  /* 0x0000ffff0d0d7812 */ /* 0x000fe400078ec0ff */
[----:B------:R-:W-:Y:S02]  /*10af70*/  PRMT R14, R38, 0x3340, R14 ;  /* 0x00003340260e7816 */ /* 0x000fe4000000000e */
[----:B------:R-:W-:Y:S01]  /*10af80*/  PRMT R13, R13, 0x3340, R0 ;  /* 0x000033400d0d7816 */ /* 0x000fe20000000000 */
[----:B------:R-:W-:Y:S01]  /*10af90*/  VIADD R12, R12, UR6 ;  /* 0x000000060c0c7c36 */ /* 0x000fe20008000000 */
[----:B------:R-:W-:Y:S01]  /*10afa0*/  LOP3.LUT R3, R3, 0xffff, RZ, 0xc0, !PT ;  /* 0x0000ffff03037812 */ /* 0x000fe200078ec0ff */
[----:B------:R-:W-:Y:S01]  /*10afb0*/  STL [R1+0x4d4], R14 ;  /* 0x0004d40e01007387 */ /* 0x000fe20000100800 */
[----:B------:R-:W-:-:S03]  /*10afc0*/  ULDC UR6, c[0x0][0x248] ;  /* 0x0000920000067ab9 */ /* 0x000fc60000000800 */
[----:B------:R0:W-:Y:S01]  /*10afd0*/  STL [R1+0x230], R13 ;  /* 0x0002300d01007387 */ /* 0x0001e20000100800 */
[----:B------:R-:W-:Y:S02]  /*10afe0*/  IADD3 R56, P0, R12, R4, RZ ;  /* 0x000000040c387210 */ /* 0x000fe40007f1e0ff */
[----:B----4-:R-:W-:-:S04]  /*10aff0*/  LOP3.LUT R45, R45, 0xffff, RZ, 0xc0, !PT ;  /* 0x0000ffff2d2d7812 */ /* 0x010fc800078ec0ff */
[----:B0-----:R-:W-:Y:S02]  /*10b000*/  PRMT R13, R45, 0x3340, R0 ;  /* 0x000033402d0d7816 */ /* 0x001fe40000000000 */
[----:B------:R-:W-:Y:S02]  /*10b010*/  LOP3.LUT R34, R34, 0xffff, RZ, 0xc0, !PT ;  /* 0x0000ffff22227812 */ /* 0x000fe400078ec0ff */
[----:B------:R-:W-:-:S04]  /*10b020*/  LOP3.LUT R38, R49, 0xffff, RZ, 0xc0, !PT ;  /* 0x0000ffff31267812 */ /* 0x000fc800078ec0ff */
[----:B------:R-:W-:-:S04]  /*10b030*/  PRMT R14, R34, 0x3340, R38 ;  /* 0x00003340220e7816 */ /* 0x000fc80000000026 */
[----:B------:R-:W-:Y:S02]  /*10b040*/  PRMT R14, R14, 0x5410, R13 ;  /* 0x000054100e0e7816 */ /* 0x000fe4000000000d */
[----:B------:R-:W-:-:S05]  /*10b050*/  SHF.R.S32.HI R13, RZ, 0x1f, R12 ;  /* 0x0000001fff0d7819 */ /* 0x000fca000001140c */
[----:B------:R-:W-:Y:S01]  /*10b060*/  IMAD.X R57, R13, 0x1, R5, P0 ;  /* 0x000000010d397824 */ /* 0x000fe200000e0605 */
[----:B------:R0:W-:Y:S01]  /*10b070*/  STL [R1+0x4c94], R14 ;  /* 0x004c940e01007387 */ /* 0x0001e20000100800 */
[----:B------:R-:W-:-:S03]  /*10b080*/  SHF.R.U32.HI R34, RZ, 0x8, R34 ;  /* 0x00000008ff227819 */ /* 0x000fc60000011622 */
[----:B------:R-:W3:Y:S01]  /*10b090*/  LDL.LU R49, [R1+0x83c] ;  /* 0x00083c0001317983 */ /* 0x000ee20000300800 */
[----:B------:R-:W-:-:S03]  /*10b0a0*/  SHF.R.U32.HI R38, RZ, 0x8, R38 ;  /* 0x00000008ff267819 */ /* 0x000fc60000011626 */
[----:B------:R1:W-:Y:S01]  /*10b0b0*/  STL.64 [R1+0xf00], R56 ;  /* 0x000f003801007387 */ /* 0x0003e20000100a00 */
[----:B0-----:R-:W-:-:S03]  /*10b0c0*/  SHF.R.U32.HI R14, RZ, 0x8, R48 ;  /* 0x00000008ff0e7819 */ /* 0x001fc60000011630 */
[----:B------:R-:W4:Y:S01]  /*10b0d0*/  LDL.LU R48, [R1+0x45c] ;  /* 0x00045c0001307983 */ /* 0x000f220000300800 */
[----:B------:R-:W-:Y:S02]  /*10b0e0*/  LOP3.LUT R34, R34, 0xffff, RZ, 0xc0, !PT ;  /* 0x0000ffff22227812 */ /* 0x000fe400078ec0ff */
[----:B------:R-:W-:Y:S02]  /*10b0f0*/  LOP3.LUT R14, R14, 0xffff, RZ, 0xc0, !PT ;  /* 0x0000ffff0e0e7812 */ /* 0x000fe400078ec0ff */
[----:B------:R-:W-:Y:S02]  /*10b100*/  LOP3.LUT R38, R38, 0xffff, RZ, 0xc0, !PT ;  /* 0x0000ffff26267812 */ /* 0x000fe400078ec0ff */
[----:B-1----:R-:W-:Y:S02]  /*10b110*/  PRMT R56, R14, 0x3340, R0 ;  /* 0x000033400e387816 */ /* 0x002fe40000000000 */
[----:B------:R-:W-:Y:S02]  /*10b120*/  PRMT R14, R34, 0x3340, R38 ;  /* 0x00003340220e7816 */ /* 0x000fe40000000026 */
[----:B------:R-:W-:-:S02]  /*10b130*/  LOP3.LUT R35, R35, 0xffff, RZ, 0xc0, !PT ;  /* 0x0000ffff23237812 */ /* 0x000fc400078ec0ff */
[----:B------:R-:W-:Y:S01]  /*10b140*/  LOP3.LUT R34, R32, 0xffff, RZ, 0xc0, !PT ;  /* 0x0000ffff20227812 */ /* 0x000fe200078ec0ff */
[----:B------:R-:W-:Y:S04]  /*10b150*/  STL [R1+0x22c], R56 ;  /* 0x00022c3801007387 */ /* 0x000fe80000100800 */
[----:B------:R0:W-:Y:S04]  /*10b160*/  STL [R1+0x4d0], R14 ;  /* 0x0004d00e01007387 */ /* 0x0001e80000100800 */
[----:B------:R-:W4:Y:S01]  /*10b170*/  LDL.LU R32, [R1+0x59ac] ;  /* 0x0059ac0001207983 */ /* 0x000f220000300800 */
[----:B0-----:R-:W-:-:S02]  /*10b180*/  PRMT R14, R34, 0x3340, R0 ;  /* 0x00003340220e7816 */ /* 0x001fc40000000000 */
[----:B--2---:R-:W-:-:S04]  /*10b190*/  LOP3.LUT R38, R50, 0xffff, RZ, 0xc0, !PT ;  /* 0x0000ffff32267812 */ /* 0x004fc800078ec0ff */
[----:B------:R-:W-:-:S04]  /*10b1a0*/  PRMT R50, R35, 0x3340, R38 ;  /* 0x0000334023327816 */ /* 0x000fc80000000026 */
[----:B------:R-:W-:-:S05]  /*10b1b0*/  PRMT R14, R50, 0x5410, R14 ;  /* 0x00005410320e7816 */ /* 0x000fca000000000e */
[----:B------:R0:W-:Y:S04]  /*10b1c0*/  STL [R1+0x4c90], R14 ;  /* 0x004c900e01007387 */ /* 0x0001e80000100800 */
[----:B------:R-:W2:Y:S01]  /*10b1d0*/  LDL.LU R50, [R1+0x850] ;  /* 0x0008500001327983 */ /* 0x000ea20000300800 */
[----:B0-----:R-:W-:-:S03]  /*10b1e0*/  SHF.R.U32.HI R14, RZ, 0x8, R45 ;  /* 0x00000008ff0e7819 */ /* 0x001fc6000001162d */
[----:B------:R-:W2:Y:S01]  /*10b1f0*/  LDL.LU R45, [R1+0x458] ;  /* 0x00045800012d7983 */ /* 0x000ea20000300800 */
[----:B------:R-:W-:Y:S02]  /*10b200*/  SHF.R.U32.HI R35, RZ, 0x8, R35 ;  /* 0x00000008ff237819 */ /* 0x000fe40000011623 */
[----:B------:R-:W-:Y:S02]  /*10b210*/  SHF.R.U32.HI R38, RZ, 0x8, R38 ;  /* 0x00000008ff267819 */ /* 0x000fe40000011626 */
[----:B------:R-:W-:Y:S02]  /*10b220*/  IADD3 R56, P0, R12, R6, RZ ;  /* 0x000000060c387210 */ /* 0x000fe40007f1e0ff */
[----:B------:R-:W-:Y:S02]  /*10b230*/  LOP3.LUT R14, R14, 0xffff, RZ, 0xc0, !PT ;  /* 0x0000ffff0e0e7812 */ /* 0x000fe400078ec0ff */
[----:B------:R-:W-:Y:S02]  /*10b240*/  LOP3.LUT R35, R35, 0xffff, RZ, 0xc0, !PT ;  /* 0x0000ffff23237812 */ /* 0x000fe400078ec0ff */
[----:B------:R-:W-:Y:S01]  /*10b250*/  LOP3.LUT R38, R38, 0xffff, RZ, 0xc0, !PT ;  /* 0x0000ffff26267812 */ /* 0x000fe200078ec0ff */
[----:B------:R-:W-:Y:S01]  /*10b260*/  IMAD.X R57, R13, 0x1, R7, P0 ;  /* 0x000000010d397824 */ /* 0x000fe200000e0607 */
[----:B------:R-:W-:-:S02]  /*10b270*/  PRMT R58, R14, 0x3340, R0 ;  /* 0x000033400e3a7816 */ /* 0x000fc40000000000 */
[----:B------:R-:W-:Y:S02]  /*10b280*/  PRMT R14, R35, 0x3340, R38 ;  /* 0x00003340230e7816 */ /* 0x000fe40000000026 */
[----:B------:R0:W-:Y:S04]  /*10b290*/  STL.64 [R1+0xef8], R56 ;  /* 0x000ef83801007387 */ /* 0x0001e80000100a00 */
[----:B------:R-:W-:Y:S04]  /*10b2a0*/  STL [R1+0x228], R58 ;  /* 0x0002283a01007387 */ /* 0x000fe80000100800 */
[----:B------:R1:W-:Y:S01]  /*10b2b0*/  STL [R1+0x4cc], R14 ;  /* 0x0004cc0e01007387 */ /* 0x0003e20000100800 */
[----:B0-----:R-:W-:-:S02]  /*10b2c0*/  IADD3 R56, P0, R12, R8, RZ ;  /* 0x000000080c387210 */ /* 0x001fc40007f1e0ff */
[----:B-1----:R-:W-:-:S03]  /*10b2d0*/  SHF.R.U32.HI R14, RZ, 0x8, R34 ;  /* 0x00000008ff0e7819 */ /* 0x002fc60000011622 */
[----:B------:R-:W-:Y:S01]  /*10b2e0*/  IMAD.X R57, R13, 0x1, R10, P0 ;  /* 0x000000010d397824 */ /* 0x000fe200000e060a */
[----:B------:R-:W-:-:S04]  /*10b2f0*/  LOP3.LUT R14, R14, 0xffff, RZ, 0xc0, !PT ;  /* 0x0000ffff0e0e7812 */ /* 0x000fc800078ec0ff */
[----:B------:R-:W-:Y:S02]  /*10b300*/  PRMT R14, R14, 0x3340, R0 ;  /* 0x000033400e0e7816 */ /* 0x000fe40000000000 */
[----:B---3--:R-:W-:Y:S01]  /*10b310*/  LOP3.LUT R49, R49, 0xffff, RZ, 0xc0, !PT ;  /* 0x0000ffff31317812 */ /* 0x008fe200078ec0ff */
[----:B------:R0:W-:Y:S01]  /*10b320*/  STL.64 [R1+0xef0], R56 ;  /* 0x000ef03801007387 */ /* 0x0001e20000100a00 */
[----:B----4-:R-:W-:-:S03]  /*10b330*/  LOP3.LUT R38, R48, 0xffff, RZ, 0xc0, !PT ;  /* 0x0000ffff30267812 */ /* 0x010fc600078ec0ff */
[----:B------:R1:W-:Y:S04]  /*10b340*/  STL [R1+0x224], R14 ;  /* 0x0002240e01007387 */ /* 0x0003e80000100800 */
[----:B------:R-:W3:Y:S01]  /*10b350*/  LDL.LU R34, [R1+0x29c] ;  /* 0x00029c0001227983 */ /* 0x000ee20000300800 */
[----:B0-----:R-:W-:-:S03]  /*10b360*/  PRMT R56, R49, 0x3340, R38 ;  /* 0x0000334031387816 */ /* 0x001fc60000000026 */
[----:B------:R-:W4:Y:S01]  /*10b370*/  LDL.LU R35, [R1+0x4f08] ;  /* 0x004f080001237983 */ /* 0x000f220000300800 */
[----:B-1----:R-:W-:-:S03]  /*10b380*/  PRMT R14, R3, 0x3340, R0 ;  /* 0x00003340030e7816 */ /* 0x002fc60000000000 */
[----:B------:R-:W4:Y:S01]  /*10b390*/  LDL.LU R48, [R1+0x6f4] ;  /* 0x0006f40001307983 */ /* 0x000f220000300800 */
        /* <DEDUP_REMOVED lines=9> */
[----:B------:R-:W-:Y:S01]  /*10b430*/  LOP3.LUT R13, R39, 0xffff, RZ, 0xc0, !PT ;  /* 0x0000ffff270d7812 */ /* 0x000fe200078ec0ff */
[----:B------:R-:W-:Y:S04]  /*10b440*/  STL.64 [R1+0xee8], R56 ;  /* 0x000ee83801007387 */ /* 0x000fe80000100a00 */
[----:B------:R-:W-:Y:S04]  /*10b450*/  STL [R1+0x4c4], R14 ;  /* 0x0004c40e01007387 */ /* 0x000fe80000100800 */
[----:B------:R0:W-:Y:S04]  /*10b460*/  STL [R1+0x4edc], R13 ;  /* 0x004edc0d01007387 */ /* 0x0001e80000100800 */
[----:B------:R-:W4:Y:S01]  /*10b470*/  LDL.LU R49, [R1+0x4f0c] ;  /* 0x004f0c0001317983 */ /* 0x000f220000300800 */
[----:B0-----:R-:W-:-:S02]  /*10b480*/  PRMT R13, R13, 0x3340, R0 ;  /* 0x000033400d0d7816 */ /* 0x001fc40000000000 */
[----:B--2---:R-:W-:Y:S02]  /*10b490*/  LOP3.LUT R38, R50, 0xffff, RZ, 0xc0, !PT ;  /* 0x0000ffff32267812 */ /* 0x004fe400078ec0ff */
[----:B------:R-:W-:-:S04]  /*10b4a0*/  LOP3.LUT R39, R45, 0xffff, RZ, 0xc0, !PT ;  /* 0x0000ffff2d277812 */ /* 0x000fc800078ec0ff */
[----:B------:R-:W-:-:S04]  /*10b4b0*/  PRMT R14, R38, 0x3340, R39 ;  /* 0x00003340260e7816 */ /* 0x000fc80000000027 */
[----:B------:R-:W-:-:S05]  /*10b4c0*/  PRMT R14, R14, 0x5410, R13 ;  /* 0x000054100e0e7816 */ /* 0x000fca000000000d */
[----:B------:R0:W-:Y:S04]  /*10b4d0*/  STL [R1+0x4c84], R14 ;  /* 0x004c840e01007387 */ /* 0x0001e80000100800 */
[----:B------:R-:W2:Y:S01]  /*10b4e0*/  LDL.LU R50, [R1+0x710] ;  /* 0x0007100001327983 */ /* 0x000ea20000300800 */
[----:B------:R-:W-:-:S03]  /*10b4f0*/  SHF.R.U32.HI R13, RZ, 0x8, R3 ;  /* 0x00000008ff0d7819 */ /* 0x000fc60000011603 */
[----:B------:R-:W2:Y:S04]  /*10b500*/  LDL.LU R3, [R1+0x21c8] ;  /* 0x0021c80001037983 */ /* 0x000ea80000300800 */
[----:B------:R-:W2:Y:S01]  /*10b510*/  LDL.LU R45, [R1+0x598] ;  /* 0x00059800012d7983 */ /* 0x000ea20000300800 */
[----:B------:R-:W-:Y:S02]  /*10b520*/  SHF.R.U32.HI R38, RZ, 0x8, R38 ;  /* 0x00000008ff267819 */ /* 0x000fe40000011626 */
[----:B0-----:R-:W-:Y:S02]  /*10b530*/  SHF.R.U32.HI R14, RZ, 0x8, R39 ;  /* 0x00000008ff0e7819 */ /* 0x001fe40000011627 */
[----:B------:R-:W-:Y:S02]  /*10b540*/  LOP3.LUT R13, R13, 0xffff, RZ, 0xc0, !PT ;  /* 0x0000ffff0d0d7812 */ /* 0x000fe400078ec0ff */
[----:B------:R-:W-:-:S02]  /*10b550*/  LOP3.LUT R38, R38, 0xffff, RZ, 0xc0, !PT ;  /* 0x0000ffff26267812 */ /* 0x000fc400078ec0ff */
[----:B------:R-:W-:Y:S02]  /*10b560*/  LOP3.LUT R14, R14, 0xffff, RZ, 0xc0, !PT ;  /* 0x0000ffff0e0e7812 */ /* 0x000fe400078ec0ff */
[----:B------:R-:W-:Y:S02]  /*10b570*/  PRMT R39, R13, 0x3340, R0 ;  /* 0x000033400d277816 */ /* 0x000fe40000000000 */
[----:B------:R-:W-:-:S03]  /*10b580*/  PRMT R13, R38, 0x3340, R14 ;  /* 0x00003340260d7816 */ /* 0x000fc6000000000e */
[----:B------:R-:W-:Y:S04]  /*10b590*/  STL [R1+0x220], R39 ;  /* 0x0002202701007387 */ /* 0x000fe80000100800 */
[----:B------:R0:W-:Y:S01]  /*10b5a0*/  STL [R1+0x848], R13 ;  /* 0x0008480d01007387 */ /* 0x0001e20000100800 */
[----:B------:R-:W-:Y:S01]  /*10b5b0*/  VIADD R12, R12, UR6 ;  /* 0x000000060c0c7c36 */ /* 0x000fe20008000000 */
[----:B------:R-:W-:Y:S01]  /*10b5c0*/  LOP3.LUT R2, R2, 0xffff, RZ, 0xc0, !PT ;  /* 0x0000ffff02027812 */ /* 0x000fe200078ec0ff */
[----:B------:R-:W-:Y:S01]  /*10b5d0*/  ULDC UR6, c[0x0][0x248] ;  /* 0x0000920000067ab9 */ /* 0x000fe20000000800 */
[----:B---3--:R-:W-:Y:S02]  /*10b5e0*/  LOP3.LUT R38, R34, 0xffff, RZ, 0xc0, !PT ;  /* 0x0000ffff22267812 */ /* 0x008fe400078ec0ff */
[----:B----4-:R-:W-:-:S02]  /*10b5f0*/  LOP3.LUT R34, R35, 0xffff, RZ, 0xc0, !PT ;  /* 0x0000ffff23227812 */ /* 0x010fc400078ec0ff */
[----:B------:R-:W-:Y:S02]  /*10b600*/  LOP3.LUT R35, R48, 0xffff, RZ, 0xc0, !PT ;  /* 0x0000ffff30237812 */ /* 0x000fe400078ec0ff */
[----:B0-----:R-:W-:Y:S02]  /*10b610*/  PRMT R13, R38, 0x3340, R0 ;  /* 0x00003340260d7816 */ /* 0x001fe40000000000 */
[----:B------:R-:W-:Y:S02]  /*10b620*/  PRMT R14, R34, 0x3340, R35 ;  /* 0x00003340220e7816 */ /* 0x000fe40000000023 */
[----:B------:R-:W-:Y:S02]  /*10b630*/  SHF.R.U32.HI R34, RZ, 0x8, R34 ;  /* 0x00000008ff227819 */ /* 0x000fe40000011622 */
[----:B------:R-:W-:Y:S02]  /*10b640*/  PRMT R14, R14, 0x5410, R13 ;  /* 0x000054100e0e7816 */ /* 0x000fe4000000000d */
[----:B------:R-:W-:-:S02]  /*10b650*/  SHF.R.U32.HI R35, RZ, 0x8, R35 ;  /* 0x00000008ff237819 */ /* 0x000fc40000011623 */
[----:B------:R-:W-:Y:S01]  /*10b660*/  SHF.R.S32.HI R13, RZ, 0x1f, R12 ;  /* 0x0000001fff0d7819 */ /* 0x000fe2000001140c */
[----:B------:R0:W-:Y:S01]  /*10b670*/  STL [R1+0x4c7c], R14 ;  /* 0x004c7c0e01007387 */ /* 0x0001e20000100800 */
[----:B------:R-:W-:Y:S02]  /*10b680*/  IADD3 R56, P0, R12, R4, RZ ;  /* 0x000000040c387210 */ /* 0x000fe40007f1e0ff */
[----:B------:R-:W-:Y:S02]  /*10b690*/  LOP3.LUT R34, R34, 0xffff, RZ, 0xc0, !PT ;  /* 0x0000ffff22227812 */ /* 0x000fe400078ec0ff */
[----:B------:R-:W-:Y:S01]  /*10b6a0*/  LOP3.LUT R35, R35, 0xffff, RZ, 0xc0, !PT ;  /* 0x0000ffff23237812 */ /* 0x000fe200078ec0ff */
[----:B------:R-:W-:Y:S01]  /*10b6b0*/  IMAD.X R57, R13, 0x1, R5, P0 ;  /* 0x000000010d397824 */ /* 0x000fe200000e0605 */
[----:B0-----:R-:W-:Y:S02]  /*10b6c0*/  SHF.R.U32.HI R14, RZ, 0x8, R38 ;  /* 0x00000008ff0e7819 */ /* 0x001fe40000011626 */
[----:B------:R-:W-:-:S02]  /*10b6d0*/  PRMT R35, R34, 0x3340, R35 ;  /* 0x0000334022237816 */ /* 0x000fc40000000023 */
[----:B------:R-:W-:Y:S01]  /*10b6e0*/  LOP3.LUT R14, R14, 0xffff, RZ, 0xc0, !PT ;  /* 0x0000ffff0e0e7812 */ /* 0x000fe200078ec0ff */
[----:B------:R0:W-:Y:S03]  /*10b6f0*/  STL.64 [R1+0xee0], R56 ;  /* 0x000ee03801007387 */ /* 0x0001e60000100a00 */
[----:B------:R-:W-:Y:S01]  /*10b700*/  PRMT R14, R14, 0x3340, R0 ;  /* 0x000033400e0e7816 */ /* 0x000fe20000000000 */
[----:B------:R-:W-:Y:S04]  /*10b710*/  STL [R1+0x4c0], R35 ;  /* 0x0004c02301007387 */ /* 0x000fe80000100800 */
[----:B------:R1:W-:Y:S01]  /*10b720*/  STL [R1+0x21c], R14 ;  /* 0x00021c0e01007387 */ /* 0x0003e20000100800 */
[----:B------:R-:W-:-:S02]  /*10b730*/  LOP3.LUT R34, R49, 0xffff, RZ, 0xc0, !PT ;  /* 0x0000ffff31227812 */ /* 0x000fc400078ec0ff */
[----:B0-----:R-:W-:Y:S02]  /*10b740*/  LOP3.LUT R56, R32, 0xffff, RZ, 0xc0, !PT ;  /* 0x0000ffff20387812 */ /* 0x001fe400078ec0ff */
[----:B------:R-:W3:Y:S02]  /*10b750*/  LDL.LU R32, [R1+0x59a8] ;  /* 0x0059a80001207983 */ /* 0x000ee40000300800 */
[----:B-1----:R-:W-:Y:S02]  /*10b760*/  PRMT R14, R56, 0x3340, R0 ;  /* 0x00003340380e7816 */ /* 0x002fe40000000000 */
[----:B------:R-:W4:Y:S04]  /*10b770*/  LDL.LU R59, [R1+0x21b8] ;  /* 0x0021b800013b7983 */ /* 0x000f280000300800 */
[----:B------:R-:W3:Y:S04]  /*10b780*/  LDL.LU R48, [R1+0x5b4] ;  /* 0x0005b40001307983 */ /* 0x000ee80000300800 */
[----:B------:R-:W3:Y:S01]  /*10b790*/  LDL.LU R49, [R1+0x4f10] ;  /* 0x004f100001317983 */ /* 0x000ee20000300800 */
[----:B--2---:R-:W-:-:S04]  /*10b7a0*/  LOP3.LUT R35, R50, 0xffff, RZ, 0xc0, !PT ;  /* 0x0000ffff32237812 */ /* 0x004fc800078ec0ff */
[----:B------:R-:W-:Y:S02]  /*10b7b0*/  PRMT R38, R34, 0x3340, R35 ;  /* 0x0000334022267816 */ /* 0x000fe40000000023 */
[----:B------:R-:W-:Y:S02]  /*10b7c0*/  LOP3.LUT R3, R3, 0xffff, RZ, 0xc0, !PT ;  /* 0x0000ffff03037812 */ /* 0x000fe400078ec0ff */
[----:B------:R-:W-:Y:S02]  /*10b7d0*/  PRMT R14, R38, 0x5410, R14 ;  /* 0x00005410260e7816 */ /* 0x000fe4000000000e */
[----:B------:R-:W-:-:S03]  /*10b7e0*/  LOP3.LUT R45, R45, 0xffff, RZ, 0xc0, !PT ;  /* 0x0000ffff2d2d7812 */ /* 0x000fc600078ec0ff */
[----:B------:R0:W-:Y:S01]  /*10b7f0*/  STL [R1+0x4c78], R14 ;  /* 0x004c780e01007387 */ /* 0x0001e20000100800 */
[----:B------:R-:W-:Y:S02]  /*10b800*/  PRMT R38, R3, 0x3340, R45 ;  /* 0x0000334003267816 */ /* 0x000fe4000000002d */
[----:B0-----:R-:W-:-:S04]  /*10b810*/  PRMT R14, R2, 0x3340, R0 ;  /* 0x00003340020e7816 */ /* 0x001fc80000000000 */
[----:B------:R-:W-:Y:S02]  /*10b820*/  PRMT R14, R38, 0x5410, R14 ;  /* 0x00005410260e7816 */ /* 0x000fe4000000000e */
[----:B------:R-:W-:Y:S02]  /*10b830*/  SHF.R.U32.HI R34, RZ, 0x8, R34 ;  /* 0x00000008ff227819 */ /* 0x000fe40000011622 */
[----:B------:R-:W-:Y:S01]  /*10b840*/  SHF.R.U32.HI R35, RZ, 0x8, R35 ;  /* 0x00000008ff237819 */ /* 0x000fe20000011623 */
[----:B------:R0:W-:Y:S01]  /*10b850*/  STL [R1+0x4c74], R14 ;  /* 0x004c740e01007387 */ /* 0x0001e20000100800 */
[----:B------:R-:W-:Y:S02]  /*10b860*/  SHF.R.U32.HI R3, RZ, 0x8, R3 ;  /* 0x00000008ff037819 */ /* 0x000fe40000011603 */
[----:B------:R-:W-:Y:S02]  /*10b870*/  IADD3 R38, P0, R12, R6, RZ ;  /* 0x000000060c267210 */ /* 0x000fe40007f1e0ff */
[----:B------:R-:W-:-:S02]  /*10b880*/  LOP3.LUT R34, R34, 0xffff, RZ, 0xc0, !PT ;  /* 0x0000ffff22227812 */ /* 0x000fc400078ec0ff */
[----:B------:R-:W-:Y:S02]  /*10b890*/  LOP3.LUT R35, R35, 0xffff, RZ, 0xc0, !PT ;  /* 0x0000ffff23237812 */ /* 0x000fe400078ec0ff */
[----:B0-----:R-:W-:Y:S02]  /*10b8a0*/  SHF.R.U32.HI R14, RZ, 0x8, R45 ;  /* 0x00000008ff0e7819 */ /* 0x001fe4000001162d */
[----:B------:R-:W-:Y:S02]  /*10b8b0*/  LOP3.LUT R3, R3, 0xffff, RZ, 0xc0, !PT ;  /* 0x0000ffff03037812 */ /* 0x000fe400078ec0ff */
[----:B------:R-:W-:Y:S01]  /*10b8c0*/  LOP3.LUT R14, R14, 0xffff, RZ, 0xc0, !PT ;  /* 0x0000ffff0e0e7812 */ /* 0x000fe200078ec0ff */
[----:B------:R-:W-:Y:S01]  /*10b8d0*/  IMAD.X R39, R13, 0x1, R7, P0 ;  /* 0x000000010d277824 */ /* 0x000fe200000e0607 */
[----:B------:R-:W-:Y:S02]  /*10b8e0*/  PRMT R45, R34, 0x3340, R35 ;  /* 0x00003340222d7816 */ /* 0x000fe40000000023 */
[----:B------:R-:W-:-:S02]  /*10b8f0*/  PRMT R3, R3, 0x3340, R14 ;  /* 0x0000334003037816 */ /* 0x000fc4000000000e */
[----:B------:R-:W-:Y:S02]  /*10b900*/  IADD3 R34, P0, R12, R8, RZ ;  /* 0x000000080c227210 */ /* 0x000fe40007f1e0ff */
[----:B------:R-:W-:Y:S01]  /*10b910*/  SHF.R.U32.HI R14, RZ, 0x8, R2 ;  /* 0x00000008ff0e7819 */ /* 0x000fe20000011602 */
[----:B------:R0:W-:Y:S02]  /*10b920*/  STL.64 [R1+0xec8], R38 ;  /* 0x000ec82601007387 */ /* 0x0001e40000100a00 */
[----:B------:R-:W-:Y:S01]  /*10b930*/  IMAD.X R35, R13, 0x1, R10, P0 ;  /* 0x000000010d237824 */ /* 0x000fe200000e060a */
[----:B------:R-:W-:-:S04]  /*10b940*/  LOP3.LUT R14, R14, 0xffff, RZ, 0xc0, !PT ;  /* 0x0000ffff0e0e7812 */ /* 0x000fc800078ec0ff */
[----:B------:R-:W-:Y:S01]  /*10b950*/  PRMT R2, R14, 0x3340, R0 ;  /* 0x000033400e027816 */ /* 0x000fe20000000000 */
[----:B0-----:R-:W2:Y:S04]  /*10b960*/  LDL.LU.64 R38, [R1+0x59a0] ;  /* 0x0059a00001267983 */ /* 0x001ea80000300a00 */
[----:B------:R-:W-:Y:S04]  /*10b970*/  STL [R1+0x808], R45 ;  /* 0x0008082d01007387 */ /* 0x000fe80000100800 */
[----:B------:R-:W-:Y:S04]  /*10b980*/  STL [R1+0x48c], R3 ;  /* 0x00048c0301007387 */ /* 0x000fe80000100800 */
[----:B------:R0:W-:Y:S04]  /*10b990*/  STL.64 [R1+0xed8], R34 ;  /* 0x000ed82201007387 */ /* 0x0001e80000100a00 */
[----:B0-----:R-:W2:Y:S04]  /*10b9a0*/  LDL.LU.64 R34, [R1+0x5998] ;  /* 0x0059980001227983 */ /* 0x001ea80000300a00 */
[----:B------:R-:W2:Y:S04]  /*10b9b0*/  LDL.LU R50, [R1+0x4f14] ;  /* 0x004f140001327983 */ /* 0x000ea80000300800 */
[----:B------:R-:W2:Y:S04]  /*10b9c0*/  LDL.LU R45, [R1+0x750] ;  /* 0x00075000012d7983 */ /* 0x000ea80000300800 */
[----:B------:R0:W-:Y:S02]  /*10b9d0*/  STL [R1+0x218], R2 ;  /* 0x0002180201007387 */ /* 0x0001e40000100800 */
[----:B0-----:R-:W-:-:S05]  /*10b9e0*/  IADD3 R2, P0, R12, R9, RZ ;  /* 0x000000090c027210 */ /* 0x001fca0007f1e0ff */
[----:B------:R-:W-:-:S05]  /*10b9f0*/  IMAD.X R3, R13, 0x1, R11, P0 ;  /* 0x000000010d037824 */ /* 0x000fca00000e060b */
[----:B------:R0:W-:Y:S04]  /*10ba00*/  STL.64 [R1+0xed0], R2 ;  /* 0x000ed00201007387 */ /* 0x0001e80000100a00 */
[----:B0-----:R-:W2:Y:S01]  /*10ba10*/  LDL.LU.64 R2, [R1+0x5990] ;  /* 0x0059900001027983 */ /* 0x001ea20000300a00 */
[----:B------:R-:W-:-:S04]  /*10ba20*/  SHF.R.U32.HI R13, RZ, 0x8, R56 ;  /* 0x00000008ff0d7819 */ /* 0x000fc80000011638 */
[----:B------:R-:W-:-:S04]  /*10ba30*/  LOP3.LUT R13, R13, 0xffff, RZ, 0xc0, !PT ;  /* 0x0000ffff0d0d7812 */ /* 0x000fc800078ec0ff */
[----:B------:R-:W-:Y:S02]  /*10ba40*/  PRMT R14, R13, 0x3340, R0 ;  /* 0x000033400d0e7816 */ /* 0x000fe40000000000 */
[----:B------:R-:W-:Y:S02]  /*10ba50*/  LOP3.LUT R13, R37, 0xffff, RZ, 0xc0, !PT ;  /* 0x0000ffff250d7812 */ /* 0x000fe400078ec0ff */
[----:B----4-:R-:W-:Y:S01]  /*10ba60*/  LOP3.LUT R56, R59, 0xffff, RZ, 0xc0, !PT ;  /* 0x0000ffff3b387812 */ /* 0x010fe200078ec0ff */
[----:B------:R0:W-:Y:S01]  /*10ba70*/  STL [R1+0x214], R14 ;  /* 0x0002140e01007387 */ /* 0x0001e20000100800 */
[----:B---3--:R-:W-:Y:S02]  /*10ba80*/  LOP3.LUT R48, R48, 0xffff, RZ, 0xc0, !PT ;  /* 0x0000ffff30307812 */ /* 0x008fe400078ec0ff */
[----:B------:R-:W-:Y:S02]  /*10ba90*/  LOP3.LUT R37, R49, 0xffff, RZ, 0xc0, !PT ;  /* 0x0000ffff31257812 */ /* 0x000fe400078ec0ff */
[----:B------:R-:W-:-:S02]  /*10baa0*/  LOP3.LUT R49, R32, 0xffff, RZ, 0xc0, !PT ;  /* 0x0000ffff20317812 */ /* 0x000fc400078ec0ff */
[----:B------:R-:W3:Y:S01]  /*10bab0*/  LDL.LU R32, [R1+0x5988] ;  /* 0x0059880001207983 */ /* 0x000ee20000300800 */
[----:B0-----:R-:W-:-:S03]  /*10bac0*/  PRMT R14, R56, 0x3340, R48 ;  /* 0x00003340380e7816 */ /* 0x001fc60000000030 */
[----:B------:R0:W-:Y:S02]  /*10bad0*/  STL [R1+0x4ed8], R13 ;  /* 0x004ed80d01007387 */ /* 0x0001e40000100800 */
[----:B0-----:R-:W-:-:S04]  /*10bae0*/  PRMT R13, R13, 0x3340, R0 ;  /* 0x000033400d0d7816 */ /* 0x001fc80000000000 */
[----:B------:R-:W-:Y:S02]  /*10baf0*/  PRMT R57, R14, 0x5410, R13 ;  /* 0x000054100e397816 */ /* 0x000fe4000000000d */
[----:B------:R-:W-:-:S03]  /*10bb00*/  PRMT R13, R49, 0x3340, R0 ;  /* 0x00003340310d7816 */ /* 0x000fc60000000000 */
[----:B------:R0:W-:Y:S01]  /*10bb10*/  STL [R1+0x4c70], R57 ;  /* 0x004c703901007387 */ /* 0x0001e20000100800 */
[----:B--2---:R-:W-:-:S04]  /*10bb20*/  LOP3.LUT R2, R2, 0xffff, RZ, 0xc0, !PT ;  /* 0x0000ffff02027812 */ /* 0x004fc800078ec0ff */
[----:B------:R-:W-:-:S04]  /*10bb30*/  PRMT R14, R37, 0x3340, R2 ;  /* 0x00003340250e7816 */ /* 0x000fc80000000002 */
[----:B0-----:R-:W-:Y:S02]  /*10bb40*/  PRMT R57, R14, 0x5410, R13 ;  /* 0x000054100e397816 */ /* 0x001fe4000000000d */
[----:B------:R-:W-:Y:S02]  /*10bb50*/  SHF.R.U32.HI R14, RZ, 0x8, R56 ;  /* 0x00000008ff0e7819 */ /* 0x000fe40000011638 */
[----:B------:R-:W-:Y:S01]  /*10bb60*/  SHF.R.U32.HI R13, RZ, 0x8, R48 ;  /* 0x00000008ff0d7819 */ /* 0x000fe20000011630 */
[----:B------:R0:W-:Y:S01]  /*10bb70*/  STL [R1+0x4c68], R57 ;  /* 0x004c683901007387 */ /* 0x0001e20000100800 */
[----:B------:R-:W-:Y:S02]  /*10bb80*/  SHF.R.U32.HI R56, RZ, 0x8, R2 ;  /* 0x00000008ff387819 */ /* 0x000fe40000011602 */
[----:B------:R-:W-:Y:S01]  /*10bb90*/  LOP3.LUT R2, R14, 0xffff, RZ, 0xc0, !PT ;  /* 0x0000ffff0e027812 */ /* 0x000fe200078ec0ff */
[----:B------:R-:W2:Y:S01]  /*10bba0*/  LDL.LU R48, [R1+0x21d8] ;  /* 0x0021d80001307983 */ /* 0x000ea20000300800 */
[----:B0-----:R-:W-:-:S02]  /*10bbb0*/  SHF.R.U32.HI R57, RZ, 0x8, R37 ;  /* 0x00000008ff397819 */ /* 0x001fc40000011625 */
[----:B------:R-:W-:-:S04]  /*10bbc0*/  LOP3.LUT R37, R13, 0xffff, RZ, 0xc0, !PT ;  /* 0x0000ffff0d257812 */ /* 0x000fc800078ec0ff */
[----:B------:R-:W-:-:S05]  /*10bbd0*/  PRMT R2, R2, 0x3340, R37 ;  /* 0x0000334002027816 */ /* 0x000fca0000000025 */
[----:B------:R0:W-:Y:S02]  /*10bbe0*/  STL [R1+0x56f8], R2 ;  /* 0x0056f80201007387 */ /* 0x0001e40000100800 */
[----:B0-----:R-:W-:Y:S02]  /*10bbf0*/  LOP3.LUT R2, R3, 0xffff, RZ, 0xc0, !PT ;  /* 0x0000ffff03027812 */ /* 0x001fe400078ec0ff */
[----:B------:R-:W4:Y:S01]  /*10bc00*/  LDL.LU R3, [R1+0x5984] ;  /* 0x0059840001037983 */ /* 0x000f220000300800 */
[----:B------:R-:W-:Y:S02]  /*10bc10*/  LOP3.LUT R14, R57, 0xffff, RZ, 0xc0, !PT ;  /* 0x0000ffff390e7812 */ /* 0x000fe400078ec0ff */
[----:B------:R-:W-:Y:S02]  /*10bc20*/  LOP3.LUT R13, R56, 0xffff, RZ, 0xc0, !PT ;  /* 0x0000ffff380d7812 */ /* 0x000fe400078ec0ff */
[----:B------:R-:W-:Y:S02]  /*10bc30*/  LOP3.LUT R37, R50, 0xffff, RZ, 0xc0, !PT ;  /* 0x0000ffff32257812 */ /* 0x000fe400078ec0ff */
[----:B------:R-:W-:-:S02]  /*10bc40*/  PRMT R13, R14, 0x3340, R13 ;  /* 0x000033400e0d7816 */ /* 0x000fc4000000000d */
[----:B------:R-:W-:-:S03]  /*10bc50*/  LOP3.LUT R45, R45, 0xffff, RZ, 0xc0, !PT ;  /* 0x0000ffff2d2d7812 */ /* 0x000fc600078ec0ff */
[----:B------:R0:W-:Y:S01]  /*10bc60*/  STL [R1+0x488], R13 ;  /* 0x0004880d01007387 */ /* 0x0001e20000100800 */
[----:B------:R-:W-:Y:S01]  /*10bc70*/  PRMT R14, R37, 0x3340, R45 ;  /* 0x00003340250e7816 */ /* 0x000fe2000000002d */
[----:B------:R-:W-:Y:S01]  /*10bc80*/  VIADD R12, R12, UR6 ;  /* 0x000000060c0c7c36 */ /* 0x000fe20008000000 */
[----:B0-----:R-:W-:Y:S01]  /*10bc90*/  PRMT R13, R2, 0x3340, R0 ;  /* 0x00003340020d7816 */ /* 0x001fe20000000000 */
[----:B------:R-:W-:-:S03]  /*10bca0*/  ULDC UR6, c[0x0][0x248] ;  /* 0x0000920000067ab9 */ /* 0x000fc60000000800 */
[----:B------:R-:W-:Y:S02]  /*10bcb0*/  PRMT R14, R14, 0x5410, R13 ;  /* 0x000054100e0e7816 */ /* 0x000fe4000000000d */
[----:B------:R-:W-:Y:S02]  /*10bcc0*/  SHF.R.S32.HI R13, RZ, 0x1f, R12 ;  /* 0x0000001fff0d7819 */ /* 0x000fe4000001140c */
[----:B------:R-:W-:Y:S01]  /*10bcd0*/  IADD3 R56, P0, R12, R4, RZ ;  /* 0x000000040c387210 */ /* 0x000fe20007f1e0ff */
[----:B------:R0:W-:Y:S01]  /*10bce0*/  STL [R1+0x4c64], R14 ;  /* 0x004c640e01007387 */ /* 0x0001e20000100800 */
[----:B------:R-:W-:-:S03]  /*10bcf0*/  SHF.R.U32.HI R37, RZ, 0x8, R37 ;  /* 0x00000008ff257819 */ /* 0x000fc60000011625 */
[----:B------:R-:W-:Y:S01]  /*10bd00*/  IMAD.X R57, R13, 0x1, R5, P0 ;  /* 0x000000010d397824 */ /* 0x000fe200000e0605 */
[----:B------:R-:W-:Y:S02]  /*10bd10*/  LOP3.LUT R37, R37, 0xffff, RZ, 0xc0, !PT ;  /* 0x0000ffff25257812 */ /* 0x000fe400078ec0ff */
[----:B0-----:R-:W-:Y:S02]  /*10bd20*/  SHF.R.U32.HI R14, RZ, 0x8, R49 ;  /* 0x00000008ff0e7819 */ /* 0x001fe40000011631 */
[----:B------:R-:W-:Y:S02]  /*10bd30*/  SHF.R.U32.HI R49, RZ, 0x8, R45 ;  /* 0x00000008ff317819 */ /* 0x000fe4000001162d */
[----:B------:R-:W-:Y:S02]  /*10bd40*/  LOP3.LUT R14, R14, 0xffff, RZ, 0xc0, !PT ;  /* 0x0000ffff0e0e7812 */ /* 0x000fe400078ec0ff */
[----:B------:R-:W-:Y:S01]  /*10bd50*/  LOP3.LUT R49, R49, 0xffff, RZ, 0xc0, !PT ;  /* 0x0000ffff31317812 */ /* 0x000fe200078ec0ff */
[----:B------:R0:W-:Y:S04]  /*10bd60*/  STL.64 [R1+0xec0], R56 ;  /* 0x000ec03801007387 */ /* 0x0001e80000100a00 */
[----:B------:R-:W3:Y:S04]  /*10bd70*/  LDL.LU R45, [R1+0x4f18] ;  /* 0x004f1800012d7983 */ /* 0x000ee80000300800 */
[----:B------:R-:W3:Y:S01]  /*10bd80*/  LDL.LU R58, [R1+0x2cc] ;  /* 0x0002cc00013a7983 */ /* 0x000ee20000300800 */
[----:B0-----:R-:W-:-:S03]  /*10bd90*/  PRMT R56, R14, 0x3340, R0 ;  /* 0x000033400e387816 */ /* 0x001fc60000000000 */
[----:B------:R-:W3:Y:S01]  /*10bda0*/  LDL.LU R50, [R1+0x21cc] ;  /* 0x0021cc0001327983 */ /* 0x000ee20000300800 */
[----:B------:R-:W-:-:S03]  /*10bdb0*/  PRMT R14, R37, 0x3340, R49 ;  /* 0x00003340250e7816 */ /* 0x000fc60000000031 */
[----:B------:R-:W3:Y:S04]  /*10bdc0*/  LDL.LU R49, [R1+0x5fc] ;  /* 0x0005fc0001317983 */ /* 0x000ee80000300800 */
[----:B------:R4:W-:Y:S04]  /*10bdd0*/  STL [R1+0x210], R56 ;  /* 0x0002103801007387 */ /* 0x0009e80000100800 */
[----:B------:R0:W-:Y:S01]  /*10bde0*/  STL [R1+0x480], R14 ;  /* 0x0004800e01007387 */ /* 0x0001e20000100800 */
[----:B----4-:R-:W-:-:S03]  /*10bdf0*/  LOP3.LUT R56, R3, 0xffff, RZ, 0xc0, !PT ;  /* 0x0000ffff03387812 */ /* 0x010fc600078ec0ff */
[----:B------:R-:W4:Y:S01]  /*10be00*/  LDL.LU R3, [R1+0x5980] ;  /* 0x0059800001037983 */ /* 0x000f220000300800 */
[----:B--2---:R-:W-:Y:S02]  /*10be10*/  LOP3.LUT R48, R48, 0xffff, RZ, 0xc0, !PT ;  /* 0x0000ffff30307812 */ /* 0x004fe400078ec0ff */
[----:B------:R-:W-:Y:S02]  /*10be20*/  LOP3.LUT R57, R36, 0xffff, RZ, 0xc0, !PT ;  /* 0x0000ffff24397812 */ /* 0x000fe400078ec0ff */
[----:B------:R-:W-:Y:S02]  /*10be30*/  PRMT R36, R48, 0x3340, R56 ;  /* 0x0000334030247816 */ /* 0x000fe40000000038 */
[----:B0-----:R-:W-:-:S04]  /*10be40*/  PRMT R14, R57, 0x3340, R0 ;  /* 0x00003340390e7816 */ /* 0x001fc80000000000 */
        /* <DEDUP_REMOVED lines=12> */
[----:B------:R0:W-:Y:S01]  /*10bf10*/  STL.64 [R1+0xeb8], R36 ;  /* 0x000eb82401007387 */ /* 0x0001e20000100a00 */
[----:B------:R-:W-:-:S03]  /*10bf20*/  IADD3 R56, P0, R12, R8, RZ ;  /* 0x000000080c387210 */ /* 0x000fc60007f1e0ff */
[----:B0-----:R-:W2:Y:S04]  /*10bf30*/  LDL.LU.64 R36, [R1+0x5978] ;  /* 0x0059780001247983 */ /* 0x001ea80000300a00 */
[----:B------:R-:W-:Y:S04]  /*10bf40*/  STL [R1+0x47c], R48 ;  /* 0x00047c3001007387 */ /* 0x000fe80000100800 */
[----:B------:R0:W-:Y:S01]  /*10bf50*/  STL [R1+0x20c], R14 ;  /* 0x00020c0e01007387 */ /* 0x0001e20000100800 */
[----:B------:R-:W-:Y:S01]  /*10bf60*/  IMAD.X R57, R13, 0x1, R10, P0 ;  /* 0x000000010d397824 */ /* 0x000fe200000e060a */
[----:B0-----:R-:W-:-:S04]  /*10bf70*/  SHF.R.U32.HI R14, RZ, 0x8, R2 ;  /* 0x00000008ff0e7819 */ /* 0x001fc80000011602 */
[----:B------:R-:W-:Y:S01]  /*10bf80*/  LOP3.LUT R14, R14, 0xffff, RZ, 0xc0, !PT ;  /* 0x0000ffff0e0e7812 */ /* 0x000fe200078ec0ff */
[----:B------:R-:W-:Y:S03]  /*10bf90*/  STL.64 [R1+0xeb0], R56 ;  /* 0x000eb03801007387 */ /* 0x000fe60000100a00 */
[----:B------:R-:W-:Y:S01]  /*10bfa0*/  PRMT R2, R14, 0x3340, R0 ;  /* 0x000033400e027816 */ /* 0x000fe20000000000 */
[----:B------:R-:W2:Y:S04]  /*10bfb0*/  LDL.LU R59, [R1+0x4f1c] ;  /* 0x004f1c00013b7983 */ /* 0x000ea80000300800 */
[----:B------:R0:W-:Y:S04]  /*10bfc0*/  STL [R1+0x208], R2 ;  /* 0x0002080201007387 */ /* 0x0001e80000100800 */
[----:B------:R-:W2:Y:S01]  /*10bfd0*/  LDL.LU R48, [R1+0x798] ;  /* 0x0007980001307983 */ /* 0x000ea20000300800 */
[----:B---3--:R-:W-:-:S02]  /*10bfe0*/  LOP3.LUT R45, R45, 0xffff, RZ, 0xc0, !PT ;  /* 0x0000ffff2d2d7812 */ /* 0x008fc400078ec0ff */
[----:B0-----:R-:W-:-:S04]  /*10bff0*/  LOP3.LUT R2, R58, 0xffff, RZ, 0xc0, !PT ;  /* 0x0000ffff3a027812 */ /* 0x001fc800078ec0ff */
[----:B------:R-:W-:Y:S02]  /*10c000*/  PRMT R14, R2, 0x3340, R0 ;  /* 0x00003340020e7816 */ /* 0x000fe40000000000 */
[----:B------:R-:W-:Y:S02]  /*10c010*/  LOP3.LUT R51, R51, 0xffff, RZ, 0xc0, !PT ;  /* 0x0000ffff33337812 */ /* 0x000fe400078ec0ff */
[----:B------:R-:W-:Y:S02]  /*10c020*/  LOP3.LUT R50, R50, 0xffff, RZ, 0xc0, !PT ;  /* 0x0000ffff32327812 */ /* 0x000fe400078ec0ff */
[----:B------:R-:W-:Y:S01]  /*10c030*/  LOP3.LUT R49, R49, 0xffff, RZ, 0xc0, !PT ;  /* 0x0000ffff31317812 */ /* 0x000fe200078ec0ff */
[----:B------:R0:W-:Y:S01]  /*10c040*/  STL [R1+0x4ed4], R51 ;  /* 0x004ed43301007387 */ /* 0x0001e20000100800 */
[----:B----4-:R-:W-:-:S04]  /*10c050*/  LOP3.LUT R3, R3, 0xffff, RZ, 0xc0, !PT ;  /* 0x0000ffff03037812 */ /* 0x010fc800078ec0ff */
[----:B------:R-:W-:-:S04]  /*10c060*/  PRMT R56, R45, 0x3340, R3 ;  /* 0x000033402d387816 */ /* 0x000fc80000000003 */
[----:B------:R-:W-:Y:S02]  /*10c070*/  PRMT R56, R56, 0x5410, R14 ;  /* 0x0000541038387816 */ /* 0x000fe4000000000e */
[----:B------:R-:W-:Y:S02]  /*10c080*/  PRMT R14, R51, 0x3340, R0 ;  /* 0x00003340330e7816 */ /* 0x000fe40000000000 */
[----:B0-----:R-:W-:Y:S01]  /*10c090*/  PRMT R51, R50, 0x3340, R49 ;  /* 0x0000334032337816 */ /* 0x001fe20000000031 */
[----:B------:R0:W-:Y:S03]  /*10c0a0*/  STL [R1+0x4c58], R56 ;  /* 0x004c583801007387 */ /* 0x0001e60000100800 */
[----:B------:R-:W-:Y:S02]  /*10c0b0*/  PRMT R14, R51, 0x5410, R14 ;  /* 0x00005410330e7816 */ /* 0x000fe4000000000e */
[----:B0-----:R-:W-:-:S03]  /*10c0c0*/  IADD3 R56, P0, R12, R9, RZ ;  /* 0x000000090c387210 */ /* 0x001fc60007f1e0ff */
[----:B------:R0:W-:Y:S02]  /*10c0d0*/  STL [R1+0x4c5c], R14 ;  /* 0x004c5c0e01007387 */ /* 0x0001e40000100800 */
[----:B------:R-:W-:Y:S01]  /*10c0e0*/  IMAD.X R57, R13, 0x1, R11, P0 ;  /* 0x000000010d397824 */ /* 0x000fe200000e060b */
[----:B------:R-:W-:-:S04]  /*10c0f0*/  SHF.R.U32.HI R13, RZ, 0x8, R49 ;  /* 0x00000008ff0d7819 */ /* 0x000fc80000011631 */
[----:B------:R1:W-:Y:S01]  /*10c100*/  STL.64 [R1+0xe90], R56 ;  /* 0x000e903801007387 */ /* 0x0003e20000100a00 */
[----:B0-----:R-:W-:-:S03]  /*10c110*/  SHF.R.U32.HI R14, RZ, 0x8, R50 ;  /* 0x00000008ff0e7819 */ /* 0x001fc60000011632 */
[----:B------:R-:W3:Y:S04]  /*10c120*/  LDL.LU R49, [R1+0x21e8] ;  /* 0x0021e80001317983 */ /* 0x000ee80000300800 */
[----:B------:R-:W4:Y:S01]  /*10c130*/  LDL.LU R50, [R1+0x638] ;  /* 0x0006380001327983 */ /* 0x000f220000300800 */
[----:B------:R-:W-:Y:S02]  /*10c140*/  SHF.R.U32.HI R45, RZ, 0x8, R45 ;  /* 0x00000008ff2d7819 */ /* 0x000fe4000001162d */
[----:B------:R-:W-:Y:S02]  /*10c150*/  LOP3.LUT R51, R13, 0xffff, RZ, 0xc0, !PT ;  /* 0x0000ffff0d337812 */ /* 0x000fe400078ec0ff */
[----:B-1----:R-:W-:Y:S02]  /*10c160*/  SHF.R.U32.HI R56, RZ, 0x8, R3 ;  /* 0x00000008ff387819 */ /* 0x002fe40000011603 */
[----:B------:R-:W-:-:S02]  /*10c170*/  LOP3.LUT R3, R14, 0xffff, RZ, 0xc0, !PT ;  /* 0x0000ffff0e037812 */ /* 0x000fc400078ec0ff */
[----:B------:R-:W-:Y:S02]  /*10c180*/  LOP3.LUT R14, R45, 0xffff, RZ, 0xc0, !PT ;  /* 0x0000ffff2d0e7812 */ /* 0x000fe400078ec0ff */
[----:B------:R-:W4:Y:S01]  /*10c190*/  LDL.LU R45, [R1+0x21dc] ;  /* 0x0021dc00012d7983 */ /* 0x000f220000300800 */
[----:B------:R-:W-:-:S03]  /*10c1a0*/  PRMT R3, R3, 0x3340, R51 ;  /* 0x0000334003037816 */ /* 0x000fc60000000033 */
[----:B------:R-:W4:Y:S01]  /*10c1b0*/  LDL.LU R51, [R1+0x63c] ;  /* 0x00063c0001337983 */ /* 0x000f220000300800 */
[----:B------:R-:W-:-:S03]  /*10c1c0*/  LOP3.LUT R13, R56, 0xffff, RZ, 0xc0, !PT ;  /* 0x0000ffff380d7812 */ /* 0x000fc600078ec0ff */
[----:B------:R0:W-:Y:S01]  /*10c1d0*/  STL [R1+0x56fc], R3 ;  /* 0x0056fc0301007387 */ /* 0x0001e20000100800 */
[----:B------:R-:W-:-:S05]  /*10c1e0*/  PRMT R13, R14, 0x3340, R13 ;  /* 0x000033400e0d7816 */ /* 0x000fca000000000d */
[----:B------:R1:W-:Y:S01]  /*10c1f0*/  STL [R1+0x7e4], R13 ;  /* 0x0007e40d01007387 */ /* 0x0003e20000100800 */
[----:B0-----:R-:W-:Y:S02]  /*10c200*/  LOP3.LUT R3, R32, 0xffff, RZ, 0xc0, !PT ;  /* 0x0000ffff20037812 */ /* 0x001fe400078ec0ff */
[----:B--2---:R-:W-:Y:S01]  /*10c210*/  LOP3.LUT R48, R48, 0xffff, RZ, 0xc0, !PT ;  /* 0x0000ffff30307812 */ /* 0x004fe200078ec0ff */
[----:B------:R-:W2:Y:S01]  /*10c220*/  LDL.LU R32, [R1+0x5970] ;  /* 0x0059700001207983 */ /* 0x000ea20000300800 */
[----:B------:R-:W-:Y:S02]  /*10c230*/  LOP3.LUT R56, R59, 0xffff, RZ, 0xc0, !PT ;  /* 0x0000ffff3b387812 */ /* 0x000fe400078ec0ff */
[----:B-1----:R-:W-:Y:S02]  /*10c240*/  PRMT R13, R3, 0x3340, R0 ;  /* 0x00003340030d7816 */ /* 0x002fe40000000000 */
[----:B------:R-:W-:-:S04]  /*10c250*/  PRMT R14, R56, 0x3340, R48 ;  /* 0x00003340380e7816 */ /* 0x000fc80000000030 */
[----:B------:R-:W-:Y:S02]  /*10c260*/  PRMT R57, R14, 0x5410, R13 ;  /* 0x000054100e397816 */ /* 0x000fe4000000000d */
[----:B------:R-:W-:Y:S02]  /*10c270*/  SHF.R.U32.HI R14, RZ, 0x8, R56 ;  /* 0x00000008ff0e7819 */ /* 0x000fe40000011638 */
[----:B------:R-:W-:Y:S02]  /*10c280*/  SHF.R.U32.HI R13, RZ, 0x8, R48 ;  /* 0x00000008ff0d7819 */ /* 0x000fe40000011630 */
[----:B------:R-:W-:Y:S02]  /*10c290*/  LOP3.LUT R14, R14, 0xffff, RZ, 0xc0, !PT ;  /* 0x0000ffff0e0e7812 */ /* 0x000fe400078ec0ff */
[----:B------:R-:W-:Y:S01]  /*10c2a0*/  LOP3.LUT R13, R13, 0xffff, RZ, 0xc0, !PT ;  /* 0x0000ffff0d0d7812 */ /* 0x000fe200078ec0ff */
[----:B------:R-:W-:Y:S01]  /*10c2b0*/  VIADD R12, R12, UR6 ;  /* 0x000000060c0c7c36 */ /* 0x000fe20008000000 */
[----:B------:R-:W-:Y:S01]  /*10c2c0*/  STL [R1+0x2354], R57 ;  /* 0x0023543901007387 */ /* 0x000fe20000100800 */
[----:B------:R-:W-:Y:S01]  /*10c2d0*/  SHF.R.U32.HI R2, RZ, 0x8, R2 ;  /* 0x00000008ff027819 */ /* 0x000fe20000011602 */
[----:B------:R-:W-:Y:S01]  /*10c2e0*/  ULDC UR6, c[0x0][0x248] ;  /* 0x0000920000067ab9 */ /* 0x000fe20000000800 */
[----:B------:R-:W-:-:S02]  /*10c2f0*/  PRMT R14, R14, 0x3340, R13 ;  /* 0x000033400e0e7816 */ /* 0x000fc4000000000d */
[----:B------:R-:W-:-:S03]  /*10c300*/  SHF.R.S32.HI R13, RZ, 0x1f, R12 ;  /* 0x0000001fff0d7819 */ /* 0x000fc6000001140c */
[----:B------:R0:W-:Y:S01]  /*10c310*/  STL [R1+0x474], R14 ;  /* 0x0004740e01007387 */ /* 0x0001e20000100800 */
[----:B------:R-:W-:Y:S02]  /*10c320*/  IADD3 R56, P0, R12, R4, RZ ;  /* 0x000000040c387210 */ /* 0x000fe40007f1e0ff */
[----:B------:R-:W-:Y:S02]  /*10c330*/  LOP3.LUT R2, R2, 0xffff, RZ, 0xc0, !PT ;  /* 0x0000ffff02027812 */ /* 0x000fe400078ec0ff */
[----:B0-----:R-:W-:Y:S01]  /*10c340*/  SHF.R.U32.HI R14, RZ, 0x8, R3 ;  /* 0x00000008ff0e7819 */ /* 0x001fe20000011603 */
[----:B------:R-:W-:-:S03]  /*10c350*/  IMAD.X R57, R13, 0x1, R5, P0 ;  /* 0x000000010d397824 */ /* 0x000fc600000e0605 */
[----:B------:R-:W-:Y:S02]  /*10c360*/  LOP3.LUT R14, R14, 0xffff, RZ, 0xc0, !PT ;  /* 0x0000ffff0e0e7812 */ /* 0x000fe400078ec0ff */
[--C-:B------:R-:W-:Y:S02]  /*10c370*/  PRMT R3, R2, 0x3340, R0.reuse ;  /* 0x0000334002037816 */ /* 0x100fe40000000000 */
[----:B------:R-:W-:Y:S01]  /*10c380*/  PRMT R14, R14, 0x3340, R0 ;  /* 0x000033400e0e7816 */ /* 0x000fe20000000000 */
[----:B------:R0:W-:Y:S01]  /*10c390*/  STL.64 [R1+0xe80], R56 ;  /* 0x000e803801007387 */ /* 0x0001e20000100a00 */
[----:B------:R-:W-:-:S03]  /*10c3a0*/  LOP3.LUT R2, R41, 0xffff, RZ, 0xc0, !PT ;  /* 0x0000ffff29027812 */ /* 0x000fc600078ec0ff */
[----:B------:R1:W-:Y:S04]  /*10c3b0*/  STL [R1+0x204], R14 ;  /* 0x0002040e01007387 */ /* 0x0003e80000100800 */
[----:B------:R1:W-:Y:S04]  /*10c3c0*/  STL [R1+0x200], R3 ;  /* 0x0002000301007387 */ /* 0x0003e80000100800 */
[----:B0-----:R-:W2:Y:S01]  /*10c3d0*/  LDL.LU R56, [R1+0x4f20] ;  /* 0x004f200001387983 */ /* 0x001ea20000300800 */
[----:B-1----:R-:W-:-:S03]  /*10c3e0*/  PRMT R14, R2, 0x3340, R0 ;  /* 0x00003340020e7816 */ /* 0x002fc60000000000 */
[----:B------:R-:W2:Y:S01]  /*10c3f0*/  LDL.LU R57, [R1+0x398] ;  /* 0x0003980001397983 */ /* 0x000ea20000300800 */
[----:B------:R-:W-:Y:S02]  /*10c400*/  LOP3.LUT R3, R40, 0xffff, RZ, 0xc0, !PT ;  /* 0x0000ffff28037812 */ /* 0x000fe400078ec0ff */
[----:B---3--:R-:W-:Y:S02]  /*10c410*/  LOP3.LUT R48, R49, 0xffff, RZ, 0xc0, !PT ;  /* 0x0000ffff31307812 */ /* 0x008fe400078ec0ff */
[----:B----4-:R-:W-:-:S04]  /*10c420*/  LOP3.LUT R49, R50, 0xffff, RZ, 0xc0, !PT ;  /* 0x0000ffff32317812 */ /* 0x010fc800078ec0ff */
[----:B------:R-:W-:-:S04]  /*10c430*/  PRMT R40, R48, 0x3340, R49 ;  /* 0x0000334030287816 */ /* 0x000fc80000000031 */
[----:B------:R-:W-:Y:S02]  /*10c440*/  PRMT R14, R40, 0x5410, R14 ;  /* 0x00005410280e7816 */ /* 0x000fe4000000000e */
[----:B------:R-:W-:-:S03]  /*10c450*/  LOP3.LUT R45, R45, 0xffff, RZ, 0xc0, !PT ;  /* 0x0000ffff2d2d7812 */ /* 0x000fc600078ec0ff */
[----:B------:R0:W-:Y:S01]  /*10c460*/  STL [R1+0x21dc], R14 ;  /* 0x0021dc0e01007387 */ /* 0x0001e20000100800 */
[----:B------:R-:W-:-:S03]  /*10c470*/  LOP3.LUT R50, R51, 0xffff, RZ, 0xc0, !PT ;  /* 0x0000ffff33327812 */ /* 0x000fc600078ec0ff */
[----:B------:R-:W3:Y:S01]  /*10c480*/  LDL.LU R58, [R1+0x7dc] ;  /* 0x0007dc00013a7983 */ /* 0x000ee20000300800 */
[----:B------:R-:W-:Y:S02]  /*10c490*/  PRMT R40, R45, 0x3340, R50 ;  /* 0x000033402d287816 */ /* 0x000fe40000000032 */
[----:B0-----:R-:W-:-:S04]  /*10c4a0*/  PRMT R14, R3, 0x3340, R0 ;  /* 0x00003340030e7816 */ /* 0x001fc80000000000 */
[----:B------:R-:W-:Y:S02]  /*10c4b0*/  PRMT R14, R40, 0x5410, R14 ;  /* 0x00005410280e7816 */ /* 0x000fe4000000000e */
[----:B------:R-:W-:-:S05]  /*10c4c0*/  IADD3 R40, P0, R12, R6, RZ ;  /* 0x000000060c287210 */ /* 0x000fca0007f1e0ff */
[----:B------:R-:W-:Y:S01]  /*10c4d0*/  IMAD.X R41, R13, 0x1, R7, P0 ;  /* 0x000000010d297824 */ /* 0x000fe200000e0607 */
[----:B------:R0:W-:Y:S01]  /*10c4e0*/  STL [R1+0x21d8], R14 ;  /* 0x0021d80e01007387 */ /* 0x0001e20000100800 */
[----:B------:R-:W-:Y:S02]  /*10c4f0*/  SHF.R.U32.HI R48, RZ, 0x8, R48 ;  /* 0x00000008ff307819 */ /* 0x000fe40000011630 */
[----:B------:R-:W-:Y:S01]  /*10c500*/  SHF.R.U32.HI R49, RZ, 0x8, R49 ;  /* 0x00000008ff317819 */ /* 0x000fe20000011631 */
[----:B------:R1:W-:Y:S01]  /*10c510*/  STL.64 [R1+0xe40], R40 ;  /* 0x000e402801007387 */ /* 0x0003e20000100a00 */
[----:B------:R-:W-:Y:S02]  /*10c520*/  SHF.R.U32.HI R45, RZ, 0x8, R45 ;  /* 0x00000008ff2d7819 */ /* 0x000fe4000001162d */
[----:B0-----:R-:W-:Y:S02]  /*10c530*/  SHF.R.U32.HI R14, RZ, 0x8, R50 ;  /* 0x00000008ff0e7819 */ /* 0x001fe40000011632 */
[----:B------:R-:W-:Y:S01]  /*10c540*/  LOP3.LUT R48, R48, 0xffff, RZ, 0xc0, !PT ;  /* 0x0000ffff30307812 */ /* 0x000fe200078ec0ff */
[----:B-1----:R-:W4:Y:S01]  /*10c550*/  LDL.LU.64 R40, [R1+0x5968] ;  /* 0x0059680001287983 */ /* 0x002f220000300a00 */
[----:B------:R-:W-:-:S03]  /*10c560*/  LOP3.LUT R49, R49, 0xffff, RZ, 0xc0, !PT ;  /* 0x0000ffff31317812 */ /* 0x000fc600078ec0ff */
[----:B------:R-:W4:Y:S01]  /*10c570*/  LDL.LU R50, [R1+0x4f24] ;  /* 0x004f240001327983 */ /* 0x000f220000300800 */
[----:B------:R-:W-:-:S03]  /*10c580*/  LOP3.LUT R45, R45, 0xffff, RZ, 0xc0, !PT ;  /* 0x0000ffff2d2d7812 */ /* 0x000fc600078ec0ff */
[----:B------:R-:W4:Y:S01]  /*10c590*/  LDL.LU R51, [R1+0x7f0] ;  /* 0x0007f00001337983 */ /* 0x000f220000300800 */
[----:B------:R-:W-:Y:S02]  /*10c5a0*/  LOP3.LUT R14, R14, 0xffff, RZ, 0xc0, !PT ;  /* 0x0000ffff0e0e7812 */ /* 0x000fe400078ec0ff */
[----:B------:R-:W-:Y:S02]  /*10c5b0*/  PRMT R59, R48, 0x3340, R49 ;  /* 0x00003340303b7816 */ /* 0x000fe40000000031 */
[----:B------:R-:W-:-:S03]  /*10c5c0*/  PRMT R14, R45, 0x3340, R14 ;  /* 0x000033402d0e7816 */ /* 0x000fc6000000000e */
[----:B------:R0:W-:Y:S04]  /*10c5d0*/  STL [R1+0x7e0], R59 ;  /* 0x0007e03b01007387 */ /* 0x0001e80000100800 */
[----:B------:R1:W-:Y:S04]  /*10c5e0*/  STL [R1+0x470], R14 ;  /* 0x0004700e01007387 */ /* 0x0003e80000100800 */
[----:B------:R-:W4:Y:S04]  /*10c5f0*/  LDL.LU R45, [R1+0x21f8] ;  /* 0x0021f800012d7983 */ /* 0x000f280000300800 */
[----:B0-----:R-:W4:Y:S01]  /*10c600*/  LDL.LU R59, [R1+0x690] ;  /* 0x00069000013b7983 */ /* 0x001f220000300800 */
[----:B------:R-:W-:-:S05]  /*10c610*/  IADD3 R48, P0, R12, R8, RZ ;  /* 0x000000080c307210 */ /* 0x000fca0007f1e0ff */
[----:B------:R-:W-:Y:S01]  /*10c620*/  IMAD.X R49, R13, 0x1, R10, P0 ;  /* 0x000000010d317824 */ /* 0x000fe200000e060a */
[----:B-1----:R-:W-:-:S04]  /*10c630*/  SHF.R.U32.HI R14, RZ, 0x8, R3 ;  /* 0x00000008ff0e7819 */ /* 0x002fc80000011603 */
[----:B------:R0:W-:Y:S01]  /*10c640*/  STL.64 [R1+0xe60], R48 ;  /* 0x000e603001007387 */ /* 0x0001e20000100a00 */
[----:B------:R-:W-:Y:S02]  /*10c650*/  LOP3.LUT R14, R14, 0xffff, RZ, 0xc0, !PT ;  /* 0x0000ffff0e0e7812 */ /* 0x000fe400078ec0ff */
[----:B0-----:R-:W-:-:S05]  /*10c660*/  IADD3 R48, P0, R12, R9, RZ ;  /* 0x000000090c307210 */ /* 0x001fca0007f1e0ff */
[----:B------:R-:W-:Y:S01]  /*10c670*/  IMAD.X R49, R13, 0x1, R11, P0 ;  /* 0x000000010d317824 */ /* 0x000fe200000e060b */
[----:B------:R-:W-:Y:S02]  /*10c680*/  SHF.R.U32.HI R13, RZ, 0x8, R2 ;  /* 0x00000008ff0d7819 */ /* 0x000fe40000011602 */
[--C-:B------:R-:W-:Y:S02]  /*10c690*/  PRMT R3, R14, 0x3340, R0.reuse ;  /* 0x000033400e037816 */ /* 0x100fe40000000000 */
[----:B------:R-:W-:Y:S02]  /*10c6a0*/  LOP3.LUT R13, R13, 0xffff, RZ, 0xc0, !PT ;  /* 0x0000ffff0d0d7812 */ /* 0x000fe400078ec0ff */
[----:B--2---:R-:W-:Y:S01]  /*10c6b0*/  LOP3.LUT R2, R56, 0xffff, RZ, 0xc0, !PT ;  /* 0x0000ffff38027812 */ /* 0x004fe200078ec0ff */
[----:B------:R0:W-:Y:S01]  /*10c6c0*/  STL [R1+0x1fc], R3 ;  /* 0x0001fc0301007387 */ /* 0x0001e20000100800 */
[----:B------:R-:W-:-:S03]  /*10c6d0*/  PRMT R13, R13, 0x3340, R0 ;  /* 0x000033400d0d7816 */ /* 0x000fc60000000000 */
[----:B------:R1:W-:Y:S01]  /*10c6e0*/  STL.64 [R1+0xe58], R48 ;  /* 0x000e583001007387 */ /* 0x0003e20000100a00 */
[----:B0-----:R-:W-:-:S03]  /*10c6f0*/  LOP3.LUT R3, R57, 0xffff, RZ, 0xc0, !PT ;  /* 0x0000ffff39037812 */ /* 0x001fc600078ec0ff */
[----:B-1----:R-:W2:Y:S04]  /*10c700*/  LDL.LU.64 R48, [R1+0x5960] ;  /* 0x0059600001307983 */ /* 0x002ea80000300a00 */
[----:B------:R0:W-:Y:S02]  /*10c710*/  STL [R1+0x1f8], R13 ;  /* 0x0001f80d01007387 */ /* 0x0001e40000100800 */
[----:B0-----:R-:W-:Y:S01]  /*10c720*/  PRMT R13, R3, 0x3340, R0 ;  /* 0x00003340030d7816 */ /* 0x001fe20000000000 */
[----:B------:R-:W-:Y:S01]  /*10c730*/  VIADD R12, R12, UR6 ;  /* 0x000000060c0c7c36 */ /* 0x000fe20008000000 */
[----:B------:R-:W-:Y:S01]  /*10c740*/  ULDC UR6, c[0x0][0x248] ;  /* 0x0000920000067ab9 */ /* 0x000fe20000000800 */
[----:B---3--:R-:W-:-:S04]  /*10c750*/  LOP3.LUT R56, R58, 0xffff, RZ, 0xc0, !PT ;  /* 0x0000ffff3a387812 */ /* 0x008fc800078ec0ff */
[----:B------:R-:W-:Y:S02]  /*10c760*/  PRMT R14, R2, 0x3340, R56 ;  /* 0x00003340020e7816 */ /* 0x000fe40000000038 */
[----:B------:R-:W-:Y:S02]  /*10c770*/  SHF.R.U32.HI R2, RZ, 0x8, R2 ;  /* 0x00000008ff027819 */ /* 0x000fe40000011602 */
[----:B------:R-:W-:Y:S02]  /*10c780*/  PRMT R13, R14, 0x5410, R13 ;  /* 0x000054100e0d7816 */ /* 0x000fe4000000000d */
[----:B------:R-:W-:Y:S02]  /*10c790*/  SHF.R.U32.HI R14, RZ, 0x8, R56 ;  /* 0x00000008ff0e7819 */ /* 0x000fe40000011638 */
[----:B------:R-:W-:Y:S02]  /*10c7a0*/  LOP3.LUT R2, R2, 0xffff, RZ, 0xc0, !PT ;  /* 0x0000ffff02027812 */ /* 0x000fe400078ec0ff */
[----:B------:R-:W-:Y:S01]  /*10c7b0*/  LOP3.LUT R14, R14, 0xffff, RZ, 0xc0, !PT ;  /* 0x0000ffff0e0e7812 */ /* 0x000fe200078ec0ff */
[----:B------:R0:W-:Y:S03]  /*10c7c0*/  STL [R1+0x21cc], R13 ;  /* 0x0021cc0d01007387 */ /* 0x0001e60000100800 */
[----:B------:R-:W-:-:S02]  /*10c7d0*/  PRMT R2, R2, 0x3340, R14 ;  /* 0x0000334002027816 */ /* 0x000fc4000000000e */
[----:B0-----:R-:W-:-:S03]  /*10c7e0*/  SHF.R.U32.HI R13, RZ, 0x8, R3 ;  /* 0x00000008ff0d7819 */ /* 0x001fc60000011603 */
[----:B------:R0:W-:Y:S01]  /*10c7f0*/  STL [R1+0x434], R2 ;  /* 0x0004340201007387 */ /* 0x0001e20000100800 */
[----:B------:R-:W-:-:S04]  /*10c800*/  LOP3.LUT R13, R13, 0xffff, RZ, 0xc0, !PT ;  /* 0x0000ffff0d0d7812 */ /* 0x000fc800078ec0ff */
[--C-:B------:R-:W-:Y:S02]  /*10c810*/  PRMT R3, R13, 0x3340, R0.reuse ;  /* 0x000033400d037816 */ /* 0x100fe40000000000 */
[----:B0-----:R-:W-:Y:S02]  /*10c820*/  LOP3.LUT R2, R32, 0xffff, RZ, 0xc0, !PT ;  /* 0x0000ffff20027812 */ /* 0x001fe400078ec0ff */
[----:B----4-:R-:W-:Y:S02]  /*10c830*/  LOP3.LUT R50, R50, 0xffff, RZ, 0xc0, !PT ;  /* 0x0000ffff32327812 */ /* 0x010fe400078ec0ff */
[----:B------:R-:W-:Y:S02]  /*10c840*/  LOP3.LUT R51, R51, 0xffff, RZ, 0xc0, !PT ;  /* 0x0000ffff33337812 */ /* 0x000fe400078ec0ff */
[----:B------:R-:W-:Y:S02]  /*10c850*/  PRMT R13, R2, 0x3340, R0 ;  /* 0x00003340020d7816 */ /* 0x000fe40000000000 */
[----:B------:R-:W-:Y:S01]  /*10c860*/  PRMT R14, R50, 0x3340, R51 ;  /* 0x00003340320e7816 */ /* 0x000fe20000000033 */
[----:B------:R0:W-:Y:S03]  /*10c870*/  STL [R1+0x1f4], R3 ;  /* 0x0001f40301007387 */ /* 0x0001e60000100800 */
[----:B------:R-:W-:Y:S01]  /*10c880*/  PRMT R13, R14, 0x5410, R13 ;  /* 0x000054100e0d7816 */ /* 0x000fe2000000000d */
[----:B------:R-:W3:Y:S04]  /*10c890*/  LDL.LU R32, [R1+0x5958] ;  /* 0x0059580001207983 */ /* 0x000ee80000300800 */
[----:B------:R1:W-:Y:S01]  /*10c8a0*/  STL [R1+0x21c8], R13 ;  /* 0x0021c80d01007387 */ /* 0x0003e20000100800 */
[----:B0-----:R-:W-:-:S02]  /*10c8b0*/  LOP3.LUT R3, R43, 0xffff, RZ, 0xc0, !PT ;  /* 0x0000ffff2b037812 */ /* 0x001fc400078ec0ff */
[----:B------:R-:W-:Y:S02]  /*10c8c0*/  LOP3.LUT R43, R45, 0xffff, RZ, 0xc0, !PT ;  /* 0x0000ffff2d2b7812 */ /* 0x000fe400078ec0ff */
[----:B------:R-:W4:Y:S01]  /*10c8d0*/  LDL.LU R45, [R1+0x21ec] ;  /* 0x0021ec00012d7983 */ /* 0x000f220000300800 */
[----:B------:R-:W-:Y:S02]  /*10c8e0*/  LOP3.LUT R56, R59, 0xffff, RZ, 0xc0, !PT ;  /* 0x0000ffff3b387812 */ /* 0x000fe400078ec0ff */
[----:B-1----:R-:W-:Y:S02]  /*10c8f0*/  PRMT R13, R3, 0x3340, R0 ;  /* 0x00003340030d7816 */ /* 0x002fe40000000000 */
[----:B------:R-:W-:Y:S02]  /*10c900*/  PRMT R14, R43, 0x3340, R56 ;  /* 0x000033402b0e7816 */ /* 0x000fe40000000038 */
[----:B------:R-:W-:Y:S02]  /*10c910*/  IADD3 R58, P0, R12, R4, RZ ;  /* 0x000000040c3a7210 */ /* 0x000fe40007f1e0ff */
[----:B------:R-:W-:-:S02]  /*10c920*/  PRMT R14, R14, 0x5410, R13 ;  /* 0x000054100e0e7816 */ /* 0x000fc4000000000d */
[----:B------:R-:W-:Y:S02]  /*10c930*/  SHF.R.S32.HI R13, RZ, 0x1f, R12 ;  /* 0x0000001fff0d7819 */ /* 0x000fe4000001140c */
[----:B------:R-:W-:Y:S02]  /*10c940*/  SHF.R.U32.HI R50, RZ, 0x8, R50 ;  /* 0x00000008ff327819 */ /* 0x000fe40000011632 */
[----:B------:R-:W-:Y:S01]  /*10c950*/  SHF.R.U32.HI R51, RZ, 0x8, R51 ;  /* 0x00000008ff337819 */ /* 0x000fe20000011633 */
[----:B------:R-:W-:Y:S01]  /*10c960*/  IMAD.X R59, R13, 0x1, R5, P0 ;  /* 0x000000010d3b7824 */ /* 0x000fe200000e0605 */
[----:B------:R-:W-:Y:S02]  /*10c970*/  LOP3.LUT R50, R50, 0xffff, RZ, 0xc0, !PT ;  /* 0x0000ffff32327812 */ /* 0x000fe400078ec0ff */
[----:B------:R-:W-:Y:S01]  /*10c980*/  LOP3.LUT R51, R51, 0xffff, RZ, 0xc0, !PT ;  /* 0x0000ffff33337812 */ /* 0x000fe200078ec0ff */
[----:B------:R0:W-:Y:S03]  /*10c990*/  STL [R1+0x21b8], R14 ;  /* 0x0021b80e01007387 */ /* 0x0001e60000100800 */
[----:B------:R-:W-:Y:S01]  /*10c9a0*/  PRMT R50, R50, 0x3340, R51 ;  /* 0x0000334032327816 */ /* 0x000fe20000000033 */
[----:B------:R1:W-:Y:S01]  /*10c9b0*/  STL.64 [R1+0xdd8], R58 ;  /* 0x000dd83a01007387 */ /* 0x0003e20000100a00 */
[----:B------:R-:W-:-:S02]  /*10c9c0*/  SHF.R.U32.HI R43, RZ, 0x8, R43 ;  /* 0x00000008ff2b7819 */ /* 0x000fc4000001162b */
[----:B0-----:R-:W-:Y:S02]  /*10c9d0*/  SHF.R.U32.HI R14, RZ, 0x8, R56 ;  /* 0x00000008ff0e7819 */ /* 0x001fe40000011638 */
[----:B------:R-:W2:Y:S04]  /*10c9e0*/  LDL.LU R56, [R1+0x4f28] ;  /* 0x004f280001387983 */ /* 0x000ea80000300800 */
[----:B------:R-:W2:Y:S01]  /*10c9f0*/  LDL.LU R57, [R1+0x3a0] ;  /* 0x0003a00001397983 */ /* 0x000ea20000300800 */
[----:B------:R-:W-:-:S03]  /*10ca00*/  LOP3.LUT R43, R43, 0xffff, RZ, 0xc0, !PT ;  /* 0x0000ffff2b2b7812 */ /* 0x000fc600078ec0ff */
[----:B------:R0:W-:Y:S01]  /*10ca10*/  STL [R1+0x7c4], R50 ;  /* 0x0007c43201007387 */ /* 0x0001e20000100800 */
[----:B------:R-:W-:-:S03]  /*10ca20*/  LOP3.LUT R14, R14, 0xffff, RZ, 0xc0, !PT ;  /* 0x0000ffff0e0e7812 */ /* 0x000fc600078ec0ff */
[----:B-1----:R-:W2:Y:S01]  /*10ca30*/  LDL.LU R58, [R1+0x834] ;  /* 0x00083400013a7983 */ /* 0x002ea20000300800 */
[----:B------:R-:W-:Y:S02]  /*10ca40*/  PRMT R14, R43, 0x3340, R14 ;  /* 0x000033402b0e7816 */ /* 0x000fe4000000000e */
[----:B------:R-:W-:-:S03]  /*10ca50*/  SHF.R.U32.HI R2, RZ, 0x8, R2 ;  /* 0x00000008ff027819 */ /* 0x000fc60000011602 */
[----:B------:R1:W-:Y:S01]  /*10ca60*/  STL [R1+0x430], R14 ;  /* 0x0004300e01007387 */ /* 0x0003e20000100800 */
[----:B0-----:R-:W-:Y:S02]  /*10ca70*/  IADD3 R50, P0, R12, R6, RZ ;  /* 0x000000060c327210 */ /* 0x001fe40007f1e0ff */
[----:B------:R-:W-:Y:S02]  /*10ca80*/  LOP3.LUT R2, R2, 0xffff, RZ, 0xc0, !PT ;  /* 0x0000ffff02027812 */ /* 0x000fe400078ec0ff */
[----:B-1----:R-:W-:Y:S01]  /*10ca90*/  SHF.R.U32.HI R14, RZ, 0x8, R3 ;  /* 0x00000008ff0e7819 */ /* 0x002fe20000011603 */
[----:B------:R-:W-:-:S03]  /*10caa0*/  IMAD.X R51, R13, 0x1, R7, P0 ;  /* 0x000000010d337824 */ /* 0x000fc600000e0607 */
[----:B------:R-:W-:Y:S02]  /*10cab0*/  LOP3.LUT R14, R14, 0xffff, RZ, 0xc0, !PT ;  /* 0x0000ffff0e0e7812 */ /* 0x000fe400078ec0ff */
[--C-:B------:R-:W-:Y:S02]  /*10cac0*/  PRMT R3, R2, 0x3340, R0.reuse ;  /* 0x0000334002037816 */ /* 0x100fe40000000000 */
[----:B------:R-:W-:Y:S01]  /*10cad0*/  PRMT R14, R14, 0x3340, R0 ;  /* 0x000033400e0e7816 */ /* 0x000fe20000000000 */
[----:B------:R0:W-:Y:S04]  /*10cae0*/  STL.64 [R1+0xde8], R50 ;  /* 0x000de83201007387 */ /* 0x0001e80000100a00 */
[----:B------:R1:W-:Y:S04]  /*10caf0*/  STL [R1+0x1f0], R14 ;  /* 0x0001f00e01007387 */ /* 0x0003e80000100800 */
[----:B------:R-:W2:Y:S04]  /*10cb00*/  LDL.LU R59, [R1+0x4f2c] ;  /* 0x004f2c00013b7983 */ /* 0x000ea80000300800 */
[----:B------:R-:W-:Y:S04]  /*10cb10*/  STL [R1+0x1ec], R3 ;  /* 0x0001ec0301007387 */ /* 0x000fe80000100800 */
[----:B------:R-:W2:Y:S04]  /*10cb20*/  LDL.LU R43, [R1+0x3a4] ;  /* 0x0003a400012b7983 */ /* 0x000ea80000300800 */
[----:B0-----:R-:W2:Y:S01]  /*10cb30*/  LDL.LU R51, [R1+0x838] ;  /* 0x0008380001337983 */ /* 0x001ea20000300800 */
[----:B-1----:R-:W-:-:S02]  /*10cb40*/  LOP3.LUT R14, R44, 0xffff, RZ, 0xc0, !PT ;  /* 0x0000ffff2c0e7812 */ /* 0x002fc400078ec0ff */
[----:B------:R-:W-:-:S03]  /*10cb50*/  IADD3 R44, P0, R12, R8, RZ ;  /* 0x000000080c2c7210 */ /* 0x000fc60007f1e0ff */
[----:B------:R0:W-:Y:S02]  /*10cb60*/  STL [R1+0x4ed0], R14 ;  /* 0x004ed00e01007387 */ /* 0x0001e40000100800 */
[----:B0-----:R-:W-:Y:S02]  /*10cb70*/  PRMT R14, R14, 0x3340, R0 ;  /* 0x000033400e0e7816 */ /* 0x001fe40000000000 */
[----:B---3--:R-:W-:Y:S02]  /*10cb80*/  LOP3.LUT R3, R32, 0xffff, RZ, 0xc0, !PT ;  /* 0x0000ffff20037812 */ /* 0x008fe400078ec0ff */
[----:B----4-:R-:W-:-:S04]  /*10cb90*/  LOP3.LUT R2, R45, 0xffff, RZ, 0xc0, !PT ;  /* 0x0000ffff2d027812 */ /* 0x010fc800078ec0ff */
[----:B------:R-:W-:Y:S01]  /*10cba0*/  PRMT R32, R2, 0x3340, R3 ;  /* 0x0000334002207816 */ /* 0x000fe20000000003 */
[----:B------:R-:W-:-:S03]  /*10cbb0*/  IMAD.X R45, R13, 0x1, R10, P0 ;  /* 0x000000010d2d7824 */ /* 0x000fc600000e060a */
[----:B------:R-:W-:-:S05]  /*10cbc0*/  PRMT R14, R32, 0x5410, R14 ;  /* 0x00005410200e7816 */ /* 0x000fca000000000e */
[----:B------:R-:W-:Y:S04]  /*10cbd0*/  STL [R1+0x218c], R14 ;  /* 0x00218c0e01007387 */ /* 0x000fe80000100800 */
[----:B------:R0:W-:Y:S04]  /*10cbe0*/  STL.64 [R1+0xdc0], R44 ;  /* 0x000dc02c01007387 */ /* 0x0001e80000100a00 */
[----:B0-----:R-:W3:Y:S04]  /*10cbf0*/  LDL.LU R44, [R1+0x5954] ;  /* 0x00595400012c7983 */ /* 0x001ee80000300800 */
[----:B------:R-:W4:Y:S04]  /*10cc00*/  LDL.LU R50, [R1+0x2208] ;  /* 0x0022080001327983 */ /* 0x000f280000300800 */
[----:B------:R-:W3:Y:S01]  /*10cc10*/  LDL.LU R45, [R1+0x6dc] ;  /* 0x0006dc00012d7983 */ /* 0x000ee20000300800 */
[----:B------:R-:W-:-:S02]  /*10cc20*/  SHF.R.U32.HI R2, RZ, 0x8, R2 ;  /* 0x00000008ff027819 */ /* 0x000fc40000011602 */
[----:B------:R-:W-:Y:S02]  /*10cc30*/  SHF.R.U32.HI R14, RZ, 0x8, R3 ;  /* 0x00000008ff0e7819 */ /* 0x000fe40000011603 */
[----:B------:R-:W-:Y:S02]  /*10cc40*/  LOP3.LUT R2, R2, 0xffff, RZ, 0xc0, !PT ;  /* 0x0000ffff02027812 */ /* 0x000fe400078ec0ff */
[----:B------:R-:W-:-:S04]  /*10cc50*/  LOP3.LUT R14, R14, 0xffff, RZ, 0xc0, !PT ;  /* 0x0000ffff0e0e7812 */ /* 0x000fc800078ec0ff */
[----:B------:R-:W-:Y:S02]  /*10cc60*/  PRMT R32, R2, 0x3340, R14 ;  /* 0x0000334002207816 */ /* 0x000fe4000000000e */
[----:B--2---:R-:W-:Y:S02]  /*10cc70*/  LOP3.LUT R3, R56, 0xffff, RZ, 0xc0, !PT ;  /* 0x0000ffff38037812 */ /* 0x004fe400078ec0ff */
[----:B------:R-:W-:Y:S01]  /*10cc80*/  LOP3.LUT R2, R58, 0xffff, RZ, 0xc0, !PT ;  /* 0x0000ffff3a027812 */ /* 0x000fe200078ec0ff */
[----:B------:R0:W-:Y:S03]  /*10cc90*/  STL [R1+0x5700], R32 ;  /* 0x0057002001007387 */ /* 0x0001e60000100800 */
[----:B------:R-:W-:Y:S02]  /*10cca0*/  PRMT R56, R3, 0x3340, R2 ;  /* 0x0000334003387816 */ /* 0x000fe40000000002 */
[----:B0-----:R-:W-:-:S04]  /*10ccb0*/  LOP3.LUT R32, R57, 0xffff, RZ, 0xc0, !PT ;  /* 0x0000ffff39207812 */ /* 0x001fc800078ec0ff */
        /* <DEDUP_REMOVED lines=9> */
[----:B------:R-:W-:Y:S01]  /*10cd50*/  PRMT R3, R14, 0x3340, R13 ;  /* 0x000033400e037816 */ /* 0x000fe2000000000d */
[----:B------:R-:W-:Y:S04]  /*10cd60*/  STL.64 [R1+0xdb8], R56 ;  /* 0x000db83801007387 */ /* 0x000fe80000100a00 */
[----:B------:R0:W-:Y:S02]  /*10cd70*/  STL [R1+0x698], R3 ;  /* 0x0006980301007387 */ /* 0x0001e40000100800 */
[----:B0-----:R-:W-:Y:S02]  /*10cd80*/  LOP3.LUT R3, R51, 0xffff, RZ, 0xc0, !PT ;  /* 0x0000ffff33037812 */ /* 0x001fe400078ec0ff */
[----:B------:R-:W2:Y:S01]  /*10cd90*/  LDL.LU R51, [R1+0x21fc] ;  /* 0x0021fc0001337983 */ /* 0x000ea20000300800 */
[----:B------:R-:W-:-:S02]  /*10cda0*/  LOP3.LUT R2, R59, 0xffff, RZ, 0xc0, !PT ;  /* 0x0000ffff3b027812 */ /* 0x000fc400078ec0ff */
[----:B------:R-:W-:Y:S02]  /*10cdb0*/  LOP3.LUT R43, R43, 0xffff, RZ, 0xc0, !PT ;  /* 0x0000ffff2b2b7812 */ /* 0x000fe400078ec0ff */
[----:B------:R-:W-:Y:S02]  /*10cdc0*/  PRMT R14, R2, 0x3340, R3 ;  /* 0x00003340020e7816 */ /* 0x000fe40000000003 */
[----:B------:R-:W-:-:S04]  /*10cdd0*/  PRMT R13, R43, 0x3340, R0 ;  /* 0x000033402b0d7816 */ /* 0x000fc80000000000 */
[----:B------:R-:W-:Y:S02]  /*10cde0*/  PRMT R14, R14, 0x5410, R13 ;  /* 0x000054100e0e7816 */ /* 0x000fe4000000000d */
[----:B------:R-:W-:Y:S02]  /*10cdf0*/  SHF.R.U32.HI R13, RZ, 0x8, R32 ;  /* 0x00000008ff0d7819 */ /* 0x000fe40000011620 */
[----:B------:R-:W-:Y:S01]  /*10ce00*/  SHF.R.U32.HI R2, RZ, 0x8, R2 ;  /* 0x00000008ff027819 */ /* 0x000fe20000011602 */
[----:B------:R0:W-:Y:S01]  /*10ce10*/  STL [R1+0x210c], R14 ;  /* 0x00210c0e01007387 */ /* 0x0001e20000100800 */
[----:B------:R-:W-:Y:S02]  /*10ce20*/  LOP3.LUT R13, R13, 0xffff, RZ, 0xc0, !PT ;  /* 0x0000ffff0d0d7812 */ /* 0x000fe400078ec0ff */
[----:B------:R-:W-:Y:S02]  /*10ce30*/  LOP3.LUT R2, R2, 0xffff, RZ, 0xc0, !PT ;  /* 0x0000ffff02027812 */ /* 0x000fe400078ec0ff */
[----:B0-----:R-:W-:-:S02]  /*10ce40*/  SHF.R.U32.HI R14, RZ, 0x8, R3 ;  /* 0x00000008ff0e7819 */ /* 0x001fc40000011603 */
[----:B------:R-:W-:Y:S02]  /*10ce50*/  PRMT R3, R13, 0x3340, R0 ;  /* 0x000033400d037816 */ /* 0x000fe40000000000 */
[----:B------:R-:W-:Y:S02]  /*10ce60*/  LOP3.LUT R14, R14, 0xffff, RZ, 0xc0, !PT ;  /* 0x0000ffff0e0e7812 */ /* 0x000fe400078ec0ff */
[----:B------:R-:W-:Y:S01]  /*10ce70*/  LOP3.LUT R32, R33, 0xffff, RZ, 0xc0, !PT ;  /* 0x0000ffff21207812 */ /* 0x000fe200078ec0ff */
[----:B------:R-:W-:Y:S01]  /*10ce80*/  STL [R1+0x1e8], R3 ;  /* 0x0001e80301007387 */ /* 0x000fe20000100800 */
[----:B------:R-:W-:-:S03]  /*10ce90*/  PRMT R2, R2, 0x3340, R14 ;  /* 0x0000334002027816 */ /* 0x000fc6000000000e */
[----:B------:R-:W2:Y:S04]  /*10cea0*/  LDL.LU R33, [R1+0x5950] ;  /* 0x0059500001217983 */ /* 0x000ea80000300800 */
[----:B------:R4:W-:Y:S01]  /*10ceb0*/  STL [R1+0x428], R2 ;  /* 0x0004280201007387 */ /* 0x0009e20000100800 */
[----:B------:R-:W-:Y:S01]  /*10cec0*/  PRMT R13, R32, 0x3340, R0 ;  /* 0x00003340200d7816 */ /* 0x000fe20000000000 */
[----:B------:R-:W-:Y:S01]  /*10ced0*/  VIADD R12, R12, UR6 ;  /* 0x000000060c0c7c36 */ /* 0x000fe20008000000 */
[----:B------:R-:W-:-:S04]  /*10cee0*/  ULDC UR6, c[0x0][0x248] ;  /* 0x0000920000067ab9 */ /* 0x000fc80000000800 */
[----:B------:R-:W-:Y:S02]  /*10cef0*/  IADD3 R56, P0, R12, R4, RZ ;  /* 0x000000040c387210 */ /* 0x000fe40007f1e0ff */
[----:B----4-:R-:W-:Y:S02]  /*10cf00*/  LOP3.LUT R2, R50, 0xffff, RZ, 0xc0, !PT ;  /* 0x0000ffff32027812 */ /* 0x010fe400078ec0ff */
[----:B---3--:R-:W-:-:S04]  /*10cf10*/  LOP3.LUT R3, R45, 0xffff, RZ, 0xc0, !PT ;  /* 0x0000ffff2d037812 */ /* 0x008fc800078ec0ff */
[----:B------:R-:W-:-:S04]  /*10cf20*/  PRMT R14, R2, 0x3340, R3 ;  /* 0x00003340020e7816 */ /* 0x000fc80000000003 */
[----:B------:R-:W-:Y:S02]  /*10cf30*/  PRMT R14, R14, 0x5410, R13 ;  /* 0x000054100e0e7816 */ /* 0x000fe4000000000d */
[----:B------:R-:W-:-:S05]  /*10cf40*/  SHF.R.S32.HI R13, RZ, 0x1f, R12 ;  /* 0x0000001fff0d7819 */ /* 0x000fca000001140c */
[----:B------:R-:W-:Y:S01]  /*10cf50*/  IMAD.X R57, R13, 0x1, R5, P0 ;  /* 0x000000010d397824 */ /* 0x000fe200000e0605 */
        /* <DEDUP_REMOVED lines=8> */
[----:B------:R-:W-:Y:S02]  /*10cfe0*/  SHF.R.U32.HI R3, RZ, 0x8, R3 ;  /* 0x00000008ff037819 */ /* 0x000fe40000011603 */
[----:B------:R-:W-:Y:S02]  /*10cff0*/  PRMT R14, R14, 0x3340, R0 ;  /* 0x000033400e0e7816 */ /* 0x000fe40000000000 */
[----:B------:R-:W-:Y:S02]  /*10d000*/  LOP3.LUT R2, R2, 0xffff, RZ, 0xc0, !PT ;  /* 0x0000ffff02027812 */ /* 0x000fe400078ec0ff */
[----:B------:R-:W-:Y:S01]  /*10d010*/  LOP3.LUT R3, R3, 0xffff, RZ, 0xc0, !PT ;  /* 0x0000ffff03037812 */ /* 0x000fe200078ec0ff */
[----:B------:R0:W-:Y:S03]  /*10d020*/  STL [R1+0x1e4], R14 ;  /* 0x0001e40e01007387 */ /* 0x0001e60000100800 */
[----:B------:R-:W-:-:S02]  /*10d030*/  PRMT R3, R2, 0x3340, R3 ;  /* 0x0000334002037816 */ /* 0x000fc40000000003 */
[----:B0-----:R-:W-:-:S03]  /*10d040*/  LOP3.LUT R14, R42, 0xffff, RZ, 0xc0, !PT ;  /* 0x0000ffff2a0e7812 */ /* 0x001fc600078ec0ff */
[----:B------:R-:W-:Y:S04]  /*10d050*/  STL [R1+0x420], R3 ;  /* 0x0004200301007387 */ /* 0x000fe80000100800 */
[----:B------:R0:W-:Y:S04]  /*10d060*/  STL [R1+0x21f8], R14 ;  /* 0x0021f80e01007387 */ /* 0x0001e80000100800 */
[----:B------:R-:W3:Y:S01]  /*10d070*/  LDL.LU R59, [R1+0x4f34] ;  /* 0x004f3400013b7983 */ /* 0x000ee20000300800 */
[----:B--2---:R-:W-:-:S03]  /*10d080*/  LOP3.LUT R2, R51, 0xffff, RZ, 0xc0, !PT ;  /* 0x0000ffff33027812 */ /* 0x004fc600078ec0ff */
[----:B------:R-:W2:Y:S04]  /*10d090*/  LDL.LU R50, [R1+0x3bc] ;  /* 0x0003bc0001327983 */ /* 0x000ea80000300800 */
[----:B------:R-:W2:Y:S01]  /*10d0a0*/  LDL.LU R51, [R1+0x1e28] ;  /* 0x001e280001337983 */ /* 0x000ea20000300800 */
[----:B0-----:R-:W-:Y:S02]  /*10d0b0*/  PRMT R14, R14, 0x3340, R0 ;  /* 0x000033400e0e7816 */ /* 0x001fe40000000000 */
[----:B------:R-:W-:-:S05]  /*10d0c0*/  IADD3 R42, P0, R12, R6, RZ ;  /* 0x000000060c2a7210 */ /* 0x000fca0007f1e0ff */
[----:B------:R-:W-:Y:S01]  /*10d0d0*/  IMAD.X R43, R13, 0x1, R7, P0 ;  /* 0x000000010d2b7824 */ /* 0x000fe200000e0607 */
        /* <DEDUP_REMOVED lines=13> */
[----:B0-----:R-:W2:Y:S04]  /*10d1b0*/  LDL.LU.64 R42, [R1+0x5948] ;  /* 0x00594800012a7983 */ /* 0x001ea80000300a00 */
[----:B------:R4:W-:Y:S04]  /*10d1c0*/  STL [R1+0x5704], R33 ;  /* 0x0057042101007387 */ /* 0x0009e80000100800 */
[----:B------:R0:W-:Y:S01]  /*10d1d0*/  STL [R1+0x1e0], R14 ;  /* 0x0001e00e01007387 */ /* 0x0001e20000100800 */
[----:B------:R-:W-:-:S02]  /*10d1e0*/  IADD3 R56, P0, R12, R8, RZ ;  /* 0x000000080c387210 */ /* 0x000fc40007f1e0ff */
[----:B----4-:R-:W-:Y:S02]  /*10d1f0*/  LOP3.LUT R33, R58, 0xffff, RZ, 0xc0, !PT ;  /* 0x0000ffff3a217812 */ /* 0x010fe400078ec0ff */
[----:B------:R-:W4:Y:S01]  /*10d200*/  LDL.LU R58, [R1+0x2218] ;  /* 0x00221800013a7983 */ /* 0x000f220000300800 */
[----:B---3--:R-:W-:-:S03]  /*10d210*/  LOP3.LUT R3, R45, 0xffff, RZ, 0xc0, !PT ;  /* 0x0000ffff2d037812 */ /* 0x008fc600078ec0ff */
[----:B------:R-:W3:Y:S01]  /*10d220*/  LDL.LU R45, [R1+0x730] ;  /* 0x00073000012d7983 */ /* 0x000ee20000300800 */
[----:B------:R-:W-:Y:S02]  /*10d230*/  LOP3.LUT R2, R57, 0xffff, RZ, 0xc0, !PT ;  /* 0x0000ffff39027812 */ /* 0x000fe400078ec0ff */
[----:B0-----:R-:W-:Y:S02]  /*10d240*/  PRMT R14, R33, 0x3340, R0 ;  /* 0x00003340210e7816 */ /* 0x001fe40000000000 */
[----:B------:R-:W-:-:S04]  /*10d250*/  PRMT R32, R2, 0x3340, R3 ;  /* 0x0000334002207816 */ /* 0x000fc80000000003 */
[----:B------:R-:W-:Y:S02]  /*10d260*/  PRMT R14, R32, 0x5410, R14 ;  /* 0x00005410200e7816 */ /* 0x000fe4000000000e */
[----:B------:R-:W-:-:S03]  /*10d270*/  SHF.R.U32.HI R2, RZ, 0x8, R2 ;  /* 0x00000008ff027819 */ /* 0x000fc60000011602 */
[----:B------:R0:W-:Y:S01]  /*10d280*/  STL [R1+0x204c], R14 ;  /* 0x00204c0e01007387 */ /* 0x0001e20000100800 */
[----:B------:R-:W-:Y:S01]  /*10d290*/  LOP3.LUT R2, R2, 0xffff, RZ, 0xc0, !PT ;  /* 0x0000ffff02027812 */ /* 0x000fe200078ec0ff */
[----:B------:R-:W-:Y:S01]  /*10d2a0*/  IMAD.X R57, R13, 0x1, R10, P0 ;  /* 0x000000010d397824 */ /* 0x000fe200000e060a */
[----:B0-----:R-:W-:-:S04]  /*10d2b0*/  SHF.R.U32.HI R14, RZ, 0x8, R3 ;  /* 0x00000008ff0e7819 */ /* 0x001fc80000011603 */
[----:B------:R-:W-:-:S04]  /*10d2c0*/  LOP3.LUT R14, R14, 0xffff, RZ, 0xc0, !PT ;  /* 0x0000ffff0e0e7812 */ /* 0x000fc800078ec0ff */
[----:B------:R-:W-:Y:S02]  /*10d2d0*/  PRMT R14, R2, 0x3340, R14 ;  /* 0x00003340020e7816 */ /* 0x000fe4000000000e */
[----:B------:R-:W-:Y:S02]  /*10d2e0*/  LOP3.LUT R3, R59, 0xffff, RZ, 0xc0, !PT ;  /* 0x0000ffff3b037812 */ /* 0x000fe400078ec0ff */
[----:B--2---:R-:W-:Y:S01]  /*10d2f0*/  LOP3.LUT R2, R50, 0xffff, RZ, 0xc0, !PT ;  /* 0x0000ffff32027812 */ /* 0x004fe200078ec0ff */
[----:B------:R-:W-:Y:S01]  /*10d300*/  STL.64 [R1+0xd90], R56 ;  /* 0x000d903801007387 */ /* 0x000fe20000100a00 */
[----:B------:R-:W-:-:S03]  /*10d310*/  LOP3.LUT R32, R51, 0xffff, RZ, 0xc0, !PT ;  /* 0x0000ffff33207812 */ /* 0x000fc600078ec0ff */
[----:B------:R0:W-:Y:S01]  /*10d320*/  STL [R1+0x41c], R14 ;  /* 0x00041c0e01007387 */ /* 0x0001e20000100800 */
        /* <DEDUP_REMOVED lines=9> */
[----:B------:R-:W-:-:S03]  /*10d3c0*/  LOP3.LUT R13, R13, 0xffff, RZ, 0xc0, !PT ;  /* 0x0000ffff0d0d7812 */ /* 0x000fc600078ec0ff */
[----:B------:R-:W2:Y:S01]  /*10d3d0*/  LDL.LU R56, [R1+0x4f38] ;  /* 0x004f380001387983 */ /* 0x000ea20000300800 */
[----:B0-----:R-:W-:-:S03]  /*10d3e0*/  SHF.R.U32.HI R14, RZ, 0x8, R32 ;  /* 0x00000008ff0e7819 */ /* 0x001fc60000011620 */
[----:B------:R-:W2:Y:S01]  /*10d3f0*/  LDL.LU R59, [R1+0x5d0] ;  /* 0x0005d000013b7983 */ /* 0x000ea20000300800 */
[----:B------:R-:W-:Y:S02]  /*10d400*/  LOP3.LUT R3, R3, 0xffff, RZ, 0xc0, !PT ;  /* 0x0000ffff03037812 */ /* 0x000fe400078ec0ff */
[----:B------:R-:W-:Y:S01]  /*10d410*/  LOP3.LUT R14, R14, 0xffff, RZ, 0xc0, !PT ;  /* 0x0000ffff0e0e7812 */ /* 0x000fe200078ec0ff */
[----:B-1----:R-:W2:Y:S01]  /*10d420*/  LDL.LU R50, [R1+0x1e48] ;  /* 0x001e480001327983 */ /* 0x002ea20000300800 */
[----:B------:R-:W-:Y:S02]  /*10d430*/  PRMT R32, R13, 0x3340, R0 ;  /* 0x000033400d207816 */ /* 0x000fe40000000000 */
[----:B------:R-:W-:Y:S01]  /*10d440*/  PRMT R13, R3, 0x3340, R14 ;  /* 0x00003340030d7816 */ /* 0x000fe2000000000e */
[----:B------:R-:W2:Y:S01]  /*10d450*/  LDL.LU R51, [R1+0x220c] ;  /* 0x00220c0001337983 */ /* 0x000ea20000300800 */
[----:B------:R-:W-:-:S03]  /*10d460*/  LOP3.LUT R3, R34, 0xffff, RZ, 0xc0, !PT ;  /* 0x0000ffff22037812 */ /* 0x000fc600078ec0ff */
[----:B------:R-:W-:Y:S04]  /*10d470*/  STL [R1+0x1dc], R32 ;  /* 0x0001dc2001007387 */ /* 0x000fe80000100800 */
[----:B------:R0:W-:Y:S04]  /*10d480*/  STL [R1+0x418], R13 ;  /* 0x0004180d01007387 */ /* 0x0001e80000100800 */
[----:B------:R-:W2:Y:S01]  /*10d490*/  LDL.LU R34, [R1+0x5940] ;  /* 0x0059400001227983 */ /* 0x000ea20000300800 */
[----:B0-----:R-:W-:Y:S01]  /*10d4a0*/  PRMT R13, R3, 0x3340, R0 ;  /* 0x00003340030d7816 */ /* 0x001fe20000000000 */
[----:B------:R-:W-:Y:S01]  /*10d4b0*/  VIADD R12, R12, UR6 ;  /* 0x000000060c0c7c36 */ /* 0x000fe20008000000 */
[----:B------:R-:W-:Y:S01]  /*10d4c0*/  SHF.R.U32.HI R2, RZ, 0x8, R2 ;  /* 0x00000008ff027819 */ /* 0x000fe20000011602 */
[----:B------:R-:W-:-:S03]  /*10d4d0*/  ULDC UR6, c[0x0][0x248] ;  /* 0x0000920000067ab9 */ /* 0x000fc60000000800 */
[----:B------:R-:W-:Y:S02]  /*10d4e0*/  LOP3.LUT R2, R2, 0xffff, RZ, 0xc0, !PT ;  /* 0x0000ffff02027812 */ /* 0x000fe400078ec0ff */
[----:B------:R-:W-:Y:S02]  /*10d4f0*/  LOP3.LUT R39, R39, 0xffff, RZ, 0xc0, !PT ;  /* 0x0000ffff27277812 */ /* 0x000fe400078ec0ff */
[----:B----4-:R-:W-:Y:S02]  /*10d500*/  LOP3.LUT R33, R58, 0xffff, RZ, 0xc0, !PT ;  /* 0x0000ffff3a217812 */ /* 0x010fe400078ec0ff */
[----:B---3--:R-:W-:-:S04]  /*10d510*/  LOP3.LUT R32, R45, 0xffff, RZ, 0xc0, !PT ;  /* 0x0000ffff2d207812 */ /* 0x008fc800078ec0ff */
        /* <DEDUP_REMOVED lines=8> */
[----:B------:R-:W-:Y:S02]  /*10d5a0*/  SHF.R.S32.HI R13, RZ, 0x1f, R12 ;  /* 0x0000001fff0d7819 */ /* 0x000fe4000001140c */
[----:B------:R-:W-:Y:S01]  /*10d5b0*/  IADD3 R32, P0, R12, R4, RZ ;  /* 0x000000040c207210 */ /* 0x000fe20007f1e0ff */
[----:B------:R0:W-:Y:S04]  /*10d5c0*/  STL [R1+0x3f8], R14 ;  /* 0x0003f80e01007387 */ /* 0x0001e80000100800 */
[----:B------:R-:W-:Y:S01]  /*10d5d0*/  IMAD.X R33, R13, 0x1, R5, P0 ;  /* 0x000000010d217824 */ /* 0x000fe200000e0605 */
[----:B0-----:R-:W-:-:S04]  /*10d5e0*/  SHF.R.U32.HI R14, RZ, 0x8, R3 ;  /* 0x00000008ff0e7819 */ /* 0x001fc80000011603 */
[----:B------:R-:W-:Y:S01]  /*10d5f0*/  LOP3.LUT R14, R14, 0xffff, RZ, 0xc0, !PT ;  /* 0x0000ffff0e0e7812 */ /* 0x000fe200078ec0ff */
[----:B------:R-:W-:Y:S03]  /*10d600*/  STL.64 [R1+0xd70], R32 ;  /* 0x000d702001007387 */ /* 0x000fe60000100a00 */
[--C-:B------:R-:W-:Y:S01]  /*10d610*/  PRMT R3, R14, 0x3340, R0.reuse ;  /* 0x000033400e037816 */ /* 0x100fe20000000000 */
[----:B------:R-:W3:Y:S04]  /*10d620*/  LDL.LU R57, [R1+0x4f3c] ;  /* 0x004f3c0001397983 */ /* 0x000ee80000300800 */
[----:B------:R-:W4:Y:S04]  /*10d630*/  LDL.LU R58, [R1+0x5d4] ;  /* 0x0005d400013a7983 */ /* 0x000f280000300800 */
[----:B------:R0:W-:Y:S04]  /*10d640*/  STL [R1+0x1d8], R3 ;  /* 0x0001d80301007387 */ /* 0x0001e80000100800 */
[----:B------:R-:W3:Y:S01]  /*10d650*/  LDL.LU R45, [R1+0x1e38] ;  /* 0x001e3800012d7983 */ /* 0x000ee20000300800 */
[----:B0-----:R-:W-:-:S02]  /*10d660*/  PRMT R3, R2, 0x3340, R0 ;  /* 0x0000334002037816 */ /* 0x001fc40000000000 */
[----:B--2---:R-:W-:Y:S02]  /*10d670*/  LOP3.LUT R2, R56, 0xffff, RZ, 0xc0, !PT ;  /* 0x0000ffff38027812 */ /* 0x004fe400078ec0ff */
[----:B------:R-:W-:Y:S02]  /*10d680*/  LOP3.LUT R32, R59, 0xffff, RZ, 0xc0, !PT ;  /* 0x0000ffff3b207812 */ /* 0x000fe400078ec0ff */
[----:B------:R-:W-:Y:S02]  /*10d690*/  LOP3.LUT R33, R50, 0xffff, RZ, 0xc0, !PT ;  /* 0x0000ffff32217812 */ /* 0x000fe400078ec0ff */
[----:B------:R-:W-:Y:S02]  /*10d6a0*/  PRMT R14, R32, 0x3340, R0 ;  /* 0x00003340200e7816 */ /* 0x000fe40000000000 */
[----:B------:R-:W-:Y:S01]  /*10d6b0*/  PRMT R50, R2, 0x3340, R33 ;  /* 0x0000334002327816 */ /* 0x000fe20000000021 */
[----:B------:R0:W-:Y:S03]  /*10d6c0*/  STL [R1+0x1d4], R3 ;  /* 0x0001d40301007387 */ /* 0x0001e60000100800 */
[----:B------:R-:W-:Y:S01]  /*10d6d0*/  PRMT R50, R50, 0x5410, R14 ;  /* 0x0000541032327816 */ /* 0x000fe2000000000e */
[----:B------:R1:W-:Y:S01]  /*10d6e0*/  STL [R1+0x21ec], R39 ;  /* 0x0021ec2701007387 */ /* 0x0003e20000100800 */
[----:B------:R-:W-:-:S02]  /*10d6f0*/  PRMT R14, R39, 0x3340, R0 ;  /* 0x00003340270e7816 */ /* 0x000fc40000000000 */
[----:B0-----:R-:W-:Y:S02]  /*10d700*/  LOP3.LUT R3, R51, 0xffff, RZ, 0xc0, !PT ;  /* 0x0000ffff33037812 */ /* 0x001fe400078ec0ff */
[----:B------:R-:W-:Y:S01]  /*10d710*/  LOP3.LUT R34, R34, 0xffff, RZ, 0xc0, !PT ;  /* 0x0000ffff22227812 */ /* 0x000fe200078ec0ff */
[----:B------:R0:W-:Y:S03]  /*10d720*/  STL [R1+0x1f88], R50 ;  /* 0x001f883201007387 */ /* 0x0001e60000100800 */
[----:B-1----:R-:W-:Y:S02]  /*10d730*/  PRMT R39, R3, 0x3340, R34 ;  /* 0x0000334003277816 */ /* 0x002fe40000000022 */
[----:B0-----:R-:W-:Y:S02]  /*10d740*/  IADD3 R50, P0, R12, R6, RZ ;  /* 0x000000060c327210 */ /* 0x001fe40007f1e0ff */
[----:B------:R-:W-:-:S03]  /*10d750*/  PRMT R14, R39, 0x5410, R14 ;  /* 0x00005410270e7816 */ /* 0x000fc6000000000e */
[----:B------:R-:W-:Y:S02]  /*10d760*/  IMAD.X R51, R13, 0x1, R7, P0 ;  /* 0x000000010d337824 */ /* 0x000fe400000e0607 */
[----:B------:R-:W-:Y:S04]  /*10d770*/  STL [R1+0x1fb8], R14 ;  /* 0x001fb80e01007387 */ /* 0x000fe80000100800 */
[----:B------:R0:W-:Y:S04]  /*10d780*/  STL.64 [R1+0xd30], R50 ;  /* 0x000d303201007387 */ /* 0x0001e80000100a00 */
[----:B0-----:R-:W2:Y:S04]  /*10d790*/  LDL.LU.64 R50, [R1+0x5938] ;  /* 0x0059380001327983 */ /* 0x001ea80000300a00 */
[----:B------:R-:W2:Y:S04]  /*10d7a0*/  LDL.LU R59, [R1+0x2228] ;  /* 0x00222800013b7983 */ /* 0x000ea80000300800 */
[----:B------:R-:W2:Y:S01]  /*10d7b0*/  LDL.LU R39, [R1+0x774] ;  /* 0x0007740001277983 */ /* 0x000ea20000300800 */
[----:B------:R-:W-:-:S02]  /*10d7c0*/  SHF.R.U32.HI R3, RZ, 0x8, R3 ;  /* 0x00000008ff037819 */ /* 0x000fc40000011603 */
[----:B------:R-:W-:Y:S02]  /*10d7d0*/  SHF.R.U32.HI R14, RZ, 0x8, R34 ;  /* 0x00000008ff0e7819 */ /* 0x000fe40000011622 */
[----:B------:R-:W-:Y:S02]  /*10d7e0*/  SHF.R.U32.HI R2, RZ, 0x8, R2 ;  /* 0x00000008ff027819 */ /* 0x000fe40000011602 */
[----:B------:R-:W-:Y:S02]  /*10d7f0*/  SHF.R.U32.HI R34, RZ, 0x8, R33 ;  /* 0x00000008ff227819 */ /* 0x000fe40000011621 */
        /* <DEDUP_REMOVED lines=9> */
[----:B----4-:R-:W-:Y:S02]  /*10d890*/  LOP3.LUT R2, R58, 0xffff, RZ, 0xc0, !PT ;  /* 0x0000ffff3a027812 */ /* 0x010fe400078ec0ff */
[----:B------:R-:W4:Y:S01]  /*10d8a0*/  LDL.LU R58, [R1+0x221c] ;  /* 0x00221c00013a7983 */ /* 0x000f220000300800 */
[----:B---3--:R-:W-:-:S03]  /*10d8b0*/  LOP3.LUT R33, R45, 0xffff, RZ, 0xc0, !PT ;  /* 0x0000ffff2d217812 */ /* 0x008fc600078ec0ff */
[----:B------:R-:W3:Y:S01]  /*10d8c0*/  LDL.LU R45, [R1+0x790] ;  /* 0x00079000012d7983 */ /* 0x000ee20000300800 */
[----:B------:R-:W-:Y:S02]  /*10d8d0*/  LOP3.LUT R3, R57, 0xffff, RZ, 0xc0, !PT ;  /* 0x0000ffff39037812 */ /* 0x000fe400078ec0ff */
[----:B0-----:R-:W-:Y:S02]  /*10d8e0*/  PRMT R14, R2, 0x3340, R0 ;  /* 0x00003340020e7816 */ /* 0x001fe40000000000 */
[----:B------:R-:W-:Y:S01]  /*10d8f0*/  PRMT R34, R3, 0x3340, R33 ;  /* 0x0000334003227816 */ /* 0x000fe20000000021 */
[----:B------:R-:W-:-:S03]  /*10d900*/  IMAD.X R57, R13, 0x1, R10, P0 ;  /* 0x000000010d397824 */ /* 0x000fc600000e060a */
[----:B------:R-:W-:Y:S02]  /*10d910*/  PRMT R14, R34, 0x5410, R14 ;  /* 0x00005410220e7816 */ /* 0x000fe4000000000e */
[----:B------:R-:W-:-:S03]  /*10d920*/  SHF.R.U32.HI R3, RZ, 0x8, R3 ;  /* 0x00000008ff037819 */ /* 0x000fc60000011603 */
[----:B------:R0:W-:Y:S04]  /*10d930*/  STL [R1+0x1f78], R14 ;  /* 0x001f780e01007387 */ /* 0x0001e80000100800 */
[----:B------:R1:W-:Y:S01]  /*10d940*/  STL.64 [R1+0xd28], R56 ;  /* 0x000d283801007387 */ /* 0x0003e20000100a00 */
[----:B------:R-:W-:Y:S02]  /*10d950*/  LOP3.LUT R3, R3, 0xffff, RZ, 0xc0, !PT ;  /* 0x0000ffff03037812 */ /* 0x000fe400078ec0ff */
[----:B0-----:R-:W-:Y:S02]  /*10d960*/  SHF.R.U32.HI R14, RZ, 0x8, R33 ;  /* 0x00000008ff0e7819 */ /* 0x001fe40000011621 */
[----:B-1----:R-:W-:Y:S02]  /*10d970*/  IADD3 R56, P0, R12, R9, RZ ;  /* 0x000000090c387210 */ /* 0x002fe40007f1e0ff */
[----:B------:R-:W-:-:S03]  /*10d980*/  LOP3.LUT R14, R14, 0xffff, RZ, 0xc0, !PT ;  /* 0x0000ffff0e0e7812 */ /* 0x000fc600078ec0ff */
[----:B------:R-:W-:Y:S01]  /*10d990*/  IMAD.X R57, R13, 0x1, R11, P0 ;  /* 0x000000010d397824 */ /* 0x000fe200000e060b */
[----:B------:R-:W-:Y:S02]  /*10d9a0*/  SHF.R.U32.HI R13, RZ, 0x8, R2 ;  /* 0x00000008ff0d7819 */ /* 0x000fe40000011602 */
[----:B------:R-:W-:Y:S02]  /*10d9b0*/  PRMT R3, R3, 0x3340, R14 ;  /* 0x0000334003037816 */ /* 0x000fe4000000000e */
[----:B------:R-:W-:-:S03]  /*10d9c0*/  LOP3.LUT R13, R13, 0xffff, RZ, 0xc0, !PT ;  /* 0x0000ffff0d0d7812 */ /* 0x000fc600078ec0ff */
[----:B------:R0:W-:Y:S04]  /*10d9d0*/  STL [R1+0x3f0], R3 ;  /* 0x0003f00301007387 */ /* 0x0001e80000100800 */
[----:B------:R-:W-:Y:S01]  /*10d9e0*/  STL.64 [R1+0xd48], R56 ;  /* 0x000d483801007387 */ /* 0x000fe20000100a00 */
[----:B0-----:R-:W-:-:S05]  /*10d9f0*/  PRMT R3, R13, 0x3340, R0 ;  /* 0x000033400d037816 */ /* 0x001fca0000000000 */
[----:B------:R0:W-:Y:S01]  /*10da00*/  STL [R1+0x1d0], R3 ;  /* 0x0001d00301007387 */ /* 0x0001e20000100800 */
[----:B--2---:R-:W-:-:S03]  /*10da10*/  LOP3.LUT R2, R59, 0xffff, RZ, 0xc0, !PT ;  /* 0x0000ffff3b027812 */ /* 0x004fc600078ec0ff */
[----:B------:R-:W2:Y:S01]  /*10da20*/  LDL.LU R59, [R1+0x4f40] ;  /* 0x004f4000013b7983 */ /* 0x000ea20000300800 */
[----:B------:R-:W-:Y:S02]  /*10da30*/  LOP3.LUT R33, R38, 0xffff, RZ, 0xc0, !PT ;  /* 0x0000ffff26217812 */ /* 0x000fe400078ec0ff */
[----:B0-----:R-:W-:Y:S02]  /*10da40*/  LOP3.LUT R3, R39, 0xffff, RZ, 0xc0, !PT ;  /* 0x0000ffff27037812 */ /* 0x001fe400078ec0ff */
[----:B------:R-:W-:Y:S02]  /*10da50*/  PRMT R13, R33, 0x3340, R0 ;  /* 0x00003340210d7816 */ /* 0x000fe40000000000 */
[----:B------:R-:W-:-:S04]  /*10da60*/  PRMT R14, R2, 0x3340, R3 ;  /* 0x00003340020e7816 */ /* 0x000fc80000000003 */
[----:B------:R-:W-:-:S05]  /*10da70*/  PRMT R14, R14, 0x5410, R13 ;  /* 0x000054100e0e7816 */ /* 0x000fca000000000d */
[----:B------:R0:W-:Y:S04]  /*10da80*/  STL [R1+0x1f68], R14 ;  /* 0x001f680e01007387 */ /* 0x0001e80000100800 */
[----:B------:R-:W2:Y:S04]  /*10da90*/  LDL.LU R38, [R1+0x614] ;  /* 0x0006140001267983 */ /* 0x000ea80000300800 */
[----:B------:R-:W2:Y:S01]  /*10daa0*/  LDL.LU R39, [R1+0x1e58] ;  /* 0x001e580001277983 */ /* 0x000ea20000300800 */
[----:B------:R-:W-:Y:S02]  /*10dab0*/  SHF.R.U32.HI R13, RZ, 0x8, R32 ;  /* 0x00000008ff0d7819 */ /* 0x000fe40000011620 */
[----:B------:R-:W-:-:S02]  /*10dac0*/  SHF.R.U32.HI R2, RZ, 0x8, R2 ;  /* 0x00000008ff027819 */ /* 0x000fc40000011602 */
[----:B0-----:R-:W-:Y:S02]  /*10dad0*/  SHF.R.U32.HI R14, RZ, 0x8, R3 ;  /* 0x00000008ff0e7819 */ /* 0x001fe40000011603 */
[----:B------:R-:W-:Y:S02]  /*10dae0*/  LOP3.LUT R13, R13, 0xffff, RZ, 0xc0, !PT ;  /* 0x0000ffff0d0d7812 */ /* 0x000fe400078ec0ff */
[----:B------:R-:W-:Y:S02]  /*10daf0*/  LOP3.LUT R2, R2, 0xffff, RZ, 0xc0, !PT ;  /* 0x0000ffff02027812 */ /* 0x000fe400078ec0ff */
[----:B------:R-:W-:Y:S02]  /*10db00*/  LOP3.LUT R14, R14, 0xffff, RZ, 0xc0, !PT ;  /* 0x0000ffff0e0e7812 */ /* 0x000fe400078ec0ff */
[----:B------:R-:W-:Y:S02]  /*10db10*/  PRMT R3, R13, 0x3340, R0 ;  /* 0x000033400d037816 */ /* 0x000fe40000000000 */
[----:B------:R-:W-:-:S02]  /*10db20*/  PRMT R2, R2, 0x3340, R14 ;  /* 0x0000334002027816 */ /* 0x000fc4000000000e */
[----:B------:R-:W-:Y:S01]  /*10db30*/  LOP3.LUT R32, R36, 0xffff, RZ, 0xc0, !PT ;  /* 0x0000ffff24207812 */ /* 0x000fe200078ec0ff */
[----:B------:R-:W-:Y:S04]  /*10db40*/  STL [R1+0x1cc], R3 ;  /* 0x0001cc0301007387 */ /* 0x000fe80000100800 */
        /* <DEDUP_REMOVED lines=10> */
[----:B------:R-:W-:-:S03]  /*10dbf0*/  SHF.R.S32.HI R13, RZ, 0x1f, R12 ;  /* 0x0000001fff0d7819 */ /* 0x000fc6000001140c */
[----:B------:R-:W-:Y:S02]  /*10dc00*/  STL [R1+0x1f38], R14 ;  /* 0x001f380e01007387 */ /* 0x000fe40000100800 */
[----:B------:R-:W-:Y:S02]  /*10dc10*/  IMAD.X R57, R13, 0x1, R5, P0 ;  /* 0x000000010d397824 */ /* 0x000fe400000e0605 */
[----:B------:R-:W3:Y:S04]  /*10dc20*/  LDL.LU R45, [R1+0x4f44] ;  /* 0x004f4400012d7983 */ /* 0x000ee80000300800 */
[----:B------:R0:W-:Y:S04]  /*10dc30*/  STL.64 [R1+0xcd0], R56 ;  /* 0x000cd03801007387 */ /* 0x0001e80000100a00 */
[----:B0-----:R-:W4:Y:S01]  /*10dc40*/  LDL.LU R57, [R1+0x1e4c] ;  /* 0x001e4c0001397983 */ /* 0x001f220000300800 */
        /* <DEDUP_REMOVED lines=8> */
[----:B------:R0:W-:Y:S04]  /*10dcd0*/  STL [R1+0x3e8], R2 ;  /* 0x0003e80201007387 */ /* 0x0001e80000100800 */
[----:B------:R1:W-:Y:S04]  /*10dce0*/  STL [R1+0x1c8], R14 ;  /* 0x0001c80e01007387 */ /* 0x0003e80000100800 */
[----:B------:R-:W4:Y:S01]  /*10dcf0*/  LDL.LU R58, [R1+0x2238] ;  /* 0x00223800013a7983 */ /* 0x000f220000300800 */
[----:B--2---:R-:W-:-:S03]  /*10dd00*/  LOP3.LUT R3, R59, 0xffff, RZ, 0xc0, !PT ;  /* 0x0000ffff3b037812 */ /* 0x004fc600078ec0ff */
[----:B------:R-:W2:Y:S01]  /*10dd10*/  LDL.LU R59, [R1+0x7d0] ;  /* 0x0007d000013b7983 */ /* 0x000ea20000300800 */
[----:B0-----:R-:W-:Y:S02]  /*10dd20*/  LOP3.LUT R2, R38, 0xffff, RZ, 0xc0, !PT ;  /* 0x0000ffff26027812 */ /* 0x001fe400078ec0ff */
[----:B------:R-:W-:Y:S02]  /*10dd30*/  LOP3.LUT R32, R39, 0xffff, RZ, 0xc0, !PT ;  /* 0x0000ffff27207812 */ /* 0x000fe400078ec0ff */
[----:B-1----:R-:W-:Y:S02]  /*10dd40*/  PRMT R14, R2, 0x3340, R0 ;  /* 0x00003340020e7816 */ /* 0x002fe40000000000 */
[----:B------:R-:W-:-:S04]  /*10dd50*/  PRMT R34, R3, 0x3340, R32 ;  /* 0x0000334003227816 */ /* 0x000fc80000000020 */
[----:B------:R-:W-:Y:S02]  /*10dd60*/  PRMT R14, R34, 0x5410, R14 ;  /* 0x00005410220e7816 */ /* 0x000fe4000000000e */
[----:B------:R-:W-:-:S03]  /*10dd70*/  IADD3 R38, P0, R12, R6, RZ ;  /* 0x000000060c267210 */ /* 0x000fc60007f1e0ff */
[----:B------:R0:W-:Y:S01]  /*10dd80*/  STL [R1+0x1e48], R14 ;  /* 0x001e480e01007387 */ /* 0x0001e20000100800 */
[----:B------:R-:W-:Y:S01]  /*10dd90*/  SHF.R.U32.HI R3, RZ, 0x8, R3 ;  /* 0x00000008ff037819 */ /* 0x000fe20000011603 */
[----:B------:R-:W-:Y:S01]  /*10dda0*/  IMAD.X R39, R13, 0x1, R7, P0 ;  /* 0x000000010d277824 */ /* 0x000fe200000e0607 */
[----:B------:R-:W-:Y:S02]  /*10ddb0*/  SHF.R.U32.HI R32, RZ, 0x8, R32 ;  /* 0x00000008ff207819 */ /* 0x000fe40000011620 */
[----:B0-----:R-:W-:-:S04]  /*10ddc0*/  SHF.R.U32.HI R14, RZ, 0x8, R33 ;  /* 0x00000008ff0e7819 */ /* 0x001fc80000011621 */
[----:B------:R-:W-:Y:S01]  /*10ddd0*/  LOP3.LUT R14, R14, 0xffff, RZ, 0xc0, !PT ;  /* 0x0000ffff0e0e7812 */ /* 0x000fe200078ec0ff */
[----:B------:R0:W-:Y:S01]  /*10dde0*/  STL.64 [R1+0xcb8], R38 ;  /* 0x000cb82601007387 */ /* 0x0001e20000100a00 */
[----:B------:R-:W-:Y:S02]  /*10ddf0*/  LOP3.LUT R3, R3, 0xffff, RZ, 0xc0, !PT ;  /* 0x0000ffff03037812 */ /* 0x000fe400078ec0ff */
[----:B------:R-:W-:Y:S02]  /*10de00*/  PRMT R14, R14, 0x3340, R0 ;  /* 0x000033400e0e7816 */ /* 0x000fe40000000000 */
[----:B------:R-:W-:-:S04]  /*10de10*/  LOP3.LUT R32, R32, 0xffff, RZ, 0xc0, !PT ;  /* 0x0000ffff20207812 */ /* 0x000fc800078ec0ff */
[----:B------:R-:W-:Y:S01]  /*10de20*/  PRMT R3, R3, 0x3340, R32 ;  /* 0x0000334003037816 */ /* 0x000fe20000000020 */
[----:B0-----:R-:W2:Y:S01]  /*10de30*/  LDL.LU.64 R38, [R1+0x5928] ;  /* 0x0059280001267983 */ /* 0x001ea20000300a00 */
[----:B------:R-:W-:-:S03]  /*10de40*/  IADD3 R32, P0, R12, R8, RZ ;  /* 0x000000080c207210 */ /* 0x000fc60007f1e0ff */
[----:B------:R0:W-:Y:S02]  /*10de50*/  STL [R1+0x1c4], R14 ;  /* 0x0001c40e01007387 */ /* 0x0001e40000100800 */
[----:B------:R-:W-:Y:S01]  /*10de60*/  IMAD.X R33, R13, 0x1, R10, P0 ;  /* 0x000000010d217824 */ /* 0x000fe200000e060a */
[----:B0-----:R-:W-:-:S04]  /*10de70*/  SHF.R.U32.HI R14, RZ, 0x8, R2 ;  /* 0x00000008ff0e7819 */ /* 0x001fc80000011602 */
[----:B------:R-:W-:Y:S01]  /*10de80*/  LOP3.LUT R14, R14, 0xffff, RZ, 0xc0, !PT ;  /* 0x0000ffff0e0e7812 */ /* 0x000fe200078ec0ff */
[----:B------:R-:W-:Y:S03]  /*10de90*/  STL [R1+0x3e4], R3 ;  /* 0x0003e40301007387 */ /* 0x000fe60000100800 */
[----:B------:R-:W-:Y:S01]  /*10dea0*/  PRMT R2, R14, 0x3340, R0 ;  /* 0x000033400e027816 */ /* 0x000fe20000000000 */
[----:B------:R0:W-:Y:S01]  /*10deb0*/  STL.64 [R1+0xcb0], R32 ;  /* 0x000cb02001007387 */ /* 0x0001e20000100a00 */
[----:B------:R-:W-:Y:S02]  /*10dec0*/  IADD3 R56, P0, R12, R9, RZ ;  /* 0x000000090c387210 */ /* 0x000fe40007f1e0ff */
[----:B0-----:R-:W-:-:S04]  /*10ded0*/  LOP3.LUT R33, R36, 0xffff, RZ, 0xc0, !PT ;  /* 0x0000ffff24217812 */ /* 0x001fc800078ec0ff */
[----:B------:R-:W-:Y:S02]  /*10dee0*/  PRMT R14, R33, 0x3340, R0 ;  /* 0x00003340210e7816 */ /* 0x000fe40000000000 */
[----:B---3--:R-:W-:Y:S02]  /*10def0*/  LOP3.LUT R3, R45, 0xffff, RZ, 0xc0, !PT ;  /* 0x0000ffff2d037812 */ /* 0x008fe400078ec0ff */
[----:B------:R-:W3:Y:S04]  /*10df00*/  LDL.LU R45, [R1+0x222c] ;  /* 0x00222c00012d7983 */ /* 0x000ee80000300800 */
[----:B------:R4:W-:Y:S04]  /*10df10*/  STL [R1+0x1c0], R2 ;  /* 0x0001c00201007387 */ /* 0x0009e80000100800 */
[----:B------:R-:W3:Y:S01]  /*10df20*/  LDL.LU R36, [R1+0x5924] ;  /* 0x0059240001247983 */ /* 0x000ee20000300800 */
        /* <DEDUP_REMOVED lines=10> */
[----:B------:R-:W-:Y:S01]  /*10dfd0*/  STL.64 [R1+0xca8], R56 ;  /* 0x000ca83801007387 */ /* 0x000fe20000100a00 */
[----:B------:R-:W-:-:S03]  /*10dfe0*/  LOP3.LUT R32, R35, 0xffff, RZ, 0xc0, !PT ;  /* 0x0000ffff23207812 */ /* 0x000fc600078ec0ff */
[----:B------:R2:W-:Y:S04]  /*10dff0*/  STL [R1+0x3e0], R3 ;  /* 0x0003e00301007387 */ /* 0x0005e80000100800 */
[----:B------:R-:W4:Y:S01]  /*10e000*/  LDL.LU R35, [R1+0x5920] ;  /* 0x0059200001237983 */ /* 0x000f220000300800 */
[----:B------:R-:W-:Y:S02]  /*10e010*/  LOP3.LUT R2, R58, 0xffff, RZ, 0xc0, !PT ;  /* 0x0000ffff3a027812 */ /* 0x000fe400078ec0ff */
[----:B------:R-:W-:Y:S02]  /*10e020*/  PRMT R13, R32, 0x3340, R0 ;  /* 0x00003340200d7816 */ /* 0x000fe40000000000 */
[----:B--2---:R-:W-:-:S04]  /*10e030*/  LOP3.LUT R3, R59, 0xffff, RZ, 0xc0, !PT ;  /* 0x0000ffff3b037812 */ /* 0x004fc800078ec0ff */
[----:B------:R-:W-:-:S04]  /*10e040*/  PRMT R14, R2, 0x3340, R3 ;  /* 0x00003340020e7816 */ /* 0x000fc80000000003 */
[----:B------:R-:W-:-:S05]  /*10e050*/  PRMT R14, R14, 0x5410, R13 ;  /* 0x000054100e0e7816 */ /* 0x000fca000000000d */
[----:B------:R0:W-:Y:S04]  /*10e060*/  STL [R1+0x1e28], R14 ;  /* 0x001e280e01007387 */ /* 0x0001e80000100800 */
        /* <DEDUP_REMOVED lines=12> */
[----:B------:R-:W-:Y:S04]  /*10e130*/  STL [R1+0x1bc], R33 ;  /* 0x0001bc2101007387 */ /* 0x000fe80000100800 */
[----:B------:R-:W-:Y:S04]  /*10e140*/  STL [R1+0x3dc], R3 ;  /* 0x0003dc0301007387 */ /* 0x000fe80000100800 */
[----:B------:R0:W-:Y:S01]  /*10e150*/  STL [R1+0x21e8], R13 ;  /* 0x0021e80d01007387 */ /* 0x0001e20000100800 */
[----:B------:R-:W-:Y:S01]  /*10e160*/  VIADD R12, R12, UR6 ;  /* 0x000000060c0c7c36 */ /* 0x000fe20008000000 */
[----:B------:R-:W-:-:S02]  /*10e170*/  ULDC UR6, c[0x0][0x248] ;  /* 0x0000920000067ab9 */ /* 0x000fc40000000800 */
[----:B------:R-:W2:Y:S01]  /*10e180*/  LDL.LU R41, [R1+0x4f4c] ;  /* 0x004f4c0001297983 */ /* 0x000ea20000300800 */
[----:B0-----:R-:W-:Y:S02]  /*10e190*/  PRMT R13, R13, 0x3340, R0 ;  /* 0x000033400d0d7816 */ /* 0x001fe40000000000 */
[----:B------:R-:W-:Y:S02]  /*10e1a0*/  IADD3 R34, P0, R12, R4, RZ ;  /* 0x000000040c227210 */ /* 0x000fe40007f1e0ff */
[----:B---3--:R-:W-:Y:S02]  /*10e1b0*/  LOP3.LUT R2, R45, 0xffff, RZ, 0xc0, !PT ;  /* 0x0000ffff2d027812 */ /* 0x008fe400078ec0ff */
[----:B------:R-:W3:Y:S01]  /*10e1c0*/  LDL.LU R45, [R1+0x1e5c] ;  /* 0x001e5c00012d7983 */ /* 0x000ee20000300800 */
[----:B----4-:R-:W-:-:S04]  /*10e1d0*/  LOP3.LUT R3, R35, 0xffff, RZ, 0xc0, !PT ;  /* 0x0000ffff23037812 */ /* 0x010fc800078ec0ff */
[----:B------:R-:W-:-:S04]  /*10e1e0*/  PRMT R14, R2, 0x3340, R3 ;  /* 0x00003340020e7816 */ /* 0x000fc80000000003 */
[----:B------:R-:W-:-:S05]  /*10e1f0*/  PRMT R13, R14, 0x5410, R13 ;  /* 0x000054100e0d7816 */ /* 0x000fca000000000d */
[----:B------:R0:W-:Y:S01]  /*10e200*/  STL [R1+0x1e1c], R13 ;  /* 0x001e1c0d01007387 */ /* 0x0001e20000100800 */
[----:B------:R-:W-:Y:S02]  /*10e210*/  SHF.R.U32.HI R2, RZ, 0x8, R2 ;  /* 0x00000008ff027819 */ /* 0x000fe40000011602 */
[----:B------:R-:W-:Y:S02]  /*10e220*/  SHF.R.U32.HI R3, RZ, 0x8, R3 ;  /* 0x00000008ff037819 */ /* 0x000fe40000011603 */
[----:B------:R-:W-:Y:S02]  /*10e230*/  SHF.R.U32.HI R14, RZ, 0x8, R32 ;  /* 0x00000008ff0e7819 */ /* 0x000fe40000011620 */
[----:B0-----:R-:W-:Y:S02]  /*10e240*/  SHF.R.S32.HI R13, RZ, 0x1f, R12 ;  /* 0x0000001fff0d7819 */ /* 0x001fe4000001140c */
[----:B------:R-:W-:-:S03]  /*10e250*/  LOP3.LUT R2, R2, 0xffff, RZ, 0xc0, !PT ;  /* 0x0000ffff02027812 */ /* 0x000fc600078ec0ff */
[----:B------:R-:W-:Y:S01]  /*10e260*/  IMAD.X R35, R13, 0x1, R5, P0 ;  /* 0x000000010d237824 */ /* 0x000fe200000e0605 */
[----:B------:R-:W-:Y:S02]  /*10e270*/  LOP3.LUT R3, R3, 0xffff, RZ, 0xc0, !PT ;  /* 0x0000ffff03037812 */ /* 0x000fe400078ec0ff */
[----:B------:R-:W-:Y:S02]  /*10e280*/  LOP3.LUT R14, R14, 0xffff, RZ, 0xc0, !PT ;  /* 0x0000ffff0e0e7812 */ /* 0x000fe400078ec0ff */
[----:B------:R0:W-:Y:S02]  /*10e290*/  STL.64 [R1+0xc98], R34 ;  /* 0x000c982201007387 */ /* 0x0001e40000100a00 */
[----:B------:R-:W-:Y:S02]  /*10e2a0*/  PRMT R14, R14, 0x3340, R0 ;  /* 0x000033400e0e7816 */ /* 0x000fe40000000000 */
[----:B--2---:R-:W-:Y:S02]  /*10e2b0*/  LOP3.LUT R32, R58, 0xffff, RZ, 0xc0, !PT ;  /* 0x0000ffff3a207812 */ /* 0x004fe400078ec0ff */
[----:B0-----:R-:W-:-:S02]  /*10e2c0*/  PRMT R35, R2, 0x3340, R3 ;  /* 0x0000334002237816 */ /* 0x001fc40000000003 */
[----:B------:R-:W-:Y:S02]  /*10e2d0*/  LOP3.LUT R2, R57, 0xffff, RZ, 0xc0, !PT ;  /* 0x0000ffff39027812 */ /* 0x000fe400078ec0ff */
[----:B------:R-:W-:Y:S01]  /*10e2e0*/  LOP3.LUT R3, R59, 0xffff, RZ, 0xc0, !PT ;  /* 0x0000ffff3b037812 */ /* 0x000fe200078ec0ff */
[----:B------:R-:W-:Y:S03]  /*10e2f0*/  STL [R1+0x570c], R35 ;  /* 0x00570c2301007387 */ /* 0x000fe60000100800 */
[--C-:B------:R-:W-:Y:S01]  /*10e300*/  PRMT R33, R2, 0x3340, R3.reuse ;  /* 0x0000334002217816 */ /* 0x100fe20000000003 */
[----:B------:R0:W-:Y:S01]  /*10e310*/  STL [R1+0x1b8], R14 ;  /* 0x0001b80e01007387 */ /* 0x0001e20000100800 */
[----:B------:R-:W-:Y:S02]  /*10e320*/  SHF.R.U32.HI R2, RZ, 0x8, R2 ;  /* 0x00000008ff027819 */ /* 0x000fe40000011602 */
[----:B------:R-:W-:Y:S01]  /*10e330*/  SHF.R.U32.HI R3, RZ, 0x8, R3 ;  /* 0x00000008ff037819 */ /* 0x000fe20000011603 */
[----:B------:R-:W2:Y:S01]  /*10e340*/  LDL.LU R58, [R1+0x2248] ;  /* 0x00224800013a7983 */ /* 0x000ea20000300800 */
[----:B0-----:R-:W-:-:S04]  /*10e350*/  PRMT R14, R32, 0x3340, R0 ;  /* 0x00003340200e7816 */ /* 0x001fc80000000000 */
[----:B------:R-:W-:Y:S02]  /*10e360*/  PRMT R14, R33, 0x5410, R14 ;  /* 0x00005410210e7816 */ /* 0x000fe4000000000e */
[----:B------:R-:W-:-:S03]  /*10e370*/  IADD3 R34, P0, R12, R6, RZ ;  /* 0x000000060c227210 */ /* 0x000fc60007f1e0ff */
[----:B------:R0:W-:Y:S01]  /*10e380*/  STL [R1+0x1de8], R14 ;  /* 0x001de80e01007387 */ /* 0x0001e20000100800 */
[----:B------:R-:W-:Y:S02]  /*10e390*/  LOP3.LUT R2, R2, 0xffff, RZ, 0xc0, !PT ;  /* 0x0000ffff02027812 */ /* 0x000fe400078ec0ff */
[----:B------:R-:W-:Y:S01]  /*10e3a0*/  LOP3.LUT R3, R3, 0xffff, RZ, 0xc0, !PT ;  /* 0x0000ffff03037812 */ /* 0x000fe200078ec0ff */
[----:B------:R-:W-:Y:S01]  /*10e3b0*/  IMAD.X R35, R13, 0x1, R7, P0 ;  /* 0x000000010d237824 */ /* 0x000fe200000e0607 */
[----:B0-----:R-:W-:-:S04]  /*10e3c0*/  SHF.R.U32.HI R14, RZ, 0x8, R32 ;  /* 0x00000008ff0e7819 */ /* 0x001fc80000011620 */
[----:B------:R-:W-:Y:S02]  /*10e3d0*/  LOP3.LUT R14, R14, 0xffff, RZ, 0xc0, !PT ;  /* 0x0000ffff0e0e7812 */ /* 0x000fe400078ec0ff */
[----:B------:R-:W-:Y:S02]  /*10e3e0*/  PRMT R2, R2, 0x3340, R3 ;  /* 0x0000334002027816 */ /* 0x000fe40000000003 */
[----:B------:R-:W-:Y:S01]  /*10e3f0*/  PRMT R14, R14, 0x3340, R0 ;  /* 0x000033400e0e7816 */ /* 0x000fe20000000000 */
[----:B------:R-:W-:Y:S04]  /*10e400*/  STL.64 [R1+0xc90], R34 ;  /* 0x000c902201007387 */ /* 0x000fe80000100a00 */
[----:B------:R0:W-:Y:S04]  /*10e410*/  STL [R1+0x3d8], R2 ;  /* 0x0003d80201007387 */ /* 0x0001e80000100800 */
[----:B------:R1:W-:Y:S01]  /*10e420*/  STL [R1+0x1b4], R14 ;  /* 0x0001b40e01007387 */ /* 0x0003e20000100800 */
[----:B0-----:R-:W-:-:S03]  /*10e430*/  LOP3.LUT R2, R36, 0xffff, RZ, 0xc0, !PT ;  /* 0x0000ffff24027812 */ /* 0x001fc600078ec0ff */
[----:B------:R-:W4:Y:S01]  /*10e440*/  LDL.LU R36, [R1+0x591c] ;  /* 0x00591c0001247983 */ /* 0x000f220000300800 */
[----:B------:R-:W-:Y:S02]  /*10e450*/  LOP3.LUT R3, R41, 0xffff, RZ, 0xc0, !PT ;  /* 0x0000ffff29037812 */ /* 0x000fe400078ec0ff */
[----:B-1----:R-:W-:Y:S01]  /*10e460*/  PRMT R14, R2, 0x3340, R0 ;  /* 0x00003340020e7816 */ /* 0x002fe20000000000 */
[----:B------:R-:W2:Y:S01]  /*10e470*/  LDL.LU R59, [R1+0x223c] ;  /* 0x00223c00013b7983 */ /* 0x000ea20000300800 */
[----:B------:R-:W-:-:S05]  /*10e480*/  IADD3 R34, P0, R12, R8, RZ ;  /* 0x000000080c227210 */ /* 0x000fca0007f1e0ff */
[----:B------:R-:W-:Y:S01]  /*10e490*/  IMAD.X R35, R13, 0x1, R10, P0 ;  /* 0x000000010d237824 */ /* 0x000fe200000e060a */
[----:B---3--:R-:W-:-:S04]  /*10e4a0*/  LOP3.LUT R32, R45, 0xffff, RZ, 0xc0, !PT ;  /* 0x0000ffff2d207812 */ /* 0x008fc800078ec0ff */
[----:B------:R-:W-:-:S04]  /*10e4b0*/  PRMT R33, R3, 0x3340, R32 ;  /* 0x0000334003217816 */ /* 0x000fc80000000020 */
[----:B------:R-:W-:Y:S02]  /*10e4c0*/  PRMT R14, R33, 0x5410, R14 ;  /* 0x00005410210e7816 */ /* 0x000fe4000000000e */
[----:B------:R-:W-:-:S03]  /*10e4d0*/  SHF.R.U32.HI R3, RZ, 0x8, R3 ;  /* 0x00000008ff037819 */ /* 0x000fc60000011603 */
[----:B------:R0:W-:Y:S01]  /*10e4e0*/  STL [R1+0x868], R14 ;  /* 0x0008680e01007387 */ /* 0x0001e20000100800 */
[----:B------:R-:W-:-:S03]  /*10e4f0*/  LOP3.LUT R3, R3, 0xffff, RZ, 0xc0, !PT ;  /* 0x0000ffff03037812 */ /* 0x000fc600078ec0ff */
[----:B------:R-:W3:Y:S01]  /*10e500*/  LDL.LU R57, [R1+0x830] ;  /* 0x0008300001397983 */ /* 0x000ee20000300800 */
[----:B0-----:R-:W-:-:S04]  /*10e510*/  SHF.R.U32.HI R14, RZ, 0x8, R32 ;  /* 0x00000008ff0e7819 */ /* 0x001fc80000011620 */
[----:B------:R-:W-:Y:S01]  /*10e520*/  LOP3.LUT R14, R14, 0xffff, RZ, 0xc0, !PT ;  /* 0x0000ffff0e0e7812 */ /* 0x000fe200078ec0ff */
[----:B------:R-:W-:Y:S03]  /*10e530*/  STL.64 [R1+0xc68], R34 ;  /* 0x000c682201007387 */ /* 0x000fe60000100a00 */
[----:B------:R-:W-:Y:S01]  /*10e540*/  PRMT R14, R3, 0x3340, R14 ;  /* 0x00003340030e7816 */ /* 0x000fe2000000000e */
[----:B------:R-:W3:Y:S01]  /*10e550*/  LDL.LU R41, [R1+0x6b4] ;  /* 0x0006b40001297983 */ /* 0x000ee20000300800 */
[----:B------:R-:W-:-:S03]  /*10e560*/  LOP3.LUT R3, R49, 0xffff, RZ, 0xc0, !PT ;  /* 0x0000ffff31037812 */ /* 0x000fc600078ec0ff */
[----:B------:R-:W3:Y:S04]  /*10e570*/  LDL.LU R45, [R1+0x4f50] ;  /* 0x004f5000012d7983 */ /* 0x000ee80000300800 */
[----:B------:R0:W-:Y:S04]  /*10e580*/  STL [R1+0x3d4], R14 ;  /* 0x0003d40e01007387 */ /* 0x0001e80000100800 */
[----:B------:R-:W3:Y:S01]  /*10e590*/  LDL.LU R49, [R1+0x5918] ;  /* 0x0059180001317983 */ /* 0x000ee20000300800 */
[----:B----4-:R-:W-:-:S03]  /*10e5a0*/  LOP3.LUT R32, R36, 0xffff, RZ, 0xc0, !PT ;  /* 0x0000ffff24207812 */ /* 0x010fc600078ec0ff */
[----:B------:R-:W4:Y:S01]  /*10e5b0*/  LDL.LU R36, [R1+0x5914] ;  /* 0x0059140001247983 */ /* 0x000f220000300800 */
[----:B--2---:R-:W-:Y:S02]  /*10e5c0*/  LOP3.LUT R33, R58, 0xffff, RZ, 0xc0, !PT ;  /* 0x0000ffff3a217812 */ /* 0x004fe400078ec0ff */
[----:B0-----:R-:W-:Y:S02]  /*10e5d0*/  PRMT R14, R3, 0x3340, R0 ;  /* 0x00003340030e7816 */ /* 0x001fe40000000000 */
        /* <DEDUP_REMOVED lines=15> */
[----:B------:R-:W-:Y:S01]  /*10e6d0*/  STL.64 [R1+0xca0], R34 ;  /* 0x000ca02201007387 */ /* 0x000fe20000100a00 */
[----:B------:R-:W-:-:S03]  /*10e6e0*/  PRMT R2, R14, 0x3340, R0 ;  /* 0x000033400e027816 */ /* 0x000fc60000000000 */
[----:B------:R-:W-:Y:S04]  /*10e6f0*/  STL [R1+0x3b4], R32 ;  /* 0x0003b42001007387 */ /* 0x000fe80000100800 */
[----:B------:R-:W-:Y:S01]  /*10e700*/  STL [R1+0x1b0], R13 ;  /* 0x0001b00d01007387 */ /* 0x000fe20000100800 */
[----:B------:R-:W-:-:S03]  /*10e710*/  LOP3.LUT R3, R59, 0xffff, RZ, 0xc0, !PT ;  /* 0x0000ffff3b037812 */ /* 0x000fc600078ec0ff */
[----:B------:R-:W2:Y:S04]  /*10e720*/  LDL.LU R58, [R1+0x4f54] ;  /* 0x004f5400013a7983 */ /* 0x000ea80000300800 */
[----:B------:R0:W-:Y:S02]  /*10e730*/  STL [R1+0x1ac], R2 ;  /* 0x0001ac0201007387 */ /* 0x0001e40000100800 */
[----:B0-----:R-:W-:Y:S02]  /*10e740*/  LOP3.LUT R2, R61, 0xffff, RZ, 0xc0, !PT ;  /* 0x0000ffff3d027812 */ /* 0x001fe400078ec0ff */
[----:B------:R-:W2:Y:S04]  /*10e750*/  LDL.LU R61, [R1+0x5910] ;  /* 0x00591000013d7983 */ /* 0x000ea80000300800 */
[----:B------:R-:W2:Y:S01]  /*10e760*/  LDL.LU R59, [R1+0x1e6c] ;  /* 0x001e6c00013b7983 */ /* 0x000ea20000300800 */
[----:B------:R-:W-:-:S03]  /*10e770*/  PRMT R13, R2, 0x3340, R0 ;  /* 0x00003340020d7816 */ /* 0x000fc60000000000 */
[----:B------:R0:W-:Y:S01]  /*10e780*/  STL [R1+0x1e58], R2 ;  /* 0x001e580201007387 */ /* 0x0001e20000100800 */
[----:B---3--:R-:W-:-:S04]  /*10e790*/  LOP3.LUT R34, R57, 0xffff, RZ, 0xc0, !PT ;  /* 0x0000ffff39227812 */ /* 0x008fc800078ec0ff */
[----:B------:R-:W-:-:S04]  /*10e7a0*/  PRMT R14, R3, 0x3340, R34 ;  /* 0x00003340030e7816 */ /* 0x000fc80000000022 */
[----:B------:R-:W-:Y:S02]  /*10e7b0*/  PRMT R13, R14, 0x5410, R13 ;  /* 0x000054100e0d7816 */ /* 0x000fe4000000000d */
[----:B------:R-:W-:-:S03]  /*10e7c0*/  LOP3.LUT R33, R41, 0xffff, RZ, 0xc0, !PT ;  /* 0x0000ffff29217812 */ /* 0x000fc600078ec0ff */
[----:B------:R1:W-:Y:S01]  /*10e7d0*/  STL [R1+0x84c], R13 ;  /* 0x00084c0d01007387 */ /* 0x0003e20000100800 */
[----:B0-----:R-:W-:-:S03]  /*10e7e0*/  LOP3.LUT R2, R45, 0xffff, RZ, 0xc0, !PT ;  /* 0x0000ffff2d027812 */ /* 0x001fc600078ec0ff */
[----:B------:R-:W3:Y:S01]  /*10e7f0*/  LDL.LU R41, [R1+0x2258] ;  /* 0x0022580001297983 */ /* 0x000ee20000300800 */
[----:B-1----:R-:W-:Y:S02]  /*10e800*/  PRMT R13, R33, 0x3340, R0 ;  /* 0x00003340210d7816 */ /* 0x002fe40000000000 */
[----:B----4-:R-:W-:-:S04]  /*10e810*/  LOP3.LUT R32, R36, 0xffff, RZ, 0xc0, !PT ;  /* 0x0000ffff24207812 */ /* 0x010fc800078ec0ff */
[----:B------:R-:W-:-:S04]  /*10e820*/  PRMT R14, R2, 0x3340, R32 ;  /* 0x00003340020e7816 */ /* 0x000fc80000000020 */
[----:B------:R-:W-:-:S05]  /*10e830*/  PRMT R14, R14, 0x5410, R13 ;  /* 0x000054100e0e7816 */ /* 0x000fca000000000d */
[----:B------:R0:W-:Y:S04]  /*10e840*/  STL [R1+0x83c], R14 ;  /* 0x00083c0e01007387 */ /* 0x0001e80000100800 */
[----:B------:R-:W4:Y:S01]  /*10e850*/  LDL.LU R45, [R1+0x85c] ;  /* 0x00085c00012d7983 */ /* 0x000f220000300800 */
[----:B------:R-:W-:Y:S01]  /*10e860*/  VIADD R12, R12, UR6 ;  /* 0x000000060c0c7c36 */ /* 0x000fe20008000000 */
[----:B------:R-:W-:Y:S01]  /*10e870*/  SHF.R.U32.HI R3, RZ, 0x8, R3 ;  /* 0x00000008ff037819 */ /* 0x000fe20000011603 */
[----:B------:R-:W-:Y:S01]  /*10e880*/  ULDC UR6, c[0x0][0x248] ;  /* 0x0000920000067ab9 */ /* 0x000fe20000000800 */
[----:B------:R-:W-:Y:S02]  /*10e890*/  SHF.R.U32.HI R2, RZ, 0x8, R2 ;  /* 0x00000008ff027819 */ /* 0x000fe40000011602 */
[----:B0-----:R-:W-:-:S02]  /*10e8a0*/  SHF.R.U32.HI R14, RZ, 0x8, R34 ;  /* 0x00000008ff0e7819 */ /* 0x001fc40000011622 */
[----:B------:R-:W-:Y:S02]  /*10e8b0*/  SHF.R.U32.HI R34, RZ, 0x8, R32 ;  /* 0x00000008ff227819 */ /* 0x000fe40000011620 */
[----:B------:R-:W-:Y:S02]  /*10e8c0*/  SHF.R.S32.HI R13, RZ, 0x1f, R12 ;  /* 0x0000001fff0d7819 */ /* 0x000fe4000001140c */
[----:B------:R-:W-:Y:S02]  /*10e8d0*/  IADD3 R56, P0, R12, R4, RZ ;  /* 0x000000040c387210 */ /* 0x000fe40007f1e0ff */
[----:B------:R-:W-:Y:S02]  /*10e8e0*/  LOP3.LUT R3, R3, 0xffff, RZ, 0xc0, !PT ;  /* 0x0000ffff03037812 */ /* 0x000fe400078ec0ff */
[----:B------:R-:W-:Y:S02]  /*10e8f0*/  LOP3.LUT R32, R14, 0xffff, RZ, 0xc0, !PT ;  /* 0x0000ffff0e207812 */ /* 0x000fe400078ec0ff */
[----:B------:R-:W-:-:S02]  /*10e900*/  LOP3.LUT R2, R2, 0xffff, RZ, 0xc0, !PT ;  /* 0x0000ffff02027812 */ /* 0x000fc400078ec0ff */
[----:B------:R-:W-:Y:S01]  /*10e910*/  LOP3.LUT R14, R34, 0xffff, RZ, 0xc0, !PT ;  /* 0x0000ffff220e7812 */ /* 0x000fe200078ec0ff */
[----:B------:R-:W-:Y:S01]  /*10e920*/  IMAD.X R57, R13, 0x1, R5, P0 ;  /* 0x000000010d397824 */ /* 0x000fe200000e0605 */
[----:B------:R-:W-:Y:S02]  /*10e930*/  PRMT R36, R3, 0x3340, R32 ;  /* 0x0000334003247816 */ /* 0x000fe40000000020 */
[----:B------:R-:W-:Y:S02]  /*10e940*/  PRMT R3, R2, 0x3340, R14 ;  /* 0x0000334002037816 */ /* 0x000fe4000000000e */
[----:B------:R-:W-:Y:S04]  /*10e950*/  STL.64 [R1+0xc88], R56 ;  /* 0x000c883801007387 */ /* 0x000fe80000100a00 */
[----:B------:R-:W-:Y:S04]  /*10e960*/  STL [R1+0x5710], R36 ;  /* 0x0057102401007387 */ /* 0x000fe80000100800 */
[----:B------:R0:W-:Y:S01]  /*10e970*/  STL [R1+0x3b0], R3 ;  /* 0x0003b00301007387 */ /* 0x0001e20000100800 */
[----:B--2---:R-:W-:-:S02]  /*10e980*/  LOP3.LUT R2, R58, 0xffff, RZ, 0xc0, !PT ;  /* 0x0000ffff3a027812 */ /* 0x004fc400078ec0ff */
[----:B------:R-:W-:Y:S02]  /*10e990*/  LOP3.LUT R32, R61, 0xffff, RZ, 0xc0, !PT ;  /* 0x0000ffff3d207812 */ /* 0x000fe400078ec0ff */
[----:B------:R-:W2:Y:S01]  /*10e9a0*/  LDL.LU R61, [R1+0x590c] ;  /* 0x00590c00013d7983 */ /* 0x000ea20000300800 */
[----:B0-----:R-:W-:Y:S02]  /*10e9b0*/  LOP3.LUT R3, R59, 0xffff, RZ, 0xc0, !PT ;  /* 0x0000ffff3b037812 */ /* 0x001fe400078ec0ff */
[----:B------:R-:W-:Y:S02]  /*10e9c0*/  PRMT R14, R32, 0x3340, R0 ;  /* 0x00003340200e7816 */ /* 0x000fe40000000000 */
[----:B------:R-:W-:-:S04]  /*10e9d0*/  PRMT R34, R2, 0x3340, R3 ;  /* 0x0000334002227816 */ /* 0x000fc80000000003 */
[----:B------:R-:W-:Y:S02]  /*10e9e0*/  PRMT R14, R34, 0x5410, R14 ;  /* 0x00005410220e7816 */ /* 0x000fe4000000000e */
[----:B------:R-:W-:-:S03]  /*10e9f0*/  IADD3 R34, P0, R12, R6, RZ ;  /* 0x000000060c227210 */ /* 0x000fc60007f1e0ff */
[----:B------:R0:W-:Y:S01]  /*10ea00*/  STL [R1+0x838], R14 ;  /* 0x0008380e01007387 */ /* 0x0001e20000100800 */
[----:B------:R-:W-:Y:S02]  /*10ea10*/  SHF.R.U32.HI R2, RZ, 0x8, R2 ;  /* 0x00000008ff027819 */ /* 0x000fe40000011602 */
[----:B------:R-:W-:Y:S01]  /*10ea20*/  SHF.R.U32.HI R3, RZ, 0x8, R3 ;  /* 0x00000008ff037819 */ /* 0x000fe20000011603 */
[----:B------:R-:W-:Y:S01]  /*10ea30*/  IMAD.X R35, R13, 0x1, R7, P0 ;  /* 0x000000010d237824 */ /* 0x000fe200000e0607 */
[----:B------:R-:W2:Y:S01]  /*10ea40*/  LDL.LU R56, [R1+0x224c] ;  /* 0x00224c0001387983 */ /* 0x000ea20000300800 */
[----:B0-----:R-:W-:-:S04]  /*10ea50*/  SHF.R.U32.HI R14, RZ, 0x8, R33 ;  /* 0x00000008ff0e7819 */ /* 0x001fc80000011621 */
[----:B------:R-:W-:Y:S02]  /*10ea60*/  LOP3.LUT R14, R14, 0xffff, RZ, 0xc0, !PT ;  /* 0x0000ffff0e0e7812 */ /* 0x000fe400078ec0ff */
[----:B------:R-:W-:Y:S02]  /*10ea70*/  LOP3.LUT R2, R2, 0xffff, RZ, 0xc0, !PT ;  /* 0x0000ffff02027812 */ /* 0x000fe400078ec0ff */
[----:B------:R-:W-:Y:S02]  /*10ea80*/  LOP3.LUT R3, R3, 0xffff, RZ, 0xc0, !PT ;  /* 0x0000ffff03037812 */ /* 0x000fe400078ec0ff */
[--C-:B------:R-:W-:Y:S01]  /*10ea90*/  PRMT R33, R14, 0x3340, R0.reuse ;  /* 0x000033400e217816 */ /* 0x100fe20000000000 */
[----:B------:R-:W-:Y:S01]  /*10eaa0*/  STL.64 [R1+0xc80], R34 ;  /* 0x000c802201007387 */ /* 0x000fe20000100a00 */
[----:B------:R-:W-:Y:S02]  /*10eab0*/  PRMT R14, R2, 0x3340, R3 ;  /* 0x00003340020e7816 */ /* 0x000fe40000000003 */
[----:B------:R-:W-:Y:S01]  /*10eac0*/  LOP3.LUT R2, R40, 0xffff, RZ, 0xc0, !PT ;  /* 0x0000ffff28027812 */ /* 0x000fe200078ec0ff */
[----:B------:R-:W-:Y:S04]  /*10ead0*/  STL [R1+0x1a8], R33 ;  /* 0x0001a82101007387 */ /* 0x000fe80000100800 */
[----:B------:R0:W-:Y:S02]  /*10eae0*/  STL [R1+0x3ac], R14 ;  /* 0x0003ac0e01007387 */ /* 0x0001e40000100800 */
[----:B0-----:R-:W-:-:S02]  /*10eaf0*/  PRMT R14, R2, 0x3340, R0 ;  /* 0x00003340020e7816 */ /* 0x001fc40000000000 */
[----:B---3--:R-:W-:Y:S02]  /*10eb00*/  LOP3.LUT R3, R41, 0xffff, RZ, 0xc0, !PT ;  /* 0x0000ffff29037812 */ /* 0x008fe400078ec0ff */
[----:B----4-:R-:W-:-:S04]  /*10eb10*/  LOP3.LUT R33, R45, 0xffff, RZ, 0xc0, !PT ;  /* 0x0000ffff2d217812 */ /* 0x010fc800078ec0ff */
[----:B------:R-:W-:-:S04]  /*10eb20*/  PRMT R34, R3, 0x3340, R33 ;  /* 0x0000334003227816 */ /* 0x000fc80000000021 */
[----:B------:R-:W-:-:S05]  /*10eb30*/  PRMT R14, R34, 0x5410, R14 ;  /* 0x00005410220e7816 */ /* 0x000fca000000000e */
[----:B------:R0:W-:Y:S04]  /*10eb40*/  STL [R1+0x834], R14 ;  /* 0x0008340e01007387 */ /* 0x0001e80000100800 */
[----:B------:R-:W3:Y:S04]  /*10eb50*/  LDL.LU R57, [R1+0x4f58] ;  /* 0x004f580001397983 */ /* 0x000ee80000300800 */
[----:B------:R-:W4:Y:S04]  /*10eb60*/  LDL.LU R58, [R1+0x6fc] ;  /* 0x0006fc00013a7983 */ /* 0x000f280000300800 */
[----:B------:R-:W4:Y:S01]  /*10eb70*/  LDL.LU R59, [R1+0x1e88] ;  /* 0x001e8800013b7983 */ /* 0x000f220000300800 */
[----:B------:R-:W-:-:S05]  /*10eb80*/  IADD3 R34, P0, R12, R8, RZ ;  /* 0x000000080c227210 */ /* 0x000fca0007f1e0ff */
[----:B------:R-:W-:Y:S01]  /*10eb90*/  IMAD.X R35, R13, 0x1, R10, P0 ;  /* 0x000000010d237824 */ /* 0x000fe200000e060a */
[----:B------:R-:W-:Y:S02]  /*10eba0*/  SHF.R.U32.HI R3, RZ, 0x8, R3 ;  /* 0x00000008ff037819 */ /* 0x000fe40000011603 */
[----:B0-----:R-:W-:Y:S02]  /*10ebb0*/  SHF.R.U32.HI R14, RZ, 0x8, R33 ;  /* 0x00000008ff0e7819 */ /* 0x001fe40000011621 */
[----:B------:R0:W-:Y:S01]  /*10ebc0*/  STL.64 [R1+0xc60], R34 ;  /* 0x000c602201007387 */ /* 0x0001e20000100a00 */
[----:B------:R-:W-:Y:S02]  /*10ebd0*/  LOP3.LUT R3, R3, 0xffff, RZ, 0xc0, !PT ;  /* 0x0000ffff03037812 */ /* 0x000fe400078ec0ff */
[----:B------:R-:W-:Y:S01]  /*10ebe0*/  LOP3.LUT R14, R14, 0xffff, RZ, 0xc0, !PT ;  /* 0x0000ffff0e0e7812 */ /* 0x000fe200078ec0ff */
[----:B------:R-:W4:Y:S01]  /*10ebf0*/  LDL.LU R40, [R1+0x714] ;  /* 0x0007140001287983 */ /* 0x000f220000300800 */
[----:B0-----:R-:W-:-:S03]  /*10ec00*/  IADD3 R34, P0, R12, R9, RZ ;  /* 0x000000090c227210 */ /* 0x001fc60007f1e0ff */
[----:B------:R-:W4:Y:S01]  /*10ec10*/  LDL.LU R41, [R1+0x4f5c] ;  /* 0x004f5c0001297983 */ /* 0x000f220000300800 */
[----:B------:R-:W-:Y:S01]  /*10ec20*/  PRMT R3, R3, 0x3340, R14 ;  /* 0x0000334003037816 */ /* 0x000fe2000000000e */
[----:B------:R-:W-:Y:S01]  /*10ec30*/  IMAD.X R35, R13, 0x1, R11, P0 ;  /* 0x000000010d237824 */ /* 0x000fe200000e060b */
[----:B------:R-:W-:Y:S01]  /*10ec40*/  SHF.R.U32.HI R13, RZ, 0x8, R2 ;  /* 0x00000008ff0d7819 */ /* 0x000fe20000011602 */
[----:B------:R-:W4:Y:S03]  /*10ec50*/  LDL.LU R45, [R1+0x1e7c] ;  /* 0x001e7c00012d7983 */ /* 0x000f260000300800 */
[----:B------:R-:W-:Y:S01]  /*10ec60*/  LOP3.LUT R13, R13, 0xffff, RZ, 0xc0, !PT ;  /* 0x0000ffff0d0d7812 */ /* 0x000fe200078ec0ff */
[----:B------:R0:W-:Y:S04]  /*10ec70*/  STL [R1+0x3a8], R3 ;  /* 0x0003a80301007387 */ /* 0x0001e80000100800 */
[----:B------:R-:W-:Y:S01]  /*10ec80*/  STL.64 [R1+0xc78], R34 ;  /* 0x000c782201007387 */ /* 0x000fe20000100a00 */
[----:B0-----:R-:W-:-:S02]  /*10ec90*/  PRMT R3, R13, 0x3340, R0 ;  /* 0x000033400d037816 */ /* 0x001fc40000000000 */
[----:B------:R-:W-:-:S03]  /*10eca0*/  LOP3.LUT R13, R47, 0xffff, RZ, 0xc0, !PT ;  /* 0x0000ffff2f0d7812 */ /* 0x000fc600078ec0ff */
[----:B------:R0:W-:Y:S01]  /*10ecb0*/  STL [R1+0x1a4], R3 ;  /* 0x0001a40301007387 */ /* 0x0001e20000100800 */
[----:B--2---:R-:W-:-:S03]  /*10ecc0*/  LOP3.LUT R2, R56, 0xffff, RZ, 0xc0, !PT ;  /* 0x0000ffff38027812 */ /* 0x004fc600078ec0ff */
[----:B------:R-:W2:Y:S01]  /*10ecd0*/  LDL.LU R47, [R1+0x5908] ;  /* 0x00590800012f7983 */ /* 0x000ea20000300800 */
[----:B0-----:R-:W-:-:S03]  /*10ece0*/  LOP3.LUT R3, R61, 0xffff, RZ, 0xc0, !PT ;  /* 0x0000ffff3d037812 */ /* 0x001fc600078ec0ff */
[----:B------:R0:W-:Y:S01]  /*10ecf0*/  STL [R1+0x1e4c], R13 ;  /* 0x001e4c0d01007387 */ /* 0x0001e20000100800 */
[----:B------:R-:W-:Y:S02]  /*10ed00*/  PRMT R14, R2, 0x3340, R3 ;  /* 0x00003340020e7816 */ /* 0x000fe40000000003 */
        /* <DEDUP_REMOVED lines=10> */
[----:B------:R-:W-:-:S03]  /*10edb0*/  PRMT R3, R13, 0x3340, R0 ;  /* 0x000033400d037816 */ /* 0x000fc60000000000 */
[----:B------:R-:W-:Y:S04]  /*10edc0*/  STL [R1+0x5714], R61 ;  /* 0x0057143d01007387 */ /* 0x000fe80000100800 */
[----:B------:R0:W-:Y:S01]  /*10edd0*/  STL [R1+0x1a0], R3 ;  /* 0x0001a00301007387 */ /* 0x0001e20000100800 */
[----:B---3--:R-:W-:Y:S02]  /*10ede0*/  LOP3.LUT R34, R57, 0xffff, RZ, 0xc0, !PT ;  /* 0x0000ffff39227812 */ /* 0x008fe400078ec0ff */
[----:B----4-:R-:W-:Y:S02]  /*10edf0*/  LOP3.LUT R2, R58, 0xffff, RZ, 0xc0, !PT ;  /* 0x0000ffff3a027812 */ /* 0x010fe400078ec0ff */
[----:B------:R-:W-:Y:S02]  /*10ee00*/  LOP3.LUT R35, R59, 0xffff, RZ, 0xc0, !PT ;  /* 0x0000ffff3b237812 */ /* 0x000fe400078ec0ff */
[----:B------:R-:W-:-:S02]  /*10ee10*/  PRMT R13, R2, 0x3340, R0 ;  /* 0x00003340020d7816 */ /* 0x000fc40000000000 */
[----:B------:R-:W-:-:S04]  /*10ee20*/  PRMT R14, R34, 0x3340, R35 ;  /* 0x00003340220e7816 */ /* 0x000fc80000000023 */
[----:B------:R-:W-:-:S05]  /*10ee30*/  PRMT R13, R14, 0x5410, R13 ;  /* 0x000054100e0d7816 */ /* 0x000fca000000000d */
[----:B------:R1:W-:Y:S04]  /*10ee40*/  STL [R1+0x828], R13 ;  /* 0x0008280d01007387 */ /* 0x0003e80000100800 */
[----:B------:R-:W3:Y:S04]  /*10ee50*/  LDL.LU R57, [R1+0x2268] ;  /* 0x0022680001397983 */ /* 0x000ee80000300800 */
[----:B------:R-:W4:Y:S01]  /*10ee60*/  LDL.LU R58, [R1+0x1bec] ;  /* 0x001bec00013a7983 */ /* 0x000f220000300800 */
[----:B0-----:R-:W-:Y:S02]  /*10ee70*/  LOP3.LUT R3, R40, 0xffff, RZ, 0xc0, !PT ;  /* 0x0000ffff28037812 */ /* 0x001fe400078ec0ff */
[----:B------:R-:W-:-:S02]  /*10ee80*/  LOP3.LUT R32, R41, 0xffff, RZ, 0xc0, !PT ;  /* 0x0000ffff29207812 */ /* 0x000fc400078ec0ff */
[----:B-1----:R-:W-:Y:S02]  /*10ee90*/  PRMT R13, R3, 0x3340, R0 ;  /* 0x00003340030d7816 */ /* 0x002fe40000000000 */
[----:B------:R-:W-:-:S04]  /*10eea0*/  LOP3.LUT R33, R45, 0xffff, RZ, 0xc0, !PT ;  /* 0x0000ffff2d217812 */ /* 0x000fc800078ec0ff */
[----:B------:R-:W-:Y:S01]  /*10eeb0*/  PRMT R14, R32, 0x3340, R33 ;  /* 0x00003340200e7816 */ /* 0x000fe20000000021 */
[----:B------:R-:W-:Y:S01]  /*10eec0*/  VIADD R12, R12, UR6 ;  /* 0x000000060c0c7c36 */ /* 0x000fe20008000000 */
[----:B------:R-:W-:Y:S01]  /*10eed0*/  SHF.R.U32.HI R34, RZ, 0x8, R34 ;  /* 0x00000008ff227819 */ /* 0x000fe20000011622 */
[----:B------:R-:W-:Y:S01]  /*10eee0*/  ULDC UR6, c[0x0][0x248] ;  /* 0x0000920000067ab9 */ /* 0x000fe20000000800 */
[----:B------:R-:W-:Y:S02]  /*10eef0*/  PRMT R14, R14, 0x5410, R13 ;  /* 0x000054100e0e7816 */ /* 0x000fe4000000000d */
[----:B------:R-:W-:Y:S02]  /*10ef00*/  SHF.R.S32.HI R13, RZ, 0x1f, R12 ;  /* 0x0000001fff0d7819 */ /* 0x000fe4000001140c */
[----:B------:R-:W-:Y:S01]  /*10ef10*/  IADD3 R40, P0, R12, R4, RZ ;  /* 0x000000040c287210 */ /* 0x000fe20007f1e0ff */
[----:B------:R0:W-:Y:S01]  /*10ef20*/  STL [R1+0x824], R14 ;  /* 0x0008240e01007387 */ /* 0x0001e20000100800 */
[----:B------:R-:W-:-:S02]  /*10ef30*/  SHF.R.U32.HI R32, RZ, 0x8, R32 ;  /* 0x00000008ff207819 */ /* 0x000fc40000011620 */
[----:B------:R-:W-:Y:S01]  /*10ef40*/  SHF.R.U32.HI R33, RZ, 0x8, R33 ;  /* 0x00000008ff217819 */ /* 0x000fe20000011621 */
[----:B------:R-:W-:Y:S01]  /*10ef50*/  IMAD.X R41, R13, 0x1, R5, P0 ;  /* 0x000000010d297824 */ /* 0x000fe200000e0605 */
[----:B------:R-:W-:Y:S02]  /*10ef60*/  LOP3.LUT R34, R34, 0xffff, RZ, 0xc0, !PT ;  /* 0x0000ffff22227812 */ /* 0x000fe400078ec0ff */
[----:B0-----:R-:W-:Y:S02]  /*10ef70*/  SHF.R.U32.HI R14, RZ, 0x8, R35 ;  /* 0x00000008ff0e7819 */ /* 0x001fe40000011623 */
[----:B------:R-:W-:Y:S02]  /*10ef80*/  LOP3.LUT R32, R32, 0xffff, RZ, 0xc0, !PT ;  /* 0x0000ffff20207812 */ /* 0x000fe400078ec0ff */
[----:B------:R-:W-:Y:S02]  /*10ef90*/  LOP3.LUT R14, R14, 0xffff, RZ, 0xc0, !PT ;  /* 0x0000ffff0e0e7812 */ /* 0x000fe400078ec0ff */
[----:B------:R-:W-:Y:S01]  /*10efa0*/  LOP3.LUT R33, R33, 0xffff, RZ, 0xc0, !PT ;  /* 0x0000ffff21217812 */ /* 0x000fe200078ec0ff */
[----:B------:R0:W-:Y:S01]  /*10efb0*/  STL.64 [R1+0xc00], R40 ;  /* 0x000c002801007387 */ /* 0x0001e20000100a00 */
[----:B------:R-:W-:-:S02]  /*10efc0*/  PRMT R34, R34, 0x3340, R14 ;  /* 0x0000334022227816 */ /* 0x000fc4000000000e */
[----:B------:R-:W-:Y:S02]  /*10efd0*/  PRMT R14, R32, 0x3340, R33 ;  /* 0x00003340200e7816 */ /* 0x000fe40000000021 */
[----:B------:R-:W-:Y:S01]  /*10efe0*/  IADD3 R32, P0, R12, R6, RZ ;  /* 0x000000060c207210 */ /* 0x000fe20007f1e0ff */
[----:B0-----:R-:W2:Y:S04]  /*10eff0*/  LDL.LU.64 R40, [R1+0x5900] ;  /* 0x0059000001287983 */ /* 0x001ea80000300a00 */
[----:B------:R-:W2:Y:S04]  /*10f000*/  LDL.LU R59, [R1+0x225c] ;  /* 0x00225c00013b7983 */ /* 0x000ea80000300800 */
[----:B------:R-:W2:Y:S01]  /*10f010*/  LDL.LU R45, [R1+0x1c0c] ;  /* 0x001c0c00012d7983 */ /* 0x000ea20000300800 */
[----:B------:R-:W-:-:S03]  /*10f020*/  SHF.R.U32.HI R2, RZ, 0x8, R2 ;  /* 0x00000008ff027819 */ /* 0x000fc60000011602 */
[----:B------:R-:W-:Y:S04]  /*10f030*/  STL [R1+0x3a0], R34 ;  /* 0x0003a02201007387 */ /* 0x000fe80000100800 */
[----:B------:R0:W-:Y:S01]  /*10f040*/  STL [R1+0x39c], R14 ;  /* 0x00039c0e01007387 */ /* 0x0001e20000100800 */
[----:B------:R-:W-:Y:S01]  /*10f050*/  IMAD.X R33, R13, 0x1, R7, P0 ;  /* 0x000000010d217824 */ /* 0x000fe200000e0607 */
[----:B------:R-:W-:Y:S02]  /*10f060*/  LOP3.LUT R2, R2, 0xffff, RZ, 0xc0, !PT ;  /* 0x0000ffff02027812 */ /* 0x000fe400078ec0ff */
[----:B0-----:R-:W-:-:S04]  /*10f070*/  SHF.R.U32.HI R14, RZ, 0x8, R3 ;  /* 0x00000008ff0e7819 */ /* 0x001fc80000011603 */
[----:B------:R-:W-:Y:S01]  /*10f080*/  LOP3.LUT R14, R14, 0xffff, RZ, 0xc0, !PT ;  /* 0x0000ffff0e0e7812 */ /* 0x000fe200078ec0ff */
[----:B------:R-:W-:Y:S01]  /*10f090*/  STL.64 [R1+0xc18], R32 ;  /* 0x000c182001007387 */ /* 0x000fe20000100a00 */
[--C-:B------:R-:W-:Y:S02]  /*10f0a0*/  PRMT R3, R2, 0x3340, R0.reuse ;  /* 0x0000334002037816 */ /* 0x100fe40000000000 */
[----:B------:R-:W-:Y:S02]  /*10f0b0*/  PRMT R14, R14, 0x3340, R0 ;  /* 0x000033400e0e7816 */ /* 0x000fe40000000000 */
[----:B------:R-:W-:-:S03]  /*10f0c0*/  LOP3.LUT R2, R42, 0xffff, RZ, 0xc0, !PT ;  /* 0x0000ffff2a027812 */ /* 0x000fc600078ec0ff */
[----:B------:R0:W-:Y:S04]  /*10f0d0*/  STL [R1+0x19c], R14 ;  /* 0x00019c0e01007387 */ /* 0x0001e80000100800 */
[----:B------:R1:W-:Y:S01]  /*10f0e0*/  STL [R1+0x198], R3 ;  /* 0x0001980301007387 */ /* 0x0003e20000100800 */
[----:B------:R-:W-:-:S03]  /*10f0f0*/  IADD3 R34, P0, R12, R8, RZ ;  /* 0x000000080c227210 */ /* 0x000fc60007f1e0ff */
[----:B------:R-:W2:Y:S01]  /*10f100*/  LDL.LU R42, [R1+0x58fc] ;  /* 0x0058fc00012a7983 */ /* 0x000ea20000300800 */
[----:B0-----:R-:W-:Y:S01]  /*10f110*/  PRMT R14, R2, 0x3340, R0 ;  /* 0x00003340020e7816 */ /* 0x001fe20000000000 */
[----:B------:R-:W-:Y:S01]  /*10f120*/  IMAD.X R35, R13, 0x1, R10, P0 ;  /* 0x000000010d237824 */ /* 0x000fe200000e060a */
[----:B---3--:R-:W-:Y:S02]  /*10f130*/  LOP3.LUT R32, R57, 0xffff, RZ, 0xc0, !PT ;  /* 0x0000ffff39207812 */ /* 0x008fe400078ec0ff */
[----:B----4-:R-:W-:-:S04]  /*10f140*/  LOP3.LUT R33, R58, 0xffff, RZ, 0xc0, !PT ;  /* 0x0000ffff3a217812 */ /* 0x010fc800078ec0ff */
[--C-:B-1----:R-:W-:Y:S02]  /*10f150*/  PRMT R3, R32, 0x3340, R33.reuse ;  /* 0x0000334020037816 */ /* 0x102fe40000000021 */
[----:B------:R-:W-:Y:S02]  /*10f160*/  SHF.R.U32.HI R32, RZ, 0x8, R32 ;  /* 0x00000008ff207819 */ /* 0x000fe40000011620 */
[----:B------:R-:W-:Y:S02]  /*10f170*/  PRMT R3, R3, 0x5410, R14 ;  /* 0x0000541003037816 */ /* 0x000fe4000000000e */
[----:B------:R-:W-:Y:S02]  /*10f180*/  SHF.R.U32.HI R14, RZ, 0x8, R33 ;  /* 0x00000008ff0e7819 */ /* 0x000fe40000011621 */
[----:B------:R-:W-:Y:S02]  /*10f190*/  LOP3.LUT R32, R32, 0xffff, RZ, 0xc0, !PT ;  /* 0x0000ffff20207812 */ /* 0x000fe400078ec0ff */
[----:B------:R-:W-:Y:S01]  /*10f1a0*/  LOP3.LUT R14, R14, 0xffff, RZ, 0xc0, !PT ;  /* 0x0000ffff0e0e7812 */ /* 0x000fe200078ec0ff */
[----:B------:R0:W-:Y:S03]  /*10f1b0*/  STL [R1+0x814], R3 ;  /* 0x0008140301007387 */ /* 0x0001e60000100800 */
[----:B------:R-:W-:-:S02]  /*10f1c0*/  PRMT R14, R32, 0x3340, R14 ;  /* 0x00003340200e7816 */ /* 0x000fc4000000000e */
[----:B------:R-:W-:Y:S01]  /*10f1d0*/  LOP3.LUT R32, R37, 0xffff, RZ, 0xc0, !PT ;  /* 0x0000ffff25207812 */ /* 0x000fe200078ec0ff */
[----:B0-----:R-:W3:Y:S04]  /*10f1e0*/  LDL.LU R3, [R1+0x4f64] ;  /* 0x004f640001037983 */ /* 0x001ee80000300800 */
[----:B------:R-:W4:Y:S04]  /*10f1f0*/  LDL.LU R56, [R1+0x1e98] ;  /* 0x001e980001387983 */ /* 0x000f280000300800 */
[----:B------:R-:W-:Y:S04]  /*10f200*/  STL.64 [R1+0xbe8], R34 ;  /* 0x000be82201007387 */ /* 0x000fe80000100a00 */
[----:B------:R0:W-:Y:S04]  /*10f210*/  STL [R1+0x398], R14 ;  /* 0x0003980e01007387 */ /* 0x0001e80000100800 */
[----:B------:R-:W3:Y:S01]  /*10f220*/  LDL.LU R37, [R1+0x58f8] ;  /* 0x0058f80001257983 */ /* 0x000ee20000300800 */
[----:B------:R-:W-:-:S02]  /*10f230*/  IADD3 R58, P0, R12, R9, RZ ;  /* 0x000000090c3a7210 */ /* 0x000fc40007f1e0ff */
[----:B0-----:R-:W-:Y:S02]  /*10f240*/  PRMT R14, R32, 0x3340, R0 ;  /* 0x00003340200e7816 */ /* 0x001fe40000000000 */
[----:B--2---:R-:W-:Y:S02]  /*10f250*/  LOP3.LUT R34, R59, 0xffff, RZ, 0xc0, !PT ;  /* 0x0000ffff3b227812 */ /* 0x004fe400078ec0ff */
[----:B------:R-:W-:-:S04]  /*10f260*/  LOP3.LUT R33, R45, 0xffff, RZ, 0xc0, !PT ;  /* 0x0000ffff2d217812 */ /* 0x000fc800078ec0ff */
[----:B------:R-:W-:-:S04]  /*10f270*/  PRMT R35, R34, 0x3340, R33 ;  /* 0x0000334022237816 */ /* 0x000fc80000000021 */
[----:B------:R-:W-:Y:S01]  /*10f280*/  PRMT R14, R35, 0x5410, R14 ;  /* 0x00005410230e7816 */ /* 0x000fe2000000000e */
[----:B------:R-:W-:Y:S01]  /*10f290*/  IMAD.X R59, R13, 0x1, R11, P0 ;  /* 0x000000010d3b7824 */ /* 0x000fe200000e060b */
[----:B------:R-:W-:-:S03]  /*10f2a0*/  SHF.R.U32.HI R13, RZ, 0x8, R33 ;  /* 0x00000008ff0d7819 */ /* 0x000fc60000011621 */
[----:B------:R0:W-:Y:S01]  /*10f2b0*/  STL [R1+0x80c], R14 ;  /* 0x00080c0e01007387 */ /* 0x0001e20000100800 */
[----:B------:R-:W-:-:S03]  /*10f2c0*/  LOP3.LUT R13, R13, 0xffff, RZ, 0xc0, !PT ;  /* 0x0000ffff0d0d7812 */ /* 0x000fc600078ec0ff */
[----:B------:R-:W2:Y:S01]  /*10f2d0*/  LDL.LU R57, [R1+0x4f6c] ;  /* 0x004f6c0001397983 */ /* 0x000ea20000300800 */
[----:B0-----:R-:W-:-:S04]  /*10f2e0*/  SHF.R.U32.HI R14, RZ, 0x8, R34 ;  /* 0x00000008ff0e7819 */ /* 0x001fc80000011622 */
[----:B------:R-:W-:-:S04]  /*10f2f0*/  LOP3.LUT R14, R14, 0xffff, RZ, 0xc0, !PT ;  /* 0x0000ffff0e0e7812 */ /* 0x000fc800078ec0ff */
[----:B------:R-:W-:Y:S02]  /*10f300*/  PRMT R33, R14, 0x3340, R13 ;  /* 0x000033400e217816 */ /* 0x000fe4000000000d */
[----:B------:R-:W-:Y:S01]  /*10f310*/  SHF.R.U32.HI R13, RZ, 0x8, R32 ;  /* 0x00000008ff0d7819 */ /* 0x000fe20000011620 */
[----:B------:R0:W-:Y:S03]  /*10f320*/  STL.64 [R1+0xbe0], R58 ;  /* 0x000be03a01007387 */ /* 0x0001e60000100a00 */
[----:B------:R-:W-:-:S04]  /*10f330*/  LOP3.LUT R13, R13, 0xffff, RZ, 0xc0, !PT ;  /* 0x0000ffff0d0d7812 */ /* 0x000fc800078ec0ff */
[----:B------:R-:W-:Y:S01]  /*10f340*/  PRMT R32, R13, 0x3340, R0 ;  /* 0x000033400d207816 */ /* 0x000fe20000000000 */
[----:B0-----:R-:W2:Y:S04]  /*10f350*/  LDL.LU R58, [R1+0x77c] ;  /* 0x00077c00013a7983 */ /* 0x001ea80000300800 */
[----:B------:R-:W2:Y:S01]  /*10f360*/  LDL.LU R59, [R1+0x1e8c] ;  /* 0x001e8c00013b7983 */ /* 0x000ea20000300800 */
[----:B------:R-:W-:-:S03]  /*10f370*/  SHF.R.U32.HI R14, RZ, 0x8, R2 ;  /* 0x00000008ff0e7819 */ /* 0x000fc60000011602 */
[----:B------:R-:W2:Y:S04]  /*10f380*/  LDL.LU R45, [R1+0x2278] ;  /* 0x00227800012d7983 */ /* 0x000ea80000300800 */
[----:B------:R-:W-:Y:S04]  /*10f390*/  STL [R1+0x394], R33 ;  /* 0x0003942101007387 */ /* 0x000fe80000100800 */
[----:B------:R4:W-:Y:S01]  /*10f3a0*/  STL [R1+0x194], R32 ;  /* 0x0001942001007387 */ /* 0x0009e20000100800 */
[----:B---3--:R-:W-:-:S03]  /*10f3b0*/  LOP3.LUT R2, R37, 0xffff, RZ, 0xc0, !PT ;  /* 0x0000ffff25027812 */ /* 0x008fc600078ec0ff */
[----:B------:R-:W3:Y:S01]  /*10f3c0*/  LDL.LU R37, [R1+0x58f4] ;  /* 0x0058f40001257983 */ /* 0x000ee20000300800 */
[----:B------:R-:W-:Y:S02]  /*10f3d0*/  LOP3.LUT R14, R14, 0xffff, RZ, 0xc0, !PT ;  /* 0x0000ffff0e0e7812 */ /* 0x000fe400078ec0ff */
[----:B------:R-:W-:Y:S02]  /*10f3e0*/  LOP3.LUT R3, R3, 0xffff, RZ, 0xc0, !PT ;  /* 0x0000ffff03037812 */ /* 0x000fe400078ec0ff */
[----:B------:R-:W-:Y:S02]  /*10f3f0*/  PRMT R13, R14, 0x3340, R0 ;  /* 0x000033400e0d7816 */ /* 0x000fe40000000000 */
[----:B----4-:R-:W-:-:S03]  /*10f400*/  LOP3.LUT R32, R56, 0xffff, RZ, 0xc0, !PT ;  /* 0x0000ffff38207812 */ /* 0x010fc600078ec0ff */
[----:B------:R0:W-:Y:S01]  /*10f410*/  STL [R1+0x190], R13 ;  /* 0x0001900d01007387 */ /* 0x0001e20000100800 */
[----:B------:R-:W-:Y:S01]  /*10f420*/  PRMT R14, R3, 0x3340, R32 ;  /* 0x00003340030e7816 */ /* 0x000fe20000000020 */
[----:B------:R-:W-:Y:S01]  /*10f430*/  VIADD R12, R12, UR6 ;  /* 0x000000060c0c7c36 */ /* 0x000fe20008000000 */
[----:B0-----:R-:W-:Y:S01]  /*10f440*/  PRMT R13, R2, 0x3340, R0 ;  /* 0x00003340020d7816 */ /* 0x001fe20000000000 */
[----:B------:R-:W-:-:S03]  /*10f450*/  ULDC UR6, c[0x0][0x248] ;  /* 0x0000920000067ab9 */ /* 0x000fc60000000800 */
[----:B------:R-:W-:Y:S02]  /*10f460*/  PRMT R14, R14, 0x5410, R13 ;  /* 0x000054100e0e7816 */ /* 0x000fe4000000000d */
[----:B------:R-:W-:-:S03]  /*10f470*/  SHF.R.U32.HI R3, RZ, 0x8, R3 ;  /* 0x00000008ff037819 */ /* 0x000fc60000011603 */
[----:B------:R0:W-:Y:S01]  /*10f480*/  STL [R1+0x804], R14 ;  /* 0x0008040e01007387 */ /* 0x0001e20000100800 */
[----:B------:R-:W-:Y:S02]  /*10f490*/  SHF.R.S32.HI R13, RZ, 0x1f, R12 ;  /* 0x0000001fff0d7819 */ /* 0x000fe4000001140c */
[----:B------:R-:W-:Y:S02]  /*10f4a0*/  IADD3 R34, P0, R12, R4, RZ ;  /* 0x000000040c227210 */ /* 0x000fe40007f1e0ff */
[----:B------:R-:W-:Y:S02]  /*10f4b0*/  SHF.R.U32.HI R2, RZ, 0x8, R2 ;  /* 0x00000008ff027819 */ /* 0x000fe40000011602 */
[----:B0-----:R-:W-:Y:S02]  /*10f4c0*/  SHF.R.U32.HI R14, RZ, 0x8, R32 ;  /* 0x00000008ff0e7819 */ /* 0x001fe40000011620 */
[----:B------:R-:W-:Y:S02]  /*10f4d0*/  LOP3.LUT R3, R3, 0xffff, RZ, 0xc0, !PT ;  /* 0x0000ffff03037812 */ /* 0x000fe400078ec0ff */
[----:B------:R-:W-:Y:S01]  /*10f4e0*/  LOP3.LUT R14, R14, 0xffff, RZ, 0xc0, !PT ;  /* 0x0000ffff0e0e7812 */ /* 0x000fe200078ec0ff */
[----:B------:R-:W-:Y:S01]  /*10f4f0*/  IMAD.X R35, R13, 0x1, R5, P0 ;  /* 0x000000010d237824 */ /* 0x000fe200000e0605 */
[----:B------:R-:W-:-:S02]  /*10f500*/  LOP3.LUT R2, R2, 0xffff, RZ, 0xc0, !PT ;  /* 0x0000ffff02027812 */ /* 0x000fc400078ec0ff */
[----:B------:R-:W-:Y:S02]  /*10f510*/  PRMT R3, R3, 0x3340, R14 ;  /* 0x0000334003037816 */ /* 0x000fe4000000000e */
[----:B--2---:R-:W-:Y:S01]  /*10f520*/  LOP3.LUT R36, R57, 0xffff, RZ, 0xc0, !PT ;  /* 0x0000ffff39247812 */ /* 0x004fe200078ec0ff */
[----:B------:R-:W-:Y:S01]  /*10f530*/  STL.64 [R1+0xa68], R34 ;  /* 0x000a682201007387 */ /* 0x000fe20000100a00 */
[----:B------:R-:W-:-:S03]  /*10f540*/  PRMT R2, R2, 0x3340, R0 ;  /* 0x0000334002027816 */ /* 0x000fc60000000000 */
[----:B------:R0:W-:Y:S01]  /*10f550*/  STL [R1+0x390], R3 ;  /* 0x0003900301007387 */ /* 0x0001e20000100800 */
[----:B------:R-:W-:Y:S02]  /*10f560*/  LOP3.LUT R33, R58, 0xffff, RZ, 0xc0, !PT ;  /* 0x0000ffff3a217812 */ /* 0x000fe400078ec0ff */
[----:B------:R-:W-:Y:S02]  /*10f570*/  LOP3.LUT R56, R59, 0xffff, RZ, 0xc0, !PT ;  /* 0x0000ffff3b387812 */ /* 0x000fe400078ec0ff */
[----:B------:R-:W-:Y:S02]  /*10f580*/  PRMT R14, R33, 0x3340, R0 ;  /* 0x00003340210e7816 */ /* 0x000fe40000000000 */
[----:B0-----:R-:W-:Y:S01]  /*10f590*/  PRMT R3, R36, 0x3340, R56 ;  /* 0x0000334024037816 */ /* 0x001fe20000000038 */
[----:B------:R0:W-:Y:S03]  /*10f5a0*/  STL [R1+0x18c], R2 ;  /* 0x00018c0201007387 */ /* 0x0001e60000100800 */
[----:B------:R-:W-:-:S02]  /*10f5b0*/  PRMT R14, R3, 0x5410, R14 ;  /* 0x00005410030e7816 */ /* 0x000fc4000000000e */
[----:B------:R-:W-:Y:S02]  /*10f5c0*/  LOP3.LUT R34, R45, 0xffff, RZ, 0xc0, !PT ;  /* 0x0000ffff2d227812 */ /* 0x000fe400078ec0ff */
[----:B0-----:R-:W-:Y:S02]  /*10f5d0*/  LOP3.LUT R2, R44, 0xffff, RZ, 0xc0, !PT ;  /* 0x0000ffff2c027812 */ /* 0x001fe400078ec0ff */
[----:B------:R-:W-:-:S04]  /*10f5e0*/  SHF.R.U32.HI R36, RZ, 0x8, R36 ;  /* 0x00000008ff247819 */ /* 0x000fc80000011624 */
[----:B------:R-:W-:Y:S02]  /*10f5f0*/  LOP3.LUT R36, R36, 0xffff, RZ, 0xc0, !PT ;  /* 0x0000ffff24247812 */ /* 0x000fe400078ec0ff */
[----:B---3--:R-:W-:Y:S02]  /*10f600*/  LOP3.LUT R35, R37, 0xffff, RZ, 0xc0, !PT ;  /* 0x0000ffff25237812 */ /* 0x008fe400078ec0ff */
[----:B------:R-:W2:Y:S04]  /*10f610*/  LDL.LU R37, [R1+0x58f0] ;  /* 0x0058f00001257983 */ /* 0x000ea80000300800 */
[----:B------:R-:W3:Y:S04]  /*10f620*/  LDL.LU R32, [R1+0x226c] ;  /* 0x00226c0001207983 */ /* 0x000ee80000300800 */
[----:B------:R-:W4:Y:S04]  /*10f630*/  LDL.LU R3, [R1+0x1c68] ;  /* 0x001c680001037983 */ /* 0x000f280000300800 */
[----:B------:R0:W-:Y:S04]  /*10f640*/  STL [R1+0x7fc], R14 ;  /* 0x0007fc0e01007387 */ /* 0x0001e80000100800 */
[----:B------:R-:W2:Y:S04]  /*10f650*/  LDL.LU R57, [R1+0x4fa8] ;  /* 0x004fa80001397983 */ /* 0x000ea80000300800 */
[----:B------:R-:W2:Y:S01]  /*10f660*/  LDL.LU R58, [R1+0x7b4] ;  /* 0x0007b400013a7983 */ /* 0x000ea20000300800 */
[----:B------:R-:W-:-:S02]  /*10f670*/  PRMT R44, R34, 0x3340, R35 ;  /* 0x00003340222c7816 */ /* 0x000fc40000000023 */
[----:B0-----:R-:W-:-:S04]  /*10f680*/  PRMT R14, R2, 0x3340, R0 ;  /* 0x00003340020e7816 */ /* 0x001fc80000000000 */
[----:B------:R-:W-:Y:S02]  /*10f690*/  PRMT R14, R44, 0x5410, R14 ;  /* 0x000054102c0e7816 */ /* 0x000fe4000000000e */
[----:B------:R-:W-:-:S03]  /*10f6a0*/  IADD3 R44, P0, R12, R6, RZ ;  /* 0x000000060c2c7210 */ /* 0x000fc60007f1e0ff */
[----:B------:R0:W-:Y:S01]  /*10f6b0*/  STL [R1+0x7f4], R14 ;  /* 0x0007f40e01007387 */ /* 0x0001e20000100800 */
[----:B------:R-:W-:Y:S02]  /*10f6c0*/  SHF.R.U32.HI R34, RZ, 0x8, R34 ;  /* 0x00000008ff227819 */ /* 0x000fe40000011622 */
[----:B------:R-:W-:Y:S01]  /*10f6d0*/  SHF.R.U32.HI R35, RZ, 0x8, R35 ;  /* 0x00000008ff237819 */ /* 0x000fe20000011623 */
[----:B------:R-:W-:Y:S01]  /*10f6e0*/  IMAD.X R45, R13, 0x1, R7, P0 ;  /* 0x000000010d2d7824 */ /* 0x000fe200000e0607 */
[----:B------:R-:W-:Y:S02]  /*10f6f0*/  LOP3.LUT R34, R34, 0xffff, RZ, 0xc0, !PT ;  /* 0x0000ffff22227812 */ /* 0x000fe400078ec0ff */
[----:B0-----:R-:W-:Y:S02]  /*10f700*/  SHF.R.U32.HI R14, RZ, 0x8, R56 ;  /* 0x00000008ff0e7819 */ /* 0x001fe40000011638 */
[----:B------:R-:W-:Y:S02]  /*10f710*/  LOP3.LUT R35, R35, 0xffff, RZ, 0xc0, !PT ;  /* 0x0000ffff23237812 */ /* 0x000fe400078ec0ff */
[----:B------:R-:W-:Y:S01]  /*10f720*/  LOP3.LUT R14, R14, 0xffff, RZ, 0xc0, !PT ;  /* 0x0000ffff0e0e7812 */ /* 0x000fe200078ec0ff */
[----:B------:R0:W-:Y:S03]  /*10f730*/  STL.64 [R1+0xa30], R44 ;  /* 0x000a302c01007387 */ /* 0x0001e60000100a00 */
[----:B------:R-:W-:-:S02]  /*10f740*/  PRMT R36, R36, 0x3340, R14 ;  /* 0x0000334024247816 */ /* 0x000fc4000000000e */
[----:B------:R-:W-:Y:S02]  /*10f750*/  PRMT R14, R34, 0x3340, R35 ;  /* 0x00003340220e7816 */ /* 0x000fe40000000023 */
[----:B------:R-:W-:Y:S01]  /*10f760*/  IADD3 R34, P0, R12, R8, RZ ;  /* 0x000000080c227210 */ /* 0x000fe20007f1e0ff */
[----:B0-----:R-:W2:Y:S04]  /*10f770*/  LDL.LU.64 R44, [R1+0x58e8] ;  /* 0x0058e800012c7983 */ /* 0x001ea80000300a00 */
[----:B------:R-:W-:Y:S04]  /*10f780*/  STL [R1+0x30c], R36 ;  /* 0x00030c2401007387 */ /* 0x000fe80000100800 */
[----:B------:R0:W-:Y:S01]  /*10f790*/  STL [R1+0x308], R14 ;  /* 0x0003080e01007387 */ /* 0x0001e20000100800 */
[----:B------:R-:W-:Y:S01]  /*10f7a0*/  IMAD.X R35, R13, 0x1, R10, P0 ;  /* 0x000000010d237824 */ /* 0x000fe200000e060a */
[----:B0-----:R-:W-:-:S04]  /*10f7b0*/  SHF.R.U32.HI R14, RZ, 0x8, R2 ;  /* 0x00000008ff0e7819 */ /* 0x001fc80000011602 */
[----:B------:R-:W-:-:S04]  /*10f7c0*/  LOP3.LUT R14, R14, 0xffff, RZ, 0xc0, !PT ;  /* 0x0000ffff0e0e7812 */ /* 0x000fc800078ec0ff */
[----:B------:R-:W-:Y:S01]  /*10f7d0*/  PRMT R2, R14, 0x3340, R0 ;  /* 0x000033400e027816 */ /* 0x000fe20000000000 */
[----:B------:R-:W-:Y:S04]  /*10f7e0*/  STL.64 [R1+0xa60], R34 ;  /* 0x000a602201007387 */ /* 0x000fe80000100a00 */
[----:B------:R0:W-:Y:S04]  /*10f7f0*/  STL [R1+0x188], R2 ;  /* 0x0001880201007387 */ /* 0x0001e80000100800 */
[----:B0-----:R-:W2:Y:S04]  /*10f800*/  LDL.LU R2, [R1+0x7bc] ;  /* 0x0007bc0001027983 */ /* 0x001ea80000300800 */
[----:B------:R-:W2:Y:S04]  /*10f810*/  LDL.LU R56, [R1+0x4fc8] ;  /* 0x004fc80001387983 */ /* 0x000ea80000300800 */
[----:B------:R-:W2:Y:S01]  /*10f820*/  LDL.LU R59, [R1+0x1e9c] ;  /* 0x001e9c00013b7983 */ /* 0x000ea20000300800 */
[----:B------:R-:W-:-:S05]  /*10f830*/  IADD3 R34, P0, R12, R9, RZ ;  /* 0x000000090c227210 */ /* 0x000fca0007f1e0ff */
[----:B------:R-:W-:Y:S01]  /*10f840*/  IMAD.X R35, R13, 0x1, R11, P0 ;  /* 0x000000010d237824 */ /* 0x000fe200000e060b */
[----:B------:R-:W-:-:S04]  /*10f850*/  SHF.R.U32.HI R13, RZ, 0x8, R33 ;  /* 0x00000008ff0d7819 */ /* 0x000fc80000011621 */
[----:B------:R-:W-:Y:S01]  /*10f860*/  LOP3.LUT R13, R13, 0xffff, RZ, 0xc0, !PT ;  /* 0x0000ffff0d0d7812 */ /* 0x000fe200078ec0ff */
[----:B------:R-:W-:Y:S03]  /*10f870*/  STL.64 [R1+0xa38], R34 ;  /* 0x000a382201007387 */ /* 0x000fe60000100a00 */
[----:B------:R-:W-:Y:S02]  /*10f880*/  PRMT R14, R13, 0x3340, R0 ;  /* 0x000033400d0e7816 */ /* 0x000fe40000000000 */
[----:B------:R-:W-:-:S03]  /*10f890*/  LOP3.LUT R13, R51, 0xffff, RZ, 0xc0, !PT ;  /* 0x0000ffff330d7812 */ /* 0x000fc600078ec0ff */
[----:B------:R-:W-:Y:S04]  /*10f8a0*/  STL [R1+0x184], R14 ;  /* 0x0001840e01007387 */ /* 0x000fe80000100800 */
[----:B------:R-:W2:Y:S04]  /*10f8b0*/  LDL.LU R51, [R1+0x58e4] ;  /* 0x0058e40001337983 */ /* 0x000ea80000300800 */
[----:B------:R0:W-:Y:S02]  /*10f8c0*/  STL [R1+0x1bec], R13 ;  /* 0x001bec0d01007387 */ /* 0x0001e40000100800 */
[----:B0-----:R-:W-:-:S02]  /*10f8d0*/  PRMT R13, R13, 0x3340, R0 ;  /* 0x000033400d0d7816 */ /* 0x001fc40000000000 */
[----:B---3--:R-:W-:Y:S02]  /*10f8e0*/  LOP3.LUT R35, R32, 0xffff, RZ, 0xc0, !PT ;  /* 0x0000ffff20237812 */ /* 0x008fe400078ec0ff */
[----:B----4-:R-:W-:Y:S02]  /*10f8f0*/  LOP3.LUT R34, R3, 0xffff, RZ, 0xc0, !PT ;  /* 0x0000ffff03227812 */ /* 0x010fe400078ec0ff */
[----:B--2---:R-:W-:Y:S02]  /*10f900*/  LOP3.LUT R33, R37, 0xffff, RZ, 0xc0, !PT ;  /* 0x0000ffff25217812 */ /* 0x004fe400078ec0ff */
[----:B------:R-:W-:Y:S02]  /*10f910*/  PRMT R14, R35, 0x3340, R34 ;  /* 0x00003340230e7816 */ /* 0x000fe40000000022 */
[----:B------:R-:W-:Y:S02]  /*10f920*/  LOP3.LUT R3, R57, 0xffff, RZ, 0xc0, !PT ;  /* 0x0000ffff39037812 */ /* 0x000fe400078ec0ff */
[----:B------:R-:W-:-:S02]  /*10f930*/  PRMT R36, R14, 0x5410, R13 ;  /* 0x000054100e247816 */ /* 0x000fc4000000000d */
[----:B------:R-:W-:Y:S02]  /*10f940*/  LOP3.LUT R32, R58, 0xffff, RZ, 0xc0, !PT ;  /* 0x0000ffff3a207812 */ /* 0x000fe400078ec0ff */
[----:B------:R-:W-:Y:S02]  /*10f950*/  PRMT R14, R3, 0x3340, R33 ;  /* 0x00003340030e7816 */ /* 0x000fe40000000021 */
[----:B------:R-:W-:Y:S01]  /*10f960*/  PRMT R13, R32, 0x3340, R0 ;  /* 0x00003340200d7816 */ /* 0x000fe20000000000 */
[----:B------:R0:W-:Y:S03]  /*10f970*/  STL [R1+0x7f0], R36 ;  /* 0x0007f02401007387 */ /* 0x0001e60000100800 */
[----:B0-----:R-:W-:-:S05]  /*10f980*/  PRMT R36, R14, 0x5410, R13 ;  /* 0x000054100e247816 */ /* 0x001fca000000000d */
[----:B------:R-:W-:Y:S04]  /*10f990*/  STL [R1+0x7e8], R36 ;  /* 0x0007e82401007387 */ /* 0x000fe80000100800 */
[----:B------:R-:W2:Y:S04]  /*10f9a0*/  LDL.LU R57, [R1+0x2288] ;  /* 0x0022880001397983 */ /* 0x000ea80000300800 */
        /* <DEDUP_REMOVED lines=8> */
[----:B------:R-:W-:-:S02]  /*10fa30*/  LOP3.LUT R33, R33, 0xffff, RZ, 0xc0, !PT ;  /* 0x0000ffff21217812 */ /* 0x000fc400078ec0ff */
[----:B------:R-:W-:Y:S02]  /*10fa40*/  PRMT R37, R14, 0x3340, R13 ;  /* 0x000033400e257816 */ /* 0x000fe4000000000d */
[----:B------:R-:W-:-:S03]  /*10fa50*/  PRMT R3, R3, 0x3340, R33 ;  /* 0x0000334003037816 */ /* 0x000fc60000000021 */
[----:B------:R-:W-:Y:S04]  /*10fa60*/  STL [R1+0x5718], R37 ;  /* 0x0057182501007387 */ /* 0x000fe80000100800 */
[----:B------:R0:W-:Y:S01]  /*10fa70*/  STL [R1+0x304], R3 ;  /* 0x0003040301007387 */ /* 0x0001e20000100800 */
[----:B------:R-:W-:Y:S02]  /*10fa80*/  LOP3.LUT R33, R2, 0xffff, RZ, 0xc0, !PT ;  /* 0x0000ffff02217812 */ /* 0x000fe400078ec0ff */
[----:B------:R-:W-:Y:S02]  /*10fa90*/  LOP3.LUT R2, R56, 0xffff, RZ, 0xc0, !PT ;  /* 0x0000ffff38027812 */ /* 0x000fe400078ec0ff */
[----:B0-----:R-:W-:Y:S02]  /*10faa0*/  LOP3.LUT R3, R59, 0xffff, RZ, 0xc0, !PT ;  /* 0x0000ffff3b037812 */ /* 0x001fe400078ec0ff */
[----:B------:R-:W-:-:S02]  /*10fab0*/  PRMT R13, R33, 0x3340, R0 ;  /* 0x00003340210d7816 */ /* 0x000fc40000000000 */
        /* <DEDUP_REMOVED lines=17> */
[----:B------:R-:W-:Y:S01]  /*10fbd0*/  STL.64 [R1+0x9f0], R34 ;  /* 0x0009f02201007387 */ /* 0x000fe20000100a00 */
[----:B------:R-:W-:-:S03]  /*10fbe0*/  LOP3.LUT R2, R38, 0xffff, RZ, 0xc0, !PT ;  /* 0x0000ffff26027812 */ /* 0x000fc600078ec0ff */
[----:B------:R0:W-:Y:S04]  /*10fbf0*/  STL [R1+0x180], R14 ;  /* 0x0001800e01007387 */ /* 0x0001e80000100800 */
[----:B------:R3:W-:Y:S04]  /*10fc00*/  STL [R1+0x2e8], R3 ;  /* 0x0002e80301007387 */ /* 0x0007e80000100800 */
[----:B------:R-:W4:Y:S01]  /*10fc10*/  LDL.LU R38, [R1+0x58e0] ;  /* 0x0058e00001267983 */ /* 0x000f220000300800 */
[----:B0-----:R-:W-:Y:S02]  /*10fc20*/  PRMT R14, R2, 0x3340, R0 ;  /* 0x00003340020e7816 */ /* 0x001fe40000000000 */
[----:B--2---:R-:W-:-:S02]  /*10fc30*/  LOP3.LUT R32, R57, 0xffff, RZ, 0xc0, !PT ;  /* 0x0000ffff39207812 */ /* 0x004fc400078ec0ff */
[----:B---3--:R-:W-:-:S04]  /*10fc40*/  LOP3.LUT R3, R58, 0xffff, RZ, 0xc0, !PT ;  /* 0x0000ffff3a037812 */ /* 0x008fc800078ec0ff */
[----:B------:R-:W-:-:S04]  /*10fc50*/  PRMT R34, R32, 0x3340, R3 ;  /* 0x0000334020227816 */ /* 0x000fc80000000003 */
[----:B------:R-:W-:Y:S02]  /*10fc60*/  PRMT R14, R34, 0x5410, R14 ;  /* 0x00005410220e7816 */ /* 0x000fe4000000000e */
[----:B------:R-:W-:-:S05]  /*10fc70*/  IADD3 R34, P0, R12, R6, RZ ;  /* 0x000000060c227210 */ /* 0x000fca0007f1e0ff */
[----:B------:R-:W-:Y:S01]  /*10fc80*/  IMAD.X R35, R13, 0x1, R7, P0 ;  /* 0x000000010d237824 */ /* 0x000fe200000e0607 */
[----:B------:R0:W-:Y:S04]  /*10fc90*/  STL [R1+0x7d8], R14 ;  /* 0x0007d80e01007387 */ /* 0x0001e80000100800 */
[----:B------:R1:W-:Y:S01]  /*10fca0*/  STL.64 [R1+0x980], R34 ;  /* 0x0009802201007387 */ /* 0x0003e20000100a00 */
[----:B0-----:R-:W-:-:S03]  /*10fcb0*/  SHF.R.U32.HI R14, RZ, 0x8, R33 ;  /* 0x00000008ff0e7819 */ /* 0x001fc60000011621 */
[----:B------:R-:W2:Y:S01]  /*10fcc0*/  LDL.LU R33, [R1+0x5020] ;  /* 0x0050200001217983 */ /* 0x000ea20000300800 */
[----:B-1----:R-:W-:Y:S02]  /*10fcd0*/  SHF.R.U32.HI R34, RZ, 0x8, R32 ;  /* 0x00000008ff227819 */ /* 0x002fe40000011620 */
[----:B------:R-:W-:Y:S02]  /*10fce0*/  SHF.R.U32.HI R35, RZ, 0x8, R3 ;  /* 0x00000008ff237819 */ /* 0x000fe40000011603 */
[----:B------:R-:W-:Y:S01]  /*10fcf0*/  LOP3.LUT R14, R14, 0xffff, RZ, 0xc0, !PT ;  /* 0x0000ffff0e0e7812 */ /* 0x000fe200078ec0ff */
[----:B------:R-:W3:Y:S01]  /*10fd00*/  LDL.LU R3, [R1+0x810] ;  /* 0x0008100001037983 */ /* 0x000ee20000300800 */
[----:B------:R-:W-:Y:S02]  /*10fd10*/  LOP3.LUT R34, R34, 0xffff, RZ, 0xc0, !PT ;  /* 0x0000ffff22227812 */ /* 0x000fe400078ec0ff */
[----:B------:R-:W-:Y:S01]  /*10fd20*/  LOP3.LUT R35, R35, 0xffff, RZ, 0xc0, !PT ;  /* 0x0000ffff23237812 */ /* 0x000fe200078ec0ff */
[----:B------:R-:W3:Y:S01]  /*10fd30*/  LDL.LU R32, [R1+0x1eb8] ;  /* 0x001eb80001207983 */ /* 0x000ee20000300800 */
[----:B------:R-:W-:-:S02]  /*10fd40*/  PRMT R36, R14, 0x3340, R0 ;  /* 0x000033400e247816 */ /* 0x000fc40000000000 */
        /* <DEDUP_REMOVED lines=8> */
[----:B------:R-:W-:Y:S01]  /*10fdd0*/  STL.64 [R1+0x9d8], R34 ;  /* 0x0009d82201007387 */ /* 0x000fe20000100a00 */
[----:B------:R-:W-:-:S03]  /*10fde0*/  LOP3.LUT R14, R50, 0xffff, RZ, 0xc0, !PT ;  /* 0x0000ffff320e7812 */ /* 0x000fc600078ec0ff */
[----:B------:R0:W-:Y:S04]  /*10fdf0*/  STL [R1+0x178], R2 ;  /* 0x0001780201007387 */ /* 0x0001e80000100800 */
[----:B------:R-:W3:Y:S04]  /*10fe00*/  LDL.LU R50, [R1+0x58dc] ;  /* 0x0058dc0001327983 */ /* 0x000ee80000300800 */
[----:B0-----:R-:W3:Y:S04]  /*10fe10*/  LDL.LU R2, [R1+0x5034] ;  /* 0x0050340001027983 */ /* 0x001ee80000300800 */
[----:B------:R-:W3:Y:S04]  /*10fe20*/  LDL.LU R56, [R1+0x81c] ;  /* 0x00081c0001387983 */ /* 0x000ee80000300800 */
[----:B------:R-:W3:Y:S01]  /*10fe30*/  LDL.LU R57, [R1+0x1eac] ;  /* 0x001eac0001397983 */ /* 0x000ee20000300800 */
[----:B----4-:R-:W-:-:S03]  /*10fe40*/  LOP3.LUT R35, R59, 0xffff, RZ, 0xc0, !PT ;  /* 0x0000ffff3b237812 */ /* 0x010fc600078ec0ff */
[----:B------:R0:W-:Y:S04]  /*10fe50*/  STL [R1+0x85c], R14 ;  /* 0x00085c0e01007387 */ /* 0x0001e80000100800 */
[----:B------:R-:W4:Y:S04]  /*10fe60*/  LDL.LU R59, [R1+0x4ca8] ;  /* 0x004ca800013b7983 */ /* 0x000f280000300800 */
[----:B------:R-:W4:Y:S01]  /*10fe70*/  LDL.LU R58, [R1+0x1ca8] ;  /* 0x001ca800013a7983 */ /* 0x000f220000300800 */
[----:B0-----:R-:W-:Y:S02]  /*10fe80*/  PRMT R14, R14, 0x3340, R0 ;  /* 0x000033400e0e7816 */ /* 0x001fe40000000000 */
[----:B------:R-:W-:-:S04]  /*10fe90*/  LOP3.LUT R34, R38, 0xffff, RZ, 0xc0, !PT ;  /* 0x0000ffff26227812 */ /* 0x000fc800078ec0ff */
        /* <DEDUP_REMOVED lines=11> */
[----:B------:R-:W-:Y:S01]  /*10ff50*/  STL [R1+0x571c], R38 ;  /* 0x00571c2601007387 */ /* 0x000fe20000100800 */
[----:B--2---:R-:W-:Y:S02]  /*10ff60*/  LOP3.LUT R33, R33, 0xffff, RZ, 0xc0, !PT ;  /* 0x0000ffff21217812 */ /* 0x004fe400078ec0ff */
[----:B---3--:R-:W-:Y:S02]  /*10ff70*/  LOP3.LUT R3, R3, 0xffff, RZ, 0xc0, !PT ;  /* 0x0000ffff03037812 */ /* 0x008fe400078ec0ff */
[----:B------:R-:W-:-:S02]  /*10ff80*/  LOP3.LUT R32, R32, 0xffff, RZ, 0xc0, !PT ;  /* 0x0000ffff20207812 */ /* 0x000fc400078ec0ff */
[----:B------:R-:W-:Y:S02]  /*10ff90*/  PRMT R13, R3, 0x3340, R0 ;  /* 0x00003340030d7816 */ /* 0x000fe40000000000 */
[--C-:B------:R-:W-:Y:S02]  /*10ffa0*/  PRMT R14, R33, 0x3340, R32.reuse ;  /* 0x00003340210e7816 */ /* 0x100fe40000000020 */
[----:B------:R-:W-:Y:S02]  /*10ffb0*/  SHF.R.U32.HI R3, RZ, 0x8, R3 ;  /* 0x00000008ff037819 */ /* 0x000fe40000011603 */
[----:B------:R-:W-:Y:S02]  /*10ffc0*/  PRMT R34, R14, 0x5410, R13 ;  /* 0x000054100e227816 */ /* 0x000fe4000000000d */
[----:B------:R-:W-:Y:S02]  /*10ffd0*/  SHF.R.U32.HI R14, RZ, 0x8, R33 ;  /* 0x00000008ff0e7819 */ /* 0x000fe40000011621 */
[----:B------:R-:W-:-:S02]  /*10ffe0*/  SHF.R.U32.HI R13, RZ, 0x8, R32 ;  /* 0x00000008ff0d7819 */ /* 0x000fc40000011620 */
[----:B------:R-:W-:Y:S02]  /*10fff0*/  LOP3.LUT R14, R14, 0xffff, RZ, 0xc0, !PT ;  /* 0x0000ffff0e0e7812 */ /* 0x000fe400078ec0ff */
[----:B------:R-:W-:Y:S02]  /*110000*/  LOP3.LUT R13, R13, 0xffff, RZ, 0xc0, !PT ;  /* 0x0000ffff0d0d7812 */ /* 0x000fe400078ec0ff */
[----:B------:R-:W-:Y:S02]  /*110010*/  LOP3.LUT R3, R3, 0xffff, RZ, 0xc0, !PT ;  /* 0x0000ffff03037812 */ /* 0x000fe400078ec0ff */
[----:B------:R-:W-:Y:S02]  /*110020*/  PRMT R14, R14, 0x3340, R13 ;  /* 0x000033400e0e7816 */ /* 0x000fe4000000000d */
[----:B------:R-:W-:Y:S01]  /*110030*/  PRMT R13, R3, 0x3340, R0 ;  /* 0x00003340030d7816 */ /* 0x000fe20000000000 */
[----:B------:R-:W-:Y:S04]  /*110040*/  STL [R1+0x7cc], R34 ;  /* 0x0007cc2201007387 */ /* 0x000fe80000100800 */
[----:B------:R-:W-:Y:S04]  /*110050*/  STL [R1+0x2e0], R14 ;  /* 0x0002e00e01007387 */ /* 0x000fe80000100800 */
[----:B------:R0:W-:Y:S01]  /*110060*/  STL [R1+0x174], R13 ;  /* 0x0001740d01007387 */ /* 0x0001e20000100800 */
[----:B------:R-:W-:-:S02]  /*110070*/  LOP3.LUT R3, R2, 0xffff, RZ, 0xc0, !PT ;  /* 0x0000ffff02037812 */ /* 0x000fc400078ec0ff */
[----:B------:R-:W-:Y:S02]  /*110080*/  LOP3.LUT R2, R56, 0xffff, RZ, 0xc0, !PT ;  /* 0x0000ffff38027812 */ /* 0x000fe400078ec0ff */
[----:B------:R-:W-:Y:S02]  /*110090*/  LOP3.LUT R35, R57, 0xffff, RZ, 0xc0, !PT ;  /* 0x0000ffff39237812 */ /* 0x000fe400078ec0ff */
[----:B0-----:R-:W-:Y:S02]  /*1100a0*/  PRMT R13, R2, 0x3340, R0 ;  /* 0x00003340020d7816 */ /* 0x001fe40000000000 */
[----:B------:R-:W-:-:S04]  /*1100b0*/  PRMT R14, R3, 0x3340, R35 ;  /* 0x00003340030e7816 */ /* 0x000fc80000000023 */
[----:B------:R-:W-:Y:S02]  /*1100c0*/  PRMT R13, R14, 0x5410, R13 ;  /* 0x000054100e0d7816 */ /* 0x000fe4000000000d */
[----:B------:R-:W-:Y:S02]  /*1100d0*/  LOP3.LUT R33, R39, 0xffff, RZ, 0xc0, !PT ;  /* 0x0000ffff27217812 */ /* 0x000fe400078ec0ff */
[----:B------:R-:W2:Y:S01]  /*1100e0*/  LDL.LU R39, [R1+0x58d8] ;  /* 0x0058d80001277983 */ /* 0x000ea20000300800 */
[----:B----4-:R-:W-:-:S03]  /*1100f0*/  LOP3.LUT R34, R59, 0xffff, RZ, 0xc0, !PT ;  /* 0x0000ffff3b227812 */ /* 0x010fc600078ec0ff */
[----:B------:R0:W-:Y:S04]  /*110100*/  STL [R1+0x7c8], R13 ;  /* 0x0007c80d01007387 */ /* 0x0001e80000100800 */
[----:B------:R-:W3:Y:S01]  /*110110*/  LDL.LU R59, [R1+0x228c] ;  /* 0x00228c00013b7983 */ /* 0x000ee20000300800 */
[----:B------:R-:W-:Y:S01]  /*110120*/  LOP3.LUT R32, R58, 0xffff, RZ, 0xc0, !PT ;  /* 0x0000ffff3a207812 */ /* 0x000fe200078ec0ff */
[----:B------:R-:W-:Y:S01]  /*110130*/  VIADD R12, R12, UR6 ;  /* 0x000000060c0c7c36 */ /* 0x000fe20008000000 */
[----:B------:R-:W-:Y:S01]  /*110140*/  SHF.R.U32.HI R3, RZ, 0x8, R3 ;  /* 0x00000008ff037819 */ /* 0x000fe20000011603 */
[----:B------:R-:W-:Y:S01]  /*110150*/  ULDC UR6, c[0x0][0x248] ;  /* 0x0000920000067ab9 */ /* 0x000fe20000000800 */
[----:B------:R-:W-:Y:S02]  /*110160*/  PRMT R14, R34, 0x3340, R32 ;  /* 0x00003340220e7816 */ /* 0x000fe40000000020 */
[----:B0-----:R-:W-:-:S02]  /*110170*/  PRMT R13, R33, 0x3340, R0 ;  /* 0x00003340210d7816 */ /* 0x001fc40000000000 */
[----:B------:R-:W-:Y:S02]  /*110180*/  IADD3 R36, P0, R12, R4, RZ ;  /* 0x000000040c247210 */ /* 0x000fe40007f1e0ff */
[----:B------:R-:W-:Y:S02]  /*110190*/  PRMT R14, R14, 0x5410, R13 ;  /* 0x000054100e0e7816 */ /* 0x000fe4000000000d */
[----:B------:R-:W-:-:S03]  /*1101a0*/  SHF.R.S32.HI R13, RZ, 0x1f, R12 ;  /* 0x0000001fff0d7819 */ /* 0x000fc6000001140c */
[----:B------:R0:W-:Y:S01]  /*1101b0*/  STL [R1+0x7bc], R14 ;  /* 0x0007bc0e01007387 */ /* 0x0001e20000100800 */
[----:B------:R-:W-:Y:S01]  /*1101c0*/  SHF.R.U32.HI R32, RZ, 0x8, R32 ;  /* 0x00000008ff207819 */ /* 0x000fe20000011620 */
[----:B------:R-:W-:Y:S01]  /*1101d0*/  IMAD.X R37, R13, 0x1, R5, P0 ;  /* 0x000000010d257824 */ /* 0x000fe200000e0605 */
[----:B------:R-:W-:Y:S02]  /*1101e0*/  LOP3.LUT R3, R3, 0xffff, RZ, 0xc0, !PT ;  /* 0x0000ffff03037812 */ /* 0x000fe400078ec0ff */
[----:B0-----:R-:W-:Y:S02]  /*1101f0*/  SHF.R.U32.HI R14, RZ, 0x8, R35 ;  /* 0x00000008ff0e7819 */ /* 0x001fe40000011623 */
[----:B------:R-:W-:Y:S02]  /*110200*/  STL.64 [R1+0x9d0], R36 ;  /* 0x0009d02401007387 */ /* 0x000fe40000100a00 */
[----:B------:R-:W-:Y:S02]  /*110210*/  LOP3.LUT R14, R14, 0xffff, RZ, 0xc0, !PT ;  /* 0x0000ffff0e0e7812 */ /* 0x000fe400078ec0ff */
[----:B------:R-:W4:Y:S01]  /*110220*/  LDL.LU R57, [R1+0x5070] ;  /* 0x0050700001397983 */ /* 0x000f220000300800 */
[----:B------:R-:W-:-:S02]  /*110230*/  SHF.R.U32.HI R34, RZ, 0x8, R34 ;  /* 0x00000008ff227819 */ /* 0x000fc40000011622 */
[----:B------:R-:W-:Y:S02]  /*110240*/  LOP3.LUT R35, R32, 0xffff, RZ, 0xc0, !PT ;  /* 0x0000ffff20237812 */ /* 0x000fe400078ec0ff */
[----:B------:R-:W-:Y:S01]  /*110250*/  PRMT R14, R3, 0x3340, R14 ;  /* 0x00003340030e7816 */ /* 0x000fe2000000000e */
[----:B------:R-:W4:Y:S01]  /*110260*/  LDL.LU R32, [R1+0x854] ;  /* 0x0008540001207983 */ /* 0x000f220000300800 */
[----:B------:R-:W-:-:S03]  /*110270*/  LOP3.LUT R34, R34, 0xffff, RZ, 0xc0, !PT ;  /* 0x0000ffff22227812 */ /* 0x000fc600078ec0ff */
[----:B------:R-:W4:Y:S04]  /*110280*/  LDL.LU R3, [R1+0x1ec8] ;  /* 0x001ec80001037983 */ /* 0x000f280000300800 */
[----:B------:R0:W-:Y:S01]  /*110290*/  STL [R1+0x2dc], R14 ;  /* 0x0002dc0e01007387 */ /* 0x0001e20000100800 */
[----:B------:R-:W-:Y:S02]  /*1102a0*/  SHF.R.U32.HI R2, RZ, 0x8, R2 ;  /* 0x00000008ff027819 */ /* 0x000fe40000011602 */
[----:B0-----:R-:W-:Y:S02]  /*1102b0*/  PRMT R14, R34, 0x3340, R35 ;  /* 0x00003340220e7816 */ /* 0x001fe40000000023 */
[----:B------:R-:W-:-:S03]  /*1102c0*/  IADD3 R34, P0, R12, R6, RZ ;  /* 0x000000060c227210 */ /* 0x000fc60007f1e0ff */
[----:B------:R0:W-:Y:S02]  /*1102d0*/  STL [R1+0x2d8], R14 ;  /* 0x0002d80e01007387 */ /* 0x0001e40000100800 */
[----:B------:R-:W-:Y:S01]  /*1102e0*/  IMAD.X R35, R13, 0x1, R7, P0 ;  /* 0x000000010d237824 */ /* 0x000fe200000e0607 */
[----:B------:R-:W-:Y:S02]  /*1102f0*/  LOP3.LUT R2, R2, 0xffff, RZ, 0xc0, !PT ;  /* 0x0000ffff02027812 */ /* 0x000fe400078ec0ff */
[----:B0-----:R-:W-:Y:S02]  /*110300*/  SHF.R.U32.HI R14, RZ, 0x8, R33 ;  /* 0x00000008ff0e7819 */ /* 0x001fe40000011621 */
[----:B------:R0:W-:Y:S02]  /*110310*/  STL.64 [R1+0x9f8], R34 ;  /* 0x0009f82201007387 */ /* 0x0001e40000100a00 */
[----:B------:R-:W-:-:S04]  /*110320*/  LOP3.LUT R14, R14, 0xffff, RZ, 0xc0, !PT ;  /* 0x0000ffff0e0e7812 */ /* 0x000fc800078ec0ff */
[--C-:B0-----:R-:W-:Y:S02]  /*110330*/  PRMT R34, R14, 0x3340, R0.reuse ;  /* 0x000033400e227816 */ /* 0x101fe40000000000 */
[----:B------:R-:W-:-:S03]  /*110340*/  PRMT R14, R2, 0x3340, R0 ;  /* 0x00003340020e7816 */ /* 0x000fc60000000000 */
[----:B------:R-:W-:Y:S04]  /*110350*/  STL [R1+0x170], R34 ;  /* 0x0001702201007387 */ /* 0x000fe80000100800 */
[----:B------:R-:W4:Y:S04]  /*110360*/  LDL.LU R2, [R1+0x5080] ;  /* 0x0050800001027983 */ /* 0x000f280000300800 */
[----:B------:R0:W-:Y:S04]  /*110370*/  STL [R1+0x16c], R14 ;  /* 0x00016c0e01007387 */ /* 0x0001e80000100800 */
[----:B------:R-:W4:Y:S01]  /*110380*/  LDL.LU R58, [R1+0x870] ;  /* 0x00087000013a7983 */ /* 0x000f220000300800 */
[----:B---3--:R-:W-:-:S03]  /*110390*/  LOP3.LUT R33, R59, 0xffff, RZ, 0xc0, !PT ;  /* 0x0000ffff3b217812 */ /* 0x008fc600078ec0ff */
[----:B------:R-:W3:Y:S01]  /*1103a0*/  LDL.LU R59, [R1+0x1ebc] ;  /* 0x001ebc00013b7983 */ /* 0x000ee20000300800 */
[----:B0-----:R-:W-:Y:S02]  /*1103b0*/  LOP3.LUT R14, R43, 0xffff, RZ, 0xc0, !PT ;  /* 0x0000ffff2b0e7812 */ /* 0x001fe400078ec0ff */
[----:B--2---:R-:W-:Y:S01]  /*1103c0*/  LOP3.LUT R34, R39, 0xffff, RZ, 0xc0, !PT ;  /* 0x0000ffff27227812 */ /* 0x004fe200078ec0ff */
[----:B------:R-:W2:Y:S03]  /*1103d0*/  LDL.LU R43, [R1+0x58d4] ;  /* 0x0058d400012b7983 */ /* 0x000ea60000300800 */
[----:B------:R-:W-:Y:S01]  /*1103e0*/  PRMT R35, R33, 0x3340, R34 ;  /* 0x0000334021237816 */ /* 0x000fe20000000022 */
[----:B------:R0:W-:Y:S02]  /*1103f0*/  STL [R1+0x81c], R14 ;  /* 0x00081c0e01007387 */ /* 0x0001e40000100800 */
[----:B0-----:R-:W-:-:S04]  /*110400*/  PRMT R14, R14, 0x3340, R0 ;  /* 0x000033400e0e7816 */ /* 0x001fc80000000000 */
[----:B------:R-:W-:Y:S02]  /*110410*/  PRMT R14, R35, 0x5410, R14 ;  /* 0x00005410230e7816 */ /* 0x000fe4000000000e */
[----:B------:R-:W-:-:S03]  /*110420*/  SHF.R.U32.HI R33, RZ, 0x8, R33 ;  /* 0x00000008ff217819 */ /* 0x000fc60000011621 */
[----:B------:R0:W-:Y:S01]  /*110430*/  STL [R1+0x7b4], R14 ;  /* 0x0007b40e01007387 */ /* 0x0001e20000100800 */
[----:B------:R-:W-:Y:S02]  /*110440*/  IADD3 R36, P0, R12, R8, RZ ;  /* 0x000000080c247210 */ /* 0x000fe40007f1e0ff */
[----:B------:R-:W-:Y:S02]  /*110450*/  LOP3.LUT R33, R33, 0xffff, RZ, 0xc0, !PT ;  /* 0x0000ffff21217812 */ /* 0x000fe400078ec0ff */
[----:B0-----:R-:W-:-:S04]  /*110460*/  SHF.R.U32.HI R14, RZ, 0x8, R34 ;  /* 0x00000008ff0e7819 */ /* 0x001fc80000011622 */
[----:B------:R-:W-:Y:S01]  /*110470*/  LOP3.LUT R14, R14, 0xffff, RZ, 0xc0, !PT ;  /* 0x0000ffff0e0e7812 */ /* 0x000fe200078ec0ff */
[----:B------:R-:W-:Y:S01]  /*110480*/  IMAD.X R37, R13, 0x1, R10, P0 ;  /* 0x000000010d257824 */ /* 0x000fe200000e060a */
[----:B----4-:R-:W-:Y:S02]  /*110490*/  LOP3.LUT R32, R32, 0xffff, RZ, 0xc0, !PT ;  /* 0x0000ffff20207812 */ /* 0x010fe400078ec0ff */
[----:B------:R-:W-:Y:S02]  /*1104a0*/  PRMT R39, R33, 0x3340, R14 ;  /* 0x0000334021277816 */ /* 0x000fe4000000000e */
[----:B------:R-:W-:Y:S02]  /*1104b0*/  LOP3.LUT R33, R57, 0xffff, RZ, 0xc0, !PT ;  /* 0x0000ffff39217812 */ /* 0x000fe400078ec0ff */
[----:B------:R-:W-:Y:S01]  /*1104c0*/  LOP3.LUT R3, R3, 0xffff, RZ, 0xc0, !PT ;  /* 0x0000ffff03037812 */ /* 0x000fe200078ec0ff */
[----:B------:R-:W-:Y:S01]  /*1104d0*/  STL.64 [R1+0xbb8], R36 ;  /* 0x000bb82401007387 */ /* 0x000fe20000100a00 */
[----:B------:R-:W-:-:S02]  /*1104e0*/  PRMT R14, R32, 0x3340, R0 ;  /* 0x00003340200e7816 */ /* 0x000fc40000000000 */
[----:B------:R-:W-:Y:S01]  /*1104f0*/  PRMT R34, R33, 0x3340, R3 ;  /* 0x0000334021227816 */ /* 0x000fe20000000003 */
[----:B------:R-:W-:Y:S03]  /*110500*/  STL [R1+0x5720], R39 ;  /* 0x0057202701007387 */ /* 0x000fe60000100800 */
[----:B------:R-:W-:Y:S01]  /*110510*/  PRMT R14, R34, 0x5410, R14 ;  /* 0x00005410220e7816 */ /* 0x000fe2000000000e */
[----:B------:R-:W4:Y:S01]  /*110520*/  LDL.LU R56, [R1+0x4f60] ;  /* 0x004f600001387983 */ /* 0x000f220000300800 */
[----:B------:R-:W-:-:S03]  /*110530*/  IADD3 R34, P0, R12, R9, RZ ;  /* 0x000000090c227210 */ /* 0x000fc60007f1e0ff */
[----:B------:R-:W2:Y:S02]  /*110540*/  LDL.LU R57, [R1+0x1cd8] ;  /* 0x001cd80001397983 */ /* 0x000ea40000300800 */
        /* <DEDUP_REMOVED lines=10> */
[----:B------:R-:W-:Y:S02]  /*1105f0*/  LOP3.LUT R2, R58, 0xffff, RZ, 0xc0, !PT ;  /* 0x0000ffff3a027812 */ /* 0x000fe400078ec0ff */
[----:B------:R-:W2:Y:S02]  /*110600*/  LDL.LU R58, [R1+0x4cac] ;  /* 0x004cac00013a7983 */ /* 0x000ea40000300800 */
[----:B------:R-:W-:-:S02]  /*110610*/  PRMT R13, R2, 0x3340, R0 ;  /* 0x00003340020d7816 */ /* 0x000fc40000000000 */
[----:B---3--:R-:W-:-:S04]  /*110620*/  LOP3.LUT R3, R59, 0xffff, RZ, 0xc0, !PT ;  /* 0x0000ffff3b037812 */ /* 0x008fc800078ec0ff */
[----:B------:R-:W-:-:S04]  /*110630*/  PRMT R14, R33, 0x3340, R3 ;  /* 0x00003340210e7816 */ /* 0x000fc80000000003 */
[----:B------:R-:W-:-:S05]  /*110640*/  PRMT R13, R14, 0x5410, R13 ;  /* 0x000054100e0d7816 */ /* 0x000fca000000000d */
[----:B------:R0:W-:Y:S04]  /*110650*/  STL [R1+0x7ac], R13 ;  /* 0x0007ac0d01007387 */ /* 0x0001e80000100800 */
[----:B------:R-:W3:Y:S01]  /*110660*/  LDL.LU R59, [R1+0x1cdc] ;  /* 0x001cdc00013b7983 */ /* 0x000ee20000300800 */
[----:B------:R-:W-:Y:S02]  /*110670*/  SHF.R.U32.HI R14, RZ, 0x8, R33 ;  /* 0x00000008ff0e7819 */ /* 0x000fe40000011621 */
[----:B------:R-:W-:Y:S02]  /*110680*/  SHF.R.U32.HI R2, RZ, 0x8, R2 ;  /* 0x00000008ff027819 */ /* 0x000fe40000011602 */
[----:B0-----:R-:W-:Y:S02]  /*110690*/  SHF.R.U32.HI R13, RZ, 0x8, R3 ;  /* 0x00000008ff0d7819 */ /* 0x001fe40000011603 */
[----:B------:R-:W-:-:S02]  /*1106a0*/  LOP3.LUT R14, R14, 0xffff, RZ, 0xc0, !PT ;  /* 0x0000ffff0e0e7812 */ /* 0x000fc400078ec0ff */
[----:B------:R-:W-:Y:S02]  /*1106b0*/  LOP3.LUT R13, R13, 0xffff, RZ, 0xc0, !PT ;  /* 0x0000ffff0d0d7812 */ /* 0x000fe400078ec0ff */
[----:B------:R-:W-:Y:S02]  /*1106c0*/  LOP3.LUT R2, R2, 0xffff, RZ, 0xc0, !PT ;  /* 0x0000ffff02027812 */ /* 0x000fe400078ec0ff */
[----:B------:R-:W-:Y:S02]  /*1106d0*/  PRMT R3, R14, 0x3340, R13 ;  /* 0x000033400e037816 */ /* 0x000fe4000000000d */
[--C-:B------:R-:W-:Y:S02]  /*1106e0*/  PRMT R2, R2, 0x3340, R0.reuse ;  /* 0x0000334002027816 */ /* 0x100fe40000000000 */
[----:B------:R-:W-:Y:S01]  /*1106f0*/  LOP3.LUT R34, R49, 0xffff, RZ, 0xc0, !PT ;  /* 0x0000ffff31227812 */ /* 0x000fe200078ec0ff */
[----:B------:R-:W-:Y:S04]  /*110700*/  STL [R1+0x2d0], R3 ;  /* 0x0002d00301007387 */ /* 0x000fe80000100800 */
[----:B------:R-:W3:Y:S04]  /*110710*/  LDL.LU R49, [R1+0x58d0] ;  /* 0x0058d00001317983 */ /* 0x000ee80000300800 */
[----:B------:R4:W-:Y:S01]  /*110720*/  STL [R1+0x168], R2 ;  /* 0x0001680201007387 */ /* 0x0009e20000100800 */
[----:B------:R-:W-:Y:S01]  /*110730*/  PRMT R13, R34, 0x3340, R0 ;  /* 0x00003340220d7816 */ /* 0x000fe20000000000 */
[----:B------:R-:W-:Y:S01]  /*110740*/  VIADD R12, R12, UR6 ;  /* 0x000000060c0c7c36 */ /* 0x000fe20008000000 */
[----:B------:R-:W-:Y:S01]  /*110750*/  ULDC UR6, c[0x0][0x248] ;  /* 0x0000920000067ab9 */ /* 0x000fe20000000800 */
[----:B----4-:R-:W-:-:S02]  /*110760*/  LOP3.LUT R2, R56, 0xffff, RZ, 0xc0, !PT ;  /* 0x0000ffff38027812 */ /* 0x010fc400078ec0ff */
[----:B--2---:R-:W-:-:S04]  /*110770*/  LOP3.LUT R3, R57, 0xffff, RZ, 0xc0, !PT ;  /* 0x0000ffff39037812 */ /* 0x004fc800078ec0ff */
[----:B------:R-:W-:Y:S02]  /*110780*/  PRMT R14, R2, 0x3340, R3 ;  /* 0x00003340020e7816 */ /* 0x000fe40000000003 */
[----:B------:R-:W-:Y:S02]  /*110790*/  IADD3 R36, P0, R12, R4, RZ ;  /* 0x000000040c247210 */ /* 0x000fe40007f1e0ff */
[----:B------:R-:W-:Y:S02]  /*1107a0*/  PRMT R14, R14, 0x5410, R13 ;  /* 0x000054100e0e7816 */ /* 0x000fe4000000000d */
[----:B------:R-:W-:Y:S02]  /*1107b0*/  SHF.R.S32.HI R13, RZ, 0x1f, R12 ;  /* 0x0000001fff0d7819 */ /* 0x000fe4000001140c */
[----:B------:R-:W-:-:S03]  /*1107c0*/  SHF.R.U32.HI R3, RZ, 0x8, R3 ;  /* 0x00000008ff037819 */ /* 0x000fc60000011603 */
[----:B------:R-:W-:Y:S01]  /*1107d0*/  IMAD.X R37, R13, 0x1, R5, P0 ;  /* 0x000000010d257824 */ /* 0x000fe200000e0605 */
[----:B------:R0:W-:Y:S01]  /*1107e0*/  STL [R1+0x7a8], R14 ;  /* 0x0007a80e01007387 */ /* 0x0001e20000100800 */
[----:B------:R-:W-:-:S03]  /*1107f0*/  LOP3.LUT R35, R3, 0xffff, RZ, 0xc0, !PT ;  /* 0x0000ffff03237812 */ /* 0x000fc600078ec0ff */
[----:B------:R1:W-:Y:S04]  /*110800*/  STL.64 [R1+0xbb0], R36 ;  /* 0x000bb02401007387 */ /* 0x0003e80000100a00 */
[----:B------:R-:W2:Y:S01]  /*110810*/  LDL.LU R33, [R1+0x50b0] ;  /* 0x0050b00001217983 */ /* 0x000ea20000300800 */
[----:B0-----:R-:W-:-:S03]  /*110820*/  SHF.R.U32.HI R14, RZ, 0x8, R32 ;  /* 0x00000008ff0e7819 */ /* 0x001fc60000011620 */
[----:B------:R-:W4:Y:S01]  /*110830*/  LDL.LU R32, [R1+0x1be8] ;  /* 0x001be80001207983 */ /* 0x000f220000300800 */
[----:B------:R-:W-:-:S03]  /*110840*/  SHF.R.U32.HI R2, RZ, 0x8, R2 ;  /* 0x00000008ff027819 */ /* 0x000fc60000011602 */
[----:B------:R-:W4:Y:S01]  /*110850*/  LDL.LU R3, [R1+0x1ed8] ;  /* 0x001ed80001037983 */ /* 0x000f220000300800 */
[----:B------:R-:W-:Y:S02]  /*110860*/  LOP3.LUT R14, R14, 0xffff, RZ, 0xc0, !PT ;  /* 0x0000ffff0e0e7812 */ /* 0x000fe400078ec0ff */
[----:B------:R-:W-:Y:S02]  /*110870*/  LOP3.LUT R2, R2, 0xffff, RZ, 0xc0, !PT ;  /* 0x0000ffff02027812 */ /* 0x000fe400078ec0ff */
[--C-:B------:R-:W-:Y:S02]  /*110880*/  PRMT R14, R14, 0x3340, R0.reuse ;  /* 0x000033400e0e7816 */ /* 0x100fe40000000000 */
[----:B------:R-:W-:Y:S02]  /*110890*/  PRMT R2, R2, 0x3340, R35 ;  /* 0x0000334002027816 */ /* 0x000fe40000000023 */
[----:B-1----:R-:W-:Y:S02]  /*1108a0*/  LOP3.LUT R36, R58, 0xffff, RZ, 0xc0, !PT ;  /* 0x0000ffff3a247812 */ /* 0x002fe400078ec0ff */
[----:B------:R-:W-:Y:S01]  /*1108b0*/  LOP3.LUT R35, R48, 0xffff, RZ, 0xc0, !PT ;  /* 0x0000ffff30237812 */ /* 0x000fe200078ec0ff */
[----:B------:R0:W-:Y:S04]  /*1108c0*/  STL [R1+0x164], R14 ;  /* 0x0001640e01007387 */ /* 0x0001e80000100800 */
[----:B------:R1:W-:Y:S04]  /*1108d0*/  STL [R1+0x54c], R2 ;  /* 0x00054c0201007387 */ /* 0x0003e80000100800 */
[----:B------:R-:W4:Y:S01]  /*1108e0*/  LDL.LU R48, [R1+0x58cc] ;  /* 0x0058cc0001307983 */ /* 0x000f220000300800 */
[----:B0-----:R-:W-:-:S02]  /*1108f0*/  PRMT R14, R35, 0x3340, R0 ;  /* 0x00003340230e7816 */ /* 0x001fc40000000000 */
[----:B------:R-:W-:Y:S02]  /*110900*/  IADD3 R38, P0, R12, R6, RZ ;  /* 0x000000060c267210 */ /* 0x000fe40007f1e0ff */
[----:B------:R-:W-:-:S03]  /*110910*/  SHF.R.U32.HI R35, RZ, 0x8, R35 ;  /* 0x00000008ff237819 */ /* 0x000fc60000011623 */
[----:B------:R-:W-:Y:S01]  /*110920*/  IMAD.X R39, R13, 0x1, R7, P0 ;  /* 0x000000010d277824 */ /* 0x000fe200000e0607 */
[----:B------:R-:W-:Y:S02]  /*110930*/  LOP3.LUT R35, R35, 0xffff, RZ, 0xc0, !PT ;  /* 0x0000ffff23237812 */ /* 0x000fe400078ec0ff */
[----:B---3--:R-:W-:-:S04]  /*110940*/  LOP3.LUT R37, R59, 0xffff, RZ, 0xc0, !PT ;  /* 0x0000ffff3b257812 */ /* 0x008fc800078ec0ff */
[----:B-1----:R-:W-:-:S04]  /*110950*/  PRMT R2, R36, 0x3340, R37 ;  /* 0x0000334024027816 */ /* 0x002fc80000000025 */
[----:B------:R-:W-:-:S05]  /*110960*/  PRMT R2, R2, 0x5410, R14 ;  /* 0x0000541002027816 */ /* 0x000fca000000000e */
[----:B------:R0:W-:Y:S04]  /*110970*/  STL [R1+0x7a4], R2 ;  /* 0x0007a40201007387 */ /* 0x0001e80000100800 */
[----:B0-----:R-:W3:Y:S04]  /*110980*/  LDL.LU R2, [R1+0x50c0] ;  /* 0x0050c00001027983 */ /* 0x001ee80000300800 */
[----:B------:R-:W3:Y:S04]  /*110990*/  LDL.LU R56, [R1+0x1c18] ;  /* 0x001c180001387983 */ /* 0x000ee80000300800 */
[----:B------:R-:W3:Y:S01]  /*1109a0*/  LDL.LU R59, [R1+0x1ecc] ;  /* 0x001ecc00013b7983 */ /* 0x000ee20000300800 */
[----:B------:R-:W-:-:S02]  /*1109b0*/  SHF.R.U32.HI R36, RZ, 0x8, R36 ;  /* 0x00000008ff247819 */ /* 0x000fc40000011624 */
[----:B------:R-:W-:Y:S02]  /*1109c0*/  SHF.R.U32.HI R14, RZ, 0x8, R37 ;  /* 0x00000008ff0e7819 */ /* 0x000fe40000011625 */
[----:B------:R-:W-:Y:S02]  /*1109d0*/  LOP3.LUT R36, R36, 0xffff, RZ, 0xc0, !PT ;  /* 0x0000ffff24247812 */ /* 0x000fe400078ec0ff */
[----:B------:R-:W-:Y:S01]  /*1109e0*/  LOP3.LUT R14, R14, 0xffff, RZ, 0xc0, !PT ;  /* 0x0000ffff0e0e7812 */ /* 0x000fe200078ec0ff */
[----:B------:R0:W-:Y:S03]  /*1109f0*/  STL.64 [R1+0xbc0], R38 ;  /* 0x000bc02601007387 */ /* 0x0001e60000100a00 */
[----:B0-----:R-:W-:Y:S02]  /*110a00*/  PRMT R38, R36, 0x3340, R14 ;  /* 0x0000334024267816 */ /* 0x001fe4000000000e */
[----:B------:R-:W-:-:S02]  /*110a10*/  IADD3 R36, P0, R12, R8, RZ ;  /* 0x000000080c247210 */ /* 0x000fc40007f1e0ff */
[----:B------:R-:W-:-:S03]  /*110a20*/  PRMT R14, R35, 0x3340, R0 ;  /* 0x00003340230e7816 */ /* 0x000fc60000000000 */
[----:B------:R-:W-:Y:S01]  /*110a30*/  IMAD.X R37, R13, 0x1, R10, P0 ;  /* 0x000000010d257824 */ /* 0x000fe200000e060a */
[----:B------:R-:W-:Y:S04]  /*110a40*/  STL [R1+0x294], R38 ;  /* 0x0002942601007387 */ /* 0x000fe80000100800 */
[----:B------:R0:W-:Y:S04]  /*110a50*/  STL [R1+0x160], R14 ;  /* 0x0001600e01007387 */ /* 0x0001e80000100800 */
[----:B------:R-:W-:Y:S04]  /*110a60*/  STL.64 [R1+0xbd8], R36 ;  /* 0x000bd82401007387 */ /* 0x000fe80000100a00 */
[----:B------:R-:W3:Y:S04]  /*110a70*/  LDL.LU R57, [R1+0x4f88] ;  /* 0x004f880001397983 */ /* 0x000ee80000300800 */
[----:B------:R-:W3:Y:S01]  /*110a80*/  LDL.LU R58, [R1+0x1d08] ;  /* 0x001d0800013a7983 */ /* 0x000ee20000300800 */
[----:B0-----:R-:W-:-:S04]  /*110a90*/  SHF.R.U32.HI R14, RZ, 0x8, R34 ;  /* 0x00000008ff0e7819 */ /* 0x001fc80000011622 */
[----:B------:R-:W-:Y:S02]  /*110aa0*/  LOP3.LUT R14, R14, 0xffff, RZ, 0xc0, !PT ;  /* 0x0000ffff0e0e7812 */ /* 0x000fe400078ec0ff */
[----:B--2---:R-:W-:Y:S02]  /*110ab0*/  LOP3.LUT R33, R33, 0xffff, RZ, 0xc0, !PT ;  /* 0x0000ffff21217812 */ /* 0x004fe400078ec0ff */
[----:B------:R-:W-:Y:S02]  /*110ac0*/  PRMT R14, R14, 0x3340, R0 ;  /* 0x000033400e0e7816 */ /* 0x000fe40000000000 */
[----:B----4-:R-:W-:Y:S02]  /*110ad0*/  LOP3.LUT R32, R32, 0xffff, RZ, 0xc0, !PT ;  /* 0x0000ffff20207812 */ /* 0x010fe400078ec0ff */
[----:B------:R-:W-:Y:S01]  /*110ae0*/  LOP3.LUT R3, R3, 0xffff, RZ, 0xc0, !PT ;  /* 0x0000ffff03037812 */ /* 0x000fe200078ec0ff */
[----:B------:R0:W-:Y:S03]  /*110af0*/  STL [R1+0x15c], R14 ;  /* 0x00015c0e01007387 */ /* 0x0001e60000100800 */
[----:B------:R-:W-:-:S02]  /*110b00*/  PRMT R34, R33, 0x3340, R3 ;  /* 0x0000334021227816 */ /* 0x000fc40000000003 */
        /* <DEDUP_REMOVED lines=10> */
[----:B------:R0:W-:Y:S04]  /*110bb0*/  STL.64 [R1+0xbf8], R34 ;  /* 0x000bf82201007387 */ /* 0x0001e80000100a00 */
[----:B------:R1:W-:Y:S01]  /*110bc0*/  STL [R1+0x290], R3 ;  /* 0x0002900301007387 */ /* 0x0003e20000100800 */
[----:B------:R-:W-:Y:S01]  /*110bd0*/  LOP3.LUT R33, R40, 0xffff, RZ, 0xc0, !PT ;  /* 0x0000ffff28217812 */ /* 0x000fe200078ec0ff */
[----:B------:R-:W-:Y:S01]  /*110be0*/  VIADD R12, R12, UR6 ;  /* 0x000000060c0c7c36 */ /* 0x000fe20008000000 */
[----:B------:R-:W-:-:S04]  /*110bf0*/  ULDC UR6, c[0x0][0x248] ;  /* 0x0000920000067ab9 */ /* 0x000fc80000000800 */
[----:B------:R-:W-:Y:S02]  /*110c00*/  IADD3 R36, P0, R12, R4, RZ ;  /* 0x000000040c247210 */ /* 0x000fe40007f1e0ff */
[----:B---3--:R-:W-:Y:S02]  /*110c10*/  LOP3.LUT R2, R2, 0xffff, RZ, 0xc0, !PT ;  /* 0x0000ffff02027812 */ /* 0x008fe400078ec0ff */
[----:B0-----:R-:W-:Y:S02]  /*110c20*/  LOP3.LUT R34, R56, 0xffff, RZ, 0xc0, !PT ;  /* 0x0000ffff38227812 */ /* 0x001fe400078ec0ff */
[----:B-1----:R-:W-:Y:S02]  /*110c30*/  LOP3.LUT R3, R59, 0xffff, RZ, 0xc0, !PT ;  /* 0x0000ffff3b037812 */ /* 0x002fe400078ec0ff */
[----:B------:R-:W-:Y:S01]  /*110c40*/  PRMT R13, R34, 0x3340, R0 ;  /* 0x00003340220d7816 */ /* 0x000fe20000000000 */
[----:B------:R-:W2:Y:S01]  /*110c50*/  LDL.LU R59, [R1+0x4fa0] ;  /* 0x004fa000013b7983 */ /* 0x000ea20000300800 */
[----:B------:R-:W-:-:S04]  /*110c60*/  PRMT R14, R2, 0x3340, R3 ;  /* 0x00003340020e7816 */ /* 0x000fc80000000003 */
[----:B------:R-:W-:Y:S02]  /*110c70*/  PRMT R14, R14, 0x5410, R13 ;  /* 0x000054100e0e7816 */ /* 0x000fe4000000000d */
[----:B------:R-:W-:-:S04]  /*110c80*/  SHF.R.U32.HI R13, RZ, 0x8, R32 ;  /* 0x00000008ff0d7819 */ /* 0x000fc80000011620 */
[----:B------:R-:W-:Y:S01]  /*110c90*/  LOP3.LUT R13, R13, 0xffff, RZ, 0xc0, !PT ;  /* 0x0000ffff0d0d7812 */ /* 0x000fe200078ec0ff */
[----:B------:R0:W-:Y:S02]  /*110ca0*/  STL [R1+0x784], R14 ;  /* 0x0007840e01007387 */ /* 0x0001e40000100800 */
[----:B0-----:R-:W-:Y:S02]  /*110cb0*/  SHF.R.U32.HI R14, RZ, 0x8, R3 ;  /* 0x00000008ff0e7819 */ /* 0x001fe40000011603 */
[----:B------:R-:W-:-:S05]  /*110cc0*/  PRMT R3, R13, 0x3340, R0 ;  /* 0x000033400d037816 */ /* 0x000fca0000000000 */
[----:B------:R0:W-:Y:S04]  /*110cd0*/  STL [R1+0x158], R3 ;  /* 0x0001580301007387 */ /* 0x0001e80000100800 */
[----:B------:R-:W3:Y:S01]  /*110ce0*/  LDL.LU R40, [R1+0x58c8] ;  /* 0x0058c80001287983 */ /* 0x000ee20000300800 */
[----:B------:R-:W-:Y:S02]  /*110cf0*/  SHF.R.U32.HI R2, RZ, 0x8, R2 ;  /* 0x00000008ff027819 */ /* 0x000fe40000011602 */
[----:B------:R-:W-:Y:S02]  /*110d00*/  LOP3.LUT R14, R14, 0xffff, RZ, 0xc0, !PT ;  /* 0x0000ffff0e0e7812 */ /* 0x000fe400078ec0ff */
[----:B------:R-:W-:Y:S02]  /*110d10*/  LOP3.LUT R2, R2, 0xffff, RZ, 0xc0, !PT ;  /* 0x0000ffff02027812 */ /* 0x000fe400078ec0ff */
[----:B0-----:R-:W-:-:S02]  /*110d20*/  LOP3.LUT R3, R57, 0xffff, RZ, 0xc0, !PT ;  /* 0x0000ffff39037812 */ /* 0x001fc400078ec0ff */
[----:B------:R-:W-:Y:S02]  /*110d30*/  LOP3.LUT R32, R58, 0xffff, RZ, 0xc0, !PT ;  /* 0x0000ffff3a207812 */ /* 0x000fe400078ec0ff */
[----:B------:R-:W-:Y:S02]  /*110d40*/  PRMT R2, R2, 0x3340, R14 ;  /* 0x0000334002027816 */ /* 0x000fe4000000000e */
[----:B------:R-:W-:Y:S02]  /*110d50*/  PRMT R13, R33, 0x3340, R0 ;  /* 0x00003340210d7816 */ /* 0x000fe40000000000 */
[----:B------:R-:W-:Y:S01]  /*110d60*/  PRMT R14, R3, 0x3340, R32 ;  /* 0x00003340030e7816 */ /* 0x000fe20000000020 */
[----:B------:R0:W-:Y:S03]  /*110d70*/  STL [R1+0x28c], R2 ;  /* 0x00028c0201007387 */ /* 0x0001e60000100800 */
[----:B------:R-:W-:Y:S01]  /*110d80*/  PRMT R13, R14, 0x5410, R13 ;  /* 0x000054100e0d7816 */ /* 0x000fe2000000000d */
[----:B0-----:R-:W4:Y:S04]  /*110d90*/  LDL.LU R2, [R1+0x50fc] ;  /* 0x0050fc0001027983 */ /* 0x001f280000300800 */
[----:B------:R-:W4:Y:S04]  /*110da0*/  LDL.LU R56, [R1+0x1c2c] ;  /* 0x001c2c0001387983 */ /* 0x000f280000300800 */
[----:B------:R0:W-:Y:S04]  /*110db0*/  STL [R1+0x780], R13 ;  /* 0x0007800d01007387 */ /* 0x0001e80000100800 */
[----:B------:R-:W4:Y:S01]  /*110dc0*/  LDL.LU R57, [R1+0x1ee8] ;  /* 0x001ee80001397983 */ /* 0x000f220000300800 */
[----:B------:R-:W-:-:S02]  /*110dd0*/  SHF.R.U32.HI R14, RZ, 0x8, R34 ;  /* 0x00000008ff0e7819 */ /* 0x000fc40000011622 */
[----:B------:R-:W-:Y:S02]  /*110de0*/  SHF.R.U32.HI R3, RZ, 0x8, R3 ;  /* 0x00000008ff037819 */ /* 0x000fe40000011603 */
[----:B------:R-:W-:Y:S02]  /*110df0*/  SHF.R.U32.HI R32, RZ, 0x8, R32 ;  /* 0x00000008ff207819 */ /* 0x000fe40000011620 */
        /* <DEDUP_REMOVED lines=9> */
[----:B------:R-:W-:Y:S01]  /*110e90*/  STL [R1+0x288], R32 ;  /* 0x0002882001007387 */ /* 0x000fe20000100800 */
[----:B0-----:R-:W-:-:S03]  /*110ea0*/  LOP3.LUT R14, R41, 0xffff, RZ, 0xc0, !PT ;  /* 0x0000ffff290e7812 */ /* 0x001fc600078ec0ff */
[----:B------:R-:W4:Y:S04]  /*110eb0*/  LDL.LU R41, [R1+0x58c4] ;  /* 0x0058c40001297983 */ /* 0x000f280000300800 */
[----:B------:R-:W4:Y:S01]  /*110ec0*/  LDL.LU R58, [R1+0x5114] ;  /* 0x00511400013a7983 */ /* 0x000f220000300800 */
[----:B--2---:R-:W-:-:S03]  /*110ed0*/  LOP3.LUT R3, R59, 0xffff, RZ, 0xc0, !PT ;  /* 0x0000ffff3b037812 */ /* 0x004fc600078ec0ff */
[----:B------:R-:W2:Y:S04]  /*110ee0*/  LDL.LU R59, [R1+0x1edc] ;  /* 0x001edc00013b7983 */ /* 0x000ea80000300800 */
[----:B------:R0:W-:Y:S02]  /*110ef0*/  STL [R1+0x810], R14 ;  /* 0x0008100e01007387 */ /* 0x0001e40000100800 */
[----:B0-----:R-:W-:Y:S02]  /*110f00*/  PRMT R14, R14, 0x3340, R0 ;  /* 0x000033400e0e7816 */ /* 0x001fe40000000000 */
[----:B---3--:R-:W-:-:S04]  /*110f10*/  LOP3.LUT R32, R40, 0xffff, RZ, 0xc0, !PT ;  /* 0x0000ffff28207812 */ /* 0x008fc800078ec0ff */
[----:B------:R-:W-:-:S04]  /*110f20*/  PRMT R34, R3, 0x3340, R32 ;  /* 0x0000334003227816 */ /* 0x000fc80000000020 */
[----:B------:R-:W-:Y:S02]  /*110f30*/  PRMT R14, R34, 0x5410, R14 ;  /* 0x00005410220e7816 */ /* 0x000fe4000000000e */
[----:B------:R-:W-:Y:S02]  /*110f40*/  IADD3 R34, P0, R12, R6, RZ ;  /* 0x000000060c227210 */ /* 0x000fe40007f1e0ff */
[----:B------:R-:W-:Y:S01]  /*110f50*/  SHF.R.U32.HI R3, RZ, 0x8, R3 ;  /* 0x00000008ff037819 */ /* 0x000fe20000011603 */
[----:B------:R0:W-:Y:S01]  /*110f60*/  STL [R1+0x72c], R14 ;  /* 0x00072c0e01007387 */ /* 0x0001e20000100800 */
[----:B------:R-:W-:Y:S01]  /*110f70*/  SHF.R.U32.HI R32, RZ, 0x8, R32 ;  /* 0x00000008ff207819 */ /* 0x000fe20000011620 */
[----:B------:R-:W-:Y:S01]  /*110f80*/  IMAD.X R35, R13, 0x1, R7, P0 ;  /* 0x000000010d237824 */ /* 0x000fe200000e0607 */
[----:B------:R-:W-:Y:S02]  /*110f90*/  LOP3.LUT R3, R3, 0xffff, RZ, 0xc0, !PT ;  /* 0x0000ffff03037812 */ /* 0x000fe400078ec0ff */
[----:B------:R-:W-:-:S02]  /*110fa0*/  LOP3.LUT R32, R32, 0xffff, RZ, 0xc0, !PT ;  /* 0x0000ffff20207812 */ /* 0x000fc400078ec0ff */
[----:B0-----:R-:W-:-:S04]  /*110fb0*/  SHF.R.U32.HI R14, RZ, 0x8, R33 ;  /* 0x00000008ff0e7819 */ /* 0x001fc80000011621 */
[----:B------:R-:W-:Y:S02]  /*110fc0*/  LOP3.LUT R14, R14, 0xffff, RZ, 0xc0, !PT ;  /* 0x0000ffff0e0e7812 */ /* 0x000fe400078ec0ff */
[----:B------:R-:W-:Y:S01]  /*110fd0*/  PRMT R40, R3, 0x3340, R32 ;  /* 0x0000334003287816 */ /* 0x000fe20000000020 */
[----:B------:R0:W-:Y:S01]  /*110fe0*/  STL.64 [R1+0xbf0], R34 ;  /* 0x000bf02201007387 */ /* 0x0001e20000100a00 */
[----:B------:R-:W-:Y:S02]  /*110ff0*/  PRMT R14, R14, 0x3340, R0 ;  /* 0x000033400e0e7816 */ /* 0x000fe40000000000 */
[----:B----4-:R-:W-:Y:S01]  /*111000*/  LOP3.LUT R2, R2, 0xffff, RZ, 0xc0, !PT ;  /* 0x0000ffff02027812 */ /* 0x010fe200078ec0ff */
[----:B------:R-:W-:Y:S01]  /*111010*/  STL [R1+0x5724], R40 ;  /* 0x0057242801007387 */ /* 0x000fe20000100800 */
[----:B------:R-:W-:-:S03]  /*111020*/  LOP3.LUT R32, R57, 0xffff, RZ, 0xc0, !PT ;  /* 0x0000ffff39207812 */ /* 0x000fc600078ec0ff */
[----:B------:R1:W-:Y:S01]  /*111030*/  STL [R1+0x12c], R14 ;  /* 0x00012c0e01007387 */ /* 0x0003e20000100800 */
[----:B0-----:R-:W-:-:S03]  /*111040*/  LOP3.LUT R34, R56, 0xffff, RZ, 0xc0, !PT ;  /* 0x0000ffff38227812 */ /* 0x001fc600078ec0ff */
[----:B------:R-:W3:Y:S01]  /*111050*/  LDL.LU R3, [R1+0x4fec] ;  /* 0x004fec0001037983 */ /* 0x000ee20000300800 */
[----:B------:R-:W-:Y:S02]  /*111060*/  PRMT R33, R2, 0x3340, R32 ;  /* 0x0000334002217816 */ /* 0x000fe40000000020 */
[----:B-1----:R-:W-:-:S04]  /*111070*/  PRMT R14, R34, 0x3340, R0 ;  /* 0x00003340220e7816 */ /* 0x002fc80000000000 */
[----:B------:R-:W-:Y:S02]  /*111080*/  PRMT R14, R33, 0x5410, R14 ;  /* 0x00005410210e7816 */ /* 0x000fe4000000000e */
[----:B------:R-:W-:-:S03]  /*111090*/  SHF.R.U32.HI R2, RZ, 0x8, R2 ;  /* 0x00000008ff027819 */ /* 0x000fc60000011602 */
[----:B------:R0:W-:Y:S01]  /*1110a0*/  STL [R1+0x728], R14 ;  /* 0x0007280e01007387 */ /* 0x0001e20000100800 */
[----:B------:R-:W-:Y:S02]  /*1110b0*/  IADD3 R36, P0, R12, R8, RZ ;  /* 0x000000080c247210 */ /* 0x000fe40007f1e0ff */
[----:B------:R-:W-:Y:S02]  /*1110c0*/  LOP3.LUT R2, R2, 0xffff, RZ, 0xc0, !PT ;  /* 0x0000ffff02027812 */ /* 0x000fe400078ec0ff */
[----:B0-----:R-:W-:Y:S01]  /*1110d0*/  SHF.R.U32.HI R14, RZ, 0x8, R32 ;  /* 0x00000008ff0e7819 */ /* 0x001fe20000011620 */
[----:B------:R-:W-:-:S03]  /*1110e0*/  IMAD.X R37, R13, 0x1, R10, P0 ;  /* 0x000000010d257824 */ /* 0x000fc600000e060a */
[----:B------:R-:W-:-:S04]  /*1110f0*/  LOP3.LUT R14, R14, 0xffff, RZ, 0xc0, !PT ;  /* 0x0000ffff0e0e7812 */ /* 0x000fc800078ec0ff */
[----:B------:R-:W-:Y:S01]  /*111100*/  PRMT R14, R2, 0x3340, R14 ;  /* 0x00003340020e7816 */ /* 0x000fe2000000000e */
[----:B------:R0:W-:Y:S01]  /*111110*/  STL.64 [R1+0xc10], R36 ;  /* 0x000c102401007387 */ /* 0x0001e20000100a00 */
[----:B------:R-:W-:-:S03]  /*111120*/  LOP3.LUT R2, R41, 0xffff, RZ, 0xc0, !PT ;  /* 0x0000ffff29027812 */ /* 0x000fc600078ec0ff */
[----:B------:R1:W-:Y:S04]  /*111130*/  STL [R1+0x284], R14 ;  /* 0x0002840e01007387 */ /* 0x0003e80000100800 */
[----:B------:R-:W4:Y:S01]  /*111140*/  LDL.LU R41, [R1+0x58c0] ;  /* 0x0058c00001297983 */ /* 0x000f220000300800 */
[----:B------:R-:W-:Y:S02]  /*111150*/  LOP3.LUT R32, R58, 0xffff, RZ, 0xc0, !PT ;  /* 0x0000ffff3a207812 */ /* 0x000fe400078ec0ff */
[----:B0-----:R-:W-:Y:S02]  /*111160*/  IADD3 R36, P0, R12, R9, RZ ;  /* 0x000000090c247210 */ /* 0x001fe40007f1e0ff */
[----:B-1----:R-:W-:-:S03]  /*111170*/  PRMT R14, R2, 0x3340, R0 ;  /* 0x00003340020e7816 */ /* 0x002fc60000000000 */
[----:B------:R-:W-:Y:S01]  /*111180*/  IMAD.X R37, R13, 0x1, R11, P0 ;  /* 0x000000010d257824 */ /* 0x000fe200000e060b */
[----:B------:R-:W-:-:S04]  /*111190*/  SHF.R.U32.HI R13, RZ, 0x8, R34 ;  /* 0x00000008ff0d7819 */ /* 0x000fc80000011622 */
[----:B------:R-:W-:Y:S02]  /*1111a0*/  LOP3.LUT R13, R13, 0xffff, RZ, 0xc0, !PT ;  /* 0x0000ffff0d0d7812 */ /* 0x000fe400078ec0ff */
[----:B--2---:R-:W-:-:S04]  /*1111b0*/  LOP3.LUT R33, R59, 0xffff, RZ, 0xc0, !PT ;  /* 0x0000ffff3b217812 */ /* 0x004fc800078ec0ff */
[----:B------:R-:W-:-:S04]  /*1111c0*/  PRMT R35, R32, 0x3340, R33 ;  /* 0x0000334020237816 */ /* 0x000fc80000000021 */
[----:B------:R-:W-:-:S05]  /*1111d0*/  PRMT R14, R35, 0x5410, R14 ;  /* 0x00005410230e7816 */ /* 0x000fca000000000e */
[----:B------:R0:W-:Y:S04]  /*1111e0*/  STL [R1+0x724], R14 ;  /* 0x0007240e01007387 */ /* 0x0001e80000100800 */
[----:B------:R-:W-:Y:S04]  /*1111f0*/  STL.64 [R1+0xc28], R36 ;  /* 0x000c282401007387 */ /* 0x000fe80000100a00 */
[----:B------:R-:W2:Y:S04]  /*111200*/  LDL.LU R56, [R1+0x5010] ;  /* 0x0050100001387983 */ /* 0x000ea80000300800 */
[----:B------:R-:W2:Y:S01]  /*111210*/  LDL.LU R57, [R1+0x1d4c] ;  /* 0x001d4c0001397983 */ /* 0x000ea20000300800 */
[----:B------:R-:W-:-:S02]  /*111220*/  SHF.R.U32.HI R32, RZ, 0x8, R32 ;  /* 0x00000008ff207819 */ /* 0x000fc40000011620 */
[----:B0-----:R-:W-:Y:S01]  /*111230*/  SHF.R.U32.HI R14, RZ, 0x8, R33 ;  /* 0x00000008ff0e7819 */ /* 0x001fe20000011621 */
[----:B------:R-:W2:Y:S01]  /*111240*/  LDL.LU R58, [R1+0x5154] ;  /* 0x00515400013a7983 */ /* 0x000ea20000300800 */
[----:B------:R-:W-:Y:S02]  /*111250*/  LOP3.LUT R32, R32, 0xffff, RZ, 0xc0, !PT ;  /* 0x0000ffff20207812 */ /* 0x000fe400078ec0ff */
[----:B------:R-:W-:Y:S01]  /*111260*/  LOP3.LUT R14, R14, 0xffff, RZ, 0xc0, !PT ;  /* 0x0000ffff0e0e7812 */ /* 0x000fe200078ec0ff */
[----:B------:R-:W2:Y:S01]  /*111270*/  LDL.LU R59, [R1+0x1c7c] ;  /* 0x001c7c00013b7983 */ /* 0x000ea20000300800 */
[----:B------:R-:W-:Y:S02]  /*111280*/  PRMT R33, R13, 0x3340, R0 ;  /* 0x000033400d217816 */ /* 0x000fe40000000000 */
[----:B------:R-:W-:-:S03]  /*111290*/  PRMT R13, R32, 0x3340, R14 ;  /* 0x00003340200d7816 */ /* 0x000fc6000000000e */
[----:B------:R3:W-:Y:S04]  /*1112a0*/  STL [R1+0x128], R33 ;  /* 0x0001282101007387 */ /* 0x0007e80000100800 */
[----:B------:R0:W-:Y:S01]  /*1112b0*/  STL [R1+0x538], R13 ;  /* 0x0005380d01007387 */ /* 0x0001e20000100800 */
[----:B---3--:R-:W-:Y:S02]  /*1112c0*/  LOP3.LUT R33, R3, 0xffff, RZ, 0xc0, !PT ;  /* 0x0000ffff03217812 */ /* 0x008fe400078ec0ff */
[----:B------:R-:W-:Y:S02]  /*1112d0*/  LOP3.LUT R3, R44, 0xffff, RZ, 0xc0, !PT ;  /* 0x0000ffff2c037812 */ /* 0x000fe400078ec0ff */
[----:B------:R-:W3:Y:S01]  /*1112e0*/  LDL.LU R44, [R1+0x58bc] ;  /* 0x0058bc00012c7983 */ /* 0x000ee20000300800 */
[----:B----4-:R-:W-:-:S03]  /*1112f0*/  LOP3.LUT R32, R41, 0xffff, RZ, 0xc0, !PT ;  /* 0x0000ffff29207812 */ /* 0x010fc600078ec0ff */
[----:B------:R-:W4:Y:S01]  /*111300*/  LDL.LU R41, [R1+0x58b8] ;  /* 0x0058b80001297983 */ /* 0x000f220000300800 */
[----:B0-----:R-:W-:Y:S02]  /*111310*/  PRMT R13, R3, 0x3340, R0 ;  /* 0x00003340030d7816 */ /* 0x001fe40000000000 */
        /* <DEDUP_REMOVED lines=20> */
[----:B------:R-:W-:Y:S01]  /*111460*/  STL.64 [R1+0xc08], R32 ;  /* 0x000c082001007387 */ /* 0x000fe20000100a00 */
[----:B------:R-:W-:-:S03]  /*111470*/  LOP3.LUT R14, R47, 0xffff, RZ, 0xc0, !PT ;  /* 0x0000ffff2f0e7812 */ /* 0x000fc600078ec0ff */
[----:B------:R-:W-:Y:S04]  /*111480*/  STL [R1+0x124], R3 ;  /* 0x0001240301007387 */ /* 0x000fe80000100800 */
[----:B------:R0:W-:Y:S04]  /*111490*/  STL [R1+0x120], R2 ;  /* 0x0001200201007387 */ /* 0x0001e80000100800 */
[----:B------:R-:W3:Y:S04]  /*1114a0*/  LDL.LU R47, [R1+0x58b4] ;  /* 0x0058b400012f7983 */ /* 0x000ee80000300800 */
[----:B0-----:R-:W3:Y:S04]  /*1114b0*/  LDL.LU R2, [R1+0x5170] ;  /* 0x0051700001027983 */ /* 0x001ee80000300800 */
[----:B------:R0:W-:Y:S02]  /*1114c0*/  STL [R1+0x7b8], R14 ;  /* 0x0007b80e01007387 */ /* 0x0001e40000100800 */
[----:B0-----:R-:W-:-:S02]  /*1114d0*/  PRMT R14, R14, 0x3340, R0 ;  /* 0x000033400e0e7816 */ /* 0x001fc40000000000 */
[----:B--2---:R-:W-:Y:S02]  /*1114e0*/  LOP3.LUT R34, R56, 0xffff, RZ, 0xc0, !PT ;  /* 0x0000ffff38227812 */ /* 0x004fe400078ec0ff */
[----:B------:R-:W2:Y:S01]  /*1114f0*/  LDL.LU R56, [R1+0x1c98] ;  /* 0x001c980001387983 */ /* 0x000ea20000300800 */
[----:B------:R-:W-:-:S03]  /*111500*/  LOP3.LUT R35, R57, 0xffff, RZ, 0xc0, !PT ;  /* 0x0000ffff39237812 */ /* 0x000fc600078ec0ff */
[----:B------:R-:W2:Y:S01]  /*111510*/  LDL.LU R57, [R1+0x1f0c] ;  /* 0x001f0c0001397983 */ /* 0x000ea20000300800 */
[----:B------:R-:W-:Y:S02]  /*111520*/  PRMT R36, R34, 0x3340, R35 ;  /* 0x0000334022247816 */ /* 0x000fe40000000023 */
[----:B------:R-:W-:Y:S02]  /*111530*/  LOP3.LUT R32, R58, 0xffff, RZ, 0xc0, !PT ;  /* 0x0000ffff3a207812 */ /* 0x000fe400078ec0ff */
[----:B------:R-:W-:Y:S02]  /*111540*/  LOP3.LUT R3, R59, 0xffff, RZ, 0xc0, !PT ;  /* 0x0000ffff3b037812 */ /* 0x000fe400078ec0ff */
[----:B------:R-:W-:Y:S02]  /*111550*/  PRMT R37, R36, 0x5410, R14 ;  /* 0x0000541024257816 */ /* 0x000fe4000000000e */
[----:B------:R-:W-:-:S03]  /*111560*/  PRMT R14, R3, 0x3340, R0 ;  /* 0x00003340030e7816 */ /* 0x000fc60000000000 */
[----:B------:R0:W-:Y:S01]  /*111570*/  STL [R1+0x71c], R37 ;  /* 0x00071c2501007387 */ /* 0x0001e20000100800 */
[----:B----4-:R-:W-:-:S04]  /*111580*/  LOP3.LUT R33, R41, 0xffff, RZ, 0xc0, !PT ;  /* 0x0000ffff29217812 */ /* 0x010fc800078ec0ff */
[----:B------:R-:W-:-:S04]  /*111590*/  PRMT R36, R32, 0x3340, R33 ;  /* 0x0000334020247816 */ /* 0x000fc80000000021 */
[----:B------:R-:W-:Y:S02]  /*1115a0*/  PRMT R14, R36, 0x5410, R14 ;  /* 0x00005410240e7816 */ /* 0x000fe4000000000e */
[----:B------:R-:W-:-:S05]  /*1115b0*/  IADD3 R36, P0, R12, R6, RZ ;  /* 0x000000060c247210 */ /* 0x000fca0007f1e0ff */
[----:B0-----:R-:W-:Y:S01]  /*1115c0*/  IMAD.X R37, R13, 0x1, R7, P0 ;  /* 0x000000010d257824 */ /* 0x001fe200000e0607 */
[----:B------:R0:W-:Y:S04]  /*1115d0*/  STL [R1+0x6fc], R14 ;  /* 0x0006fc0e01007387 */ /* 0x0001e80000100800 */
[----:B------:R-:W4:Y:S04]  /*1115e0*/  LDL.LU R58, [R1+0x5050] ;  /* 0x00505000013a7983 */ /* 0x000f280000300800 */
[----:B------:R-:W-:Y:S04]  /*1115f0*/  STL.64 [R1+0xc20], R36 ;  /* 0x000c202401007387 */ /* 0x000fe80000100a00 */
[----:B------:R-:W4:Y:S01]  /*111600*/  LDL.LU R59, [R1+0x1d5c] ;  /* 0x001d5c00013b7983 */ /* 0x000f220000300800 */
[----:B------:R-:W-:-:S02]  /*111610*/  SHF.R.U32.HI R34, RZ, 0x8, R34 ;  /* 0x00000008ff227819 */ /* 0x000fc40000011622 */
[----:B0-----:R-:W-:Y:S02]  /*111620*/  SHF.R.U32.HI R14, RZ, 0x8, R35 ;  /* 0x00000008ff0e7819 */ /* 0x001fe40000011623 */
[----:B------:R-:W-:Y:S02]  /*111630*/  SHF.R.U32.HI R32, RZ, 0x8, R32 ;  /* 0x00000008ff207819 */ /* 0x000fe40000011620 */
[----:B------:R-:W-:Y:S02]  /*111640*/  SHF.R.U32.HI R33, RZ, 0x8, R33 ;  /* 0x00000008ff217819 */ /* 0x000fe40000011621 */
[----:B------:R-:W-:Y:S02]  /*111650*/  LOP3.LUT R34, R34, 0xffff, RZ, 0xc0, !PT ;  /* 0x0000ffff22227812 */ /* 0x000fe400078ec0ff */
[----:B------:R-:W-:Y:S02]  /*111660*/  LOP3.LUT R14, R14, 0xffff, RZ, 0xc0, !PT ;  /* 0x0000ffff0e0e7812 */ /* 0x000fe400078ec0ff */
[----:B------:R-:W-:-:S02]  /*111670*/  LOP3.LUT R32, R32, 0xffff, RZ, 0xc0, !PT ;  /* 0x0000ffff20207812 */ /* 0x000fc400078ec0ff */
[----:B------:R-:W-:Y:S02]  /*111680*/  LOP3.LUT R33, R33, 0xffff, RZ, 0xc0, !PT ;  /* 0x0000ffff21217812 */ /* 0x000fe400078ec0ff */
[----:B------:R-:W-:Y:S02]  /*111690*/  PRMT R41, R34, 0x3340, R14 ;  /* 0x0000334022297816 */ /* 0x000fe4000000000e */
[----:B------:R-:W-:Y:S02]  /*1116a0*/  PRMT R14, R32, 0x3340, R33 ;  /* 0x00003340200e7816 */ /* 0x000fe40000000021 */
[----:B------:R-:W-:Y:S01]  /*1116b0*/  IADD3 R32, P0, R12, R8, RZ ;  /* 0x000000080c207210 */ /* 0x000fe20007f1e0ff */
[----:B------:R-:W-:Y:S04]  /*1116c0*/  STL [R1+0x5728], R41 ;  /* 0x0057282901007387 */ /* 0x000fe80000100800 */
[----:B------:R-:W-:Y:S01]  /*1116d0*/  IMAD.X R33, R13, 0x1, R10, P0 ;  /* 0x000000010d217824 */ /* 0x000fe200000e060a */
[----:B------:R0:W-:Y:S04]  /*1116e0*/  STL [R1+0x27c], R14 ;  /* 0x00027c0e01007387 */ /* 0x0001e80000100800 */
[----:B------:R3:W-:Y:S01]  /*1116f0*/  STL.64 [R1+0xc40], R32 ;  /* 0x000c402001007387 */ /* 0x0007e20000100a00 */
[----:B0-----:R-:W-:-:S04]  /*111700*/  SHF.R.U32.HI R14, RZ, 0x8, R3 ;  /* 0x00000008ff0e7819 */ /* 0x001fc80000011603 */
[----:B------:R-:W-:Y:S02]  /*111710*/  LOP3.LUT R14, R14, 0xffff, RZ, 0xc0, !PT ;  /* 0x0000ffff0e0e7812 */ /* 0x000fe400078ec0ff */
[----:B---3--:R-:W-:Y:S02]  /*111720*/  LOP3.LUT R32, R2, 0xffff, RZ, 0xc0, !PT ;  /* 0x0000ffff02207812 */ /* 0x008fe400078ec0ff */
[----:B------:R-:W-:-:S05]  /*111730*/  PRMT R3, R14, 0x3340, R0 ;  /* 0x000033400e037816 */ /* 0x000fca0000000000 */
[----:B------:R0:W-:Y:S04]  /*111740*/  STL [R1+0x11c], R3 ;  /* 0x00011c0301007387 */ /* 0x0001e80000100800 */
[----:B0-----:R-:W3:Y:S01]  /*111750*/  LDL.LU R3, [R1+0x5060] ;  /* 0x0050600001037983 */ /* 0x001ee20000300800 */
[----:B--2---:R-:W-:Y:S02]  /*111760*/  LOP3.LUT R33, R56, 0xffff, RZ, 0xc0, !PT ;  /* 0x0000ffff38217812 */ /* 0x004fe400078ec0ff */
[----:B------:R-:W-:Y:S02]  /*111770*/  LOP3.LUT R2, R57, 0xffff, RZ, 0xc0, !PT ;  /* 0x0000ffff39027812 */ /* 0x000fe400078ec0ff */
[----:B------:R-:W-:Y:S02]  /*111780*/  PRMT R14, R33, 0x3340, R0 ;  /* 0x00003340210e7816 */ /* 0x000fe40000000000 */
        /* <DEDUP_REMOVED lines=12> */
[----:B0-----:R-:W-:-:S03]  /*111850*/  LOP3.LUT R34, R42, 0xffff, RZ, 0xc0, !PT ;  /* 0x0000ffff2a227812 */ /* 0x001fc600078ec0ff */
[----:B------:R-:W2:Y:S01]  /*111860*/  LDL.LU R42, [R1+0x58b0] ;  /* 0x0058b000012a7983 */ /* 0x000ea20000300800 */
[----:B------:R-:W-:Y:S02]  /*111870*/  PRMT R13, R34, 0x3340, R0 ;  /* 0x00003340220d7816 */ /* 0x000fe40000000000 */
[----:B----4-:R-:W-:Y:S02]  /*111880*/  LOP3.LUT R32, R58, 0xffff, RZ, 0xc0, !PT ;  /* 0x0000ffff3a207812 */ /* 0x010fe400078ec0ff */
[----:B-1----:R-:W-:-:S04]  /*111890*/  LOP3.LUT R2, R59, 0xffff, RZ, 0xc0, !PT ;  /* 0x0000ffff3b027812 */ /* 0x002fc800078ec0ff */
[----:B------:R-:W-:-:S04]  /*1118a0*/  PRMT R14, R32, 0x3340, R2 ;  /* 0x00003340200e7816 */ /* 0x000fc80000000002 */
[----:B------:R-:W-:-:S05]  /*1118b0*/  PRMT R14, R14, 0x5410, R13 ;  /* 0x000054100e0e7816 */ /* 0x000fca000000000d */
[----:B------:R0:W-:Y:S02]  /*1118c0*/  STL [R1+0x6f4], R14 ;  /* 0x0006f40e01007387 */ /* 0x0001e40000100800 */
[----:B0-----:R-:W-:Y:S02]  /*1118d0*/  SHF.R.U32.HI R14, RZ, 0x8, R2 ;  /* 0x00000008ff0e7819 */ /* 0x001fe40000011602 */
[----:B------:R-:W4:Y:S04]  /*1118e0*/  LDL.LU R2, [R1+0x51ac] ;  /* 0x0051ac0001027983 */ /* 0x000f280000300800 */
[----:B------:R-:W4:Y:S04]  /*1118f0*/  LDL.LU R56, [R1+0x1cb8] ;  /* 0x001cb80001387983 */ /* 0x000f280000300800 */
[----:B------:R-:W4:Y:S01]  /*111900*/  LDL.LU R57, [R1+0x1f3c] ;  /* 0x001f3c0001397983 */ /* 0x000f220000300800 */
[----:B------:R-:W-:-:S03]  /*111910*/  SHF.R.U32.HI R13, RZ, 0x8, R33 ;  /* 0x00000008ff0d7819 */ /* 0x000fc60000011621 */
[----:B------:R-:W4:Y:S04]  /*111920*/  LDL.LU R33, [R1+0x51b0] ;  /* 0x0051b00001217983 */ /* 0x000f280000300800 */
[----:B------:R-:W4:Y:S04]  /*111930*/  LDL.LU R58, [R1+0x1cac] ;  /* 0x001cac00013a7983 */ /* 0x000f280000300800 */
[----:B------:R-:W4:Y:S01]  /*111940*/  LDL.LU R59, [R1+0x1f4c] ;  /* 0x001f4c00013b7983 */ /* 0x000f220000300800 */
[----:B------:R-:W-:Y:S02]  /*111950*/  LOP3.LUT R13, R13, 0xffff, RZ, 0xc0, !PT ;  /* 0x0000ffff0d0d7812 */ /* 0x000fe400078ec0ff */
[----:B------:R-:W-:-:S02]  /*111960*/  SHF.R.U32.HI R32, RZ, 0x8, R32 ;  /* 0x00000008ff207819 */ /* 0x000fc40000011620 */
[----:B------:R-:W-:Y:S02]  /*111970*/  PRMT R13, R13, 0x3340, R0 ;  /* 0x000033400d0d7816 */ /* 0x000fe40000000000 */
[----:B------:R-:W-:Y:S02]  /*111980*/  LOP3.LUT R32, R32, 0xffff, RZ, 0xc0, !PT ;  /* 0x0000ffff20207812 */ /* 0x000fe400078ec0ff */
[----:B------:R-:W-:Y:S01]  /*111990*/  LOP3.LUT R14, R14, 0xffff, RZ, 0xc0, !PT ;  /* 0x0000ffff0e0e7812 */ /* 0x000fe200078ec0ff */
[----:B------:R0:W-:Y:S03]  /*1119a0*/  STL [R1+0x118], R13 ;  /* 0x0001180d01007387 */ /* 0x0001e60000100800 */
[----:B------:R-:W-:Y:S02]  /*1119b0*/  PRMT R14, R32, 0x3340, R14 ;  /* 0x00003340200e7816 */ /* 0x000fe4000000000e */
[----:B---3--:R-:W-:-:S02]  /*1119c0*/  LOP3.LUT R3, R3, 0xffff, RZ, 0xc0, !PT ;  /* 0x0000ffff03037812 */ /* 0x008fc400078ec0ff */
[----:B0-----:R-:W-:Y:S02]  /*1119d0*/  LOP3.LUT R13, R45, 0xffff, RZ, 0xc0, !PT ;  /* 0x0000ffff2d0d7812 */ /* 0x001fe400078ec0ff */
[----:B------:R-:W3:Y:S04]  /*1119e0*/  LDL.LU R45, [R1+0x58ac] ;  /* 0x0058ac00012d7983 */ /* 0x000ee80000300800 */
[----:B------:R-:W-:Y:S04]  /*1119f0*/  STL [R1+0x274], R14 ;  /* 0x0002740e01007387 */ /* 0x000fe80000100800 */
[----:B------:R0:W-:Y:S01]  /*111a00*/  STL [R1+0x69c], R13 ;  /* 0x00069c0d01007387 */ /* 0x0001e20000100800 */
[----:B------:R-:W-:Y:S01]  /*111a10*/  VIADD R12, R12, UR6 ;  /* 0x000000060c0c7c36 */ /* 0x000fe20008000000 */
[----:B------:R-:W-:Y:S01]  /*111a20*/  ULDC UR6, c[0x0][0x248] ;  /* 0x0000920000067ab9 */ /* 0x000fe20000000800 */
[----:B0-----:R-:W-:-:S03]  /*111a30*/  PRMT R13, R13, 0x3340, R0 ;  /* 0x000033400d0d7816 */ /* 0x001fc60000000000 */
[----:B------:R-:W-:Y:S02]  /*111a40*/  IADD3 R36, P0, R12, R4, RZ ;  /* 0x000000040c247210 */ /* 0x000fe40007f1e0ff */
[----:B--2---:R-:W-:-:S04]  /*111a50*/  LOP3.LUT R32, R42, 0xffff, RZ, 0xc0, !PT ;  /* 0x0000ffff2a207812 */ /* 0x004fc800078ec0ff */
[----:B------:R-:W-:-:S04]  /*111a60*/  PRMT R14, R3, 0x3340, R32 ;  /* 0x00003340030e7816 */ /* 0x000fc80000000020 */
[----:B------:R-:W-:Y:S02]  /*111a70*/  PRMT R14, R14, 0x5410, R13 ;  /* 0x000054100e0e7816 */ /* 0x000fe4000000000d */
[----:B------:R-:W-:Y:S02]  /*111a80*/  SHF.R.U32.HI R3, RZ, 0x8, R3 ;  /* 0x00000008ff037819 */ /* 0x000fe40000011603 */
[----:B------:R-:W-:Y:S01]  /*111a90*/  SHF.R.U32.HI R32, RZ, 0x8, R32 ;  /* 0x00000008ff207819 */ /* 0x000fe20000011620 */
[----:B------:R0:W-:Y:S01]  /*111aa0*/  STL [R1+0x6f0], R14 ;  /* 0x0006f00e01007387 */ /* 0x0001e20000100800 */
[----:B------:R-:W-:Y:S02]  /*111ab0*/  SHF.R.S32.HI R13, RZ, 0x1f, R12 ;  /* 0x0000001fff0d7819 */ /* 0x000fe4000001140c */
[----:B------:R-:W-:Y:S02]  /*111ac0*/  LOP3.LUT R3, R3, 0xffff, RZ, 0xc0, !PT ;  /* 0x0000ffff03037812 */ /* 0x000fe400078ec0ff */
[----:B------:R-:W-:-:S02]  /*111ad0*/  LOP3.LUT R32, R32, 0xffff, RZ, 0xc0, !PT ;  /* 0x0000ffff20207812 */ /* 0x000fc400078ec0ff */
[----:B0-----:R-:W-:Y:S01]  /*111ae0*/  SHF.R.U32.HI R14, RZ, 0x8, R34 ;  /* 0x00000008ff0e7819 */ /* 0x001fe20000011622 */
[----:B------:R-:W-:-:S03]  /*111af0*/  IMAD.X R37, R13, 0x1, R5, P0 ;  /* 0x000000010d257824 */ /* 0x000fc600000e0605 */
[----:B------:R-:W-:Y:S02]  /*111b00*/  LOP3.LUT R14, R14, 0xffff, RZ, 0xc0, !PT ;  /* 0x0000ffff0e0e7812 */ /* 0x000fe400078ec0ff */
[----:B------:R-:W-:Y:S02]  /*111b10*/  PRMT R42, R3, 0x3340, R32 ;  /* 0x00003340032a7816 */ /* 0x000fe40000000020 */
[----:B------:R-:W-:Y:S01]  /*111b20*/  PRMT R14, R14, 0x3340, R0 ;  /* 0x000033400e0e7816 */ /* 0x000fe20000000000 */
[----:B------:R-:W-:Y:S04]  /*111b30*/  STL.64 [R1+0xc38], R36 ;  /* 0x000c382401007387 */ /* 0x000fe80000100a00 */
[----:B------:R-:W-:Y:S04]  /*111b40*/  STL [R1+0x572c], R42 ;  /* 0x00572c2a01007387 */ /* 0x000fe80000100800 */
[----:B------:R0:W-:Y:S01]  /*111b50*/  STL [R1+0x114], R14 ;  /* 0x0001140e01007387 */ /* 0x0001e20000100800 */
[----:B----4-:R-:W-:-:S02]  /*111b60*/  LOP3.LUT R3, R2, 0xffff, RZ, 0xc0, !PT ;  /* 0x0000ffff02037812 */ /* 0x010fc400078ec0ff */
[----:B------:R-:W-:Y:S02]  /*111b70*/  LOP3.LUT R2, R56, 0xffff, RZ, 0xc0, !PT ;  /* 0x0000ffff38027812 */ /* 0x000fe400078ec0ff */
[----:B------:R-:W2:Y:S01]  /*111b80*/  LDL.LU R56, [R1+0x5094] ;  /* 0x0050940001387983 */ /* 0x000ea20000300800 */
[----:B------:R-:W-:-:S03]  /*111b90*/  LOP3.LUT R32, R57, 0xffff, RZ, 0xc0, !PT ;  /* 0x0000ffff39207812 */ /* 0x000fc600078ec0ff */
[----:B------:R-:W4:Y:S01]  /*111ba0*/  LDL.LU R57, [R1+0x1d9c] ;  /* 0x001d9c0001397983 */ /* 0x000f220000300800 */
[----:B0-----:R-:W-:Y:S02]  /*111bb0*/  PRMT R14, R2, 0x3340, R0 ;  /* 0x00003340020e7816 */ /* 0x001fe40000000000 */
[----:B------:R-:W-:Y:S02]  /*111bc0*/  LOP3.LUT R34, R33, 0xffff, RZ, 0xc0, !PT ;  /* 0x0000ffff21227812 */ /* 0x000fe400078ec0ff */
[----:B------:R-:W-:Y:S02]  /*111bd0*/  PRMT R36, R3, 0x3340, R32 ;  /* 0x0000334003247816 */ /* 0x000fe40000000020 */
[----:B------:R-:W-:Y:S02]  /*111be0*/  LOP3.LUT R33, R58, 0xffff, RZ, 0xc0, !PT ;  /* 0x0000ffff3a217812 */ /* 0x000fe400078ec0ff */
[----:B------:R-:W-:Y:S02]  /*111bf0*/  LOP3.LUT R35, R59, 0xffff, RZ, 0xc0, !PT ;  /* 0x0000ffff3b237812 */ /* 0x000fe400078ec0ff */
[----:B------:R-:W-:-:S02]  /*111c00*/  PRMT R37, R36, 0x5410, R14 ;  /* 0x0000541024257816 */ /* 0x000fc4000000000e */
[----:B------:R-:W-:Y:S02]  /*111c10*/  PRMT R14, R33, 0x3340, R0 ;  /* 0x00003340210e7816 */ /* 0x000fe40000000000 */
[----:B------:R-:W-:-:S04]  /*111c20*/  PRMT R36, R34, 0x3340, R35 ;  /* 0x0000334022247816 */ /* 0x000fc80000000023 */
[----:B------:R-:W-:Y:S02]  /*111c30*/  PRMT R14, R36, 0x5410, R14 ;  /* 0x00005410240e7816 */ /* 0x000fe4000000000e */
[----:B------:R-:W-:Y:S01]  /*111c40*/  IADD3 R36, P0, R12, R6, RZ ;  /* 0x000000060c247210 */ /* 0x000fe20007f1e0ff */
[----:B------:R0:W-:Y:S04]  /*111c50*/  STL [R1+0x6ec], R37 ;  /* 0x0006ec2501007387 */ /* 0x0001e80000100800 */
[----:B------:R1:W-:Y:S01]  /*111c60*/  STL [R1+0x6e8], R14 ;  /* 0x0006e80e01007387 */ /* 0x0003e20000100800 */
[----:B0-----:R-:W-:-:S05]  /*111c70*/  IMAD.X R37, R13, 0x1, R7, P0 ;  /* 0x000000010d257824 */ /* 0x001fca00000e0607 */
[----:B------:R-:W-:Y:S04]  /*111c80*/  STL.64 [R1+0xc48], R36 ;  /* 0x000c482401007387 */ /* 0x000fe80000100a00 */
[----:B------:R-:W3:Y:S04]  /*111c90*/  LDL.LU R58, [R1+0x50a0] ;  /* 0x0050a000013a7983 */ /* 0x000ee80000300800 */
[----:B------:R-:W3:Y:S01]  /*111ca0*/  LDL.LU R59, [R1+0x1da8] ;  /* 0x001da800013b7983 */ /* 0x000ee20000300800 */
[----:B------:R-:W-:Y:S02]  /*111cb0*/  SHF.R.U32.HI R34, RZ, 0x8, R34 ;  /* 0x00000008ff227819 */ /* 0x000fe40000011622 */
[----:B-1----:R-:W-:-:S02]  /*111cc0*/  SHF.R.U32.HI R14, RZ, 0x8, R35 ;  /* 0x00000008ff0e7819 */ /* 0x002fc40000011623 */
[----:B------:R-:W-:Y:S02]  /*111cd0*/  LOP3.LUT R34, R34, 0xffff, RZ, 0xc0, !PT ;  /* 0x0000ffff22227812 */ /* 0x000fe400078ec0ff */
[----:B------:R-:W-:Y:S02]  /*111ce0*/  LOP3.LUT R14, R14, 0xffff, RZ, 0xc0, !PT ;  /* 0x0000ffff0e0e7812 */ /* 0x000fe400078ec0ff */
[----:B------:R-:W-:Y:S02]  /*111cf0*/  SHF.R.U32.HI R3, RZ, 0x8, R3 ;  /* 0x00000008ff037819 */ /* 0x000fe40000011603 */
[----:B------:R-:W-:Y:S02]  /*111d00*/  SHF.R.U32.HI R32, RZ, 0x8, R32 ;  /* 0x00000008ff207819 */ /* 0x000fe40000011620 */
[----:B------:R-:W-:Y:S02]  /*111d10*/  PRMT R14, R34, 0x3340, R14 ;  /* 0x00003340220e7816 */ /* 0x000fe4000000000e */
[----:B------:R-:W-:-:S02]  /*111d20*/  LOP3.LUT R3, R3, 0xffff, RZ, 0xc0, !PT ;  /* 0x0000ffff03037812 */ /* 0x000fc400078ec0ff */
[----:B------:R-:W-:Y:S01]  /*111d30*/  LOP3.LUT R32, R32, 0xffff, RZ, 0xc0, !PT ;  /* 0x0000ffff20207812 */ /* 0x000fe200078ec0ff */
[----:B------:R0:W-:Y:S01]  /*111d40*/  STL [R1+0x534], R14 ;  /* 0x0005340e01007387 */ /* 0x0001e20000100800 */
[----:B------:R-:W-:Y:S02]  /*111d50*/  IADD3 R34, P0, R12, R8, RZ ;  /* 0x000000080c227210 */ /* 0x000fe40007f1e0ff */
[----:B------:R-:W-:Y:S02]  /*111d60*/  PRMT R3, R3, 0x3340, R32 ;  /* 0x0000334003037816 */ /* 0x000fe40000000020 */
[----:B0-----:R-:W-:Y:S01]  /*111d70*/  SHF.R.U32.HI R14, RZ, 0x8, R2 ;  /* 0x00000008ff0e7819 */ /* 0x001fe20000011602 */
[----:B------:R-:W-:-:S03]  /*111d80*/  IMAD.X R35, R13, 0x1, R10, P0 ;  /* 0x000000010d237824 */ /* 0x000fc600000e060a */
[----:B------:R-:W-:Y:S01]  /*111d90*/  LOP3.LUT R14, R14, 0xffff, RZ, 0xc0, !PT ;  /* 0x0000ffff0e0e7812 */ /* 0x000fe200078ec0ff */
[----:B------:R0:W-:Y:S01]  /*111da0*/  STL [R1+0x52c], R3 ;  /* 0x00052c0301007387 */ /* 0x0001e20000100800 */
[----:B------:R-:W-:-:S03]  /*111db0*/  LOP3.LUT R32, R50, 0xffff, RZ, 0xc0, !PT ;  /* 0x0000ffff32207812 */ /* 0x000fc600078ec0ff */
[----:B------:R-:W-:Y:S01]  /*111dc0*/  STL.64 [R1+0xc58], R34 ;  /* 0x000c582201007387 */ /* 0x000fe20000100a00 */
[----:B0-----:R-:W-:-:S05]  /*111dd0*/  PRMT R3, R14, 0x3340, R0 ;  /* 0x000033400e037816 */ /* 0x001fca0000000000 */
[----:B------:R4:W-:Y:S01]  /*111de0*/  STL [R1+0x110], R3 ;  /* 0x0001100301007387 */ /* 0x0009e20000100800 */
[----:B------:R-:W-:-:S03]  /*111df0*/  PRMT R14, R32, 0x3340, R0 ;  /* 0x00003340200e7816 */ /* 0x000fc60000000000 */
[----:B------:R-:W3:Y:S01]  /*111e00*/  LDL.LU R50, [R1+0x58a8] ;  /* 0x0058a80001327983 */ /* 0x000ee20000300800 */
[----:B--2---:R-:W-:Y:S02]  /*111e10*/  LOP3.LUT R2, R56, 0xffff, RZ, 0xc0, !PT ;  /* 0x0000ffff38027812 */ /* 0x004fe400078ec0ff */
[----:B----4-:R-:W-:-:S04]  /*111e20*/  LOP3.LUT R3, R57, 0xffff, RZ, 0xc0, !PT ;  /* 0x0000ffff39037812 */ /* 0x010fc800078ec0ff */
[----:B------:R-:W-:-:S04]  /*111e30*/  PRMT R34, R2, 0x3340, R3 ;  /* 0x0000334002227816 */ /* 0x000fc80000000003 */
[----:B------:R-:W-:Y:S02]  /*111e40*/  PRMT R14, R34, 0x5410, R14 ;  /* 0x00005410220e7816 */ /* 0x000fe4000000000e */
[----:B------:R-:W-:Y:S02]  /*111e50*/  IADD3 R34, P0, R12, R9, RZ ;  /* 0x000000090c227210 */ /* 0x000fe40007f1e0ff */
[----:B------:R-:W-:-:S03]  /*111e60*/  SHF.R.U32.HI R2, RZ, 0x8, R2 ;  /* 0x00000008ff027819 */ /* 0x000fc60000011602 */
[----:B------:R-:W-:Y:S01]  /*111e70*/  IMAD.X R35, R13, 0x1, R11, P0 ;  /* 0x000000010d237824 */ /* 0x000fe200000e060b */
[----:B------:R0:W-:Y:S01]  /*111e80*/  STL [R1+0x6e4], R14 ;  /* 0x0006e40e01007387 */ /* 0x0001e20000100800 */
[----:B------:R-:W-:Y:S02]  /*111e90*/  SHF.R.U32.HI R13, RZ, 0x8, R33 ;  /* 0x00000008ff0d7819 */ /* 0x000fe40000011621 */
[----:B------:R-:W-:Y:S01]  /*111ea0*/  LOP3.LUT R33, R2, 0xffff, RZ, 0xc0, !PT ;  /* 0x0000ffff02217812 */ /* 0x000fe200078ec0ff */
[----:B------:R1:W-:Y:S01]  /*111eb0*/  STL.64 [R1+0xc70], R34 ;  /* 0x000c702201007387 */ /* 0x0003e20000100a00 */
[----:B0-----:R-:W-:-:S03]  /*111ec0*/  SHF.R.U32.HI R14, RZ, 0x8, R3 ;  /* 0x00000008ff0e7819 */ /* 0x001fc60000011603 */
[----:B------:R-:W2:Y:S04]  /*111ed0*/  LDL.LU R3, [R1+0x53d8] ;  /* 0x0053d80001037983 */ /* 0x000ea80000300800 */
[----:B------:R-:W4:Y:S04]  /*111ee0*/  LDL.LU R2, [R1+0x1ce8] ;  /* 0x001ce80001027983 */ /* 0x000f280000300800 */
[----:B------:R-:W4:Y:S01]  /*111ef0*/  LDL.LU R56, [R1+0x1f8c] ;  /* 0x001f8c0001387983 */ /* 0x000f220000300800 */
[----:B------:R-:W-:Y:S02]  /*111f00*/  LOP3.LUT R13, R13, 0xffff, RZ, 0xc0, !PT ;  /* 0x0000ffff0d0d7812 */ /* 0x000fe400078ec0ff */
[----:B------:R-:W-:-:S02]  /*111f10*/  LOP3.LUT R14, R14, 0xffff, RZ, 0xc0, !PT ;  /* 0x0000ffff0e0e7812 */ /* 0x000fc400078ec0ff */
[----:B-1----:R-:W-:Y:S02]  /*111f20*/  PRMT R34, R13, 0x3340, R0 ;  /* 0x000033400d227816 */ /* 0x002fe40000000000 */
[----:B------:R-:W-:Y:S02]  /*111f30*/  PRMT R13, R33, 0x3340, R14 ;  /* 0x00003340210d7816 */ /* 0x000fe4000000000e */
[----:B---3--:R-:W-:Y:S01]  /*111f40*/  LOP3.LUT R35, R58, 0xffff, RZ, 0xc0, !PT ;  /* 0x0000ffff3a237812 */ /* 0x008fe200078ec0ff */
[----:B------:R0:W-:Y:S01]  /*111f50*/  STL [R1+0x10c], R34 ;  /* 0x00010c2201007387 */ /* 0x0001e20000100800 */
[----:B------:R-:W-:-:S03]  /*111f60*/  LOP3.LUT R33, R51, 0xffff, RZ, 0xc0, !PT ;  /* 0x0000ffff33217812 */ /* 0x000fc600078ec0ff */
[----:B------:R1:W-:Y:S04]  /*111f70*/  STL [R1+0x530], R13 ;  /* 0x0005300d01007387 */ /* 0x0003e80000100800 */
[----:B------:R-:W3:Y:S01]  /*111f80*/  LDL.LU R51, [R1+0x58a4] ;  /* 0x0058a40001337983 */ /* 0x000ee20000300800 */
[----:B0-----:R-:W-:Y:S02]  /*111f90*/  LOP3.LUT R34, R59, 0xffff, RZ, 0xc0, !PT ;  /* 0x0000ffff3b227812 */ /* 0x001fe400078ec0ff */
[----:B-1----:R-:W-:Y:S02]  /*111fa0*/  PRMT R13, R33, 0x3340, R0 ;  /* 0x00003340210d7816 */ /* 0x002fe40000000000 */
[----:B------:R-:W-:-:S04]  /*111fb0*/  PRMT R14, R35, 0x3340, R34 ;  /* 0x00003340230e7816 */ /* 0x000fc80000000022 */
[----:B------:R-:W-:-:S05]  /*111fc0*/  PRMT R36, R14, 0x5410, R13 ;  /* 0x000054100e247816 */ /* 0x000fca000000000d */
[----:B------:R-:W-:Y:S04]  /*111fd0*/  STL [R1+0x6e0], R36 ;  /* 0x0006e02401007387 */ /* 0x000fe80000100800 */
[----:B------:R-:W3:Y:S04]  /*111fe0*/  LDL.LU R57, [R1+0x53dc] ;  /* 0x0053dc0001397983 */ /* 0x000ee80000300800 */
[----:B------:R-:W3:Y:S04]  /*111ff0*/  LDL.LU R58, [R1+0x1cf8] ;  /* 0x001cf800013a7983 */ /* 0x000ee80000300800 */
[----:B------:R-:W3:Y:S01]  /*112000*/  LDL.LU R59, [R1+0x1fa8] ;  /* 0x001fa800013b7983 */ /* 0x000ee20000300800 */
[----:B------:R-:W-:-:S02]  /*112010*/  SHF.R.U32.HI R14, RZ, 0x8, R35 ;  /* 0x00000008ff0e7819 */ /* 0x000fc40000011623 */
[----:B------:R-:W-:Y:S02]  /*112020*/  SHF.R.U32.HI R13, RZ, 0x8, R34 ;  /* 0x00000008ff0d7819 */ /* 0x000fe40000011622 */
[----:B------:R-:W-:Y:S02]  /*112030*/  LOP3.LUT R14, R14, 0xffff, RZ, 0xc0, !PT ;  /* 0x0000ffff0e0e7812 */ /* 0x000fe400078ec0ff */
[----:B------:R-:W-:Y:S01]  /*112040*/  LOP3.LUT R13, R13, 0xffff, RZ, 0xc0, !PT ;  /* 0x0000ffff0d0d7812 */ /* 0x000fe200078ec0ff */
[----:B------:R-:W-:Y:S01]  /*112050*/  VIADD R12, R12, UR6 ;  /* 0x000000060c0c7c36 */ /* 0x000fe20008000000 */
[----:B------:R-:W-:Y:S01]  /*112060*/  SHF.R.U32.HI R32, RZ, 0x8, R32 ;  /* 0x00000008ff207819 */ /* 0x000fe20000011620 */
[----:B------:R-:W-:Y:S01]  /*112070*/  ULDC UR6, c[0x0][0x248] ;  /* 0x0000920000067ab9 */ /* 0x000fe20000000800 */
[----:B------:R-:W-:Y:S02]  /*112080*/  PRMT R14, R14, 0x3340, R13 ;  /* 0x000033400e0e7816 */ /* 0x000fe4000000000d */
[----:B------:R-:W-:-:S03]  /*112090*/  SHF.R.S32.HI R13, RZ, 0x1f, R12 ;  /* 0x0000001fff0d7819 */ /* 0x000fc6000001140c */
[----:B------:R0:W-:Y:S01]  /*1120a0*/  STL [R1+0x504], R14 ;  /* 0x0005040e01007387 */ /* 0x0001e20000100800 */
[----:B------:R-:W-:Y:S02]  /*1120b0*/  IADD3 R34, P0, R12, R4, RZ ;  /* 0x000000040c227210 */ /* 0x000fe40007f1e0ff */
[----:B------:R-:W-:Y:S02]  /*1120c0*/  LOP3.LUT R32, R32, 0xffff, RZ, 0xc0, !PT ;  /* 0x0000ffff20207812 */ /* 0x000fe400078ec0ff */
[----:B0-----:R-:W-:Y:S01]  /*1120d0*/  SHF.R.U32.HI R14, RZ, 0x8, R33 ;  /* 0x00000008ff0e7819 */ /* 0x001fe20000011621 */
[----:B------:R-:W-:-:S03]  /*1120e0*/  IMAD.X R35, R13, 0x1, R5, P0 ;  /* 0x000000010d237824 */ /* 0x000fc600000e0605 */
[----:B------:R-:W-:-:S04]  /*1120f0*/  LOP3.LUT R14, R14, 0xffff, RZ, 0xc0, !PT ;  /* 0x0000ffff0e0e7812 */ /* 0x000fc800078ec0ff */
[--C-:B------:R-:W-:Y:S02]  /*112100*/  PRMT R33, R14, 0x3340, R0.reuse ;  /* 0x000033400e217816 */ /* 0x100fe40000000000 */
[----:B------:R-:W-:Y:S01]  /*112110*/  PRMT R14, R32, 0x3340, R0 ;  /* 0x00003340200e7816 */ /* 0x000fe20000000000 */
[----:B------:R-:W-:Y:S04]  /*112120*/  STL.64 [R1+0xc30], R34 ;  /* 0x000c302201007387 */ /* 0x000fe80000100a00 */
[----:B------:R4:W-:Y:S04]  /*112130*/  STL [R1+0x108], R33 ;  /* 0x0001082101007387 */ /* 0x0009e80000100800 */
[----:B------:R0:W-:Y:S01]  /*112140*/  STL [R1+0x104], R14 ;  /* 0x0001040e01007387 */ /* 0x0001e20000100800 */
[----:B--2---:R-:W-:-:S03]  /*112150*/  LOP3.LUT R32, R3, 0xffff, RZ, 0xc0, !PT ;  /* 0x0000ffff03207812 */ /* 0x004fc600078ec0ff */
[----:B------:R-:W2:Y:S01]  /*112160*/  LDL.LU R3, [R1+0x50d8] ;  /* 0x0050d80001037983 */ /* 0x000ea20000300800 */
[----:B----4-:R-:W-:-:S03]  /*112170*/  LOP3.LUT R33, R56, 0xffff, RZ, 0xc0, !PT ;  /* 0x0000ffff38217812 */ /* 0x010fc600078ec0ff */
[----:B------:R-:W4:Y:S01]  /*112180*/  LDL.LU R56, [R1+0x1dc8] ;  /* 0x001dc80001387983 */ /* 0x000f220000300800 */
[----:B------:R-:W-:Y:S02]  /*112190*/  LOP3.LUT R2, R2, 0xffff, RZ, 0xc0, !PT ;  /* 0x0000ffff02027812 */ /* 0x000fe400078ec0ff */
[----:B------:R-:W-:Y:S02]  /*1121a0*/  PRMT R34, R32, 0x3340, R33 ;  /* 0x0000334020227816 */ /* 0x000fe40000000021 */
        /* <DEDUP_REMOVED lines=16> */
[----:B---3--:R-:W-:-:S03]  /*1122b0*/  LOP3.LUT R32, R59, 0xffff, RZ, 0xc0, !PT ;  /* 0x0000ffff3b207812 */ /* 0x008fc600078ec0ff */
[----:B------:R-:W3:Y:S01]  /*1122c0*/  LDL.LU R59, [R1+0x50f4] ;  /* 0x0050f400013b7983 */ /* 0x000ee20000300800 */
[----:B------:R-:W-:Y:S02]  /*1122d0*/  LOP3.LUT R33, R57, 0xffff, RZ, 0xc0, !PT ;  /* 0x0000ffff39217812 */ /* 0x000fe400078ec0ff */
[----:B------:R-:W-:Y:S02]  /*1122e0*/  LOP3.LUT R2, R58, 0xffff, RZ, 0xc0, !PT ;  /* 0x0000ffff3a027812 */ /* 0x000fe400078ec0ff */
[----:B------:R-:W-:Y:S02]  /*1122f0*/  PRMT R34, R33, 0x3340, R32 ;  /* 0x0000334021227816 */ /* 0x000fe40000000020 */
[----:B0-----:R-:W-:-:S04]  /*112300*/  PRMT R14, R2, 0x3340, R0 ;  /* 0x00003340020e7816 */ /* 0x001fc80000000000 */
[----:B------:R-:W-:Y:S02]  /*112310*/  PRMT R14, R34, 0x5410, R14 ;  /* 0x00005410220e7816 */ /* 0x000fe4000000000e */
[----:B------:R-:W-:Y:S02]  /*112320*/  IADD3 R34, P0, R12, R8, RZ ;  /* 0x000000080c227210 */ /* 0x000fe40007f1e0ff */
[----:B------:R-:W-:Y:S01]  /*112330*/  SHF.R.U32.HI R33, RZ, 0x8, R33 ;  /* 0x00000008ff217819 */ /* 0x000fe20000011621 */
[----:B------:R0:W-:Y:S02]  /*112340*/  STL [R1+0x6d8], R14 ;  /* 0x0006d80e01007387 */ /* 0x0001e40000100800 */
[----:B------:R-:W-:Y:S01]  /*112350*/  IMAD.X R35, R13, 0x1, R10, P0 ;  /* 0x000000010d237824 */ /* 0x000fe200000e060a */
[----:B------:R-:W-:Y:S02]  /*112360*/  LOP3.LUT R33, R33, 0xffff, RZ, 0xc0, !PT ;  /* 0x0000ffff21217812 */ /* 0x000fe400078ec0ff */
[----:B0-----:R-:W-:-:S02]  /*112370*/  SHF.R.U32.HI R14, RZ, 0x8, R32 ;  /* 0x00000008ff0e7819 */ /* 0x001fc40000011620 */
[----:B------:R-:W3:Y:S02]  /*112380*/  LDL.LU R32, [R1+0x1dd8] ;  /* 0x001dd80001207983 */ /* 0x000ee40000300800 */
[----:B------:R-:W-:Y:S02]  /*112390*/  LOP3.LUT R14, R14, 0xffff, RZ, 0xc0, !PT ;  /* 0x0000ffff0e0e7812 */ /* 0x000fe400078ec0ff */
[----:B------:R2:W-:Y:S02]  /*1123a0*/  STL.64 [R1+0xce8], R34 ;  /* 0x000ce82201007387 */ /* 0x0005e40000100a00 */
[----:B------:R-:W-:Y:S02]  /*1123b0*/  PRMT R14, R33, 0x3340, R14 ;  /* 0x00003340210e7816 */ /* 0x000fe4000000000e */
[----:B------:R-:W3:Y:S04]  /*1123c0*/  LDL.LU R57, [R1+0x1d0c] ;  /* 0x001d0c0001397983 */ /* 0x000ee80000300800 */
[----:B------:R-:W3:Y:S04]  /*1123d0*/  LDL.LU R58, [R1+0x53ec] ;  /* 0x0053ec00013a7983 */ /* 0x000ee80000300800 */
[----:B------:R0:W-:Y:S01]  /*1123e0*/  STL [R1+0x528], R14 ;  /* 0x0005280e01007387 */ /* 0x0001e20000100800 */
[----:B------:R-:W-:-:S05]  /*1123f0*/  IADD3 R36, P0, R12, R9, RZ ;  /* 0x000000090c247210 */ /* 0x000fca0007f1e0ff */
[----:B------:R-:W-:Y:S01]  /*112400*/  IMAD.X R37, R13, 0x1, R11, P0 ;  /* 0x000000010d257824 */ /* 0x000fe200000e060b */
[----:B--2---:R-:W-:Y:S02]  /*112410*/  LOP3.LUT R34, R3, 0xffff, RZ, 0xc0, !PT ;  /* 0x0000ffff03227812 */ /* 0x004fe400078ec0ff */
[----:B------:R-:W-:Y:S02]  /*112420*/  LOP3.LUT R3, R49, 0xffff, RZ, 0xc0, !PT ;  /* 0x0000ffff31037812 */ /* 0x000fe400078ec0ff */
[----:B------:R-:W2:Y:S01]  /*112430*/  LDL.LU R49, [R1+0x58a0] ;  /* 0x0058a00001317983 */ /* 0x000ea20000300800 */
[----:B----4-:R-:W-:Y:S02]  /*112440*/  LOP3.LUT R33, R56, 0xffff, RZ, 0xc0, !PT ;  /* 0x0000ffff38217812 */ /* 0x010fe400078ec0ff */
[----:B0-----:R-:W-:Y:S02]  /*112450*/  PRMT R14, R3, 0x3340, R0 ;  /* 0x00003340030e7816 */ /* 0x001fe40000000000 */
[----:B------:R-:W-:-:S04]  /*112460*/  PRMT R35, R34, 0x3340, R33 ;  /* 0x0000334022237816 */ /* 0x000fc80000000021 */
[----:B------:R-:W-:Y:S02]  /*112470*/  PRMT R14, R35, 0x5410, R14 ;  /* 0x00005410230e7816 */ /* 0x000fe4000000000e */
        /* <DEDUP_REMOVED lines=8> */
[----:B------:R-:W-:Y:S02]  /*112500*/  LOP3.LUT R13, R13, 0xffff, RZ, 0xc0, !PT ;  /* 0x0000ffff0d0d7812 */ /* 0x000fe400078ec0ff */
[----:B------:R-:W-:Y:S02]  /*112510*/  LOP3.LUT R14, R14, 0xffff, RZ, 0xc0, !PT ;  /* 0x0000ffff0e0e7812 */ /* 0x000fe400078ec0ff */
[----:B------:R-:W-:-:S02]  /*112520*/  PRMT R2, R13, 0x3340, R0 ;  /* 0x000033400d027816 */ /* 0x000fc40000000000 */
[----:B------:R-:W-:Y:S01]  /*112530*/  PRMT R3, R14, 0x3340, R0 ;  /* 0x000033400e037816 */ /* 0x000fe20000000000 */
[----:B------:R-:W-:Y:S04]  /*112540*/  STL.64 [R1+0xcf8], R36 ;  /* 0x000cf82401007387 */ /* 0x000fe80000100a00 */
[----:B------:R-:W-:Y:S04]  /*112550*/  STL [R1+0x500], R33 ;  /* 0x0005002101007387 */ /* 0x000fe80000100800 */
[----:B------:R0:W-:Y:S04]  /*112560*/  STL [R1+0xfc], R2 ;  /* 0x0000fc0201007387 */ /* 0x0001e80000100800 */
[----:B------:R1:W-:Y:S01]  /*112570*/  STL [R1+0xf8], R3 ;  /* 0x0000f80301007387 */ /* 0x0003e20000100800 */
[----:B0-----:R-:W-:-:S03]  /*112580*/  LOP3.LUT R2, R43, 0xffff, RZ, 0xc0, !PT ;  /* 0x0000ffff2b027812 */ /* 0x001fc600078ec0ff */
[----:B------:R-:W4:Y:S01]  /*112590*/  LDL.LU R43, [R1+0x589c] ;  /* 0x00589c00012b7983 */ /* 0x000f220000300800 */
[----:B---3--:R-:W-:-:S03]  /*1125a0*/  LOP3.LUT R34, R59, 0xffff, RZ, 0xc0, !PT ;  /* 0x0000ffff3b227812 */ /* 0x008fc600078ec0ff */
[----:B-1----:R-:W3:Y:S04]  /*1125b0*/  LDL.LU R3, [R1+0x53f0] ;  /* 0x0053f00001037983 */ /* 0x002ee80000300800 */
[----:B------:R-:W2:Y:S04]  /*1125c0*/  LDL.LU R56, [R1+0x1d28] ;  /* 0x001d280001387983 */ /* 0x000ea80000300800 */
[----:B------:R-:W2:Y:S01]  /*1125d0*/  LDL.LU R59, [R1+0x2048] ;  /* 0x00204800013b7983 */ /* 0x000ea20000300800 */
[----:B------:R-:W-:Y:S02]  /*1125e0*/  LOP3.LUT R35, R32, 0xffff, RZ, 0xc0, !PT ;  /* 0x0000ffff20237812 */ /* 0x000fe400078ec0ff */
[----:B------:R-:W-:-:S02]  /*1125f0*/  PRMT R13, R2, 0x3340, R0 ;  /* 0x00003340020d7816 */ /* 0x000fc40000000000 */
[----:B------:R-:W-:Y:S01]  /*112600*/  PRMT R14, R34, 0x3340, R35 ;  /* 0x00003340220e7816 */ /* 0x000fe20000000023 */
[----:B------:R0:W-:Y:S03]  /*112610*/  STL [R1+0x50c], R2 ;  /* 0x00050c0201007387 */ /* 0x0001e60000100800 */
[----:B------:R-:W-:Y:S02]  /*112620*/  PRMT R13, R14, 0x5410, R13 ;  /* 0x000054100e0d7816 */ /* 0x000fe4000000000d */
[----:B------:R-:W-:Y:S02]  /*112630*/  LOP3.LUT R32, R58, 0xffff, RZ, 0xc0, !PT ;  /* 0x0000ffff3a207812 */ /* 0x000fe400078ec0ff */
[----:B0-----:R-:W-:Y:S01]  /*112640*/  LOP3.LUT R2, R57, 0xffff, RZ, 0xc0, !PT ;  /* 0x0000ffff39027812 */ /* 0x001fe200078ec0ff */
[----:B------:R0:W-:Y:S01]  /*112650*/  STL [R1+0x6d0], R13 ;  /* 0x0006d00d01007387 */ /* 0x0001e20000100800 */
[----:B------:R-:W-:Y:S01]  /*112660*/  VIADD R12, R12, UR6 ;  /* 0x000000060c0c7c36 */ /* 0x000fe20008000000 */
[----:B------:R-:W-:Y:S01]  /*112670*/  SHF.R.U32.HI R34, RZ, 0x8, R34 ;  /* 0x00000008ff227819 */ /* 0x000fe20000011622 */
[----:B------:R-:W-:Y:S01]  /*112680*/  ULDC UR6, c[0x0][0x248] ;  /* 0x0000920000067ab9 */ /* 0x000fe20000000800 */
[----:B0-----:R-:W-:-:S02]  /*112690*/  PRMT R13, R2, 0x3340, R0 ;  /* 0x00003340020d7816 */ /* 0x001fc40000000000 */
[----:B------:R-:W-:Y:S02]  /*1126a0*/  IADD3 R36, P0, R12, R4, RZ ;  /* 0x000000040c247210 */ /* 0x000fe40007f1e0ff */
[----:B------:R-:W-:Y:S02]  /*1126b0*/  LOP3.LUT R34, R34, 0xffff, RZ, 0xc0, !PT ;  /* 0x0000ffff22227812 */ /* 0x000fe400078ec0ff */
[----:B----4-:R-:W-:-:S04]  /*1126c0*/  LOP3.LUT R33, R43, 0xffff, RZ, 0xc0, !PT ;  /* 0x0000ffff2b217812 */ /* 0x010fc800078ec0ff */
[----:B------:R-:W-:-:S04]  /*1126d0*/  PRMT R14, R32, 0x3340, R33 ;  /* 0x00003340200e7816 */ /* 0x000fc80000000021 */
[----:B------:R-:W-:Y:S02]  /*1126e0*/  PRMT R14, R14, 0x5410, R13 ;  /* 0x000054100e0e7816 */ /* 0x000fe4000000000d */
[----:B------:R-:W-:-:S03]  /*1126f0*/  SHF.R.S32.HI R13, RZ, 0x1f, R12 ;  /* 0x0000001fff0d7819 */ /* 0x000fc6000001140c */
        /* <DEDUP_REMOVED lines=8> */
[----:B------:R-:W-:Y:S03]  /*112780*/  STL.64 [R1+0xce0], R36 ;  /* 0x000ce02401007387 */ /* 0x000fe60000100a00 */
[----:B------:R-:W-:Y:S01]  /*112790*/  PRMT R43, R34, 0x3340, R14 ;  /* 0x00003340222b7816 */ /* 0x000fe2000000000e */
[----:B------:R-:W4:Y:S01]  /*1127a0*/  LDL.LU R57, [R1+0x513c] ;  /* 0x00513c0001397983 */ /* 0x000f220000300800 */
[----:B------:R-:W-:-:S02]  /*1127b0*/  PRMT R14, R32, 0x3340, R33 ;  /* 0x00003340200e7816 */ /* 0x000fc40000000021 */
[----:B---3--:R-:W-:Y:S01]  /*1127c0*/  LOP3.LUT R32, R3, 0xffff, RZ, 0xc0, !PT ;  /* 0x0000ffff03207812 */ /* 0x008fe200078ec0ff */
[----:B------:R-:W3:Y:S01]  /*1127d0*/  LDL.LU R58, [R1+0x1e18] ;  /* 0x001e1800013a7983 */ /* 0x000ee20000300800 */
[----:B--2---:R-:W-:Y:S02]  /*1127e0*/  LOP3.LUT R3, R56, 0xffff, RZ, 0xc0, !PT ;  /* 0x0000ffff38037812 */ /* 0x004fe400078ec0ff */
[----:B------:R-:W-:Y:S01]  /*1127f0*/  LOP3.LUT R33, R59, 0xffff, RZ, 0xc0, !PT ;  /* 0x0000ffff3b217812 */ /* 0x000fe200078ec0ff */
[----:B------:R-:W-:Y:S03]  /*112800*/  STL [R1+0x5730], R43 ;  /* 0x0057302b01007387 */ /* 0x000fe60000100800 */
[----:B------:R-:W-:Y:S01]  /*112810*/  PRMT R34, R32, 0x3340, R33 ;  /* 0x0000334020227816 */ /* 0x000fe20000000021 */
[----:B------:R0:W-:Y:S01]  /*112820*/  STL [R1+0x4fc], R14 ;  /* 0x0004fc0e01007387 */ /* 0x0001e20000100800 */
[----:B------:R-:W-:-:S03]  /*112830*/  SHF.R.U32.HI R32, RZ, 0x8, R32 ;  /* 0x00000008ff207819 */ /* 0x000fc60000011620 */
[----:B------:R-:W2:Y:S01]  /*112840*/  LDL.LU R59, [R1+0x5150] ;  /* 0x00515000013b7983 */ /* 0x000ea20000300800 */
[----:B0-----:R-:W-:-:S04]  /*112850*/  PRMT R14, R3, 0x3340, R0 ;  /* 0x00003340030e7816 */ /* 0x001fc80000000000 */
[----:B------:R-:W-:Y:S02]  /*112860*/  PRMT R14, R34, 0x5410, R14 ;  /* 0x00005410220e7816 */ /* 0x000fe4000000000e */
[----:B------:R-:W-:-:S03]  /*112870*/  IADD3 R34, P0, R12, R6, RZ ;  /* 0x000000060c227210 */ /* 0x000fc60007f1e0ff */
[----:B------:R0:W-:Y:S01]  /*112880*/  STL [R1+0x6c8], R14 ;  /* 0x0006c80e01007387 */ /* 0x0001e20000100800 */
[----:B------:R-:W-:Y:S01]  /*112890*/  LOP3.LUT R32, R32, 0xffff, RZ, 0xc0, !PT ;  /* 0x0000ffff20207812 */ /* 0x000fe200078ec0ff */
[----:B------:R-:W-:Y:S01]  /*1128a0*/  IMAD.X R35, R13, 0x1, R7, P0 ;  /* 0x000000010d237824 */ /* 0x000fe200000e0607 */
[----:B0-----:R-:W-:-:S04]  /*1128b0*/  SHF.R.U32.HI R14, RZ, 0x8, R33 ;  /* 0x00000008ff0e7819 */ /* 0x001fc80000011621 */
[----:B------:R-:W-:-:S04]  /*1128c0*/  LOP3.LUT R14, R14, 0xffff, RZ, 0xc0, !PT ;  /* 0x0000ffff0e0e7812 */ /* 0x000fc800078ec0ff */
[----:B------:R-:W-:Y:S01]  /*1128d0*/  PRMT R14, R32, 0x3340, R14 ;  /* 0x00003340200e7816 */ /* 0x000fe2000000000e */
[----:B------:R-:W-:Y:S01]  /*1128e0*/  STL.64 [R1+0xcf0], R34 ;  /* 0x000cf02201007387 */ /* 0x000fe20000100a00 */
[----:B------:R-:W-:-:S03]  /*1128f0*/  SHF.R.U32.HI R3, RZ, 0x8, R3 ;  /* 0x00000008ff037819 */ /* 0x000fc60000011603 */
[----:B------:R0:W-:Y:S01]  /*112900*/  STL [R1+0x4f8], R14 ;  /* 0x0004f80e01007387 */ /* 0x0001e20000100800 */
[----:B------:R-:W-:Y:S02]  /*112910*/  LOP3.LUT R3, R3, 0xffff, RZ, 0xc0, !PT ;  /* 0x0000ffff03037812 */ /* 0x000fe400078ec0ff */
[----:B------:R-:W-:Y:S02]  /*112920*/  IADD3 R32, P0, R12, R8, RZ ;  /* 0x000000080c207210 */ /* 0x000fe40007f1e0ff */
[----:B0-----:R-:W-:-:S03]  /*112930*/  SHF.R.U32.HI R14, RZ, 0x8, R2 ;  /* 0x00000008ff0e7819 */ /* 0x001fc60000011602 */
[----:B------:R-:W-:Y:S01]  /*112940*/  IMAD.X R33, R13, 0x1, R10, P0 ;  /* 0x000000010d217824 */ /* 0x000fe200000e060a */
[----:B------:R-:W-:Y:S02]  /*112950*/  PRMT R3, R3, 0x3340, R0 ;  /* 0x0000334003037816 */ /* 0x000fe40000000000 */
[----:B------:R-:W-:-:S04]  /*112960*/  LOP3.LUT R14, R14, 0xffff, RZ, 0xc0, !PT ;  /* 0x0000ffff0e0e7812 */ /* 0x000fc800078ec0ff */
[----:B------:R-:W-:Y:S01]  /*112970*/  PRMT R2, R14, 0x3340, R0 ;  /* 0x000033400e027816 */ /* 0x000fe20000000000 */
[----:B------:R0:W-:Y:S01]  /*112980*/  STL [R1+0xf4], R3 ;  /* 0x0000f40301007387 */ /* 0x0001e20000100800 */
[----:B------:R-:W-:-:S03]  /*112990*/  LOP3.LUT R34, R44, 0xffff, RZ, 0xc0, !PT ;  /* 0x0000ffff2c227812 */ /* 0x000fc600078ec0ff */
[----:B------:R1:W-:Y:S04]  /*1129a0*/  STL.64 [R1+0xd10], R32 ;  /* 0x000d102001007387 */ /* 0x0003e80000100a00 */
[----:B------:R3:W-:Y:S04]  /*1129b0*/  STL [R1+0xf0], R2 ;  /* 0x0000f00201007387 */ /* 0x0007e80000100800 */
[----:B------:R-:W2:Y:S01]  /*1129c0*/  LDL.LU R44, [R1+0x5898] ;  /* 0x00589800012c7983 */ /* 0x000ea20000300800 */
[----:B------:R-:W-:-:S03]  /*1129d0*/  PRMT R14, R34, 0x3340, R0 ;  /* 0x00003340220e7816 */ /* 0x000fc60000000000 */
[----:B0-----:R-:W2:Y:S04]  /*1129e0*/  LDL.LU R3, [R1+0x1d3c] ;  /* 0x001d3c0001037983 */ /* 0x001ea80000300800 */
[----:B-1----:R-:W2:Y:S04]  /*1129f0*/  LDL.LU R32, [R1+0x53fc] ;  /* 0x0053fc0001207983 */ /* 0x002ea80000300800 */
[----:B------:R-:W2:Y:S01]  /*112a00*/  LDL.LU R33, [R1+0x20a8] ;  /* 0x0020a80001217983 */ /* 0x000ea20000300800 */
[----:B----4-:R-:W-:Y:S02]  /*112a10*/  LOP3.LUT R35, R57, 0xffff, RZ, 0xc0, !PT ;  /* 0x0000ffff39237812 */ /* 0x010fe400078ec0ff */
        /* <DEDUP_REMOVED lines=12> */
[----:B------:R-:W-:Y:S01]  /*112ae0*/  STL.64 [R1+0xd20], R36 ;  /* 0x000d202401007387 */ /* 0x000fe20000100a00 */
[----:B--2---:R-:W-:-:S03]  /*112af0*/  LOP3.LUT R2, R59, 0xffff, RZ, 0xc0, !PT ;  /* 0x0000ffff3b027812 */ /* 0x004fc600078ec0ff */
[----:B------:R-:W-:Y:S04]  /*112b00*/  STL [R1+0x4f4], R14 ;  /* 0x0004f40e01007387 */ /* 0x000fe80000100800 */
[----:B------:R-:W2:Y:S04]  /*112b10*/  LDL.LU R48, [R1+0x5894] ;  /* 0x0058940001307983 */ /* 0x000ea80000300800 */
[----:B------:R0:W-:Y:S02]  /*112b20*/  STL [R1+0x4d8], R13 ;  /* 0x0004d80d01007387 */ /* 0x0001e40000100800 */
[----:B0-----:R-:W-:-:S02]  /*112b30*/  PRMT R13, R13, 0x3340, R0 ;  /* 0x000033400d0d7816 */ /* 0x001fc40000000000 */
[----:B------:R-:W-:-:S04]  /*112b40*/  LOP3.LUT R35, R44, 0xffff, RZ, 0xc0, !PT ;  /* 0x0000ffff2c237812 */ /* 0x000fc800078ec0ff */
[----:B------:R-:W-:-:S04]  /*112b50*/  PRMT R14, R2, 0x3340, R35 ;  /* 0x00003340020e7816 */ /* 0x000fc80000000023 */
[----:B------:R-:W-:Y:S02]  /*112b60*/  PRMT R14, R14, 0x5410, R13 ;  /* 0x000054100e0e7816 */ /* 0x000fe4000000000d */
[----:B------:R-:W-:Y:S02]  /*112b70*/  SHF.R.U32.HI R13, RZ, 0x8, R34 ;  /* 0x00000008ff0d7819 */ /* 0x000fe40000011622 */
[----:B------:R-:W-:Y:S01]  /*112b80*/  SHF.R.U32.HI R34, RZ, 0x8, R2 ;  /* 0x00000008ff227819 */ /* 0x000fe20000011602 */
[----:B------:R0:W-:Y:S04]  /*112b90*/  STL [R1+0x68c], R14 ;  /* 0x00068c0e01007387 */ /* 0x0001e80000100800 */
[----:B------:R-:W3:Y:S04]  /*112ba0*/  LDL.LU R2, [R1+0x540c] ;  /* 0x00540c0001027983 */ /* 0x000ee80000300800 */
[----:B------:R-:W4:Y:S04]  /*112bb0*/  LDL.LU R56, [R1+0x1d58] ;  /* 0x001d580001387983 */ /* 0x000f280000300800 */
[----:B------:R-:W2:Y:S04]  /*112bc0*/  LDL.LU R57, [R1+0x20d8] ;  /* 0x0020d80001397983 */ /* 0x000ea80000300800 */
[----:B------:R-:W2:Y:S04]  /*112bd0*/  LDL.LU R58, [R1+0x5184] ;  /* 0x00518400013a7983 */ /* 0x000ea80000300800 */
[----:B------:R-:W2:Y:S01]  /*112be0*/  LDL.LU R59, [R1+0x1efc] ;  /* 0x001efc00013b7983 */ /* 0x000ea20000300800 */
[----:B0-----:R-:W-:-:S02]  /*112bf0*/  SHF.R.U32.HI R14, RZ, 0x8, R35 ;  /* 0x00000008ff0e7819 */ /* 0x001fc40000011623 */
[----:B------:R-:W-:Y:S02]  /*112c00*/  LOP3.LUT R34, R34, 0xffff, RZ, 0xc0, !PT ;  /* 0x0000ffff22227812 */ /* 0x000fe400078ec0ff */
[----:B------:R-:W-:Y:S02]  /*112c10*/  LOP3.LUT R14, R14, 0xffff, RZ, 0xc0, !PT ;  /* 0x0000ffff0e0e7812 */ /* 0x000fe400078ec0ff */
[----:B------:R-:W-:Y:S02]  /*112c20*/  LOP3.LUT R13, R13, 0xffff, RZ, 0xc0, !PT ;  /* 0x0000ffff0d0d7812 */ /* 0x000fe400078ec0ff */
[----:B------:R-:W-:Y:S02]  /*112c30*/  PRMT R44, R34, 0x3340, R14 ;  /* 0x00003340222c7816 */ /* 0x000fe4000000000e */
[----:B------:R-:W-:Y:S02]  /*112c40*/  PRMT R13, R13, 0x3340, R0 ;  /* 0x000033400d0d7816 */ /* 0x000fe40000000000 */
[----:B------:R-:W-:-:S02]  /*112c50*/  LOP3.LUT R3, R3, 0xffff, RZ, 0xc0, !PT ;  /* 0x0000ffff03037812 */ /* 0x000fc400078ec0ff */
[----:B------:R-:W-:Y:S02]  /*112c60*/  LOP3.LUT R32, R32, 0xffff, RZ, 0xc0, !PT ;  /* 0x0000ffff20207812 */ /* 0x000fe400078ec0ff */
[----:B------:R-:W-:Y:S01]  /*112c70*/  LOP3.LUT R33, R33, 0xffff, RZ, 0xc0, !PT ;  /* 0x0000ffff21217812 */ /* 0x000fe200078ec0ff */
[----:B------:R-:W-:Y:S03]  /*112c80*/  STL [R1+0x5734], R44 ;  /* 0x0057342c01007387 */ /* 0x000fe60000100800 */
[----:B------:R-:W-:Y:S01]  /*112c90*/  PRMT R14, R32, 0x3340, R33 ;  /* 0x00003340200e7816 */ /* 0x000fe20000000021 */
[----:B------:R0:W-:Y:S01]  /*112ca0*/  STL [R1+0xec], R13 ;  /* 0x0000ec0d01007387 */ /* 0x0001e20000100800 */
[----:B------:R-:W-:Y:S01]  /*112cb0*/  VIADD R12, R12, UR6 ;  /* 0x000000060c0c7c36 */ /* 0x000fe20008000000 */
[----:B------:R-:W-:Y:S01]  /*112cc0*/  SHF.R.U32.HI R32, RZ, 0x8, R32 ;  /* 0x00000008ff207819 */ /* 0x000fe20000011620 */
[----:B------:R-:W-:Y:S01]  /*112cd0*/  ULDC UR6, c[0x0][0x248] ;  /* 0x0000920000067ab9 */ /* 0x000fe20000000800 */
[----:B0-----:R-:W-:-:S04]  /*112ce0*/  PRMT R13, R3, 0x3340, R0 ;  /* 0x00003340030d7816 */ /* 0x001fc80000000000 */
        /* <DEDUP_REMOVED lines=15> */
[----:B---3--:R-:W-:-:S02]  /*112de0*/  LOP3.LUT R36, R2, 0xffff, RZ, 0xc0, !PT ;  /* 0x0000ffff02247812 */ /* 0x008fc400078ec0ff */
[----:B----4-:R-:W-:Y:S02]  /*112df0*/  LOP3.LUT R33, R56, 0xffff, RZ, 0xc0, !PT ;  /* 0x0000ffff38217812 */ /* 0x010fe400078ec0ff */
[----:B--2---:R-:W-:Y:S02]  /*112e00*/  LOP3.LUT R37, R57, 0xffff, RZ, 0xc0, !PT ;  /* 0x0000ffff39257812 */ /* 0x004fe400078ec0ff */
[----:B0-----:R-:W-:Y:S02]  /*112e10*/  PRMT R14, R33, 0x3340, R0 ;  /* 0x00003340210e7816 */ /* 0x001fe40000000000 */
[----:B-1----:R-:W-:Y:S02]  /*112e20*/  PRMT R3, R36, 0x3340, R37 ;  /* 0x0000334024037816 */ /* 0x002fe40000000025 */
[----:B------:R-:W-:Y:S02]  /*112e30*/  LOP3.LUT R2, R45, 0xffff, RZ, 0xc0, !PT ;  /* 0x0000ffff2d027812 */ /* 0x000fe400078ec0ff */
[----:B------:R-:W-:Y:S01]  /*112e40*/  PRMT R14, R3, 0x5410, R14 ;  /* 0x00005410030e7816 */ /* 0x000fe2000000000e */
[----:B------:R-:W2:Y:S04]  /*112e50*/  LDL.LU R45, [R1+0x5890] ;  /* 0x00589000012d7983 */ /* 0x000ea80000300800 */
[----:B------:R-:W3:Y:S04]  /*112e60*/  LDL.LU R32, [R1+0x541c] ;  /* 0x00541c0001207983 */ /* 0x000ee80000300800 */
[----:B------:R-:W4:Y:S04]  /*112e70*/  LDL.LU R3, [R1+0x1d68] ;  /* 0x001d680001037983 */ /* 0x000f280000300800 */
[----:B------:R0:W-:Y:S04]  /*112e80*/  STL [R1+0x684], R14 ;  /* 0x0006840e01007387 */ /* 0x0001e80000100800 */
[----:B------:R-:W2:Y:S01]  /*112e90*/  LDL.LU R57, [R1+0x2138] ;  /* 0x0021380001397983 */ /* 0x000ea20000300800 */
[----:B------:R-:W-:-:S03]  /*112ea0*/  LOP3.LUT R34, R58, 0xffff, RZ, 0xc0, !PT ;  /* 0x0000ffff3a227812 */ /* 0x000fc600078ec0ff */
[----:B------:R-:W2:Y:S01]  /*112eb0*/  LDL.LU R58, [R1+0x51a8] ;  /* 0x0051a800013a7983 */ /* 0x000ea20000300800 */
[----:B------:R-:W-:Y:S02]  /*112ec0*/  LOP3.LUT R35, R59, 0xffff, RZ, 0xc0, !PT ;  /* 0x0000ffff3b237812 */ /* 0x000fe400078ec0ff */
[----:B0-----:R-:W-:Y:S02]  /*112ed0*/  PRMT R14, R2, 0x3340, R0 ;  /* 0x00003340020e7816 */ /* 0x001fe40000000000 */
[----:B------:R-:W-:-:S04]  /*112ee0*/  PRMT R38, R34, 0x3340, R35 ;  /* 0x0000334022267816 */ /* 0x000fc80000000023 */
[----:B------:R-:W-:Y:S02]  /*112ef0*/  PRMT R14, R38, 0x5410, R14 ;  /* 0x00005410260e7816 */ /* 0x000fe4000000000e */
[----:B------:R-:W-:-:S03]  /*112f00*/  SHF.R.U32.HI R36, RZ, 0x8, R36 ;  /* 0x00000008ff247819 */ /* 0x000fc60000011624 */
[----:B------:R0:W-:Y:S01]  /*112f10*/  STL [R1+0x680], R14 ;  /* 0x0006800e01007387 */ /* 0x0001e20000100800 */
[----:B------:R-:W-:Y:S02]  /*112f20*/  SHF.R.U32.HI R34, RZ, 0x8, R34 ;  /* 0x00000008ff227819 */ /* 0x000fe40000011622 */
[----:B------:R-:W-:Y:S02]  /*112f30*/  SHF.R.U32.HI R35, RZ, 0x8, R35 ;  /* 0x00000008ff237819 */ /* 0x000fe40000011623 */
[----:B------:R-:W-:Y:S02]  /*112f40*/  IADD3 R38, P0, R12, R6, RZ ;  /* 0x000000060c267210 */ /* 0x000fe40007f1e0ff */
[----:B0-----:R-:W-:Y:S02]  /*112f50*/  SHF.R.U32.HI R14, RZ, 0x8, R37 ;  /* 0x00000008ff0e7819 */ /* 0x001fe40000011625 */
[----:B------:R-:W-:Y:S02]  /*112f60*/  LOP3.LUT R36, R36, 0xffff, RZ, 0xc0, !PT ;  /* 0x0000ffff24247812 */ /* 0x000fe400078ec0ff */
[----:B------:R-:W-:-:S02]  /*112f70*/  LOP3.LUT R14, R14, 0xffff, RZ, 0xc0, !PT ;  /* 0x0000ffff0e0e7812 */ /* 0x000fc400078ec0ff */
[----:B------:R-:W-:Y:S02]  /*112f80*/  LOP3.LUT R34, R34, 0xffff, RZ, 0xc0, !PT ;  /* 0x0000ffff22227812 */ /* 0x000fe400078ec0ff */
[----:B------:R-:W-:Y:S01]  /*112f90*/  LOP3.LUT R35, R35, 0xffff, RZ, 0xc0, !PT ;  /* 0x0000ffff23237812 */ /* 0x000fe200078ec0ff */
[----:B------:R-:W-:Y:S01]  /*112fa0*/  IMAD.X R39, R13, 0x1, R7, P0 ;  /* 0x000000010d277824 */ /* 0x000fe200000e0607 */
[----:B------:R-:W-:Y:S02]  /*112fb0*/  PRMT R36, R36, 0x3340, R14 ;  /* 0x0000334024247816 */ /* 0x000fe4000000000e */
[----:B------:R-:W-:Y:S02]  /*112fc0*/  PRMT R14, R34, 0x3340, R35 ;  /* 0x00003340220e7816 */ /* 0x000fe40000000023 */
[----:B------:R-:W-:Y:S04]  /*112fd0*/  STL.64 [R1+0xd18], R38 ;  /* 0x000d182601007387 */ /* 0x000fe80000100a00 */
[----:B------:R-:W-:Y:S01]  /*112fe0*/  STL [R1+0x4ec], R36 ;  /* 0x0004ec2401007387 */ /* 0x000fe20000100800 */
[----:B------:R-:W-:-:S03]  /*112ff0*/  IADD3 R34, P0, R12, R8, RZ ;  /* 0x000000080c227210 */ /* 0x000fc60007f1e0ff */
[----:B------:R0:W-:Y:S02]  /*113000*/  STL [R1+0x4e8], R14 ;  /* 0x0004e80e01007387 */ /* 0x0001e40000100800 */
        /* <DEDUP_REMOVED lines=12> */
[----:B------:R-:W-:-:S04]  /*1130d0*/  LOP3.LUT R13, R13, 0xffff, RZ, 0xc0, !PT ;  /* 0x0000ffff0d0d7812 */ /* 0x000fc800078ec0ff */
[----:B------:R-:W-:Y:S01]  /*1130e0*/  PRMT R13, R13, 0x3340, R0 ;  /* 0x000033400d0d7816 */ /* 0x000fe20000000000 */
[----:B------:R2:W-:Y:S01]  /*1130f0*/  STL.64 [R1+0xd58], R34 ;  /* 0x000d582201007387 */ /* 0x0005e20000100a00 */
[----:B------:R-:W-:-:S03]  /*113100*/  LOP3.LUT R47, R47, 0xffff, RZ, 0xc0, !PT ;  /* 0x0000ffff2f2f7812 */ /* 0x000fc600078ec0ff */
[----:B------:R0:W-:Y:S01]  /*113110*/  STL [R1+0xe0], R13 ;  /* 0x0000e00d01007387 */ /* 0x0001e20000100800 */
[----:B---3--:R-:W-:Y:S02]  /*113120*/  LOP3.LUT R32, R32, 0xffff, RZ, 0xc0, !PT ;  /* 0x0000ffff20207812 */ /* 0x008fe400078ec0ff */
[----:B----4-:R-:W-:Y:S02]  /*113130*/  LOP3.LUT R3, R3, 0xffff, RZ, 0xc0, !PT ;  /* 0x0000ffff03037812 */ /* 0x010fe400078ec0ff */
[----:B--2---:R-:W-:Y:S02]  /*113140*/  LOP3.LUT R34, R45, 0xffff, RZ, 0xc0, !PT ;  /* 0x0000ffff2d227812 */ /* 0x004fe400078ec0ff */
[----:B0-----:R-:W-:Y:S02]  /*113150*/  PRMT R13, R3, 0x3340, R0 ;  /* 0x00003340030d7816 */ /* 0x001fe40000000000 */
[----:B------:R-:W-:-:S04]  /*113160*/  LOP3.LUT R33, R57, 0xffff, RZ, 0xc0, !PT ;  /* 0x0000ffff39217812 */ /* 0x000fc800078ec0ff */
[----:B------:R-:W-:Y:S02]  /*113170*/  PRMT R14, R32, 0x3340, R33 ;  /* 0x00003340200e7816 */ /* 0x000fe40000000021 */
[----:B------:R-:W-:Y:S02]  /*113180*/  LOP3.LUT R35, R58, 0xffff, RZ, 0xc0, !PT ;  /* 0x0000ffff3a237812 */ /* 0x000fe400078ec0ff */
[----:B------:R-:W-:Y:S02]  /*113190*/  PRMT R36, R14, 0x5410, R13 ;  /* 0x000054100e247816 */ /* 0x000fe4000000000d */
        /* <DEDUP_REMOVED lines=19> */
[----:B------:R-:W-:-:S03]  /*1132d0*/  LOP3.LUT R32, R56, 0xffff, RZ, 0xc0, !PT ;  /* 0x0000ffff38207812 */ /* 0x000fc600078ec0ff */
[----:B------:R-:W4:Y:S01]  /*1132e0*/  LDL.LU R56, [R1+0x53d4] ;  /* 0x0053d40001387983 */ /* 0x000f220000300800 */
[----:B------:R-:W-:-:S03]  /*1132f0*/  LOP3.LUT R33, R59, 0xffff, RZ, 0xc0, !PT ;  /* 0x0000ffff3b217812 */ /* 0x000fc600078ec0ff */
[----:B------:R-:W4:Y:S01]  /*113300*/  LDL.LU R59, [R1+0x1f6c] ;  /* 0x001f6c00013b7983 */ /* 0x000f220000300800 */
[----:B------:R-:W-:Y:S02]  /*113310*/  LOP3.LUT R2, R2, 0xffff, RZ, 0xc0, !PT ;  /* 0x0000ffff02027812 */ /* 0x000fe400078ec0ff */
[----:B------:R-:W-:Y:S02]  /*113320*/  PRMT R14, R32, 0x3340, R33 ;  /* 0x00003340200e7816 */ /* 0x000fe40000000021 */
[----:B0-----:R-:W-:Y:S01]  /*113330*/  PRMT R13, R2, 0x3340, R0 ;  /* 0x00003340020d7816 */ /* 0x001fe20000000000 */
[----:B------:R-:W-:Y:S01]  /*113340*/  VIADD R12, R12, UR6 ;  /* 0x000000060c0c7c36 */ /* 0x000fe20008000000 */
[----:B------:R-:W-:Y:S01]  /*113350*/  SHF.R.U32.HI R32, RZ, 0x8, R32 ;  /* 0x00000008ff207819 */ /* 0x000fe20000011620 */
[----:B------:R-:W-:Y:S01]  /*113360*/  ULDC UR6, c[0x0][0x248] ;  /* 0x0000920000067ab9 */ /* 0x000fe20000000800 */
[----:B------:R-:W-:Y:S02]  /*113370*/  PRMT R13, R14, 0x5410, R13 ;  /* 0x000054100e0d7816 */ /* 0x000fe4000000000d */
[----:B------:R-:W-:-:S02]  /*113380*/  SHF.R.U32.HI R14, RZ, 0x8, R33 ;  /* 0x00000008ff0e7819 */ /* 0x000fc40000011621 */
[----:B------:R-:W-:Y:S01]  /*113390*/  IADD3 R34, P0, R12, R4, RZ ;  /* 0x000000040c227210 */ /* 0x000fe20007f1e0ff */
[----:B------:R0:W-:Y:S01]  /*1133a0*/  STL [R1+0x674], R13 ;  /* 0x0006740d01007387 */ /* 0x0001e20000100800 */
[----:B------:R-:W-:Y:S02]  /*1133b0*/  SHF.R.U32.HI R2, RZ, 0x8, R2 ;  /* 0x00000008ff027819 */ /* 0x000fe40000011602 */
[----:B------:R-:W-:Y:S02]  /*1133c0*/  LOP3.LUT R32, R32, 0xffff, RZ, 0xc0, !PT ;  /* 0x0000ffff20207812 */ /* 0x000fe400078ec0ff */
[----:B------:R-:W-:Y:S02]  /*1133d0*/  LOP3.LUT R14, R14, 0xffff, RZ, 0xc0, !PT ;  /* 0x0000ffff0e0e7812 */ /* 0x000fe400078ec0ff */
[----:B0-----:R-:W-:Y:S02]  /*1133e0*/  SHF.R.S32.HI R13, RZ, 0x1f, R12 ;  /* 0x0000001fff0d7819 */ /* 0x001fe4000001140c */
[----:B------:R-:W-:-:S02]  /*1133f0*/  LOP3.LUT R2, R2, 0xffff, RZ, 0xc0, !PT ;  /* 0x0000ffff02027812 */ /* 0x000fc400078ec0ff */
[----:B------:R-:W-:Y:S01]  /*113400*/  PRMT R32, R32, 0x3340, R14 ;  /* 0x0000334020207816 */ /* 0x000fe2000000000e */
[----:B------:R-:W-:Y:S01]  /*113410*/  IMAD.X R35, R13, 0x1, R5, P0 ;  /* 0x000000010d237824 */ /* 0x000fe200000e0605 */
[----:B------:R-:W-:-:S04]  /*113420*/  PRMT R14, R2, 0x3340, R0 ;  /* 0x00003340020e7816 */ /* 0x000fc80000000000 */
[----:B------:R0:W-:Y:S04]  /*113430*/  STL.64 [R1+0xd38], R34 ;  /* 0x000d382201007387 */ /* 0x0001e80000100a00 */
[----:B------:R-:W-:Y:S04]  /*113440*/  STL [R1+0x4b8], R32 ;  /* 0x0004b82001007387 */ /* 0x000fe80000100800 */
[----:B------:R1:W-:Y:S01]  /*113450*/  STL [R1+0xdc], R14 ;  /* 0x0000dc0e01007387 */ /* 0x0003e20000100800 */
[----:B0-----:R-:W-:Y:S02]  /*113460*/  LOP3.LUT R34, R51, 0xffff, RZ, 0xc0, !PT ;  /* 0x0000ffff33227812 */ /* 0x001fe400078ec0ff */
[----:B------:R-:W-:Y:S01]  /*113470*/  IADD3 R36, P0, R12, R6, RZ ;  /* 0x000000060c247210 */ /* 0x000fe20007f1e0ff */
[----:B------:R-:W4:Y:S01]  /*113480*/  LDL.LU R51, [R1+0x588c] ;  /* 0x00588c0001337983 */ /* 0x000f220000300800 */
[----:B-1----:R-:W-:-:S03]  /*113490*/  PRMT R14, R34, 0x3340, R0 ;  /* 0x00003340220e7816 */ /* 0x002fc60000000000 */
[----:B------:R-:W-:Y:S01]  /*1134a0*/  IMAD.X R37, R13, 0x1, R7, P0 ;  /* 0x000000010d257824 */ /* 0x000fe200000e0607 */
[----:B--2---:R-:W-:Y:S02]  /*1134b0*/  LOP3.LUT R2, R57, 0xffff, RZ, 0xc0, !PT ;  /* 0x0000ffff39027812 */ /* 0x004fe400078ec0ff */
[----:B---3--:R-:W-:-:S04]  /*1134c0*/  LOP3.LUT R32, R58, 0xffff, RZ, 0xc0, !PT ;  /* 0x0000ffff3a207812 */ /* 0x008fc800078ec0ff */
[----:B------:R-:W-:-:S04]  /*1134d0*/  PRMT R33, R2, 0x3340, R32 ;  /* 0x0000334002217816 */ /* 0x000fc80000000020 */
[----:B------:R-:W-:-:S05]  /*1134e0*/  PRMT R14, R33, 0x5410, R14 ;  /* 0x00005410210e7816 */ /* 0x000fca000000000e */
[----:B------:R0:W-:Y:S02]  /*1134f0*/  STL [R1+0x670], R14 ;  /* 0x0006700e01007387 */ /* 0x0001e40000100800 */
[----:B0-----:R-:W-:Y:S02]  /*113500*/  SHF.R.U32.HI R14, RZ, 0x8, R3 ;  /* 0x00000008ff0e7819 */ /* 0x001fe40000011603 */
[----:B------:R-:W2:Y:S04]  /*113510*/  LDL.LU R3, [R1+0x542c] ;  /* 0x00542c0001037983 */ /* 0x000ea80000300800 */
[----:B------:R-:W3:Y:S04]  /*113520*/  LDL.LU R57, [R1+0x1dac] ;  /* 0x001dac0001397983 */ /* 0x000ee80000300800 */
[----:B------:R-:W-:Y:S04]  /*113530*/  STL.64 [R1+0xd50], R36 ;  /* 0x000d502401007387 */ /* 0x000fe80000100a00 */
[----:B------:R-:W2:Y:S01]  /*113540*/  LDL.LU R58, [R1+0x2340] ;  /* 0x00234000013a7983 */ /* 0x000ea20000300800 */
[----:B------:R-:W-:-:S02]  /*113550*/  SHF.R.U32.HI R2, RZ, 0x8, R2 ;  /* 0x00000008ff027819 */ /* 0x000fc40000011602 */
[----:B------:R-:W-:Y:S02]  /*113560*/  SHF.R.U32.HI R32, RZ, 0x8, R32 ;  /* 0x00000008ff207819 */ /* 0x000fe40000011620 */
[----:B------:R-:W-:Y:S02]  /*113570*/  LOP3.LUT R14, R14, 0xffff, RZ, 0xc0, !PT ;  /* 0x0000ffff0e0e7812 */ /* 0x000fe400078ec0ff */
[----:B------:R-:W-:Y:S02]  /*113580*/  LOP3.LUT R2, R2, 0xffff, RZ, 0xc0, !PT ;  /* 0x0000ffff02027812 */ /* 0x000fe400078ec0ff */
[----:B------:R-:W-:Y:S02]  /*113590*/  LOP3.LUT R32, R32, 0xffff, RZ, 0xc0, !PT ;  /* 0x0000ffff20207812 */ /* 0x000fe400078ec0ff */
[----:B------:R-:W-:Y:S02]  /*1135a0*/  PRMT R14, R14, 0x3340, R0 ;  /* 0x000033400e0e7816 */ /* 0x000fe40000000000 */
[----:B------:R-:W-:-:S02]  /*1135b0*/  PRMT R2, R2, 0x3340, R32 ;  /* 0x0000334002027816 */ /* 0x000fc40000000020 */
[----:B------:R-:W-:Y:S02]  /*1135c0*/  LOP3.LUT R32, R50, 0xffff, RZ, 0xc0, !PT ;  /* 0x0000ffff32207812 */ /* 0x000fe400078ec0ff */
[----:B----4-:R-:W-:Y:S01]  /*1135d0*/  LOP3.LUT R33, R56, 0xffff, RZ, 0xc0, !PT ;  /* 0x0000ffff38217812 */ /* 0x010fe200078ec0ff */
[----:B------:R0:W-:Y:S01]  /*1135e0*/  STL [R1+0xd8], R14 ;  /* 0x0000d80e01007387 */ /* 0x0001e20000100800 */
[----:B------:R-:W-:-:S03]  /*1135f0*/  LOP3.LUT R35, R59, 0xffff, RZ, 0xc0, !PT ;  /* 0x0000ffff3b237812 */ /* 0x000fc600078ec0ff */
[----:B------:R1:W-:Y:S04]  /*113600*/  STL [R1+0x4e0], R2 ;  /* 0x0004e00201007387 */ /* 0x0003e80000100800 */
[----:B------:R-:W4:Y:S01]  /*113610*/  LDL.LU R50, [R1+0x5888] ;  /* 0x0058880001327983 */ /* 0x000f220000300800 */
[----:B0-----:R-:W-:Y:S02]  /*113620*/  PRMT R14, R32, 0x3340, R0 ;  /* 0x00003340200e7816 */ /* 0x001fe40000000000 */
[----:B-1----:R-:W-:-:S04]  /*113630*/  PRMT R2, R33, 0x3340, R35 ;  /* 0x0000334021027816 */ /* 0x002fc80000000023 */
[----:B------:R-:W-:Y:S02]  /*113640*/  PRMT R14, R2, 0x5410, R14 ;  /* 0x00005410020e7816 */ /* 0x000fe4000000000e */
[----:B------:R-:W4:Y:S04]  /*113650*/  LDL.LU R2, [R1+0x1db8] ;  /* 0x001db80001027983 */ /* 0x000f280000300800 */
[----:B------:R-:W4:Y:S04]  /*113660*/  LDL.LU R56, [R1+0x5430] ;  /* 0x0054300001387983 */ /* 0x000f280000300800 */
[----:B------:R0:W-:Y:S04]  /*113670*/  STL [R1+0x64c], R14 ;  /* 0x00064c0e01007387 */ /* 0x0001e80000100800 */
[----:B------:R-:W4:Y:S01]  /*113680*/  LDL.LU R59, [R1+0x2344] ;  /* 0x00234400013b7983 */ /* 0x000f220000300800 */
[----:B------:R-:W-:-:S05]  /*113690*/  IADD3 R36, P0, R12, R8, RZ ;  /* 0x000000080c247210 */ /* 0x000fca0007f1e0ff */
[----:B------:R-:W-:-:S05]  /*1136a0*/  IMAD.X R37, R13, 0x1, R10, P0 ;  /* 0x000000010d257824 */ /* 0x000fca00000e060a */
[----:B------:R1:W-:Y:S01]  /*1136b0*/  STL.64 [R1+0xd68], R36 ;  /* 0x000d682401007387 */ /* 0x0003e20000100a00 */
[----:B------:R-:W-:Y:S02]  /*1136c0*/  SHF.R.U32.HI R33, RZ, 0x8, R33 ;  /* 0x00000008ff217819 */ /* 0x000fe40000011621 */
[----:B0-----:R-:W-:Y:S02]  /*1136d0*/  SHF.R.U32.HI R14, RZ, 0x8, R35 ;  /* 0x00000008ff0e7819 */ /* 0x001fe40000011623 */
[----:B-1----:R-:W-:Y:S02]  /*1136e0*/  IADD3 R36, P0, R12, R9, RZ ;  /* 0x000000090c247210 */ /* 0x002fe40007f1e0ff */
[----:B------:R-:W-:-:S03]  /*1136f0*/  LOP3.LUT R33, R33, 0xffff, RZ, 0xc0, !PT ;  /* 0x0000ffff21217812 */ /* 0x000fc600078ec0ff */
[----:B------:R-:W-:Y:S01]  /*113700*/  IMAD.X R37, R13, 0x1, R11, P0 ;  /* 0x000000010d257824 */ /* 0x000fe200000e060b */
[----:B------:R-:W-:Y:S02]  /*113710*/  SHF.R.U32.HI R13, RZ, 0x8, R32 ;  /* 0x00000008ff0d7819 */ /* 0x000fe40000011620 */
[----:B------:R-:W-:Y:S02]  /*113720*/  LOP3.LUT R14, R14, 0xffff, RZ, 0xc0, !PT ;  /* 0x0000ffff0e0e7812 */ /* 0x000fe400078ec0ff */
[----:B------:R-:W-:Y:S02]  /*113730*/  LOP3.LUT R13, R13, 0xffff, RZ, 0xc0, !PT ;  /* 0x0000ffff0d0d7812 */ /* 0x000fe400078ec0ff */
[----:B------:R-:W-:Y:S02]  /*113740*/  PRMT R14, R33, 0x3340, R14 ;  /* 0x00003340210e7816 */ /* 0x000fe4000000000e */
[----:B------:R-:W-:-:S03]  /*113750*/  PRMT R13, R13, 0x3340, R0 ;  /* 0x000033400d0d7816 */ /* 0x000fc60000000000 */
[----:B------:R-:W-:Y:S04]  /*113760*/  STL [R1+0x4b4], R14 ;  /* 0x0004b40e01007387 */ /* 0x000fe80000100800 */
[----:B------:R-:W-:Y:S04]  /*113770*/  STL.64 [R1+0xd80], R36 ;  /* 0x000d802401007387 */ /* 0x000fe80000100a00 */
[----:B------:R0:W-:Y:S01]  /*113780*/  STL [R1+0xd4], R13 ;  /* 0x0000d40d01007387 */ /* 0x0001e20000100800 */
[----:B---3--:R-:W-:-:S03]  /*113790*/  LOP3.LUT R33, R57, 0xffff, RZ, 0xc0, !PT ;  /* 0x0000ffff39217812 */ /* 0x008fc600078ec0ff */
        /* <DEDUP_REMOVED lines=14> */
[----:B------:R-:W-:-:S03]  /*113880*/  LOP3.LUT R14, R14, 0xffff, RZ, 0xc0, !PT ;  /* 0x0000ffff0e0e7812 */ /* 0x000fc600078ec0ff */
[----:B------:R0:W-:Y:S01]  /*113890*/  STL [R1+0xd0], R32 ;  /* 0x0000d02001007387 */ /* 0x0001e20000100800 */
[----:B------:R-:W-:Y:S02]  /*1138a0*/  PRMT R13, R3, 0x3340, R14 ;  /* 0x00003340030d7816 */ /* 0x000fe4000000000e */
[----:B----4-:R-:W-:-:S03]  /*1138b0*/  LOP3.LUT R2, R2, 0xffff, RZ, 0xc0, !PT ;  /* 0x0000ffff02027812 */ /* 0x010fc600078ec0ff */
[----:B------:R1:W-:Y:S01]  /*1138c0*/  STL [R1+0x4bc], R13 ;  /* 0x0004bc0d01007387 */ /* 0x0003e20000100800 */
[----:B------:R-:W-:Y:S02]  /*1138d0*/  LOP3.LUT R3, R56, 0xffff, RZ, 0xc0, !PT ;  /* 0x0000ffff38037812 */ /* 0x000fe400078ec0ff */
[----:B0-----:R-:W-:Y:S02]  /*1138e0*/  LOP3.LUT R32, R59, 0xffff, RZ, 0xc0, !PT ;  /* 0x0000ffff3b207812 */ /* 0x001fe400078ec0ff */
[----:B-1----:R-:W-:Y:S02]  /*1138f0*/  PRMT R13, R2, 0x3340, R0 ;  /* 0x00003340020d7816 */ /* 0x002fe40000000000 */
        /* <DEDUP_REMOVED lines=23> */
[----:B---3--:R-:W-:-:S02]  /*113a70*/  LOP3.LUT R32, R57, 0xffff, RZ, 0xc0, !PT ;  /* 0x0000ffff39207812 */ /* 0x008fc400078ec0ff */
[----:B--2---:R-:W-:-:S04]  /*113a80*/  LOP3.LUT R3, R58, 0xffff, RZ, 0xc0, !PT ;  /* 0x0000ffff3a037812 */ /* 0x004fc800078ec0ff */
        /* <DEDUP_REMOVED lines=26> */
[----:B0-----:R-:W3:Y:S04]  /*113c30*/  LDL.LU R2, [R1+0x5444] ;  /* 0x0054440001027983 */ /* 0x001ee80000300800 */
[----:B------:R-:W3:Y:S04]  /*113c40*/  LDL.LU R56, [R1+0x1dec] ;  /* 0x001dec0001387983 */ /* 0x000ee80000300800 */
[----:B------:R-:W3:Y:S01]  /*113c50*/  LDL.LU R57, [R1+0x234c] ;  /* 0x00234c0001397983 */ /* 0x000ee20000300800 */
[----:B----4-:R-:W-:-:S03]  /*113c60*/  LOP3.LUT R35, R59, 0xffff, RZ, 0xc0, !PT ;  /* 0x0000ffff3b237812 */ /* 0x010fc600078ec0ff */
[----:B------:R-:W4:Y:S04]  /*113c70*/  LDL.LU R59, [R1+0x53f4] ;  /* 0x0053f400013b7983 */ /* 0x000f280000300800 */
[----:B------:R-:W4:Y:S01]  /*113c80*/  LDL.LU R58, [R1+0x2008] ;  /* 0x00200800013a7983 */ /* 0x000f220000300800 */
[----:B------:R-:W-:Y:S02]  /*113c90*/  LOP3.LUT R49, R49, 0xffff, RZ, 0xc0, !PT ;  /* 0x0000ffff31317812 */ /* 0x000fe400078ec0ff */
        /* <DEDUP_REMOVED lines=18> */
[----:B------:R-:W-:-:S04]  /*113dc0*/  PRMT R14, R33, 0x3340, R32 ;  /* 0x00003340210e7816 */ /* 0x000fc80000000020 */
[----:B------:R-:W-:Y:S02]  /*113dd0*/  PRMT R34, R14, 0x5410, R13 ;  /* 0x000054100e227816 */ /* 0x000fe4000000000d */
[----:B------:R-:W-:Y:S02]  /*113de0*/  SHF.R.U32.HI R14, RZ, 0x8, R33 ;  /* 0x00000008ff0e7819 */ /* 0x000fe40000011621 */
[----:B------:R-:W-:Y:S02]  /*113df0*/  SHF.R.U32.HI R13, RZ, 0x8, R32 ;  /* 0x00000008ff0d7819 */ /* 0x000fe40000011620 */
[----:B------:R-:W-:Y:S02]  /*113e00*/  LOP3.LUT R14, R14, 0xffff, RZ, 0xc0, !PT ;  /* 0x0000ffff0e0e7812 */ /* 0x000fe400078ec0ff */
[----:B------:R-:W-:Y:S01]  /*113e10*/  LOP3.LUT R13, R13, 0xffff, RZ, 0xc0, !PT ;  /* 0x0000ffff0d0d7812 */ /* 0x000fe200078ec0ff */
[----:B------:R0:W-:Y:S01]  /*113e20*/  STL [R1+0x638], R34 ;  /* 0x0006382201007387 */ /* 0x0001e20000100800 */
[----:B------:R-:W-:-:S02]  /*113e30*/  SHF.R.U32.HI R3, RZ, 0x8, R3 ;  /* 0x00000008ff037819 */ /* 0x000fc40000011603 */
[----:B------:R-:W-:Y:S02]  /*113e40*/  PRMT R13, R14, 0x3340, R13 ;  /* 0x000033400e0d7816 */ /* 0x000fe4000000000d */
[----:B------:R-:W-:-:S03]  /*113e50*/  LOP3.LUT R3, R3, 0xffff, RZ, 0xc0, !PT ;  /* 0x0000ffff03037812 */ /* 0x000fc600078ec0ff */
[----:B------:R1:W-:Y:S01]  /*113e60*/  STL [R1+0x498], R13 ;  /* 0x0004980d01007387 */ /* 0x0003e20000100800 */
[----:B------:R-:W-:-:S05]  /*113e70*/  PRMT R3, R3, 0x3340, R0 ;  /* 0x0000334003037816 */ /* 0x000fca0000000000 */
[----:B------:R2:W-:Y:S01]  /*113e80*/  STL [R1+0xc0], R3 ;  /* 0x0000c00301007387 */ /* 0x0005e20000100800 */
[----:B0-----:R-:W-:Y:S02]  /*113e90*/  LOP3.LUT R34, R2, 0xffff, RZ, 0xc0, !PT ;  /* 0x0000ffff02227812 */ /* 0x001fe400078ec0ff */
[----:B------:R-:W-:Y:S02]  /*113ea0*/  LOP3.LUT R2, R56, 0xffff, RZ, 0xc0, !PT ;  /* 0x0000ffff38027812 */ /* 0x000fe400078ec0ff */
[----:B------:R-:W-:Y:S02]  /*113eb0*/  LOP3.LUT R35, R57, 0xffff, RZ, 0xc0, !PT ;  /* 0x0000ffff39237812 */ /* 0x000fe400078ec0ff */
[----:B-1----:R-:W-:Y:S02]  /*113ec0*/  PRMT R13, R2, 0x3340, R0 ;  /* 0x00003340020d7816 */ /* 0x002fe40000000000 */
[----:B------:R-:W-:-:S04]  /*113ed0*/  PRMT R14, R34, 0x3340, R35 ;  /* 0x00003340220e7816 */ /* 0x000fc80000000023 */
[----:B------:R-:W-:Y:S02]  /*113ee0*/  PRMT R13, R14, 0x5410, R13 ;  /* 0x000054100e0d7816 */ /* 0x000fe4000000000d */
[----:B--2---:R-:W-:Y:S02]  /*113ef0*/  LOP3.LUT R3, R50, 0xffff, RZ, 0xc0, !PT ;  /* 0x0000ffff32037812 */ /* 0x004fe400078ec0ff */
        /* <DEDUP_REMOVED lines=12> */
[----:B------:R-:W-:Y:S02]  /*113fc0*/  SHF.R.S32.HI R13, RZ, 0x1f, R12 ;  /* 0x0000001fff0d7819 */ /* 0x000fe4000001140c */
[----:B------:R-:W-:Y:S01]  /*113fd0*/  SHF.R.U32.HI R32, RZ, 0x8, R32 ;  /* 0x00000008ff207819 */ /* 0x000fe20000011620 */
[----:B------:R0:W-:Y:S02]  /*113fe0*/  STL [R1+0x630], R14 ;  /* 0x0006300e01007387 */ /* 0x0001e40000100800 */
[----:B------:R-:W-:-:S05]  /*113ff0*/  IMAD.X R37, R13, 0x1, R5, P0 ;  /* 0x000000010d257824 */ /* 0x000fca00000e0605 */
[----:B------:R1:W-:Y:S01]  /*114000*/  STL.64 [R1+0xdd0], R36 ;  /* 0x000dd02401007387 */ /* 0x0003e20000100a00 */
[----:B0-----:R-:W-:Y:S02]  /*114010*/  SHF.R.U32.HI R14, RZ, 0x8, R35 ;  /* 0x00000008ff0e7819 */ /* 0x001fe40000011623 */
[----:B------:R-:W-:Y:S02]  /*114020*/  LOP3.LUT R35, R34, 0xffff, RZ, 0xc0, !PT ;  /* 0x0000ffff22237812 */ /* 0x000fe400078ec0ff */
[----:B------:R-:W-:Y:S02]  /*114030*/  LOP3.LUT R34, R32, 0xffff, RZ, 0xc0, !PT ;  /* 0x0000ffff20227812 */ /* 0x000fe400078ec0ff */
[----:B------:R-:W4:Y:S04]  /*114040*/  LDL.LU R32, [R1+0x5454] ;  /* 0x0054540001207983 */ /* 0x000f280000300800 */
[----:B------:R-:W4:Y:S04]  /*114050*/  LDL.LU R57, [R1+0x1e3c] ;  /* 0x001e3c0001397983 */ /* 0x000f280000300800 */
[----:B------:R-:W4:Y:S01]  /*114060*/  LDL.LU R58, [R1+0x2350] ;  /* 0x00235000013a7983 */ /* 0x000f220000300800 */
[----:B------:R-:W-:-:S02]  /*114070*/  SHF.R.U32.HI R33, RZ, 0x8, R33 ;  /* 0x00000008ff217819 */ /* 0x000fc40000011621 */
[----:B------:R-:W-:Y:S02]  /*114080*/  LOP3.LUT R14, R14, 0xffff, RZ, 0xc0, !PT ;  /* 0x0000ffff0e0e7812 */ /* 0x000fe400078ec0ff */
[----:B------:R-:W-:Y:S02]  /*114090*/  LOP3.LUT R33, R33, 0xffff, RZ, 0xc0, !PT ;  /* 0x0000ffff21217812 */ /* 0x000fe400078ec0ff */
[----:B-1----:R-:W-:Y:S02]  /*1140a0*/  PRMT R36, R35, 0x3340, R14 ;  /* 0x0000334023247816 */ /* 0x002fe4000000000e */
[----:B------:R-:W-:-:S03]  /*1140b0*/  PRMT R14, R33, 0x3340, R34 ;  /* 0x00003340210e7816 */ /* 0x000fc60000000022 */
[----:B------:R-:W-:Y:S01]  /*1140c0*/  STL [R1+0x494], R36 ;  /* 0x0004942401007387 */ /* 0x000fe20000100800 */
[----:B------:R-:W-:-:S03]  /*1140d0*/  IADD3 R34, P0, R12, R6, RZ ;  /* 0x000000060c227210 */ /* 0x000fc60007f1e0ff */
[----:B------:R0:W-:Y:S01]  /*1140e0*/  STL [R1+0x490], R14 ;  /* 0x0004900e01007387 */ /* 0x0001e20000100800 */
[----:B------:R-:W-:Y:S01]  /*1140f0*/  SHF.R.U32.HI R2, RZ, 0x8, R2 ;  /* 0x00000008ff027819 */ /* 0x000fe20000011602 */
[----:B------:R-:W-:-:S03]  /*114100*/  IMAD.X R35, R13, 0x1, R7, P0 ;  /* 0x000000010d237824 */ /* 0x000fc600000e0607 */
        /* <DEDUP_REMOVED lines=9> */
[----:B0-----:R-:W-:Y:S02]  /*1141a0*/  PRMT R14, R51, 0x3340, R0 ;  /* 0x00003340330e7816 */ /* 0x001fe40000000000 */
[----:B------:R-:W-:-:S05]  /*1141b0*/  IADD3 R36, P0, R12, R8, RZ ;  /* 0x000000080c247210 */ /* 0x000fca0007f1e0ff */
[----:B------:R-:W-:Y:S01]  /*1141c0*/  IMAD.X R37, R13, 0x1, R10, P0 ;  /* 0x000000010d257824 */ /* 0x000fe200000e060a */
[----:B--2---:R-:W-:Y:S02]  /*1141d0*/  LOP3.LUT R34, R50, 0xffff, RZ, 0xc0, !PT ;  /* 0x0000ffff32227812 */ /* 0x004fe400078ec0ff */
[----:B---3--:R-:W-:-:S04]  /*1141e0*/  LOP3.LUT R2, R59, 0xffff, RZ, 0xc0, !PT ;  /* 0x0000ffff3b027812 */ /* 0x008fc800078ec0ff */
[----:B-1----:R-:W-:-:S04]  /*1141f0*/  PRMT R3, R2, 0x3340, R34 ;  /* 0x0000334002037816 */ /* 0x002fc80000000022 */
[----:B------:R-:W-:Y:S02]  /*114200*/  PRMT R3, R3, 0x5410, R14 ;  /* 0x0000541003037816 */ /* 0x000fe4000000000e */
[----:B------:R-:W-:-:S03]  /*114210*/  SHF.R.U32.HI R33, RZ, 0x8, R2 ;  /* 0x00000008ff217819 */ /* 0x000fc60000011602 */
[----:B------:R0:W-:Y:S04]  /*114220*/  STL [R1+0x62c], R3 ;  /* 0x00062c0301007387 */ /* 0x0001e80000100800 */
[----:B0-----:R-:W2:Y:S04]  /*114230*/  LDL.LU R3, [R1+0x2b8] ;  /* 0x0002b80001037983 */ /* 0x001ea80000300800 */
[----:B------:R-:W2:Y:S04]  /*114240*/  LDL.LU R2, [R1+0x884] ;  /* 0x0008840001027983 */ /* 0x000ea80000300800 */
[----:B------:R0:W-:Y:S04]  /*114250*/  STL.64 [R1+0xe00], R36 ;  /* 0x000e002401007387 */ /* 0x0001e80000100a00 */
[----:B------:R-:W3:Y:S04]  /*114260*/  LDL.LU R56, [R1+0x2b4] ;  /* 0x0002b40001387983 */ /* 0x000ee80000300800 */
[----:B------:R-:W3:Y:S01]  /*114270*/  LDL.LU R59, [R1+0x624] ;  /* 0x00062400013b7983 */ /* 0x000ee20000300800 */
[----:B------:R-:W-:-:S02]  /*114280*/  SHF.R.U32.HI R14, RZ, 0x8, R34 ;  /* 0x00000008ff0e7819 */ /* 0x000fc40000011622 */
[----:B------:R-:W-:Y:S02]  /*114290*/  LOP3.LUT R33, R33, 0xffff, RZ, 0xc0, !PT ;  /* 0x0000ffff21217812 */ /* 0x000fe400078ec0ff */
[----:B------:R-:W-:Y:S02]  /*1142a0*/  LOP3.LUT R14, R14, 0xffff, RZ, 0xc0, !PT ;  /* 0x0000ffff0e0e7812 */ /* 0x000fe400078ec0ff */
[----:B----4-:R-:W-:Y:S02]  /*1142b0*/  LOP3.LUT R34, R32, 0xffff, RZ, 0xc0, !PT ;  /* 0x0000ffff20227812 */ /* 0x010fe400078ec0ff */
[----:B------:R-:W-:Y:S02]  /*1142c0*/  PRMT R50, R33, 0x3340, R14 ;  /* 0x0000334021327816 */ /* 0x000fe4000000000e */
[----:B------:R-:W-:Y:S02]  /*1142d0*/  LOP3.LUT R32, R57, 0xffff, RZ, 0xc0, !PT ;  /* 0x0000ffff39207812 */ /* 0x000fe400078ec0ff */
[----:B------:R-:W-:-:S02]  /*1142e0*/  LOP3.LUT R33, R58, 0xffff, RZ, 0xc0, !PT ;  /* 0x0000ffff3a217812 */ /* 0x000fc400078ec0ff */
[----:B------:R-:W-:Y:S02]  /*1142f0*/  PRMT R14, R32, 0x3340, R0 ;  /* 0x00003340200e7816 */ /* 0x000fe40000000000 */
[----:B------:R-:W-:Y:S01]  /*114300*/  PRMT R35, R34, 0x3340, R33 ;  /* 0x0000334022237816 */ /* 0x000fe20000000021 */
[----:B------:R-:W-:Y:S03]  /*114310*/  STL [R1+0x5740], R50 ;  /* 0x0057403201007387 */ /* 0x000fe60000100800 */
[----:B------:R-:W-:Y:S01]  /*114320*/  PRMT R14, R35, 0x5410, R14 ;  /* 0x00005410230e7816 */ /* 0x000fe2000000000e */
[----:B------:R-:W4:Y:S04]  /*114330*/  LDL.LU R40, [R1+0x2b0] ;  /* 0x0002b00001287983 */ /* 0x000f280000300800 */
[----:B------:R-:W4:Y:S04]  /*114340*/  LDL.LU R39, [R1+0x468] ;  /* 0x0004680001277983 */ /* 0x000f280000300800 */
[----:B------:R1:W-:Y:S04]  /*114350*/  STL [R1+0x628], R14 ;  /* 0x0006280e01007387 */ /* 0x0003e80000100800 */
[----:B------:R-:W4:Y:S04]  /*114360*/  LDL.LU R38, [R1+0x5418] ;  /* 0x0054180001267983 */ /* 0x000f280000300800 */
[----:B------:R-:W4:Y:S04]  /*114370*/  LDL.LU R57, [R1+0x1d48] ;  /* 0x001d480001397983 */ /* 0x000f280000300800 */
[----:B------:R-:W4:Y:S01]  /*114380*/  LDL.LU R58, [R1+0x20bc] ;  /* 0x0020bc00013a7983 */ /* 0x000f220000300800 */
[----:B0-----:R-:W-:-:S02]  /*114390*/  IADD3 R36, P0, R12, R9, RZ ;  /* 0x000000090c247210 */ /* 0x001fc40007f1e0ff */
[----:B-1----:R-:W-:-:S03]  /*1143a0*/  SHF.R.U32.HI R14, RZ, 0x8, R34 ;  /* 0x00000008ff0e7819 */ /* 0x002fc60000011622 */
[----:B------:R-:W-:Y:S01]  /*1143b0*/  IMAD.X R37, R13, 0x1, R11, P0 ;  /* 0x000000010d257824 */ /* 0x000fe200000e060b */
[----:B------:R-:W-:Y:S02]  /*1143c0*/  SHF.R.U32.HI R13, RZ, 0x8, R33 ;  /* 0x00000008ff0d7819 */ /* 0x000fe40000011621 */
[----:B------:R-:W-:Y:S02]  /*1143d0*/  SHF.R.U32.HI R32, RZ, 0x8, R32 ;  /* 0x00000008ff207819 */ /* 0x000fe40000011620 */
[----:B------:R-:W-:Y:S02]  /*1143e0*/  LOP3.LUT R14, R14, 0xffff, RZ, 0xc0, !PT ;  /* 0x0000ffff0e0e7812 */ /* 0x000fe400078ec0ff */
[----:B------:R-:W-:Y:S02]  /*1143f0*/  LOP3.LUT R13, R13, 0xffff, RZ, 0xc0, !PT ;  /* 0x0000ffff0d0d7812 */ /* 0x000fe400078ec0ff */
[----:B------:R-:W-:Y:S02]  /*114400*/  LOP3.LUT R32, R32, 0xffff, RZ, 0xc0, !PT ;  /* 0x0000ffff20207812 */ /* 0x000fe400078ec0ff */
[----:B------:R-:W-:Y:S01]  /*114410*/  PRMT R14, R14, 0x3340, R13 ;  /* 0x000033400e0e7816 */ /* 0x000fe2000000000d */
[----:B------:R-:W-:Y:S01]  /*114420*/  VIADD R12, R12, UR6 ;  /* 0x000000060c0c7c36 */ /* 0x000fe20008000000 */
[----:B------:R-:W-:Y:S01]  /*114430*/  PRMT R13, R32, 0x3340, R0 ;  /* 0x00003340200d7816 */ /* 0x000fe20000000000 */
[----:B------:R-:W-:Y:S01]  /*114440*/  STL.64 [R1+0xe10], R36 ;  /* 0x000e102401007387 */ /* 0x000fe20000100a00 */
[----:B------:R-:W-:-:S03]  /*114450*/  ULDC UR6, c[0x0][0x248] ;  /* 0x0000920000067ab9 */ /* 0x000fc60000000800 */
[----:B------:R-:W-:Y:S04]  /*114460*/  STL [R1+0x46c], R14 ;  /* 0x00046c0e01007387 */ /* 0x000fe80000100800 */
[----:B------:R0:W-:Y:S02]  /*114470*/  STL [R1+0xb4], R13 ;  /* 0x0000b40d01007387 */ /* 0x0001e40000100800 */
[----:B0-----:R-:W-:Y:S02]  /*114480*/  SHF.R.S32.HI R13, RZ, 0x1f, R12 ;  /* 0x0000001fff0d7819 */ /* 0x001fe4000001140c */
[----:B--2---:R-:W-:Y:S02]  /*114490*/  PRMT R14, R2, 0x5410, R3 ;  /* 0x00005410020e7816 */ /* 0x004fe40000000003 */
[----:B------:R-:W-:-:S05]  /*1144a0*/  IADD3 R2, P0, R12, R4, RZ ;  /* 0x000000040c027210 */ /* 0x000fca0007f1e0ff */
[----:B------:R-:W-:Y:S01]  /*1144b0*/  IMAD.X R3, R13, 0x1, R5, P0 ;  /* 0x000000010d037824 */ /* 0x000fe200000e0605 */
[----:B------:R-:W-:Y:S04]  /*1144c0*/  STL [R1+0x1d68], R14 ;  /* 0x001d680e01007387 */ /* 0x000fe80000100800 */
[----:B------:R3:W-:Y:S04]  /*1144d0*/  STL.64 [R1+0xdf8], R2 ;  /* 0x000df80201007387 */ /* 0x0007e80000100a00 */
[----:B------:R-:W2:Y:S04]  /*1144e0*/  LDL.LU R37, [R1+0x2ac] ;  /* 0x0002ac0001257983 */ /* 0x000ea80000300800 */
[----:B------:R-:W2:Y:S01]  /*1144f0*/  LDL.LU R61, [R1+0x880] ;  /* 0x00088000013d7983 */ /* 0x000ea20000300800 */
[----:B---3--:R-:W-:-:S05]  /*114500*/  PRMT R2, R59, 0x5410, R56 ;  /* 0x000054103b027816 */ /* 0x008fca0000000038 */
[----:B------:R0:W-:Y:S04]  /*114510*/  STL [R1+0x1d6c], R2 ;  /* 0x001d6c0201007387 */ /* 0x0001e80000100800 */
[----:B------:R-:W3:Y:S04]  /*114520*/  LDL.LU R36, [R1+0x2a8] ;  /* 0x0002a80001247983 */ /* 0x000ee80000300800 */
[----:B------:R-:W3:Y:S04]  /*114530*/  LDL.LU R35, [R1+0x7a0] ;  /* 0x0007a00001237983 */ /* 0x000ee80000300800 */
[----:B------:R-:W3:Y:S04]  /*114540*/  LDL.LU R34, [R1+0x2a4] ;  /* 0x0002a40001227983 */ /* 0x000ee80000300800 */
[----:B------:R-:W3:Y:S04]  /*114550*/  LDL.LU R59, [R1+0x620] ;  /* 0x00062000013b7983 */ /* 0x000ee80000300800 */
[----:B------:R-:W3:Y:S04]  /*114560*/  LDL.LU R33, [R1+0xac] ;  /* 0x0000ac0001217983 */ /* 0x000ee80000300800 */
[----:B------:R-:W3:Y:S04]  /*114570*/  LDL.LU R32, [R1+0x464] ;  /* 0x0004640001207983 */ /* 0x000ee80000300800 */
[----:B0-----:R-:W3:Y:S04]  /*114580*/  LDL.LU R2, [R1+0x1f08] ;  /* 0x001f080001027983 */ /* 0x001ee80000300800 */
[----:B------:R-:W3:Y:S04]  /*114590*/  LDL.LU R3, [R1+0x5464] ;  /* 0x0054640001037983 */ /* 0x000ee80000300800 */
[----:B------:R-:W3:Y:S01]  /*1145a0*/  LDL.LU R56, [R1+0x4cd8] ;  /* 0x004cd80001387983 */ /* 0x000ee20000300800 */
[----:B----4-:R-:W-:-:S02]  /*1145b0*/  PRMT R14, R39, 0x5410, R40 ;  /* 0x00005410270e7816 */ /* 0x010fc40000000028 */
[----:B------:R-:W-:Y:S02]  /*1145c0*/  LOP3.LUT R39, R38, 0xffff, RZ, 0xc0, !PT ;  /* 0x0000ffff26277812 */ /* 0x000fe400078ec0ff */
[----:B------:R-:W-:Y:S02]  /*1145d0*/  LOP3.LUT R38, R57, 0xffff, RZ, 0xc0, !PT ;  /* 0x0000ffff39267812 */ /* 0x000fe400078ec0ff */
[----:B------:R-:W-:Y:S01]  /*1145e0*/  LOP3.LUT R40, R58, 0xffff, RZ, 0xc0, !PT ;  /* 0x0000ffff3a287812 */ /* 0x000fe200078ec0ff */
[----:B------:R0:W-:Y:S03]  /*1145f0*/  STL [R1+0x1d78], R14 ;  /* 0x001d780e01007387 */ /* 0x0001e60000100800 */
[----:B------:R-:W-:Y:S02]  /*114600*/  PRMT R41, R39, 0x3340, R40 ;  /* 0x0000334027297816 */ /* 0x000fe40000000028 */
[----:B0-----:R-:W-:-:S04]  /*114610*/  PRMT R14, R38, 0x3340, R0 ;  /* 0x00003340260e7816 */ /* 0x001fc80000000000 */
        /* <DEDUP_REMOVED lines=9> */
[----:B------:R-:W-:Y:S04]  /*1146b0*/  STL.64 [R1+0xe08], R42 ;  /* 0x000e082a01007387 */ /* 0x000fe80000100a00 */
[----:B------:R-:W4:Y:S04]  /*1146c0*/  LDL.LU R57, [R1+0x270] ;  /* 0x0002700001397983 */ /* 0x000f280000300800 */
[----:B------:R0:W-:Y:S04]  /*1146d0*/  STL [R1+0x468], R39 ;  /* 0x0004682701007387 */ /* 0x0001e80000100800 */
[----:B------:R-:W4:Y:S01]  /*1146e0*/  LDL.LU R58, [R1+0x768] ;  /* 0x00076800013a7983 */ /* 0x000f220000300800 */
[----:B------:R-:W-:-:S04]  /*1146f0*/  SHF.R.U32.HI R38, RZ, 0x8, R38 ;  /* 0x00000008ff267819 */ /* 0x000fc80000011626 */
[----:B------:R-:W-:-:S04]  /*114700*/  LOP3.LUT R38, R38, 0xffff, RZ, 0xc0, !PT ;  /* 0x0000ffff26267812 */ /* 0x000fc800078ec0ff */
[----:B------:R-:W-:Y:S02]  /*114710*/  PRMT R14, R38, 0x3340, R0 ;  /* 0x00003340260e7816 */ /* 0x000fe40000000000 */
[----:B------:R-:W-:-:S03]  /*114720*/  IADD3 R38, P0, R12, R8, RZ ;  /* 0x000000080c267210 */ /* 0x000fc60007f1e0ff */
[----:B------:R2:W-:Y:S02]  /*114730*/  STL [R1+0xb0], R14 ;  /* 0x0000b00e01007387 */ /* 0x0005e40000100800 */
[----:B0-----:R-:W-:-:S05]  /*114740*/  IMAD.X R39, R13, 0x1, R10, P0 ;  /* 0x000000010d277824 */ /* 0x001fca00000e060a */
[----:B------:R-:W-:Y:S01]  /*114750*/  STL.64 [R1+0xe20], R38 ;  /* 0x000e202601007387 */ /* 0x000fe20000100a00 */
[----:B--2---:R-:W-:-:S05]  /*114760*/  PRMT R14, R61, 0x5410, R37 ;  /* 0x000054103d0e7816 */ /* 0x004fca0000000025 */
[----:B------:R3:W-:Y:S02]  /*114770*/  STL [R1+0x1d58], R14 ;  /* 0x001d580e01007387 */ /* 0x0007e40000100800 */
[----:B---3--:R-:W-:Y:S02]  /*114780*/  PRMT R14, R59, 0x5410, R34 ;  /* 0x000054103b0e7816 */ /* 0x008fe40000000022 */
[----:B------:R-:W2:Y:S01]  /*114790*/  LDL.LU R59, [R1+0x5424] ;  /* 0x00542400013b7983 */ /* 0x000ea20000300800 */
[----:B------:R-:W-:-:S05]  /*1147a0*/  IADD3 R38, P0, R12, R9, RZ ;  /* 0x000000090c267210 */ /* 0x000fca0007f1e0ff */
[----:B------:R-:W-:Y:S01]  /*1147b0*/  IMAD.X R39, R13, 0x1, R11, P0 ;  /* 0x000000010d277824 */ /* 0x000fe200000e060b */
[----:B------:R-:W-:-:S04]  /*1147c0*/  PRMT R13, R35, 0x5410, R36 ;  /* 0x00005410230d7816 */ /* 0x000fc80000000024 */
[----:B------:R-:W-:Y:S01]  /*1147d0*/  STL.64 [R1+0xe38], R38 ;  /* 0x000e382601007387 */ /* 0x000fe20000100a00 */
[----:B------:R-:W-:-:S03]  /*1147e0*/  LOP3.LUT R2, R2, 0xffff, RZ, 0xc0, !PT ;  /* 0x0000ffff02027812 */ /* 0x000fc600078ec0ff */
[----:B------:R0:W-:Y:S01]  /*1147f0*/  STL [R1+0x1d4c], R13 ;  /* 0x001d4c0d01007387 */ /* 0x0001e20000100800 */
[----:B------:R-:W-:-:S03]  /*114800*/  LOP3.LUT R3, R3, 0xffff, RZ, 0xc0, !PT ;  /* 0x0000ffff03037812 */ /* 0x000fc600078ec0ff */
[----:B------:R1:W-:Y:S01]  /*114810*/  STL [R1+0x1d5c], R14 ;  /* 0x001d5c0e01007387 */ /* 0x0003e20000100800 */
[----:B0-----:R-:W-:Y:S02]  /*114820*/  PRMT R13, R32, 0x5410, R33 ;  /* 0x00005410200d7816 */ /* 0x001fe40000000021 */
[----:B------:R-:W-:-:S03]  /*114830*/  LOP3.LUT R32, R56, 0xffff, RZ, 0xc0, !PT ;  /* 0x0000ffff38207812 */ /* 0x000fc600078ec0ff */
[----:B------:R0:W-:Y:S01]  /*114840*/  STL [R1+0x774], R13 ;  /* 0x0007740d01007387 */ /* 0x0001e20000100800 */
[----:B-1----:R-:W-:Y:S02]  /*114850*/  PRMT R14, R3, 0x3340, R32 ;  /* 0x00003340030e7816 */ /* 0x002fe40000000020 */
[----:B0-----:R-:W-:-:S04]  /*114860*/  PRMT R13, R2, 0x3340, R0 ;  /* 0x00003340020d7816 */ /* 0x001fc80000000000 */
[----:B------:R-:W-:Y:S01]  /*114870*/  PRMT R14, R14, 0x5410, R13 ;  /* 0x000054100e0e7816 */ /* 0x000fe2000000000d */
[----:B------:R-:W-:Y:S01]  /*114880*/  VIADD R12, R12, UR6 ;  /* 0x000000060c0c7c36 */ /* 0x000fe20008000000 */
[----:B------:R-:W-:Y:S01]  /*114890*/  SHF.R.U32.HI R3, RZ, 0x8, R3 ;  /* 0x00000008ff037819 */ /* 0x000fe20000011603 */
[----:B------:R-:W-:Y:S02]  /*1148a0*/  ULDC UR6, c[0x0][0x248] ;  /* 0x0000920000067ab9 */ /* 0x000fe40000000800 */
[----:B------:R0:W-:Y:S01]  /*1148b0*/  STL [R1+0x620], R14 ;  /* 0x0006200e01007387 */ /* 0x0001e20000100800 */
[----:B------:R-:W-:Y:S02]  /*1148c0*/  SHF.R.U32.HI R2, RZ, 0x8, R2 ;  /* 0x00000008ff027819 */ /* 0x000fe40000011602 */
[----:B------:R-:W-:Y:S02]  /*1148d0*/  SHF.R.S32.HI R13, RZ, 0x1f, R12 ;  /* 0x0000001fff0d7819 */ /* 0x000fe4000001140c */
[----:B------:R-:W-:-:S02]  /*1148e0*/  IADD3 R34, P0, R12, R4, RZ ;  /* 0x000000040c227210 */ /* 0x000fc40007f1e0ff */
[----:B0-----:R-:W-:Y:S02]  /*1148f0*/  SHF.R.U32.HI R14, RZ, 0x8, R32 ;  /* 0x00000008ff0e7819 */ /* 0x001fe40000011620 */
[----:B------:R-:W-:Y:S02]  /*114900*/  LOP3.LUT R3, R3, 0xffff, RZ, 0xc0, !PT ;  /* 0x0000ffff03037812 */ /* 0x000fe400078ec0ff */
[----:B------:R-:W-:Y:S02]  /*114910*/  LOP3.LUT R14, R14, 0xffff, RZ, 0xc0, !PT ;  /* 0x0000ffff0e0e7812 */ /* 0x000fe400078ec0ff */
[----:B------:R-:W-:Y:S01]  /*114920*/  LOP3.LUT R2, R2, 0xffff, RZ, 0xc0, !PT ;  /* 0x0000ffff02027812 */ /* 0x000fe200078ec0ff */
[----:B------:R-:W-:Y:S01]  /*114930*/  IMAD.X R35, R13, 0x1, R5, P0 ;  /* 0x000000010d237824 */ /* 0x000fe200000e0605 */
[----:B------:R-:W-:Y:S02]  /*114940*/  PRMT R32, R3, 0x3340, R14 ;  /* 0x0000334003207816 */ /* 0x000fe4000000000e */
[----:B------:R-:W-:-:S02]  /*114950*/  PRMT R14, R2, 0x3340, R0 ;  /* 0x00003340020e7816 */ /* 0x000fc40000000000 */
[----:B------:R-:W-:Y:S01]  /*114960*/  IADD3 R2, P0, R12, R6, RZ ;  /* 0x000000060c027210 */ /* 0x000fe20007f1e0ff */
[----:B------:R-:W-:Y:S04]  /*114970*/  STL.64 [R1+0xe18], R34 ;  /* 0x000e182201007387 */ /* 0x000fe80000100a00 */
[----:B------:R-:W-:Y:S01]  /*114980*/  IMAD.X R3, R13, 0x1, R7, P0 ;  /* 0x000000010d037824 */ /* 0x000fe200000e0607 */
[----:B------:R-:W-:Y:S04]  /*114990*/  STL [R1+0x464], R32 ;  /* 0x0004642001007387 */ /* 0x000fe80000100800 */
[----:B------:R-:W-:Y:S04]  /*1149a0*/  STL [R1+0xac], R14 ;  /* 0x0000ac0e01007387 */ /* 0x000fe80000100800 */
[----:B------:R4:W-:Y:S04]  /*1149b0*/  STL.64 [R1+0xe30], R2 ;  /* 0x000e300201007387 */ /* 0x0009e80000100a00 */
[----:B------:R-:W3:Y:S04]  /*1149c0*/  LDL.LU R40, [R1+0x268] ;  /* 0x0002680001287983 */ /* 0x000ee80000300800 */
[----:B------:R-:W3:Y:S01]  /*1149d0*/  LDL.LU R39, [R1+0x764] ;  /* 0x0007640001277983 */ /* 0x000ee20000300800 */
[----:B----4-:R-:W-:-:S05]  /*1149e0*/  PRMT R2, R58, 0x5410, R57 ;  /* 0x000054103a027816 */ /* 0x010fca0000000039 */
[----:B------:R0:W-:Y:S04]  /*1149f0*/  STL [R1+0x1d48], R2 ;  /* 0x001d480201007387 */ /* 0x0001e80000100800 */
[----:B------:R-:W4:Y:S04]  /*114a00*/  LDL.LU R38, [R1+0x264] ;  /* 0x0002640001267983 */ /* 0x000f280000300800 */
[----:B------:R-:W4:Y:S01]  /*114a10*/  LDL.LU R37, [R1+0x76c] ;  /* 0x00076c0001257983 */ /* 0x000f220000300800 */
[----:B0-----:R-:W-:-:S03]  /*114a20*/  PRMT R2, R52, 0x5410, R60 ;  /* 0x0000541034027816 */ /* 0x001fc6000000003c */
[----:B------:R-:W3:Y:S04]  /*114a30*/  LDL.LU R60, [R1+0x587c] ;  /* 0x00587c00013c7983 */ /* 0x000ee80000300800 */
[----:B------:R-:W4:Y:S04]  /*114a40*/  LDL.LU R52, [R1+0x5878] ;  /* 0x0058780001347983 */ /* 0x000f280000300800 */
[----:B------:R-:W4:Y:S04]  /*114a50*/  LDL.LU R61, [R1+0x260] ;  /* 0x00026000013d7983 */ /* 0x000f280000300800 */
[----:B------:R-:W4:Y:S04]  /*114a60*/  LDL.LU R36, [R1+0x740] ;  /* 0x0007400001247983 */ /* 0x000f280000300800 */
[----:B------:R0:W-:Y:S04]  /*114a70*/  STL [R1+0x758], R2 ;  /* 0x0007580201007387 */ /* 0x0001e80000100800 */
        /* <DEDUP_REMOVED lines=8> */
[----:B------:R-:W4:Y:S01]  /*114b00*/  LDL.LU R58, [R1+0x1f28] ;  /* 0x001f2800013a7983 */ /* 0x000f220000300800 */
[----:B--2---:R-:W-:-:S03]  /*114b10*/  LOP3.LUT R41, R59, 0xffff, RZ, 0xc0, !PT ;  /* 0x0000ffff3b297812 */ /* 0x004fc600078ec0ff */
[----:B------:R-:W2:Y:S01]  /*114b20*/  LDL.LU R59, [R1+0x4d2c] ;  /* 0x004d2c00013b7983 */ /* 0x000ea20000300800 */
[----:B------:R-:W-:-:S05]  /*114b30*/  IADD3 R44, P0, R12, R8, RZ ;  /* 0x000000080c2c7210 */ /* 0x000fca0007f1e0ff */
[----:B------:R-:W-:Y:S01]  /*114b40*/  IMAD.X R45, R13, 0x1, R10, P0 ;  /* 0x000000010d2d7824 */ /* 0x000fe200000e060a */
[----:B---3--:R-:W-:Y:S02]  /*114b50*/  LOP3.LUT R60, R60, 0xffff, RZ, 0xc0, !PT ;  /* 0x0000ffff3c3c7812 */ /* 0x008fe400078ec0ff */
[----:B----4-:R-:W-:Y:S02]  /*114b60*/  LOP3.LUT R42, R52, 0xffff, RZ, 0xc0, !PT ;  /* 0x0000ffff342a7812 */ /* 0x010fe400078ec0ff */
[----:B------:R-:W-:Y:S02]  /*114b70*/  PRMT R14, R60, 0x3340, R0 ;  /* 0x000033403c0e7816 */ /* 0x000fe40000000000 */
[----:B------:R-:W-:-:S04]  /*114b80*/  PRMT R43, R41, 0x3340, R42 ;  /* 0x00003340292b7816 */ /* 0x000fc8000000002a */
[----:B------:R-:W-:Y:S02]  /*114b90*/  PRMT R14, R43, 0x5410, R14 ;  /* 0x000054102b0e7816 */ /* 0x000fe4000000000e */
[----:B------:R-:W-:-:S03]  /*114ba0*/  SHF.R.U32.HI R41, RZ, 0x8, R41 ;  /* 0x00000008ff297819 */ /* 0x000fc60000011629 */
[----:B------:R0:W-:Y:S01]  /*114bb0*/  STL [R1+0x61c], R14 ;  /* 0x00061c0e01007387 */ /* 0x0001e20000100800 */
[----:B------:R-:W-:Y:S02]  /*114bc0*/  LOP3.LUT R41, R41, 0xffff, RZ, 0xc0, !PT ;  /* 0x0000ffff29297812 */ /* 0x000fe400078ec0ff */
[----:B0-----:R-:W-:Y:S02]  /*114bd0*/  SHF.R.U32.HI R14, RZ, 0x8, R42 ;  /* 0x00000008ff0e7819 */ /* 0x001fe4000001162a */
[----:B------:R-:W-:Y:S02]  /*114be0*/  IADD3 R42, P0, R12, R9, RZ ;  /* 0x000000090c2a7210 */ /* 0x000fe40007f1e0ff */
[----:B------:R-:W-:-:S03]  /*114bf0*/  LOP3.LUT R14, R14, 0xffff, RZ, 0xc0, !PT ;  /* 0x0000ffff0e0e7812 */ /* 0x000fc600078ec0ff */
[----:B------:R-:W-:Y:S01]  /*114c00*/  IMAD.X R43, R13, 0x1, R11, P0 ;  /* 0x000000010d2b7824 */ /* 0x000fe200000e060b */
[----:B------:R-:W-:Y:S02]  /*114c10*/  PRMT R52, R41, 0x3340, R14 ;  /* 0x0000334029347816 */ /* 0x000fe4000000000e */
[----:B------:R-:W-:Y:S01]  /*114c20*/  PRMT R14, R39, 0x5410, R40 ;  /* 0x00005410270e7816 */ /* 0x000fe20000000028 */
[----:B------:R-:W-:Y:S01]  /*114c30*/  STL.64 [R1+0xe50], R44 ;  /* 0x000e502c01007387 */ /* 0x000fe20000100a00 */
[----:B------:R-:W-:Y:S01]  /*114c40*/  PRMT R13, R37, 0x5410, R38 ;  /* 0x00005410250d7816 */ /* 0x000fe20000000026 */
[----:B------:R-:W-:Y:S01]  /*114c50*/  VIADD R12, R12, UR6 ;  /* 0x000000060c0c7c36 */ /* 0x000fe20008000000 */
[----:B------:R-:W-:Y:S01]  /*114c60*/  PRMT R34, R34, 0x5410, R35 ;  /* 0x0000541022227816 */ /* 0x000fe20000000023 */
[----:B------:R-:W-:Y:S01]  /*114c70*/  STL [R1+0x5744], R52 ;  /* 0x0057443401007387 */ /* 0x000fe20000100800 */
[----:B------:R-:W-:Y:S01]  /*114c80*/  LOP3.LUT R40, R3, 0xffff, RZ, 0xc0, !PT ;  /* 0x0000ffff03287812 */ /* 0x000fe200078ec0ff */
[----:B------:R-:W-:-:S02]  /*114c90*/  ULDC UR6, c[0x0][0x248] ;  /* 0x0000920000067ab9 */ /* 0x000fc40000000800 */
[----:B------:R-:W-:Y:S04]  /*114ca0*/  STL.64 [R1+0xe70], R42 ;  /* 0x000e702a01007387 */ /* 0x000fe80000100a00 */
[----:B------:R0:W-:Y:S04]  /*114cb0*/  STL [R1+0x768], R14 ;  /* 0x0007680e01007387 */ /* 0x0001e80000100800 */
[----:B------:R1:W-:Y:S01]  /*114cc0*/  STL [R1+0x730], R13 ;  /* 0x0007300d01007387 */ /* 0x0003e20000100800 */
[----:B0-----:R-:W-:Y:S02]  /*114cd0*/  PRMT R14, R36, 0x5410, R61 ;  /* 0x00005410240e7816 */ /* 0x001fe4000000003d */
[----:B------:R-:W-:-:S02]  /*114ce0*/  IADD3 R36, P0, R12, R4, RZ ;  /* 0x000000040c247210 */ /* 0x000fc40007f1e0ff */
[----:B-1----:R-:W-:Y:S01]  /*114cf0*/  SHF.R.S32.HI R13, RZ, 0x1f, R12 ;  /* 0x0000001fff0d7819 */ /* 0x002fe2000001140c */
[----:B------:R0:W-:Y:S04]  /*114d00*/  STL [R1+0x1d3c], R14 ;  /* 0x001d3c0e01007387 */ /* 0x0001e80000100800 */
[----:B------:R-:W-:Y:S01]  /*114d10*/  IMAD.X R37, R13, 0x1, R5, P0 ;  /* 0x000000010d257824 */ /* 0x000fe200000e0605 */
[----:B0-----:R-:W-:-:S04]  /*114d20*/  PRMT R14, R32, 0x5410, R33 ;  /* 0x00005410200e7816 */ /* 0x001fc80000000021 */
[----:B------:R0:W-:Y:S04]  /*114d30*/  STL.64 [R1+0xe48], R36 ;  /* 0x000e482401007387 */ /* 0x0001e80000100a00 */
[----:B------:R-:W-:Y:S04]  /*114d40*/  STL [R1+0x740], R34 ;  /* 0x0007402201007387 */ /* 0x000fe80000100800 */
[----:B------:R1:W-:Y:S04]  /*114d50*/  STL [R1+0x754], R14 ;  /* 0x0007540e01007387 */ /* 0x0003e80000100800 */
[----:B------:R-:W3:Y:S04]  /*114d60*/  LDL.LU R39, [R1+0x254] ;  /* 0x0002540001277983 */ /* 0x000ee80000300800 */
[----:B------:R-:W3:Y:S01]  /*114d70*/  LDL.LU R38, [R1+0x744] ;  /* 0x0007440001267983 */ /* 0x000ee20000300800 */
[----:B0-----:R-:W-:-:S02]  /*114d80*/  LOP3.LUT R37, R2, 0xffff, RZ, 0xc0, !PT ;  /* 0x0000ffff02257812 */ /* 0x001fc400078ec0ff */
[----:B------:R-:W-:Y:S01]  /*114d90*/  LOP3.LUT R41, R56, 0xffff, RZ, 0xc0, !PT ;  /* 0x0000ffff38297812 */ /* 0x000fe200078ec0ff */
[----:B------:R-:W4:Y:S01]  /*114da0*/  LDL.LU R61, [R1+0x258] ;  /* 0x00025800013d7983 */ /* 0x000f220000300800 */
[----:B-1----:R-:W-:Y:S02]  /*114db0*/  PRMT R14, R37, 0x3340, R0 ;  /* 0x00003340250e7816 */ /* 0x002fe40000000000 */
[----:B------:R-:W-:Y:S01]  /*114dc0*/  PRMT R3, R40, 0x3340, R41 ;  /* 0x0000334028037816 */ /* 0x000fe20000000029 */
[----:B------:R-:W4:Y:S03]  /*114dd0*/  LDL.LU R36, [R1+0x748] ;  /* 0x0007480001247983 */ /* 0x000f260000300800 */
[----:B------:R-:W-:Y:S02]  /*114de0*/  PRMT R3, R3, 0x5410, R14 ;  /* 0x0000541003037816 */ /* 0x000fe4000000000e */
[----:B------:R-:W-:-:S02]  /*114df0*/  LOP3.LUT R2, R57, 0xffff, RZ, 0xc0, !PT ;  /* 0x0000ffff39027812 */ /* 0x000fc400078ec0ff */
[----:B------:R-:W-:Y:S01]  /*114e00*/  LOP3.LUT R35, R58, 0xffff, RZ, 0xc0, !PT ;  /* 0x0000ffff3a237812 */ /* 0x000fe200078ec0ff */
[----:B------:R0:W-:Y:S04]  /*114e10*/  STL [R1+0x618], R3 ;  /* 0x0006180301007387 */ /* 0x0001e80000100800 */
[----:B------:R-:W4:Y:S01]  /*114e20*/  LDL.LU R34, [R1+0xa4] ;  /* 0x0000a40001227983 */ /* 0x000f220000300800 */
[----:B------:R-:W-:-:S03]  /*114e30*/  PRMT R14, R35, 0x3340, R0 ;  /* 0x00003340230e7816 */ /* 0x000fc60000000000 */
[----:B------:R-:W4:Y:S01]  /*114e40*/  LDL.LU R33, [R1+0x74c] ;  /* 0x00074c0001217983 */ /* 0x000f220000300800 */
[----:B------:R-:W-:-:S05]  /*114e50*/  IADD3 R44, P0, R12, R6, RZ ;  /* 0x000000060c2c7210 */ /* 0x000fca0007f1e0ff */
[----:B------:R-:W-:Y:S01]  /*114e60*/  IMAD.X R45, R13, 0x1, R7, P0 ;  /* 0x000000010d2d7824 */ /* 0x000fe200000e0607 */
[----:B------:R-:W-:Y:S02]  /*114e70*/  SHF.R.U32.HI R42, RZ, 0x8, R2 ;  /* 0x00000008ff2a7819 */ /* 0x000fe40000011602 */
[----:B--2---:R-:W-:-:S04]  /*114e80*/  LOP3.LUT R43, R59, 0xffff, RZ, 0xc0, !PT ;  /* 0x0000ffff3b2b7812 */ /* 0x004fc800078ec0ff */
[----:B0-----:R-:W-:-:S04]  /*114e90*/  PRMT R3, R2, 0x3340, R43 ;  /* 0x0000334002037816 */ /* 0x001fc8000000002b */
[----:B------:R-:W-:-:S05]  /*114ea0*/  PRMT R3, R3, 0x5410, R14 ;  /* 0x0000541003037816 */ /* 0x000fca000000000e */
[----:B------:R0:W-:Y:S04]  /*114eb0*/  STL [R1+0x614], R3 ;  /* 0x0006140301007387 */ /* 0x0001e80000100800 */
[----:B------:R-:W2:Y:S04]  /*114ec0*/  LDL.LU R32, [R1+0xa0] ;  /* 0x0000a00001207983 */ /* 0x000ea80000300800 */
[----:B0-----:R-:W2:Y:S04]  /*114ed0*/  LDL.LU R3, [R1+0x448] ;  /* 0x0004480001037983 */ /* 0x001ea80000300800 */
[----:B------:R-:W-:Y:S04]  /*114ee0*/  STL.64 [R1+0xe68], R44 ;  /* 0x000e682c01007387 */ /* 0x000fe80000100a00 */
[----:B------:R-:W2:Y:S04]  /*114ef0*/  LDL.LU R2, [R1+0x9c] ;  /* 0x00009c0001027983 */ /* 0x000ea80000300800 */
[----:B------:R-:W2:Y:S04]  /*114f00*/  LDL.LU R56, [R1+0x70c] ;  /* 0x00070c0001387983 */ /* 0x000ea80000300800 */
[----:B------:R-:W2:Y:S01]  /*114f10*/  LDL.LU R57, [R1+0x5434] ;  /* 0x0054340001397983 */ /* 0x000ea20000300800 */
[----:B------:R-:W-:-:S02]  /*114f20*/  SHF.R.U32.HI R14, RZ, 0x8, R43 ;  /* 0x00000008ff0e7819 */ /* 0x000fc4000001162b */
[----:B------:R-:W-:Y:S01]  /*114f30*/  SHF.R.U32.HI R40, RZ, 0x8, R40 ;  /* 0x00000008ff287819 */ /* 0x000fe20000011628 */
[----:B------:R-:W2:Y:S01]  /*114f40*/  LDL.LU R58, [R1+0x1d98] ;  /* 0x001d9800013a7983 */ /* 0x000ea20000300800 */
[----:B------:R-:W-:Y:S02]  /*114f50*/  SHF.R.U32.HI R41, RZ, 0x8, R41 ;  /* 0x00000008ff297819 */ /* 0x000fe40000011629 */
[----:B------:R-:W-:Y:S01]  /*114f60*/  LOP3.LUT R42, R42, 0xffff, RZ, 0xc0, !PT ;  /* 0x0000ffff2a2a7812 */ /* 0x000fe200078ec0ff */
[----:B------:R-:W2:Y:S01]  /*114f70*/  LDL.LU R59, [R1+0x21bc] ;  /* 0x0021bc00013b7983 */ /* 0x000ea20000300800 */
[----:B------:R-:W-:Y:S02]  /*114f80*/  LOP3.LUT R14, R14, 0xffff, RZ, 0xc0, !PT ;  /* 0x0000ffff0e0e7812 */ /* 0x000fe400078ec0ff */
[----:B------:R-:W-:Y:S02]  /*114f90*/  LOP3.LUT R40, R40, 0xffff, RZ, 0xc0, !PT ;  /* 0x0000ffff28287812 */ /* 0x000fe400078ec0ff */
[----:B------:R-:W-:-:S02]  /*114fa0*/  LOP3.LUT R41, R41, 0xffff, RZ, 0xc0, !PT ;  /* 0x0000ffff29297812 */ /* 0x000fc400078ec0ff */
[----:B------:R-:W-:Y:S02]  /*114fb0*/  PRMT R42, R42, 0x3340, R14 ;  /* 0x000033402a2a7816 */ /* 0x000fe4000000000e */
[----:B------:R-:W-:Y:S02]  /*114fc0*/  PRMT R14, R40, 0x3340, R41 ;  /* 0x00003340280e7816 */ /* 0x000fe40000000029 */
[----:B------:R-:W-:Y:S01]  /*114fd0*/  IADD3 R40, P0, R12, R8, RZ ;  /* 0x000000080c287210 */ /* 0x000fe20007f1e0ff */
[----:B------:R-:W-:Y:S04]  /*114fe0*/  STL [R1+0x460], R42 ;  /* 0x0004602a01007387 */ /* 0x000fe80000100800 */
[----:B------:R3:W-:Y:S01]  /*114ff0*/  STL [R1+0x45c], R14 ;  /* 0x00045c0e01007387 */ /* 0x0007e20000100800 */
[----:B------:R-:W-:-:S05]  /*115000*/  IMAD.X R41, R13, 0x1, R10, P0 ;  /* 0x000000010d297824 */ /* 0x000fca00000e060a */
[----:B------:R-:W-:Y:S01]  /*115010*/  STL.64 [R1+0xe78], R40 ;  /* 0x000e782801007387 */ /* 0x000fe20000100a00 */
[----:B---3--:R-:W-:Y:S02]  /*115020*/  PRMT R14, R38, 0x5410, R39 ;  /* 0x00005410260e7816 */ /* 0x008fe40000000027 */
[----:B------:R-:W-:-:S05]  /*115030*/  IADD3 R38, P0, R12, R9, RZ ;  /* 0x000000090c267210 */ /* 0x000fca0007f1e0ff */
[----:B------:R-:W-:Y:S01]  /*115040*/  IMAD.X R39, R13, 0x1, R11, P0 ;  /* 0x000000010d277824 */ /* 0x000fe200000e060b */
[----:B------:R-:W-:Y:S01]  /*115050*/  SHF.R.U32.HI R13, RZ, 0x8, R37 ;  /* 0x00000008ff0d7819 */ /* 0x000fe20000011625 */
[----:B------:R0:W-:Y:S03]  /*115060*/  STL [R1+0x744], R14 ;  /* 0x0007440e01007387 */ /* 0x0001e60000100800 */
[----:B------:R-:W-:Y:S01]  /*115070*/  LOP3.LUT R13, R13, 0xffff, RZ, 0xc0, !PT ;  /* 0x0000ffff0d0d7812 */ /* 0x000fe200078ec0ff */
[----:B------:R-:W-:Y:S01]  /*115080*/  VIADD R12, R12, UR6 ;  /* 0x000000060c0c7c36 */ /* 0x000fe20008000000 */
[----:B------:R-:W-:Y:S01]  /*115090*/  STL.64 [R1+0xe28], R38 ;  /* 0x000e282601007387 */ /* 0x000fe20000100a00 */
[----:B------:R-:W-:Y:S01]  /*1150a0*/  ULDC UR6, c[0x0][0x248] ;  /* 0x0000920000067ab9 */ /* 0x000fe20000000800 */
[----:B0-----:R-:W-:Y:S02]  /*1150b0*/  PRMT R14, R13, 0x3340, R0 ;  /* 0x000033400d0e7816 */ /* 0x001fe40000000000 */
[----:B----4-:R-:W-:-:S03]  /*1150c0*/  PRMT R13, R36, 0x5410, R61 ;  /* 0x00005410240d7816 */ /* 0x010fc6000000003d */
[----:B------:R0:W-:Y:S01]  /*1150d0*/  STL [R1+0xa8], R14 ;  /* 0x0000a80e01007387 */ /* 0x0001e20000100800 */
[----:B------:R-:W-:-:S03]  /*1150e0*/  IADD3 R36, P0, R12, R4, RZ ;  /* 0x000000040c247210 */ /* 0x000fc60007f1e0ff */
[----:B------:R1:W-:Y:S01]  /*1150f0*/  STL [R1+0x748], R13 ;  /* 0x0007480d01007387 */ /* 0x0003e20000100800 */
[----:B0-----:R-:W-:Y:S02]  /*115100*/  PRMT R14, R33, 0x5410, R34 ;  /* 0x00005410210e7816 */ /* 0x001fe40000000022 */
[----:B-1----:R-:W-:-:S03]  /*115110*/  SHF.R.S32.HI R13, RZ, 0x1f, R12 ;  /* 0x0000001fff0d7819 */ /* 0x002fc6000001140c */
[----:B------:R-:W-:Y:S02]  /*115120*/  STL [R1+0x738], R14 ;  /* 0x0007380e01007387 */ /* 0x000fe40000100800 */
[----:B------:R-:W-:Y:S02]  /*115130*/  IMAD.X R37, R13, 0x1, R5, P0 ;  /* 0x000000010d257824 */ /* 0x000fe400000e0605 */
[----:B------:R-:W3:Y:S04]  /*115140*/  LDL.LU R38, [R1+0x98] ;  /* 0x0000980001267983 */ /* 0x000ee80000300800 */
[----:B------:R0:W-:Y:S04]  /*115150*/  STL.64 [R1+0xe88], R36 ;  /* 0x000e882401007387 */ /* 0x0001e80000100a00 */
[----:B0-----:R-:W3:Y:S01]  /*115160*/  LDL.LU R36, [R1+0x708] ;  /* 0x0007080001247983 */ /* 0x001ee20000300800 */
[----:B--2---:R-:W-:-:S05]  /*115170*/  PRMT R3, R3, 0x5410, R32 ;  /* 0x0000541003037816 */ /* 0x004fca0000000020 */
[----:B------:R0:W-:Y:S01]  /*115180*/  STL [R1+0x770], R3 ;  /* 0x0007700301007387 */ /* 0x0001e20000100800 */
[----:B------:R-:W-:-:S05]  /*115190*/  PRMT R2, R56, 0x5410, R2 ;  /* 0x0000541038027816 */ /* 0x000fca0000000002 */
[----:B------:R1:W-:Y:S04]  /*1151a0*/  STL [R1+0x734], R2 ;  /* 0x0007340201007387 */ /* 0x0003e80000100800 */
[----:B0-----:R-:W2:Y:S04]  /*1151b0*/  LDL.LU R3, [R1+0x94] ;  /* 0x0000940001037983 */ /* 0x001ea80000300800 */
[----:B-1----:R-:W2:Y:S01]  /*1151c0*/  LDL.LU R2, [R1+0x700] ;  /* 0x0007000001027983 */ /* 0x002ea20000300800 */
[----:B------:R-:W-:-:S03]  /*1151d0*/  LOP3.LUT R34, R57, 0xffff, RZ, 0xc0, !PT ;  /* 0x0000ffff39227812 */ /* 0x000fc600078ec0ff */
[----:B------:R-:W4:Y:S04]  /*1151e0*/  LDL.LU R56, [R1+0x90] ;  /* 0x0000900001387983 */ /* 0x000f280000300800 */
[----:B------:R-:W4:Y:S01]  /*1151f0*/  LDL.LU R57, [R1+0x704] ;  /* 0x0007040001397983 */ /* 0x000f220000300800 */
[----:B------:R-:W-:Y:S02]  /*115200*/  LOP3.LUT R32, R58, 0xffff, RZ, 0xc0, !PT ;  /* 0x0000ffff3a207812 */ /* 0x000fe400078ec0ff */
[----:B------:R-:W-:Y:S02]  /*115210*/  LOP3.LUT R33, R59, 0xffff, RZ, 0xc0, !PT ;  /* 0x0000ffff3b217812 */ /* 0x000fe400078ec0ff */
[----:B------:R-:W-:Y:S02]  /*115220*/  PRMT R14, R32, 0x3340, R0 ;  /* 0x00003340200e7816 */ /* 0x000fe40000000000 */
[----:B------:R-:W-:-:S02]  /*115230*/  PRMT R37, R34, 0x3340, R33 ;  /* 0x0000334022257816 */ /* 0x000fc40000000021 */
[----:B------:R-:W-:Y:S02]  /*115240*/  IADD3 R40, P0, R12, R6, RZ ;  /* 0x000000060c287210 */ /* 0x000fe40007f1e0ff */
[----:B------:R-:W-:-:S03]  /*115250*/  PRMT R14, R37, 0x5410, R14 ;  /* 0x00005410250e7816 */ /* 0x000fc6000000000e */
[----:B------:R-:W-:Y:S02]  /*115260*/  IMAD.X R41, R13, 0x1, R7, P0 ;  /* 0x000000010d297824 */ /* 0x000fe400000e0607 */
[----:B------:R0:W-:Y:S01]  /*115270*/  STL [R1+0x610], R14 ;  /* 0x0006100e01007387 */ /* 0x0001e20000100800 */
[----:B------:R-:W-:Y:S02]  /*115280*/  SHF.R.U32.HI R37, RZ, 0x8, R34 ;  /* 0x00000008ff257819 */ /* 0x000fe40000011622 */
[----:B------:R-:W-:Y:S01]  /*115290*/  SHF.R.U32.HI R39, RZ, 0x8, R33 ;  /* 0x00000008ff277819 */ /* 0x000fe20000011621 */
[----:B------:R1:W-:Y:S01]  /*1152a0*/  STL.64 [R1+0xe98], R40 ;  /* 0x000e982801007387 */ /* 0x0003e20000100a00 */
[----:B0-----:R-:W-:-:S03]  /*1152b0*/  SHF.R.U32.HI R14, RZ, 0x8, R35 ;  /* 0x00000008ff0e7819 */ /* 0x001fc60000011623 */
[----:B------:R-:W4:Y:S01]  /*1152c0*/  LDL.LU R35, [R1+0x8c] ;  /* 0x00008c0001237983 */ /* 0x000f220000300800 */
[----:B------:R-:W-:-:S03]  /*1152d0*/  LOP3.LUT R14, R14, 0xffff, RZ, 0xc0, !PT ;  /* 0x0000ffff0e0e7812 */ /* 0x000fc600078ec0ff */
[----:B------:R-:W4:Y:S01]  /*1152e0*/  LDL.LU R34, [R1+0x440] ;  /* 0x0004400001227983 */ /* 0x000f220000300800 */
[----:B------:R-:W-:-:S03]  /*1152f0*/  LOP3.LUT R37, R37, 0xffff, RZ, 0xc0, !PT ;  /* 0x0000ffff25257812 */ /* 0x000fc600078ec0ff */
[----:B------:R-:W4:Y:S01]  /*115300*/  LDL.LU R33, [R1+0x80] ;  /* 0x0000800001217983 */ /* 0x000f220000300800 */
[----:B------:R-:W-:-:S03]  /*115310*/  LOP3.LUT R39, R39, 0xffff, RZ, 0xc0, !PT ;  /* 0x0000ffff27277812 */ /* 0x000fc600078ec0ff */
[----:B------:R-:W4:Y:S01]  /*115320*/  LDL.LU R58, [R1+0x5ec] ;  /* 0x0005ec00013a7983 */ /* 0x000f220000300800 */
[----:B-1----:R-:W-:Y:S02]  /*115330*/  PRMT R40, R14, 0x3340, R0 ;  /* 0x000033400e287816 */ /* 0x002fe40000000000 */
[----:B------:R-:W-:Y:S01]  /*115340*/  PRMT R14, R37, 0x3340, R39 ;  /* 0x00003340250e7816 */ /* 0x000fe20000000027 */
[----:B------:R-:W4:Y:S04]  /*115350*/  LDL.LU R59, [R1+0x5438] ;  /* 0x00543800013b7983 */ /* 0x000f280000300800 */
[----:B------:R-:W4:Y:S04]  /*115360*/  LDL.LU R37, [R1+0x1dbc] ;  /* 0x001dbc0001257983 */ /* 0x000f280000300800 */
[----:B------:R0:W-:Y:S04]  /*115370*/  STL [R1+0xa4], R40 ;  /* 0x0000a42801007387 */ /* 0x0001e80000100800 */
[----:B------:R-:W4:Y:S01]  /*115380*/  LDL.LU R61, [R1+0x2320] ;  /* 0x00232000013d7983 */ /* 0x000f220000300800 */
[----:B0-----:R-:W-:-:S03]  /*115390*/  IADD3 R40, P0, R12, R8, RZ ;  /* 0x000000080c287210 */ /* 0x001fc60007f1e0ff */
[----:B------:R3:W-:Y:S02]  /*1153a0*/  STL [R1+0x448], R14 ;  /* 0x0004480e01007387 */ /* 0x0007e40000100800 */
[----:B------:R-:W-:-:S05]  /*1153b0*/  IMAD.X R41, R13, 0x1, R10, P0 ;  /* 0x000000010d297824 */ /* 0x000fca00000e060a */
[----:B------:R-:W-:Y:S01]  /*1153c0*/  STL.64 [R1+0xea8], R40 ;  /* 0x000ea82801007387 */ /* 0x000fe20000100a00 */
[----:B---3--:R-:W-:Y:S02]  /*1153d0*/  PRMT R14, R36, 0x5410, R38 ;  /* 0x00005410240e7816 */ /* 0x008fe40000000026 */
[----:B------:R-:W-:-:S05]  /*1153e0*/  IADD3 R38, P0, R12, R9, RZ ;  /* 0x000000090c267210 */ /* 0x000fca0007f1e0ff */
[----:B------:R-:W-:Y:S01]  /*1153f0*/  IMAD.X R39, R13, 0x1, R11, P0 ;  /* 0x000000010d277824 */ /* 0x000fe200000e060b */
[----:B------:R-:W-:-:S04]  /*115400*/  SHF.R.U32.HI R13, RZ, 0x8, R32 ;  /* 0x00000008ff0d7819 */ /* 0x000fc80000011620 */
[----:B------:R-:W-:Y:S01]  /*115410*/  LOP3.LUT R13, R13, 0xffff, RZ, 0xc0, !PT ;  /* 0x0000ffff0d0d7812 */ /* 0x000fe200078ec0ff */
[----:B------:R-:W-:Y:S03]  /*115420*/  STL [R1+0x764], R14 ;  /* 0x0007640e01007387 */ /* 0x000fe60000100800 */
[----:B------:R-:W-:Y:S01]  /*115430*/  PRMT R13, R13, 0x3340, R0 ;  /* 0x000033400d0d7816 */ /* 0x000fe20000000000 */
[----:B------:R-:W-:Y:S04]  /*115440*/  STL.64 [R1+0xea0], R38 ;  /* 0x000ea02601007387 */ /* 0x000fe80000100a00 */
[----:B------:R-:W-:Y:S01]  /*115450*/  STL [R1+0xa0], R13 ;  /* 0x0000a00d01007387 */ /* 0x000fe20000100800 */
[----:B--2---:R-:W-:-:S05]  /*115460*/  PRMT R2, R2, 0x5410, R3 ;  /* 0x0000541002027816 */ /* 0x004fca0000000003 */
[----:B------:R4:W-:Y:S04]  /*115470*/  STL [R1+0x778], R2 ;  /* 0x0007780201007387 */ /* 0x0009e80000100800 */
[----:B------:R-:W2:Y:S04]  /*115480*/  LDL.LU R36, [R1+0x84] ;  /* 0x0000840001247983 */ /* 0x000ea80000300800 */
[----:B------:R-:W2:Y:S01]  /*115490*/  LDL.LU R32, [R1+0x6ac] ;  /* 0x0006ac0001207983 */ /* 0x000ea20000300800 */
[----:B----4-:R-:W-:-:S05]  /*1154a0*/  PRMT R2, R57, 0x5410, R56 ;  /* 0x0000541039027816 */ /* 0x010fca0000000038 */
[----:B------:R0:W-:Y:S04]  /*1154b0*/  STL [R1+0x73c], R2 ;  /* 0x00073c0201007387 */ /* 0x0001e80000100800 */
[----:B------:R-:W3:Y:S04]  /*1154c0*/  LDL.LU R3, [R1+0x88] ;  /* 0x0000880001037983 */ /* 0x000ee80000300800 */
[----:B0-----:R-:W3:Y:S04]  /*1154d0*/  LDL.LU R2, [R1+0x6c0] ;  /* 0x0006c00001027983 */ /* 0x001ee80000300800 */
[----:B------:R-:W4:Y:S04]  /*1154e0*/  LDL.LU R56, [R1+0x7c] ;  /* 0x00007c0001387983 */ /* 0x000f280000300800 */
[----:B------:R-:W4:Y:S01]  /*1154f0*/  LDL.LU R57, [R1+0x6a8] ;  /* 0x0006a80001397983 */ /* 0x000f220000300800 */
[----:B------:R-:W-:Y:S01]  /*115500*/  VIADD R12, R12, UR6 ;  /* 0x000000060c0c7c36 */ /* 0x000fe20008000000 */
[----:B------:R-:W-:Y:S01]  /*115510*/  PRMT R34, R34, 0x5410, R35 ;  /* 0x0000541022227816 */ /* 0x000fe20000000023 */
[----:B------:R-:W-:-:S03]  /*115520*/  ULDC UR6, c[0x0][0x248] ;  /* 0x0000920000067ab9 */ /* 0x000fc60000000800 */
[----:B------:R-:W-:Y:S02]  /*115530*/  SHF.R.S32.HI R13, RZ, 0x1f, R12 ;  /* 0x0000001fff0d7819 */ /* 0x000fe4000001140c */
[----:B------:R-:W-:Y:S02]  /*115540*/  IADD3 R38, P0, R12, R4, RZ ;  /* 0x000000040c267210 */ /* 0x000fe40007f1e0ff */
[----:B------:R-:W-:-:S03]  /*115550*/  PRMT R14, R58, 0x5410, R33 ;  /* 0x000054103a0e7816 */ /* 0x000fc60000000021 */
[----:B------:R-:W-:-:S05]  /*115560*/  IMAD.X R39, R13, 0x1, R5, P0 ;  /* 0x000000010d277824 */ /* 0x000fca00000e0605 */
[----:B------:R0:W-:Y:S04]  /*115570*/  STL.64 [R1+0xdf0], R38 ;  /* 0x000df02601007387 */ /* 0x0001e80000100a00 */
[----:B------:R1:W-:Y:S04]  /*115580*/  STL [R1+0x79c], R34 ;  /* 0x00079c2201007387 */ /* 0x0003e80000100800 */
[----:B------:R-:W4:Y:S01]  /*115590*/  LDL.LU R35, [R1+0x74] ;  /* 0x0000740001237983 */ /* 0x000f220000300800 */
[----:B------:R-:W-:-:S03]  /*1155a0*/  LOP3.LUT R37, R37, 0xffff, RZ, 0xc0, !PT ;  /* 0x0000ffff25257812 */ /* 0x000fc600078ec0ff */
[----:B------:R1:W-:Y:S01]  /*1155b0*/  STL [R1+0x760], R14 ;  /* 0x0007600e01007387 */ /* 0x0003e20000100800 */
[----:B0-----:R-:W-:-:S03]  /*1155c0*/  LOP3.LUT R38, R59, 0xffff, RZ, 0xc0, !PT ;  /* 0x0000ffff3b267812 */ /* 0x001fc600078ec0ff */
[----:B-1----:R-:W4:Y:S01]  /*1155d0*/  LDL.LU R34, [R1+0x5e8] ;  /* 0x0005e80001227983 */ /* 0x002f220000300800 */
[----:B------:R-:W-:-:S03]  /*1155e0*/  LOP3.LUT R39, R61, 0xffff, RZ, 0xc0, !PT ;  /* 0x0000ffff3d277812 */ /* 0x000fc600078ec0ff */
[----:B------:R-:W4:Y:S01]  /*1155f0*/  LDL.LU R33, [R1+0x1fbc] ;  /* 0x001fbc0001217983 */ /* 0x000f220000300800 */
[----:B------:R-:W-:Y:S02]  /*115600*/  PRMT R40, R38, 0x3340, R39 ;  /* 0x0000334026287816 */ /* 0x000fe40000000027 */
[----:B------:R-:W-:Y:S01]  /*115610*/  PRMT R14, R37, 0x3340, R0 ;  /* 0x00003340250e7816 */ /* 0x000fe20000000000 */
[----:B------:R-:W4:Y:S04]  /*115620*/  LDL.LU R58, [R1+0x549c] ;  /* 0x00549c00013a7983 */ /* 0x000f280000300800 */
[----:B------:R-:W4:Y:S01]  /*115630*/  LDL.LU R59, [R1+0x4dac] ;  /* 0x004dac00013b7983 */ /* 0x000f220000300800 */
[----:B------:R-:W-:Y:S02]  /*115640*/  PRMT R14, R40, 0x5410, R14 ;  /* 0x00005410280e7816 */ /* 0x000fe4000000000e */
[----:B------:R-:W-:-:S02]  /*115650*/  IADD3 R40, P0, R12, R6, RZ ;  /* 0x000000060c287210 */ /* 0x000fc40007f1e0ff */
[----:B------:R-:W-:Y:S01]  /*115660*/  SHF.R.U32.HI R38, RZ, 0x8, R38 ;  /* 0x00000008ff267819 */ /* 0x000fe20000011626 */
[----:B------:R0:W-:Y:S01]  /*115670*/  STL [R1+0x5ec], R14 ;  /* 0x0005ec0e01007387 */ /* 0x0001e20000100800 */
[----:B------:R-:W-:Y:S01]  /*115680*/  SHF.R.U32.HI R37, RZ, 0x8, R37 ;  /* 0x00000008ff257819 */ /* 0x000fe20000011625 */
[----:B------:R-:W-:Y:S01]  /*115690*/  IMAD.X R41, R13, 0x1, R7, P0 ;  /* 0x000000010d297824 */ /* 0x000fe200000e0607 */
[----:B------:R-:W-:Y:S02]  /*1156a0*/  LOP3.LUT R38, R38, 0xffff, RZ, 0xc0, !PT ;  /* 0x0000ffff26267812 */ /* 0x000fe400078ec0ff */
[----:B------:R-:W-:Y:S02]  /*1156b0*/  LOP3.LUT R37, R37, 0xffff, RZ, 0xc0, !PT ;  /* 0x0000ffff25257812 */ /* 0x000fe400078ec0ff */
[----:B0-----:R-:W-:Y:S01]  /*1156c0*/  SHF.R.U32.HI R14, RZ, 0x8, R39 ;  /* 0x00000008ff0e7819 */ /* 0x001fe20000011627 */
[----:B------:R0:W-:Y:S03]  /*1156d0*/  STL.64 [R1+0xdc8], R40 ;  /* 0x000dc82801007387 */ /* 0x0001e60000100a00 */
[----:B------:R-:W-:-:S04]  /*1156e0*/  LOP3.LUT R14, R14, 0xffff, RZ, 0xc0, !PT ;  /* 0x0000ffff0e0e7812 */ /* 0x000fc800078ec0ff */
[----:B0-----:R-:W-:Y:S02]  /*1156f0*/  PRMT R40, R38, 0x3340, R14 ;  /* 0x0000334026287816 */ /* 0x001fe4000000000e */
[----:B------:R-:W-:Y:S02]  /*115700*/  PRMT R14, R37, 0x3340, R0 ;  /* 0x00003340250e7816 */ /* 0x000fe40000000000 */
[----:B------:R-:W-:Y:S01]  /*115710*/  IADD3 R38, P0, R12, R8, RZ ;  /* 0x000000080c267210 */ /* 0x000fe20007f1e0ff */
[----:B------:R-:W-:Y:S04]  /*115720*/  STL [R1+0x440], R40 ;  /* 0x0004402801007387 */ /* 0x000fe80000100800 */
[----:B------:R2:W-:Y:S01]  /*115730*/  STL [R1+0x9c], R14 ;  /* 0x00009c0e01007387 */ /* 0x0005e20000100800 */
[----:B------:R-:W-:-:S05]  /*115740*/  IMAD.X R39, R13, 0x1, R10, P0 ;  /* 0x000000010d277824 */ /* 0x000fca00000e060a */
[----:B------:R-:W-:Y:S01]  /*115750*/  STL.64 [R1+0xdb0], R38 ;  /* 0x000db02601007387 */ /* 0x000fe20000100a00 */
[----:B--2---:R-:W-:Y:S02]  /*115760*/  PRMT R14, R32, 0x5410, R36 ;  /* 0x00005410200e7816 */ /* 0x004fe40000000024 */
[----:B------:R-:W-:-:S05]  /*115770*/  IADD3 R36, P0, R12, R9, RZ ;  /* 0x000000090c247210 */ /* 0x000fca0007f1e0ff */
[----:B------:R-:W-:Y:S01]  /*115780*/  IMAD.X R37, R13, 0x1, R11, P0 ;  /* 0x000000010d257824 */ /* 0x000fe200000e060b */
[----:B------:R-:W-:Y:S04]  /*115790*/  STL [R1+0x1d38], R14 ;  /* 0x001d380e01007387 */ /* 0x000fe80000100800 */
[----:B------:R-:W2:Y:S01]  /*1157a0*/  LDL.LU R32, [R1+0x78] ;  /* 0x0000780001207983 */ /* 0x000ea20000300800 */
[----:B---3--:R-:W-:-:S03]  /*1157b0*/  PRMT R3, R2, 0x5410, R3 ;  /* 0x0000541002037816 */ /* 0x008fc60000000003 */
[----:B------:R-:W-:Y:S04]  /*1157c0*/  STL.64 [R1+0xda8], R36 ;  /* 0x000da82401007387 */ /* 0x000fe80000100a00 */
[----:B------:R0:W-:Y:S01]  /*1157d0*/  STL [R1+0x75c], R3 ;  /* 0x00075c0301007387 */ /* 0x0001e20000100800 */
[----:B----4-:R-:W-:-:S03]  /*1157e0*/  PRMT R2, R57, 0x5410, R56 ;  /* 0x0000541039027816 */ /* 0x010fc60000000038 */
[----:B0-----:R-:W2:Y:S04]  /*1157f0*/  LDL.LU R3, [R1+0x6a4] ;  /* 0x0006a40001037983 */ /* 0x001ea80000300800 */
[----:B------:R0:W-:Y:S04]  /*115800*/  STL [R1+0x78c], R2 ;  /* 0x00078c0201007387 */ /* 0x0001e80000100800 */
[----:B0-----:R-:W3:Y:S04]  /*115810*/  LDL.LU R2, [R1+0x6c] ;  /* 0x00006c0001027983 */ /* 0x001ee80000300800 */
[----:B------:R-:W3:Y:S04]  /*115820*/  LDL.LU R56, [R1+0x5e4] ;  /* 0x0005e40001387983 */ /* 0x000ee80000300800 */
[----:B------:R-:W4:Y:S01]  /*115830*/  LDL.LU R57, [R1+0x544c] ;  /* 0x00544c0001397983 */ /* 0x000f220000300800 */
[----:B------:R-:W-:-:S05]  /*115840*/  PRMT R13, R34, 0x5410, R35 ;  /* 0x00005410220d7816 */ /* 0x000fca0000000023 */
[----:B------:R0:W-:Y:S01]  /*115850*/  STL [R1+0x7a0], R13 ;  /* 0x0007a00d01007387 */ /* 0x0001e20000100800 */
[----:B------:R-:W-:-:S03]  /*115860*/  LOP3.LUT R34, R58, 0xffff, RZ, 0xc0, !PT ;  /* 0x0000ffff3a227812 */ /* 0x000fc600078ec0ff */
[----:B------:R-:W4:Y:S01]  /*115870*/  LDL.LU R58, [R1+0x1dcc] ;  /* 0x001dcc00013a7983 */ /* 0x000f220000300800 */
[----:B------:R-:W-:-:S03]  /*115880*/  LOP3.LUT R35, R59, 0xffff, RZ, 0xc0, !PT ;  /* 0x0000ffff3b237812 */ /* 0x000fc600078ec0ff */
[----:B------:R-:W4:Y:S01]  /*115890*/  LDL.LU R59, [R1+0x2324] ;  /* 0x00232400013b7983 */ /* 0x000f220000300800 */
[----:B------:R-:W-:Y:S01]  /*1158a0*/  LOP3.LUT R33, R33, 0xffff, RZ, 0xc0, !PT ;  /* 0x0000ffff21217812 */ /* 0x000fe200078ec0ff */
[----:B------:R-:W-:Y:S01]  /*1158b0*/  VIADD R12, R12, UR6 ;  /* 0x000000060c0c7c36 */ /* 0x000fe20008000000 */
[----:B------:R-:W-:Y:S01]  /*1158c0*/  PRMT R14, R34, 0x3340, R35 ;  /* 0x00003340220e7816 */ /* 0x000fe20000000023 */
[----:B------:R-:W-:Y:S01]  /*1158d0*/  ULDC UR6, c[0x0][0x248] ;  /* 0x0000920000067ab9 */ /* 0x000fe20000000800 */
[----:B0-----:R-:W-:Y:S02]  /*1158e0*/  PRMT R13, R33, 0x3340, R0 ;  /* 0x00003340210d7816 */ /* 0x001fe40000000000 */
[----:B------:R-:W-:Y:S02]  /*1158f0*/  IADD3 R36, P0, R12, R4, RZ ;  /* 0x000000040c247210 */ /* 0x000fe40007f1e0ff */
[----:B------:R-:W-:Y:S02]  /*115900*/  PRMT R14, R14, 0x5410, R13 ;  /* 0x000054100e0e7816 */ /* 0x000fe4000000000d */
[----:B------:R-:W-:-:S02]  /*115910*/  SHF.R.S32.HI R13, RZ, 0x1f, R12 ;  /* 0x0000001fff0d7819 */ /* 0x000fc4000001140c */
[----:B------:R-:W-:-:S03]  /*115920*/  SHF.R.U32.HI R34, RZ, 0x8, R34 ;  /* 0x00000008ff227819 */ /* 0x000fc60000011622 */
[----:B------:R-:W-:Y:S01]  /*115930*/  IMAD.X R37, R13, 0x1, R5, P0 ;  /* 0x000000010d257824 */ /* 0x000fe200000e0605 */
[----:B------:R0:W-:Y:S04]  /*115940*/  STL [R1+0x5e8], R14 ;  /* 0x0005e80e01007387 */ /* 0x0001e80000100800 */
[----:B------:R1:W-:Y:S01]  /*115950*/  STL.64 [R1+0xcc0], R36 ;  /* 0x000cc02401007387 */ /* 0x0003e20000100a00 */
[----:B------:R-:W-:-:S03]  /*115960*/  SHF.R.U32.HI R33, RZ, 0x8, R33 ;  /* 0x00000008ff217819 */ /* 0x000fc60000011621 */
[----:B------:R-:W4:Y:S01]  /*115970*/  LDL.LU R61, [R1+0x70] ;  /* 0x00007000013d7983 */ /* 0x000f220000300800 */
[----:B0-----:R-:W-:-:S03]  /*115980*/  SHF.R.U32.HI R14, RZ, 0x8, R35 ;  /* 0x00000008ff0e7819 */ /* 0x001fc60000011623 */
[----:B-1----:R-:W4:Y:S01]  /*115990*/  LDL.LU R36, [R1+0x6a0] ;  /* 0x0006a00001247983 */ /* 0x002f220000300800 */
[----:B------:R-:W-:-:S03]  /*1159a0*/  LOP3.LUT R37, R34, 0xffff, RZ, 0xc0, !PT ;  /* 0x0000ffff22257812 */ /* 0x000fc600078ec0ff */
[----:B------:R-:W4:Y:S01]  /*1159b0*/  LDL.LU R35, [R1+0x68] ;  /* 0x0000680001237983 */ /* 0x000f220000300800 */
[----:B------:R-:W-:-:S03]  /*1159c0*/  LOP3.LUT R14, R14, 0xffff, RZ, 0xc0, !PT ;  /* 0x0000ffff0e0e7812 */ /* 0x000fc600078ec0ff */
[----:B------:R-:W4:Y:S01]  /*1159d0*/  LDL.LU R34, [R1+0x66c] ;  /* 0x00066c0001227983 */ /* 0x000f220000300800 */
[----:B------:R-:W-:Y:S02]  /*1159e0*/  LOP3.LUT R33, R33, 0xffff, RZ, 0xc0, !PT ;  /* 0x0000ffff21217812 */ /* 0x000fe400078ec0ff */
[----:B------:R-:W-:Y:S02]  /*1159f0*/  IADD3 R38, P0, R12, R6, RZ ;  /* 0x000000060c267210 */ /* 0x000fe40007f1e0ff */
[----:B------:R-:W-:Y:S02]  /*115a00*/  PRMT R37, R37, 0x3340, R14 ;  /* 0x0000334025257816 */ /* 0x000fe4000000000e */
[----:B------:R-:W-:Y:S01]  /*115a10*/  PRMT R14, R33, 0x3340, R0 ;  /* 0x00003340210e7816 */ /* 0x000fe20000000000 */
[----:B------:R-:W-:Y:S02]  /*115a20*/  IMAD.X R39, R13, 0x1, R7, P0 ;  /* 0x000000010d277824 */ /* 0x000fe400000e0607 */
[----:B------:R-:W-:Y:S04]  /*115a30*/  STL [R1+0x414], R37 ;  /* 0x0004142501007387 */ /* 0x000fe80000100800 */
[----:B------:R-:W-:Y:S04]  /*115a40*/  STL [R1+0x98], R14 ;  /* 0x0000980e01007387 */ /* 0x000fe80000100800 */
[----:B------:R-:W-:Y:S01]  /*115a50*/  STL.64 [R1+0xa18], R38 ;  /* 0x000a182601007387 */ /* 0x000fe20000100a00 */
[----:B--2---:R-:W-:-:S05]  /*115a60*/  PRMT R3, R3, 0x5410, R32 ;  /* 0x0000541003037816 */ /* 0x004fca0000000020 */
[----:B------:R0:W-:Y:S04]  /*115a70*/  STL [R1+0x750], R3 ;  /* 0x0007500301007387 */ /* 0x0001e80000100800 */
[----:B------:R-:W2:Y:S01]  /*115a80*/  LDL.LU R32, [R1+0x64] ;  /* 0x0000640001207983 */ /* 0x000ea20000300800 */
[----:B---3--:R-:W-:-:S05]  /*115a90*/  PRMT R2, R56, 0x5410, R2 ;  /* 0x0000541038027816 */ /* 0x008fca0000000002 */
[----:B------:R1:W-:Y:S04]  /*115aa0*/  STL [R1+0x798], R2 ;  /* 0x0007980201007387 */ /* 0x0003e80000100800 */
[----:B0-----:R-:W2:Y:S04]  /*115ab0*/  LDL.LU R3, [R1+0x5e0] ;  /* 0x0005e00001037983 */ /* 0x001ea80000300800 */
[----:B-1----:R-:W3:Y:S04]  /*115ac0*/  LDL.LU R2, [R1+0x5c] ;  /* 0x00005c0001027983 */ /* 0x002ee80000300800 */
[----:B------:R-:W3:Y:S01]  /*115ad0*/  LDL.LU R56, [R1+0x400] ;  /* 0x0004000001387983 */ /* 0x000ee20000300800 */
[----:B----4-:R-:W-:-:S02]  /*115ae0*/  LOP3.LUT R37, R57, 0xffff, RZ, 0xc0, !PT ;  /* 0x0000ffff39257812 */ /* 0x010fc400078ec0ff */
[----:B------:R-:W-:Y:S01]  /*115af0*/  LOP3.LUT R33, R58, 0xffff, RZ, 0xc0, !PT ;  /* 0x0000ffff3a217812 */ /* 0x000fe200078ec0ff */
[----:B------:R-:W4:Y:S01]  /*115b00*/  LDL.LU R57, [R1+0x54a8] ;  /* 0x0054a80001397983 */ /* 0x000f220000300800 */
[----:B------:R-:W-:Y:S02]  /*115b10*/  LOP3.LUT R38, R59, 0xffff, RZ, 0xc0, !PT ;  /* 0x0000ffff3b267812 */ /* 0x000fe400078ec0ff */
[----:B------:R-:W-:Y:S01]  /*115b20*/  PRMT R14, R33, 0x3340, R0 ;  /* 0x00003340210e7816 */ /* 0x000fe20000000000 */
[----:B------:R-:W4:Y:S01]  /*115b30*/  LDL.LU R58, [R1+0x1ffc] ;  /* 0x001ffc00013a7983 */ /* 0x000f220000300800 */
[----:B------:R-:W-:-:S03]  /*115b40*/  PRMT R39, R37, 0x3340, R38 ;  /* 0x0000334025277816 */ /* 0x000fc60000000026 */
[----:B------:R-:W4:Y:S01]  /*115b50*/  LDL.LU R59, [R1+0x4de8] ;  /* 0x004de800013b7983 */ /* 0x000f220000300800 */
[----:B------:R-:W-:Y:S02]  /*115b60*/  PRMT R14, R39, 0x5410, R14 ;  /* 0x00005410270e7816 */ /* 0x000fe4000000000e */
[----:B------:R-:W-:Y:S02]  /*115b70*/  IADD3 R40, P0, R12, R8, RZ ;  /* 0x000000080c287210 */ /* 0x000fe40007f1e0ff */
[----:B------:R-:W-:Y:S01]  /*115b80*/  SHF.R.U32.HI R37, RZ, 0x8, R37 ;  /* 0x00000008ff257819 */ /* 0x000fe20000011625 */
[----:B------:R0:W-:Y:S02]  /*115b90*/  STL [R1+0x5e4], R14 ;  /* 0x0005e40e01007387 */ /* 0x0001e40000100800 */
[----:B------:R-:W-:Y:S01]  /*115ba0*/  IMAD.X R41, R13, 0x1, R10, P0 ;  /* 0x000000010d297824 */ /* 0x000fe200000e060a */
[----:B------:R-:W-:Y:S02]  /*115bb0*/  LOP3.LUT R37, R37, 0xffff, RZ, 0xc0, !PT ;  /* 0x0000ffff25257812 */ /* 0x000fe400078ec0ff */
[----:B0-----:R-:W-:-:S02]  /*115bc0*/  SHF.R.U32.HI R14, RZ, 0x8, R38 ;  /* 0x00000008ff0e7819 */ /* 0x001fc40000011626 */
[----:B------:R-:W-:Y:S02]  /*115bd0*/  IADD3 R38, P0, R12, R9, RZ ;  /* 0x000000090c267210 */ /* 0x000fe40007f1e0ff */
[----:B------:R-:W-:-:S04]  /*115be0*/  LOP3.LUT R14, R14, 0xffff, RZ, 0xc0, !PT ;  /* 0x0000ffff0e0e7812 */ /* 0x000fc800078ec0ff */
[----:B------:R-:W-:Y:S01]  /*115bf0*/  PRMT R14, R37, 0x3340, R14 ;  /* 0x00003340250e7816 */ /* 0x000fe2000000000e */
[----:B------:R-:W-:Y:S01]  /*115c00*/  IMAD.X R39, R13, 0x1, R11, P0 ;  /* 0x000000010d277824 */ /* 0x000fe200000e060b */
[----:B------:R-:W-:Y:S01]  /*115c10*/  STL.64 [R1+0x988], R40 ;  /* 0x0009882801007387 */ /* 0x000fe20000100a00 */
[----:B------:R-:W-:Y:S02]  /*115c20*/  SHF.R.U32.HI R13, RZ, 0x8, R33 ;  /* 0x00000008ff0d7819 */ /* 0x000fe40000011621 */
[----:B------:R-:W-:Y:S01]  /*115c30*/  PRMT R36, R36, 0x5410, R61 ;  /* 0x0000541024247816 */ /* 0x000fe2000000003d */
[----:B------:R0:W-:Y:S01]  /*115c40*/  STL [R1+0x410], R14 ;  /* 0x0004100e01007387 */ /* 0x0001e20000100800 */
[----:B------:R-:W-:-:S03]  /*115c50*/  LOP3.LUT R13, R13, 0xffff, RZ, 0xc0, !PT ;  /* 0x0000ffff0d0d7812 */ /* 0x000fc600078ec0ff */
[----:B------:R1:W-:Y:S01]  /*115c60*/  STL.64 [R1+0x978], R38 ;  /* 0x0009782601007387 */ /* 0x0003e20000100a00 */
[----:B0-----:R-:W-:-:S03]  /*115c70*/  PRMT R14, R34, 0x5410, R35 ;  /* 0x00005410220e7816 */ /* 0x001fc60000000023 */
[----:B------:R-:W-:Y:S01]  /*115c80*/  STL [R1+0x77c], R36 ;  /* 0x00077c2401007387 */ /* 0x000fe20000100800 */
[----:B------:R-:W-:Y:S01]  /*115c90*/  PRMT R13, R13, 0x3340, R0 ;  /* 0x000033400d0d7816 */ /* 0x000fe20000000000 */
[----:B------:R-:W-:Y:S01]  /*115ca0*/  VIADD R12, R12, UR6 ;  /* 0x000000060c0c7c36 */ /* 0x000fe20008000000 */
[----:B------:R-:W-:Y:S01]  /*115cb0*/  ULDC UR6, c[0x0][0x248] ;  /* 0x0000920000067ab9 */ /* 0x000fe20000000800 */
[----:B------:R-:W-:Y:S04]  /*115cc0*/  STL [R1+0x794], R14 ;  /* 0x0007940e01007387 */ /* 0x000fe80000100800 */
[----:B------:R-:W4:Y:S04]  /*115cd0*/  LDL.LU R40, [R1+0x60] ;  /* 0x0000600001287983 */ /* 0x000f280000300800 */
[----:B-1----:R-:W4:Y:S01]  /*115ce0*/  LDL.LU R39, [R1+0x668] ;  /* 0x0006680001277983 */ /* 0x002f220000300800 */
[----:B------:R-:W-:-:S03]  /*115cf0*/  IADD3 R34, P0, R12, R4, RZ ;  /* 0x000000040c227210 */ /* 0x000fc60007f1e0ff */
[----:B------:R0:W-:Y:S02]  /*115d00*/  STL [R1+0x94], R13 ;  /* 0x0000940d01007387 */ /* 0x0001e40000100800 */
[----:B0-----:R-:W-:-:S05]  /*115d10*/  SHF.R.S32.HI R13, RZ, 0x1f, R12 ;  /* 0x0000001fff0d7819 */ /* 0x001fca000001140c */
[----:B------:R-:W-:-:S05]  /*115d20*/  IMAD.X R35, R13, 0x1, R5, P0 ;  /* 0x000000010d237824 */ /* 0x000fca00000e0605 */
[----:B------:R0:W-:Y:S01]  /*115d30*/  STL.64 [R1+0x970], R34 ;  /* 0x0009702201007387 */ /* 0x0001e20000100a00 */
[----:B--2---:R-:W-:-:S05]  /*115d40*/  PRMT R3, R3, 0x5410, R32 ;  /* 0x0000541003037816 */ /* 0x004fca0000000020 */
[----:B------:R1:W-:Y:S04]  /*115d50*/  STL [R1+0x76c], R3 ;  /* 0x00076c0301007387 */ /* 0x0003e80000100800 */
[----:B------:R-:W2:Y:S01]  /*115d60*/  LDL.LU R37, [R1+0x58] ;  /* 0x0000580001257983 */ /* 0x000ea20000300800 */
[----:B---3--:R-:W-:-:S05]  /*115d70*/  PRMT R2, R56, 0x5410, R2 ;  /* 0x0000541038027816 */ /* 0x008fca0000000002 */
[----:B------:R3:W-:Y:S04]  /*115d80*/  STL [R1+0x790], R2 ;  /* 0x0007900201007387 */ /* 0x0007e80000100800 */
[----:B------:R-:W2:Y:S04]  /*115d90*/  LDL.LU R61, [R1+0x660] ;  /* 0x00066000013d7983 */ /* 0x000ea80000300800 */
[----:B------:R-:W2:Y:S04]  /*115da0*/  LDL.LU R36, [R1+0x54] ;  /* 0x0000540001247983 */ /* 0x000ea80000300800 */
[----:B0-----:R-:W2:Y:S04]  /*115db0*/  LDL.LU R35, [R1+0x664] ;  /* 0x0006640001237983 */ /* 0x001ea80000300800 */
[----:B------:R-:W2:Y:S01]  /*115dc0*/  LDL.LU R34, [R1+0x40] ;  /* 0x0000400001227983 */ /* 0x000ea20000300800 */
[----:B----4-:R-:W-:-:S02]  /*115dd0*/  LOP3.LUT R41, R57, 0xffff, RZ, 0xc0, !PT ;  /* 0x0000ffff39297812 */ /* 0x010fc400078ec0ff */
[----:B------:R-:W-:Y:S01]  /*115de0*/  LOP3.LUT R38, R58, 0xffff, RZ, 0xc0, !PT ;  /* 0x0000ffff3a267812 */ /* 0x000fe200078ec0ff */
[----:B------:R-:W4:Y:S01]  /*115df0*/  LDL.LU R33, [R1+0x50] ;  /* 0x0000500001217983 */ /* 0x000f220000300800 */
[----:B------:R-:W-:Y:S02]  /*115e00*/  LOP3.LUT R42, R59, 0xffff, RZ, 0xc0, !PT ;  /* 0x0000ffff3b2a7812 */ /* 0x000fe400078ec0ff */
[----:B------:R-:W-:Y:S01]  /*115e10*/  PRMT R14, R38, 0x3340, R0 ;  /* 0x00003340260e7816 */ /* 0x000fe20000000000 */
[----:B------:R-:W4:Y:S01]  /*115e20*/  LDL.LU R32, [R1+0x60c] ;  /* 0x00060c0001207983 */ /* 0x000f220000300800 */
[----:B------:R-:W-:-:S03]  /*115e30*/  PRMT R43, R41, 0x3340, R42 ;  /* 0x00003340292b7816 */ /* 0x000fc6000000002a */
[----:B-1----:R-:W4:Y:S01]  /*115e40*/  LDL.LU R3, [R1+0x34] ;  /* 0x0000340001037983 */ /* 0x002f220000300800 */
[----:B------:R-:W-:-:S03]  /*115e50*/  PRMT R14, R43, 0x5410, R14 ;  /* 0x000054102b0e7816 */ /* 0x000fc6000000000e */
[----:B---3--:R-:W4:Y:S04]  /*115e60*/  LDL.LU R2, [R1+0x444] ;  /* 0x0004440001027983 */ /* 0x008f280000300800 */
[----:B------:R-:W3:Y:S04]  /*115e70*/  LDL.LU R56, [R1+0x545c] ;  /* 0x00545c0001387983 */ /* 0x000ee80000300800 */
[----:B------:R-:W3:Y:S01]  /*115e80*/  LDL.LU R57, [R1+0x1e0c] ;  /* 0x001e0c0001397983 */ /* 0x000ee20000300800 */
[----:B------:R-:W-:-:S03]  /*115e90*/  SHF.R.U32.HI R41, RZ, 0x8, R41 ;  /* 0x00000008ff297819 */ /* 0x000fc60000011629 */
[----:B------:R-:W3:Y:S04]  /*115ea0*/  LDL.LU R58, [R1+0x232c] ;  /* 0x00232c00013a7983 */ /* 0x000ee80000300800 */
[----:B------:R-:W3:Y:S01]  /*115eb0*/  LDL.LU R59, [R1+0x54bc] ;  /* 0x0054bc00013b7983 */ /* 0x000ee20000300800 */
[----:B------:R-:W-:-:S03]  /*115ec0*/  IADD3 R44, P0, R12, R6, RZ ;  /* 0x000000060c2c7210 */ /* 0x000fc60007f1e0ff */
[----:B------:R0:W-:Y:S01]  /*115ed0*/  STL [R1+0x5e0], R14 ;  /* 0x0005e00e01007387 */ /* 0x0001e20000100800 */
[----:B------:R-:W-:Y:S01]  /*115ee0*/  LOP3.LUT R41, R41, 0xffff, RZ, 0xc0, !PT ;  /* 0x0000ffff29297812 */ /* 0x000fe200078ec0ff */
[----:B------:R-:W-:Y:S01]  /*115ef0*/  IMAD.X R45, R13, 0x1, R7, P0 ;  /* 0x000000010d2d7824 */ /* 0x000fe200000e0607 */
[----:B0-----:R-:W-:-:S04]  /*115f00*/  SHF.R.U32.HI R14, RZ, 0x8, R42 ;  /* 0x00000008ff0e7819 */ /* 0x001fc8000001162a */
[----:B------:R-:W-:-:S04]  /*115f10*/  LOP3.LUT R14, R14, 0xffff, RZ, 0xc0, !PT ;  /* 0x0000ffff0e0e7812 */ /* 0x000fc800078ec0ff */
[----:B------:R-:W-:Y:S02]  /*115f20*/  PRMT R42, R41, 0x3340, R14 ;  /* 0x00003340292a7816 */ /* 0x000fe4000000000e */
[----:B------:R-:W-:Y:S01]  /*115f30*/  PRMT R14, R39, 0x5410, R40 ;  /* 0x00005410270e7816 */ /* 0x000fe20000000028 */
[----:B------:R-:W-:Y:S04]  /*115f40*/  STL.64 [R1+0x968], R44 ;  /* 0x0009682c01007387 */ /* 0x000fe80000100a00 */
[----:B------:R-:W-:Y:S01]  /*115f50*/  STL [R1+0x400], R42 ;  /* 0x0004002a01007387 */ /* 0x000fe20000100800 */
[----:B------:R-:W-:-:S03]  /*115f60*/  IADD3 R40, P0, R12, R8, RZ ;  /* 0x000000080c287210 */ /* 0x000fc60007f1e0ff */
[----:B------:R0:W-:Y:S02]  /*115f70*/  STL [R1+0x74c], R14 ;  /* 0x00074c0e01007387 */ /* 0x0001e40000100800 */
[----:B------:R-:W-:Y:S01]  /*115f80*/  IMAD.X R41, R13, 0x1, R10, P0 ;  /* 0x000000010d297824 */ /* 0x000fe200000e060a */
[----:B0-----:R-:W-:-:S04]  /*115f90*/  SHF.R.U32.HI R14, RZ, 0x8, R38 ;  /* 0x00000008ff0e7819 */ /* 0x001fc80000011626 */
[----:B------:R-:W-:Y:S02]  /*115fa0*/  LOP3.LUT R14, R14, 0xffff, RZ, 0xc0, !PT ;  /* 0x0000ffff0e0e7812 */ /* 0x000fe400078ec0ff */
[----:B------:R-:W-:Y:S02]  /*115fb0*/  IADD3 R38, P0, R12, R9, RZ ;  /* 0x000000090c267210 */ /* 0x000fe40007f1e0ff */
[----:B------:R-:W-:Y:S01]  /*115fc0*/  PRMT R14, R14, 0x3340, R0 ;  /* 0x000033400e0e7816 */ /* 0x000fe20000000000 */
[----:B------:R-:W-:Y:S02]  /*115fd0*/  STL.64 [R1+0x960], R40 ;  /* 0x0009602801007387 */ /* 0x000fe40000100a00 */
[----:B------:R-:W-:Y:S02]  /*115fe0*/  IMAD.X R39, R13, 0x1, R11, P0 ;  /* 0x000000010d277824 */ /* 0x000fe400000e060b */
[----:B------:R2:W-:Y:S04]  /*115ff0*/  STL [R1+0x90], R14 ;  /* 0x0000900e01007387 */ /* 0x0005e80000100800 */
[----:B------:R-:W-:Y:S01]  /*116000*/  STL.64 [R1+0x948], R38 ;  /* 0x0009482601007387 */ /* 0x000fe20000100a00 */
[----:B--2---:R-:W-:-:S02]  /*116010*/  PRMT R14, R61, 0x5410, R37 ;  /* 0x000054103d0e7816 */ /* 0x004fc40000000025 */
[----:B------:R-:W-:-:S03]  /*116020*/  PRMT R13, R35, 0x5410, R36 ;  /* 0x00005410230d7816 */ /* 0x000fc60000000024 */
[----:B------:R0:W-:Y:S04]  /*116030*/  STL [R1+0x718], R14 ;  /* 0x0007180e01007387 */ /* 0x0001e80000100800 */
[----:B------:R1:W-:Y:S01]  /*116040*/  STL [R1+0x710], R13 ;  /* 0x0007100d01007387 */ /* 0x0003e20000100800 */
[----:B0-----:R-:W-:-:S03]  /*116050*/  PRMT R14, R46, 0x5410, R34 ;  /* 0x000054102e0e7816 */ /* 0x001fc60000000022 */
[----:B------:R-:W2:Y:S01]  /*116060*/  LDL.LU R46, [R1+0x5874] ;  /* 0x00587400012e7983 */ /* 0x000ea20000300800 */
[----:B------:R-:W-:Y:S01]  /*116070*/  VIADD R12, R12, UR6 ;  /* 0x000000060c0c7c36 */ /* 0x000fe20008000000 */
[----:B------:R-:W-:-:S04]  /*116080*/  ULDC UR6, c[0x0][0x248] ;  /* 0x0000920000067ab9 */ /* 0x000fc80000000800 */
[----:B-1----:R-:W-:Y:S02]  /*116090*/  SHF.R.S32.HI R13, RZ, 0x1f, R12 ;  /* 0x0000001fff0d7819 */ /* 0x002fe4000001140c */
[----:B------:R-:W-:Y:S01]  /*1160a0*/  IADD3 R34, P0, R12, R4, RZ ;  /* 0x000000040c227210 */ /* 0x000fe20007f1e0ff */
[----:B------:R0:W-:Y:S01]  /*1160b0*/  STL [R1+0x714], R14 ;  /* 0x0007140e01007387 */ /* 0x0001e20000100800 */
[----:B----4-:R-:W-:-:S03]  /*1160c0*/  PRMT R3, R2, 0x5410, R3 ;  /* 0x0000541002037816 */ /* 0x010fc60000000003 */
[----:B------:R-:W-:Y:S01]  /*1160d0*/  IMAD.X R35, R13, 0x1, R5, P0 ;  /* 0x000000010d237824 */ /* 0x000fe200000e0605 */
[----:B0-----:R-:W-:-:S04]  /*1160e0*/  PRMT R14, R32, 0x5410, R33 ;  /* 0x00005410200e7816 */ /* 0x001fc80000000021 */
[----:B------:R0:W-:Y:S04]  /*1160f0*/  STL.64 [R1+0x940], R34 ;  /* 0x0009402201007387 */ /* 0x0001e80000100a00 */
[----:B------:R-:W-:Y:S04]  /*116100*/  STL [R1+0x70c], R14 ;  /* 0x00070c0e01007387 */ /* 0x000fe80000100800 */
[----:B------:R1:W-:Y:S01]  /*116110*/  STL [R1+0x708], R3 ;  /* 0x0007080301007387 */ /* 0x0003e20000100800 */
[----:B--2---:R-:W-:-:S03]  /*116120*/  LOP3.LUT R44, R46, 0xffff, RZ, 0xc0, !PT ;  /* 0x0000ffff2e2c7812 */ /* 0x004fc600078ec0ff */
[----:B------:R-:W2:Y:S04]  /*116130*/  LDL.LU R46, [R1+0x5870] ;  /* 0x00587000012e7983 */ /* 0x000ea80000300800 */
        /* <DEDUP_REMOVED lines=8> */
[----:B---3--:R-:W-:-:S02]  /*1161c0*/  LOP3.LUT R41, R56, 0xffff, RZ, 0xc0, !PT ;  /* 0x0000ffff38297812 */ /* 0x008fc400078ec0ff */
[----:B------:R-:W-:Y:S01]  /*1161d0*/  LOP3.LUT R2, R57, 0xffff, RZ, 0xc0, !PT ;  /* 0x0000ffff39027812 */ /* 0x000fe200078ec0ff */
[----:B-1----:R-:W3:Y:S01]  /*1161e0*/  LDL.LU R3, [R1+0x20b8] ;  /* 0x0020b80001037983 */ /* 0x002ee20000300800 */
[----:B------:R-:W-:Y:S02]  /*1161f0*/  LOP3.LUT R42, R58, 0xffff, RZ, 0xc0, !PT ;  /* 0x0000ffff3a2a7812 */ /* 0x000fe400078ec0ff */
[----:B------:R-:W-:Y:S01]  /*116200*/  PRMT R14, R2, 0x3340, R0 ;  /* 0x00003340020e7816 */ /* 0x000fe20000000000 */
[----:B------:R-:W3:Y:S01]  /*116210*/  LDL.LU R58, [R1+0x54c8] ;  /* 0x0054c800013a7983 */ /* 0x000ee20000300800 */
[----:B------:R-:W-:Y:S02]  /*116220*/  PRMT R43, R41, 0x3340, R42 ;  /* 0x00003340292b7816 */ /* 0x000fe4000000002a */
[----:B------:R-:W-:Y:S02]  /*116230*/  LOP3.LUT R39, R59, 0xffff, RZ, 0xc0, !PT ;  /* 0x0000ffff3b277812 */ /* 0x000fe400078ec0ff */
[----:B------:R-:W-:Y:S01]  /*116240*/  PRMT R45, R43, 0x5410, R14 ;  /* 0x000054102b2d7816 */ /* 0x000fe2000000000e */
[----:B------:R-:W3:Y:S01]  /*116250*/  LDL.LU R59, [R1+0x4e40] ;  /* 0x004e4000013b7983 */ /* 0x000ee20000300800 */
[----:B------:R-:W-:-:S03]  /*116260*/  PRMT R14, R44, 0x3340, R0 ;  /* 0x000033402c0e7816 */ /* 0x000fc60000000000 */
[----:B------:R-:W-:Y:S01]  /*116270*/  STL [R1+0x5dc], R45 ;  /* 0x0005dc2d01007387 */ /* 0x000fe20000100800 */
[----:B------:R-:W-:Y:S02]  /*116280*/  SHF.R.U32.HI R41, RZ, 0x8, R41 ;  /* 0x00000008ff297819 */ /* 0x000fe40000011629 */
[----:B------:R-:W-:Y:S02]  /*116290*/  IADD3 R56, P0, R12, R6, RZ ;  /* 0x000000060c387210 */ /* 0x000fe40007f1e0ff */
[----:B------:R-:W-:-:S03]  /*1162a0*/  LOP3.LUT R41, R41, 0xffff, RZ, 0xc0, !PT ;  /* 0x0000ffff29297812 */ /* 0x000fc600078ec0ff */
[----:B------:R-:W-:Y:S01]  /*1162b0*/  IMAD.X R57, R13, 0x1, R7, P0 ;  /* 0x000000010d397824 */ /* 0x000fe200000e0607 */
[----:B--2---:R-:W-:-:S04]  /*1162c0*/  LOP3.LUT R40, R46, 0xffff, RZ, 0xc0, !PT ;  /* 0x0000ffff2e287812 */ /* 0x004fc800078ec0ff */
        /* <DEDUP_REMOVED lines=11> */
[----:B------:R-:W-:Y:S02]  /*116380*/  PRMT R14, R39, 0x3340, R40 ;  /* 0x00003340270e7816 */ /* 0x000fe40000000028 */
[----:B------:R-:W-:Y:S01]  /*116390*/  IADD3 R40, P0, R12, R8, RZ ;  /* 0x000000080c287210 */ /* 0x000fe20007f1e0ff */
[----:B0-----:R-:W2:Y:S04]  /*1163a0*/  LDL.LU.64 R56, [R1+0x5868] ;  /* 0x0058680001387983 */ /* 0x001ea80000300a00 */
[----:B------:R-:W-:Y:S01]  /*1163b0*/  IMAD.X R41, R13, 0x1, R10, P0 ;  /* 0x000000010d297824 */ /* 0x000fe200000e060a */
[----:B------:R-:W-:Y:S04]  /*1163c0*/  STL [R1+0x5748], R46 ;  /* 0x0057482e01007387 */ /* 0x000fe80000100800 */
[----:B------:R0:W-:Y:S01]  /*1163d0*/  STL [R1+0x3fc], R14 ;  /* 0x0003fc0e01007387 */ /* 0x0001e20000100800 */
[----:B----4-:R-:W-:-:S03]  /*1163e0*/  PRMT R36, R36, 0x5410, R61 ;  /* 0x0000541024247816 */ /* 0x010fc6000000003d */
[----:B------:R-:W-:Y:S01]  /*1163f0*/  STL.64 [R1+0x920], R40 ;  /* 0x0009202801007387 */ /* 0x000fe20000100a00 */
[----:B0-----:R-:W-:Y:S02]  /*116400*/  PRMT R14, R37, 0x5410, R38 ;  /* 0x00005410250e7816 */ /* 0x001fe40000000026 */
[----:B------:R-:W-:-:S03]  /*116410*/  IADD3 R38, P0, R12, R9, RZ ;  /* 0x000000090c267210 */ /* 0x000fc60007f1e0ff */
[----:B------:R0:W-:Y:S02]  /*116420*/  STL [R1+0x704], R14 ;  /* 0x0007040e01007387 */ /* 0x0001e40000100800 */
[----:B------:R-:W-:Y:S01]  /*116430*/  IMAD.X R39, R13, 0x1, R11, P0 ;  /* 0x000000010d277824 */ /* 0x000fe200000e060b */
[----:B------:R-:W-:-:S04]  /*116440*/  PRMT R13, R32, 0x5410, R33 ;  /* 0x00005410200d7816 */ /* 0x000fc80000000021 */
[----:B------:R-:W-:Y:S01]  /*116450*/  STL.64 [R1+0x908], R38 ;  /* 0x0009082601007387 */ /* 0x000fe20000100a00 */
[----:B0-----:R-:W-:-:S03]  /*116460*/  PRMT R14, R34, 0x5410, R35 ;  /* 0x00005410220e7816 */ /* 0x001fc60000000023 */
[----:B------:R-:W-:Y:S04]  /*116470*/  STL [R1+0x700], R36 ;  /* 0x0007002401007387 */ /* 0x000fe80000100800 */
[----:B------:R-:W-:Y:S04]  /*116480*/  STL [R1+0x6bc], R14 ;  /* 0x0006bc0e01007387 */ /* 0x000fe80000100800 */
[----:B------:R0:W-:Y:S04]  /*116490*/  STL [R1+0x6c0], R13 ;  /* 0x0006c00d01007387 */ /* 0x0001e80000100800 */
[----:B------:R-:W4:Y:S04]  /*1164a0*/  LDL.LU R43, [R1+0x30] ;  /* 0x00003000012b7983 */ /* 0x000f280000300800 */
[----:B------:R-:W4:Y:S04]  /*1164b0*/  LDL.LU R42, [R1+0x5cc] ;  /* 0x0005cc00012a7983 */ /* 0x000f280000300800 */
[----:B------:R-:W2:Y:S01]  /*1164c0*/  LDL.LU R41, [R1+0x28] ;  /* 0x0000280001297983 */ /* 0x000ea20000300800 */
[----:B---3--:R-:W-:-:S02]  /*1164d0*/  LOP3.LUT R3, R3, 0xffff, RZ, 0xc0, !PT ;  /* 0x0000ffff03037812 */ /* 0x008fc400078ec0ff */
[----:B------:R-:W-:Y:S01]  /*1164e0*/  LOP3.LUT R32, R58, 0xffff, RZ, 0xc0, !PT ;  /* 0x0000ffff3a207812 */ /* 0x000fe200078ec0ff */
[----:B------:R-:W3:Y:S01]  /*1164f0*/  LDL.LU R40, [R1+0x1c] ;  /* 0x00001c0001287983 */ /* 0x000ee20000300800 */
[----:B------:R-:W-:Y:S02]  /*116500*/  LOP3.LUT R34, R59, 0xffff, RZ, 0xc0, !PT ;  /* 0x0000ffff3b227812 */ /* 0x000fe400078ec0ff */
[----:B0-----:R-:W-:Y:S01]  /*116510*/  PRMT R13, R3, 0x3340, R0 ;  /* 0x00003340030d7816 */ /* 0x001fe20000000000 */
[----:B------:R-:W3:Y:S01]  /*116520*/  LDL.LU R39, [R1+0x584] ;  /* 0x0005840001277983 */ /* 0x000ee20000300800 */
[----:B------:R-:W-:Y:S01]  /*116530*/  PRMT R14, R32, 0x3340, R34 ;  /* 0x00003340200e7816 */ /* 0x000fe20000000022 */
[----:B------:R-:W-:Y:S02]  /*116540*/  VIADD R12, R12, UR6 ;  /* 0x000000060c0c7c36 */ /* 0x000fe40008000000 */
[----:B------:R-:W3:Y:S01]  /*116550*/  LDL.LU R38, [R1+0x18] ;  /* 0x0000180001267983 */ /* 0x000ee20000300800 */
[----:B------:R-:W-:Y:S01]  /*116560*/  PRMT R14, R14, 0x5410, R13 ;  /* 0x000054100e0e7816 */ /* 0x000fe2000000000d */
[----:B------:R-:W-:-:S02]  /*116570*/  ULDC UR6, c[0x0][0x248] ;  /* 0x0000920000067ab9 */ /* 0x000fc40000000800 */
[----:B------:R-:W3:Y:S04]  /*116580*/  LDL.LU R37, [R1+0x5c0] ;  /* 0x0005c00001257983 */ /* 0x000ee80000300800 */
[----:B------:R-:W3:Y:S04]  /*116590*/  LDL.LU R61, [R1+0xc] ;  /* 0x00000c00013d7983 */ /* 0x000ee80000300800 */
[----:B------:R-:W3:Y:S01]  /*1165a0*/  LDL.LU R36, [R1+0x424] ;  /* 0x0004240001247983 */ /* 0x000ee20000300800 */
[----:B------:R-:W-:-:S03]  /*1165b0*/  SHF.R.S32.HI R13, RZ, 0x1f, R12 ;  /* 0x0000001fff0d7819 */ /* 0x000fc6000001140c */
[----:B------:R-:W3:Y:S01]  /*1165c0*/  LDL.LU R35, [R1+0x580] ;  /* 0x0005800001237983 */ /* 0x000ee20000300800 */
[----:B------:R-:W-:-:S03]  /*1165d0*/  IADD3 R58, P0, R12, R4, RZ ;  /* 0x000000040c3a7210 */ /* 0x000fc60007f1e0ff */
[----:B------:R-:W3:Y:S01]  /*1165e0*/  LDL.LU R33, [R1+0x2f0] ;  /* 0x0002f00001217983 */ /* 0x000ee20000300800 */
[----:B------:R-:W-:-:S03]  /*1165f0*/  SHF.R.U32.HI R32, RZ, 0x8, R32 ;  /* 0x00000008ff207819 */ /* 0x000fc60000011620 */
[----:B------:R0:W-:Y:S01]  /*116600*/  STL [R1+0x5d0], R14 ;  /* 0x0005d00e01007387 */ /* 0x0001e20000100800 */
        /* <DEDUP_REMOVED lines=8> */
[----:B------:R-:W-:Y:S01]  /*116690*/  PRMT R14, R32, 0x3340, R34 ;  /* 0x00003340200e7816 */ /* 0x000fe20000000022 */
[----:B0-----:R-:W3:Y:S04]  /*1166a0*/  LDL.LU.64 R58, [R1+0x5860] ;  /* 0x00586000013a7983 */ /* 0x001ee80000300a00 */
[----:B------:R-:W3:Y:S04]  /*1166b0*/  LDL.LU R34, [R1+0x8] ;  /* 0x0000080001227983 */ /* 0x000ee80000300800 */
[----:B------:R-:W-:Y:S04]  /*1166c0*/  STL [R1+0x8c], R44 ;  /* 0x00008c2c01007387 */ /* 0x000fe80000100800 */
[----:B------:R-:W3:Y:S04]  /*1166d0*/  LDL.LU R32, [R1+0x2f4] ;  /* 0x0002f40001207983 */ /* 0x000ee80000300800 */
[----:B------:R2:W-:Y:S02]  /*1166e0*/  STL [R1+0x3d0], R14 ;  /* 0x0003d00e01007387 */ /* 0x0005e40000100800 */
[----:B--2---:R-:W-:-:S02]  /*1166f0*/  PRMT R14, R15, 0x5410, R41 ;  /* 0x000054100f0e7816 */ /* 0x004fc40000000029 */
[----:B------:R-:W2:Y:S01]  /*116700*/  LDL.LU R15, [R1+0x585c] ;  /* 0x00585c00010f7983 */ /* 0x000ea20000300800 */
[----:B------:R-:W-:Y:S02]  /*116710*/  IADD3 R44, P0, R12, R6, RZ ;  /* 0x000000060c2c7210 */ /* 0x000fe40007f1e0ff */
[----:B----4-:R-:W-:-:S03]  /*116720*/  PRMT R42, R42, 0x5410, R43 ;  /* 0x000054102a2a7816 */ /* 0x010fc6000000002b */
[----:B------:R-:W-:-:S05]  /*116730*/  IMAD.X R45, R13, 0x1, R7, P0 ;  /* 0x000000010d2d7824 */ /* 0x000fca00000e0607 */
[----:B------:R-:W-:Y:S04]  /*116740*/  STL.64 [R1+0x8e8], R44 ;  /* 0x0008e82c01007387 */ /* 0x000fe80000100a00 */
[----:B------:R0:W-:Y:S04]  /*116750*/  STL [R1+0x6b8], R42 ;  /* 0x0006b82a01007387 */ /* 0x0001e80000100800 */
[----:B------:R3:W-:Y:S01]  /*116760*/  STL [R1+0x6b0], R14 ;  /* 0x0006b00e01007387 */ /* 0x0007e20000100800 */
[----:B0-----:R-:W-:Y:S02]  /*116770*/  IADD3 R42, P0, R12, R8, RZ ;  /* 0x000000080c2a7210 */ /* 0x001fe40007f1e0ff */
[----:B---3--:R-:W-:-:S03]  /*116780*/  PRMT R14, R39, 0x5410, R40 ;  /* 0x00005410270e7816 */ /* 0x008fc60000000028 */
[----:B------:R-:W-:Y:S01]  /*116790*/  IMAD.X R43, R13, 0x1, R10, P0 ;  /* 0x000000010d2b7824 */ /* 0x000fe200000e060a */
[----:B------:R-:W-:-:S04]  /*1167a0*/  IADD3 R40, P0, R12, R9, RZ ;  /* 0x000000090c287210 */ /* 0x000fc80007f1e0ff */
[----:B------:R-:W-:Y:S01]  /*1167b0*/  STL.64 [R1+0x8e0], R42 ;  /* 0x0008e02a01007387 */ /* 0x000fe20000100a00 */
[----:B------:R-:W-:Y:S01]  /*1167c0*/  IMAD.X R41, R13, 0x1, R11, P0 ;  /* 0x000000010d297824 */ /* 0x000fe200000e060b */
[----:B------:R-:W-:Y:S02]  /*1167d0*/  PRMT R36, R36, 0x5410, R61 ;  /* 0x0000541024247816 */ /* 0x000fe4000000003d */
[----:B------:R0:W-:Y:S04]  /*1167e0*/  STL [R1+0x6b4], R14 ;  /* 0x0006b40e01007387 */ /* 0x0001e80000100800 */
[----:B------:R-:W-:Y:S01]  /*1167f0*/  STL.64 [R1+0x8c8], R40 ;  /* 0x0008c82801007387 */ /* 0x000fe20000100a00 */
[----:B0-----:R-:W-:-:S05]  /*116800*/  PRMT R14, R37, 0x5410, R38 ;  /* 0x00005410250e7816 */ /* 0x001fca0000000026 */
[----:B------:R-:W-:Y:S04]  /*116810*/  STL [R1+0x6ac], R14 ;  /* 0x0006ac0e01007387 */ /* 0x000fe80000100800 */
[----:B------:R-:W-:Y:S01]  /*116820*/  STL [R1+0x6a8], R36 ;  /* 0x0006a82401007387 */ /* 0x000fe20000100800 */
[----:B------:R-:W-:Y:S01]  /*116830*/  PRMT R13, R35, 0x5410, R59 ;  /* 0x00005410230d7816 */ /* 0x000fe2000000003b */
[----:B------:R-:W-:Y:S01]  /*116840*/  VIADD R12, R12, UR6 ;  /* 0x000000060c0c7c36 */ /* 0x000fe20008000000 */
[----:B------:R-:W-:Y:S01]  /*116850*/  LOP3.LUT R55, R55, 0xffff, RZ, 0xc0, !PT ;  /* 0x0000ffff37377812 */ /* 0x000fe200078ec0ff */
[----:B------:R-:W-:Y:S02]  /*116860*/  ULDC.64 UR6, c[0x0][0x228] ;  /* 0x00008a0000067ab9 */ /* 0x000fe40000000a00 */
[----:B------:R0:W-:Y:S02]  /*116870*/  STL [R1+0x6a0], R13 ;  /* 0x0006a00d01007387 */ /* 0x0001e40000100800 */
[----:B0-----:R-:W-:-:S02]  /*116880*/  PRMT R13, R33, 0x5410, R58 ;  /* 0x00005410210d7816 */ /* 0x001fc4000000003a */
[----:B------:R-:W-:Y:S02]  /*116890*/  PRMT R32, R32, 0x5410, R34 ;  /* 0x0000541020207816 */ /* 0x000fe40000000022 */
[----:B--2---:R-:W-:Y:S02]  /*1168a0*/  SHF.R.S32.HI R14, RZ, 0x1f, R15 ;  /* 0x0000001fff0e7819 */ /* 0x004fe4000001140f */
[----:B------:R-:W-:-:S05]  /*1168b0*/  IADD3 R36, P0, R15, R4, RZ ;  /* 0x000000040f247210 */ /* 0x000fca0007f1e0ff */
[----:B------:R-:W-:Y:S01]  /*1168c0*/  IMAD.X R37, R14, 0x1, R5, P0 ;  /* 0x000000010e257824 */ /* 0x000fe200000e0605 */
[----:B------:R-:W-:-:S04]  /*1168d0*/  IADD3 R58, P0, R12, R4, RZ ;  /* 0x000000040c3a7210 */ /* 0x000fc80007f1e0ff */
[----:B------:R-:W-:Y:S04]  /*1168e0*/  STL.64 [R1+0x880], R36 ;  /* 0x0008802401007387 */ /* 0x000fe80000100a00 */
[----:B------:R-:W2:Y:S04]  /*1168f0*/  LDL.LU R46, [R1+0x5630] ;  /* 0x00563000012e7983 */ /* 0x000ea80000300800 */
[----:B------:R-:W3:Y:S04]  /*116900*/  LDL.LU R44, [R1+0x5638] ;  /* 0x00563800012c7983 */ /* 0x000ee80000300800 */
[----:B------:R0:W-:Y:S04]  /*116910*/  STL [R1+0x6a4], R13 ;  /* 0x0006a40d01007387 */ /* 0x0001e80000100800 */
[----:B------:R-:W3:Y:S04]  /*116920*/  LDL.LU R43, [R1+0x563c] ;  /* 0x00563c00012b7983 */ /* 0x000ee80000300800 */
[----:B------:R-:W4:Y:S01]  /*116930*/  LDL.LU R40, [R1+0x566c] ;  /* 0x00566c0001287983 */ /* 0x000f220000300800 */
[----:B0-----:R-:W-:-:S03]  /*116940*/  SHF.R.S32.HI R13, RZ, 0x1f, R12 ;  /* 0x0000001fff0d7819 */ /* 0x001fc6000001140c */
[----:B------:R-:W4:Y:S02]  /*116950*/  LDL.LU R39, [R1+0x5670] ;  /* 0x0056700001277983 */ /* 0x000f240000300800 */
[----:B------:R-:W-:Y:S01]  /*116960*/  IMAD.X R59, R13, 0x1, R5, P0 ;  /* 0x000000010d3b7824 */ /* 0x000fe200000e0605 */
[----:B------:R-:W-:Y:S01]  /*116970*/  IADD3 R34, P0, R15, R6, RZ ;  /* 0x000000060f227210 */ /* 0x000fe20007f1e0ff */
[----:B------:R-:W4:Y:S04]  /*116980*/  LDL.LU R37, [R1+0x5674] ;  /* 0x0056740001257983 */ /* 0x000f280000300800 */
[----:B------:R-:W4:Y:S01]  /*116990*/  LDL.LU R61, [R1+0x1d88] ;  /* 0x001d8800013d7983 */ /* 0x000f220000300800 */
[----:B------:R-:W-:-:S03]  /*1169a0*/  IMAD.X R35, R14, 0x1, R7, P0 ;  /* 0x000000010e237824 */ /* 0x000fc600000e0607 */
[----:B------:R-:W4:Y:S04]  /*1169b0*/  LDL.LU R36, [R1+0x55a8] ;  /* 0x0055a80001247983 */ /* 0x000f280000300800 */
[----:B------:R-:W4:Y:S04]  /*1169c0*/  LDL.LU R33, [R1+0x1d8c] ;  /* 0x001d8c0001217983 */ /* 0x000f280000300800 */
[----:B------:R-:W-:Y:S04]  /*1169d0*/  STL.64 [R1+0x8c0], R58 ;  /* 0x0008c03a01007387 */ /* 0x000fe80000100a00 */
[----:B------:R-:W-:Y:S04]  /*1169e0*/  STL [R1+0x66c], R32 ;  /* 0x00066c2001007387 */ /* 0x000fe80000100800 */
[----:B------:R0:W-:Y:S02]  /*1169f0*/  STL.64 [R1+0x878], R34 ;  /* 0x0008782201007387 */ /* 0x0001e40000100a00 */
[----:B0-----:R-:W-:-:S05]  /*116a00*/  IADD3 R34, P0, R12, R6, RZ ;  /* 0x000000060c227210 */ /* 0x001fca0007f1e0ff */
[----:B------:R-:W-:-:S05]  /*116a10*/  IMAD.X R35, R13, 0x1, R7, P0 ;  /* 0x000000010d237824 */ /* 0x000fca00000e0607 */
        /* <DEDUP_REMOVED lines=9> */
[----:B------:R-:W4:Y:S04]  /*116ab0*/  LDL.LU R41, [R1+0x10] ;  /* 0x0000100001297983 */ /* 0x000f280000300800 */
[----:B------:R-:W4:Y:S04]  /*116ac0*/  LDL.LU R38, [R1+0x544] ;  /* 0x0005440001267983 */ /* 0x000f280000300800 */
[----:B0-----:R-:W4:Y:S04]  /*116ad0*/  LDL.LU R35, [R1+0x547c] ;  /* 0x00547c0001237983 */ /* 0x001f280000300800 */
[----:B------:R-:W4:Y:S04]  /*116ae0*/  LDL.LU R34, [R1+0x1f1c] ;  /* 0x001f1c0001227983 */ /* 0x000f280000300800 */
[----:B------:R-:W4:Y:S01]  /*116af0*/  LDL.LU R32, [R1+0x4d14] ;  /* 0x004d140001207983 */ /* 0x000f220000300800 */
[----:B------:R-:W-:-:S05]  /*116b00*/  IADD3 R6, P0, R12, R8, RZ ;  /* 0x000000080c067210 */ /* 0x000fca0007f1e0ff */
        /* <DEDUP_REMOVED lines=8> */
[----:B--2---:R-:W-:Y:S02]  /*116b90*/  PRMT R4, R46, 0x3340, R4 ;  /* 0x000033402e047816 */ /* 0x004fe40000000004 */
[----:B---3--:R-:W-:Y:S02]  /*116ba0*/  PRMT R6, R43, 0x3340, R44 ;  /* 0x000033402b067816 */ /* 0x008fe4000000002c */
[----:B----4-:R-:W-:Y:S02]  /*116bb0*/  LOP3.LUT R8, R61, 0xffff, RZ, 0xc0, !PT ;  /* 0x0000ffff3d087812 */ /* 0x010fe400078ec0ff */
[----:B------:R-:W-:Y:S02]  /*116bc0*/  PRMT R9, R36, 0x5410, R4 ;  /* 0x0000541024097816 */ /* 0x000fe40000000004 */
[----:B------:R-:W-:Y:S01]  /*116bd0*/  PRMT R4, R8, 0x3340, R0 ;  /* 0x0000334008047816 */ /* 0x000fe20000000000 */
[----:B------:R0:W-:Y:S03]  /*116be0*/  STL [R1+0x424], R8 ;  /* 0x0004240801007387 */ /* 0x0001e60000100800 */
[----:B------:R-:W-:Y:S01]  /*116bf0*/  PRMT R6, R6, 0x5410, R4 ;  /* 0x0000541006067816 */ /* 0x000fe20000000004 */
[----:B------:R-:W-:Y:S01]  /*116c00*/  STL [R1+0x1d88], R9 ;  /* 0x001d880901007387 */ /* 0x000fe20000100800 */
[----:B0-----:R-:W-:-:S02]  /*116c10*/  LOP3.LUT R8, R33, 0xffff, RZ, 0xc0, !PT ;  /* 0x0000ffff21087812 */ /* 0x001fc400078ec0ff */
[----:B------:R-:W-:-:S03]  /*116c20*/  PRMT R5, R40, 0x3340, R5 ;  /* 0x0000334028057816 */ /* 0x000fc60000000005 */
[----:B------:R-:W-:Y:S01]  /*116c30*/  STL [R1+0x42c], R8 ;  /* 0x00042c0801007387 */ /* 0x000fe20000100800 */
[----:B------:R-:W-:-:S03]  /*116c40*/  PRMT R7, R37, 0x3340, R39 ;  /* 0x0000334025077816 */ /* 0x000fc60000000027 */
[----:B------:R0:W-:Y:S04]  /*116c50*/  STL [R1+0x1d8c], R6 ;  /* 0x001d8c0601007387 */ /* 0x0001e80000100800 */
[----:B------:R-:W2:Y:S01]  /*116c60*/  LDL.LU R44, [R1+0x4] ;  /* 0x00000400012c7983 */ /* 0x000ea20000300800 */
[----:B------:R-:W-:-:S03]  /*116c70*/  PRMT R4, R8, 0x3340, R0 ;  /* 0x0000334008047816 */ /* 0x000fc60000000000 */
[----:B------:R-:W2:Y:S04]  /*116c80*/  LDL.LU R43, [R1+0x540] ;  /* 0x00054000012b7983 */ /* 0x000ea80000300800 */
[----:B------:R-:W3:Y:S04]  /*116c90*/  LDL.LU R40, [R1] ;  /* 0x0000000001287983 */ /* 0x000ee80000300800 */
[----:B------:R-:W3:Y:S04]  /*116ca0*/  LDL.LU R39, [R1+0x53c] ;  /* 0x00053c0001277983 */ /* 0x000ee80000300800 */
[----:B------:R-:W4:Y:S01]  /*116cb0*/  LDL.LU R37, [R1+0x4ac] ;  /* 0x0004ac0001257983 */ /* 0x000f220000300800 */
[----:B------:R-:W-:-:S03]  /*116cc0*/  PRMT R5, R52, 0x5410, R5 ;  /* 0x0000541034057816 */ /* 0x000fc60000000005 */
[----:B------:R-:W4:Y:S01]  /*116cd0*/  LDL.LU R61, [R1+0x5484] ;  /* 0x00548400013d7983 */ /* 0x000f220000300800 */
[----:B------:R-:W-:-:S03]  /*116ce0*/  PRMT R4, R7, 0x5410, R4 ;  /* 0x0000541007047816 */ /* 0x000fc60000000004 */
[----:B------:R-:W4:Y:S01]  /*116cf0*/  LDL.LU R36, [R1+0x1f48] ;  /* 0x001f480001247983 */ /* 0x000f220000300800 */
[----:B0-----:R-:W-:-:S03]  /*116d00*/  PRMT R6, R48, 0x5410, R50 ;  /* 0x0000541030067816 */ /* 0x001fc60000000032 */
[----:B------:R-:W4:Y:S04]  /*116d10*/  LDL.LU R33, [R1+0x4d34] ;  /* 0x004d340001217983 */ /* 0x000f280000300800 */
[----:B------:R0:W-:Y:S04]  /*116d20*/  STL [R1+0x1d98], R5 ;  /* 0x001d980501007387 */ /* 0x0001e80000100800 */
[----:B------:R1:W-:Y:S04]  /*116d30*/  STL [R1+0x1d9c], R4 ;  /* 0x001d9c0401007387 */ /* 0x0003e80000100800 */
[----:B------:R1:W-:Y:S01]  /*116d40*/  STL [R1+0x664], R6 ;  /* 0x0006640601007387 */ /* 0x0003e20000100800 */
[----:B0-----:R-:W-:-:S02]  /*116d50*/  PRMT R5, R42, 0x5410, R45 ;  /* 0x000054102a057816 */ /* 0x001fc4000000002d */
[----:B-1----:R-:W-:-:S03]  /*116d60*/  PRMT R4, R38, 0x5410, R41 ;  /* 0x0000541026047816 */ /* 0x002fc60000000029 */
[----:B------:R-:W-:Y:S01]  /*116d70*/  STL [R1+0x668], R5 ;  /* 0x0006680501007387 */ /* 0x000fe20000100800 */
[----:B------:R-:W-:-:S03]  /*116d80*/  LOP3.LUT R8, R35, 0xffff, RZ, 0xc0, !PT ;  /* 0x0000ffff23087812 */ /* 0x000fc600078ec0ff */
[----:B------:R0:W-:Y:S01]  /*116d90*/  STL [R1+0x660], R4 ;  /* 0x0006600401007387 */ /* 0x0001e20000100800 */
[----:B------:R-:W-:Y:S02]  /*116da0*/  LOP3.LUT R6, R34, 0xffff, RZ, 0xc0, !PT ;  /* 0x0000ffff22067812 */ /* 0x000fe400078ec0ff */
[----:B------:R-:W-:Y:S02]  /*116db0*/  LOP3.LUT R7, R32, 0xffff, RZ, 0xc0, !PT ;  /* 0x0000ffff20077812 */ /* 0x000fe400078ec0ff */
[----:B0-----:R-:W-:Y:S02]  /*116dc0*/  PRMT R4, R6, 0x3340, R0 ;  /* 0x0000334006047816 */ /* 0x001fe40000000000 */
[----:B------:R-:W-:-:S04]  /*116dd0*/  PRMT R5, R8, 0x3340, R7 ;  /* 0x0000334008057816 */ /* 0x000fc80000000007 */
        /* <DEDUP_REMOVED lines=10> */
[----:B------:R-:W4:Y:S04]  /*116e80*/  LDL.LU R38, [R1+0x4a0] ;  /* 0x0004a00001267983 */ /* 0x000f280000300800 */
[----:B------:R-:W4:Y:S04]  /*116e90*/  LDL.LU R35, [R1+0x54e8] ;  /* 0x0054e80001237983 */ /* 0x000f280000300800 */
[----:B------:R-:W4:Y:S04]  /*116ea0*/  LDL.LU R34, [R1+0x219c] ;  /* 0x00219c0001227983 */ /* 0x000f280000300800 */
[----:B------:R-:W4:Y:S01]  /*116eb0*/  LDL.LU R32, [R1+0x4fbc] ;  /* 0x004fbc0001207983 */ /* 0x000f220000300800 */
[----:B------:R-:W-:-:S04]  /*116ec0*/  SHF.R.U32.HI R6, RZ, 0x8, R6 ;  /* 0x00000008ff067819 */ /* 0x000fc80000011606 */
[----:B------:R-:W-:-:S04]  /*116ed0*/  LOP3.LUT R6, R6, 0xffff, RZ, 0xc0, !PT ;  /* 0x0000ffff06067812 */ /* 0x000fc800078ec0ff */
[----:B0-----:R-:W-:-:S05]  /*116ee0*/  PRMT R4, R6, 0x3340, R0 ;  /* 0x0000334006047816 */ /* 0x001fca0000000000 */
[----:B------:R4:W-:Y:S01]  /*116ef0*/  STL [R1+0x88], R4 ;  /* 0x0000880401007387 */ /* 0x0009e20000100800 */
[----:B------:R-:W-:Y:S02]  /*116f00*/  PRMT R55, R55, 0x3340, R0 ;  /* 0x0000334037377816 */ /* 0x000fe40000000000 */
[----:B------:R-:W-:-:S04]  /*116f10*/  LOP3.LUT R54, R54, 0xffff, RZ, 0xc0, !PT ;  /* 0x0000ffff36367812 */ /* 0x000fc800078ec0ff */
[----:B------:R-:W-:Y:S02]  /*116f20*/  PRMT R54, R54, 0x3340, R0 ;  /* 0x0000334036367816 */ /* 0x000fe40000000000 */
[----:B--2---:R-:W-:-:S05]  /*116f30*/  PRMT R6, R43, 0x5410, R44 ;  /* 0x000054102b067816 */ /* 0x004fca000000002c */
[----:B------:R0:W-:Y:S01]  /*116f40*/  STL [R1+0x65c], R6 ;  /* 0x00065c0601007387 */ /* 0x0001e20000100800 */
[----:B---3--:R-:W-:Y:S02]  /*116f50*/  PRMT R5, R39, 0x5410, R40 ;  /* 0x0000541027057816 */ /* 0x008fe40000000028 */
[----:B----4-:R-:W-:-:S03]  /*116f60*/  PRMT R4, R37, 0x5410, R57 ;  /* 0x0000541025047816 */ /* 0x010fc60000000039 */
[----:B------:R-:W-:Y:S01]  /*116f70*/  STL [R1+0x658], R5 ;  /* 0x0006580501007387 */ /* 0x000fe20000100800 */
[----:B------:R-:W-:-:S03]  /*116f80*/  LOP3.LUT R7, R61, 0xffff, RZ, 0xc0, !PT ;  /* 0x0000ffff3d077812 */ /* 0x000fc600078ec0ff */
[----:B------:R1:W-:Y:S01]  /*116f90*/  STL [R1+0x654], R4 ;  /* 0x0006540401007387 */ /* 0x0003e20000100800 */
[----:B------:R-:W-:-:S03]  /*116fa0*/  LOP3.LUT R57, R36, 0xffff, RZ, 0xc0, !PT ;  /* 0x0000ffff24397812 */ /* 0x000fc600078ec0ff */
[----:B------:R-:W2:Y:S01]  /*116fb0*/  LDL.LU R40, [R1+0x44c] ;  /* 0x00044c0001287983 */ /* 0x000ea20000300800 */
[----:B0-----:R-:W-:Y:S02]  /*116fc0*/  LOP3.LUT R6, R33, 0xffff, RZ, 0xc0, !PT ;  /* 0x0000ffff21067812 */ /* 0x001fe400078ec0ff */
[----:B-1----:R-:W-:Y:S02]  /*116fd0*/  PRMT R4, R57, 0x3340, R0 ;  /* 0x0000334039047816 */ /* 0x002fe40000000000 */
[----:B------:R-:W-:-:S04]  /*116fe0*/  PRMT R5, R7, 0x3340, R6 ;  /* 0x0000334007057816 */ /* 0x000fc80000000006 */
[----:B------:R-:W-:-:S05]  /*116ff0*/  PRMT R5, R5, 0x5410, R4 ;  /* 0x0000541005057816 */ /* 0x000fca0000000004 */
[----:B------:R0:W-:Y:S04]  /*117000*/  STL [R1+0x594], R5 ;  /* 0x0005940501007387 */ /* 0x0001e80000100800 */
[----:B------:R-:W3:Y:S01]  /*117010*/  LDL.LU R39, [R1+0x450] ;  /* 0x0004500001277983 */ /* 0x000ee20000300800 */
[----:B------:R-:W-:-:S03]  /*117020*/  SHF.R.U32.HI R7, RZ, 0x8, R7 ;  /* 0x00000008ff077819 */ /* 0x000fc60000011607 */
[----:B------:R-:W4:Y:S01]  /*117030*/  LDL.LU R37, [R1+0x3c4] ;  /* 0x0003c40001257983 */ /* 0x000f220000300800 */
[----:B------:R-:W-:-:S03]  /*117040*/  SHF.R.U32.HI R4, RZ, 0x8, R3 ;  /* 0x00000008ff047819 */ /* 0x000fc60000011603 */
[----:B------:R-:W4:Y:S01]  /*117050*/  LDL.LU R61, [R1+0x54f4] ;  /* 0x0054f400013d7983 */ /* 0x000f220000300800 */
[----:B0-----:R-:W-:-:S03]  /*117060*/  SHF.R.U32.HI R5, RZ, 0x8, R6 ;  /* 0x00000008ff057819 */ /* 0x001fc60000011606 */
[----:B------:R-:W4:Y:S04]  /*117070*/  LDL.LU R36, [R1+0x2300] ;  /* 0x0023000001247983 */ /* 0x000f280000300800 */
[----:B------:R-:W4:Y:S01]  /*117080*/  LDL.LU R33, [R1+0x4fd8] ;  /* 0x004fd80001217983 */ /* 0x000f220000300800 */
[----:B------:R-:W-:Y:S02]  /*117090*/  LOP3.LUT R6, R7, 0xffff, RZ, 0xc0, !PT ;  /* 0x0000ffff07067812 */ /* 0x000fe400078ec0ff */
[----:B------:R-:W-:Y:S02]  /*1170a0*/  LOP3.LUT R5, R5, 0xffff, RZ, 0xc0, !PT ;  /* 0x0000ffff05057812 */ /* 0x000fe400078ec0ff */
[----:B------:R-:W-:Y:S02]  /*1170b0*/  LOP3.LUT R4, R4, 0xffff, RZ, 0xc0, !PT ;  /* 0x0000ffff04047812 */ /* 0x000fe400078ec0ff */
[----:B------:R-:W-:-:S02]  /*1170c0*/  PRMT R3, R6, 0x3340, R5 ;  /* 0x0000334006037816 */ /* 0x000fc40000000005 */
[----:B------:R-:W-:-:S03]  /*1170d0*/  PRMT R4, R4, 0x3340, R0 ;  /* 0x0000334004047816 */ /* 0x000fc60000000000 */
[----:B------:R-:W-:Y:S04]  /*1170e0*/  STL [R1+0x574c], R3 ;  /* 0x00574c0301007387 */ /* 0x000fe80000100800 */
[----:B------:R0:W-:Y:S01]  /*1170f0*/  STL [R1+0x84], R4 ;  /* 0x0000840401007387 */ /* 0x0001e20000100800 */
[----:B------:R-:W-:Y:S02]  /*117100*/  PRMT R5, R42, 0x5410, R56 ;  /* 0x000054102a057816 */ /* 0x000fe40000000038 */
[----:B0-----:R-:W-:-:S03]  /*117110*/  PRMT R4, R41, 0x5410, R55 ;  /* 0x0000541029047816 */ /* 0x001fc60000000037 */
[----:B------:R-:W-:Y:S04]  /*117120*/  STL [R1+0x608], R5 ;  /* 0x0006080501007387 */ /* 0x000fe80000100800 */
[----:B------:R0:W-:Y:S01]  /*117130*/  STL [R1+0x60c], R4 ;  /* 0x00060c0401007387 */ /* 0x0001e20000100800 */
[----:B------:R-:W-:Y:S02]  /*117140*/  PRMT R3, R38, 0x5410, R54 ;  /* 0x0000541026037816 */ /* 0x000fe40000000036 */
[----:B------:R-:W-:Y:S02]  /*117150*/  LOP3.LUT R8, R35, 0xffff, RZ, 0xc0, !PT ;  /* 0x0000ffff23087812 */ /* 0x000fe400078ec0ff */
[----:B------:R-:W-:Y:S02]  /*117160*/  LOP3.LUT R6, R34, 0xffff, RZ, 0xc0, !PT ;  /* 0x0000ffff22067812 */ /* 0x000fe400078ec0ff */
[----:B------:R-:W-:-:S02]  /*117170*/  LOP3.LUT R7, R32, 0xffff, RZ, 0xc0, !PT ;  /* 0x0000ffff20077812 */ /* 0x000fc400078ec0ff */
[----:B0-----:R-:W-:Y:S02]  /*117180*/  PRMT R4, R6, 0x3340, R0 ;  /* 0x0000334006047816 */ /* 0x001fe40000000000 */
[----:B------:R-:W-:Y:S01]  /*117190*/  PRMT R5, R8, 0x3340, R7 ;  /* 0x0000334008057816 */ /* 0x000fe20000000007 */
[----:B------:R0:W-:Y:S04]  /*1171a0*/  STL [R1+0x604], R3 ;  /* 0x0006040301007387 */ /* 0x0001e80000100800 */
[----:B------:R-:W4:Y:S04]  /*1171b0*/  LDL.LU R42, [R1+0x404] ;  /* 0x00040400012a7983 */ /* 0x000f280000300800 */
[----:B------:R-:W4:Y:S01]  /*1171c0*/  LDL.LU R38, [R1+0x2ec] ;  /* 0x0002ec0001267983 */ /* 0x000f220000300800 */
[----:B0-----:R-:W-:-:S05]  /*1171d0*/  PRMT R3, R5, 0x5410, R4 ;  /* 0x0000541005037816 */ /* 0x001fca0000000004 */
[----:B------:R0:W-:Y:S04]  /*1171e0*/  STL [R1+0x584], R3 ;  /* 0x0005840301007387 */ /* 0x0001e80000100800 */
[----:B------:R-:W4:Y:S04]  /*1171f0*/  LDL.LU R35, [R1+0x5494] ;  /* 0x0054940001237983 */ /* 0x000f280000300800 */
[----:B------:R-:W4:Y:S04]  /*117200*/  LDL.LU R34, [R1+0x1f7c] ;  /* 0x001f7c0001227983 */ /* 0x000f280000300800 */
[----:B------:R-:W4:Y:S01]  /*117210*/  LDL.LU R32, [R1+0x4d80] ;  /* 0x004d800001207983 */ /* 0x000f220000300800 */
[----:B------:R-:W-:-:S02]  /*117220*/  SHF.R.U32.HI R5, RZ, 0x8, R8 ;  /* 0x00000008ff057819 */ /* 0x000fc40000011608 */
[----:B------:R-:W-:Y:S02]  /*117230*/  SHF.R.U32.HI R4, RZ, 0x8, R7 ;  /* 0x00000008ff047819 */ /* 0x000fe40000011607 */
[----:B------:R-:W-:Y:S02]  /*117240*/  SHF.R.U32.HI R6, RZ, 0x8, R6 ;  /* 0x00000008ff067819 */ /* 0x000fe40000011606 */
[----:B------:R-:W-:Y:S02]  /*117250*/  LOP3.LUT R5, R5, 0xffff, RZ, 0xc0, !PT ;  /* 0x0000ffff05057812 */ /* 0x000fe400078ec0ff */
[----:B------:R-:W-:Y:S02]  /*117260*/  LOP3.LUT R4, R4, 0xffff, RZ, 0xc0, !PT ;  /* 0x0000ffff04047812 */ /* 0x000fe400078ec0ff */
[----:B------:R-:W-:Y:S02]  /*117270*/  LOP3.LUT R53, R53, 0xffff, RZ, 0xc0, !PT ;  /* 0x0000ffff35357812 */ /* 0x000fe400078ec0ff */
[----:B------:R-:W-:-:S02]  /*117280*/  LOP3.LUT R31, R31, 0xffff, RZ, 0xc0, !PT ;  /* 0x0000ffff1f1f7812 */ /* 0x000fc400078ec0ff */
[----:B------:R-:W-:Y:S02]  /*117290*/  LOP3.LUT R6, R6, 0xffff, RZ, 0xc0, !PT ;  /* 0x0000ffff06067812 */ /* 0x000fe400078ec0ff */
[----:B------:R-:W-:Y:S02]  /*1172a0*/  PRMT R4, R5, 0x3340, R4 ;  /* 0x0000334005047816 */ /* 0x000fe40000000004 */
[--C-:B------:R-:W-:Y:S02]  /*1172b0*/  PRMT R53, R53, 0x3340, R0.reuse ;  /* 0x0000334035357816 */ /* 0x100fe40000000000 */
[--C-:B------:R-:W-:Y:S02]  /*1172c0*/  PRMT R31, R31, 0x3340, R0.reuse ;  /* 0x000033401f1f7816 */ /* 0x100fe40000000000 */
[----:B------:R-:W-:Y:S01]  /*1172d0*/  LOP3.LUT R30, R30, 0xffff, RZ, 0xc0, !PT ;  /* 0x0000ffff1e1e7812 */ /* 0x000fe200078ec0ff */
[----:B------:R3:W-:Y:S01]  /*1172e0*/  STL [R1+0x2cc], R4 ;  /* 0x0002cc0401007387 */ /* 0x0007e20000100800 */
[----:B0-----:R-:W-:-:S02]  /*1172f0*/  PRMT R3, R6, 0x3340, R0 ;  /* 0x0000334006037816 */ /* 0x001fc40000000000 */
[----:B------:R-:W-:-:S03]  /*117300*/  PRMT R30, R30, 0x3340, R0 ;  /* 0x000033401e1e7816 */ /* 0x000fc60000000000 */
[----:B------:R4:W-:Y:S01]  /*117310*/  STL [R1+0x80], R3 ;  /* 0x0000800301007387 */ /* 0x0009e20000100800 */
[----:B------:R-:W-:Y:S02]  /*117320*/  LOP3.LUT R27, R27, 0xffff, RZ, 0xc0, !PT ;  /* 0x0000ffff1b1b7812 */ /* 0x000fe400078ec0ff */
[----:B------:R-:W-:Y:S02]  /*117330*/  LOP3.LUT R19, R19, 0xffff, RZ, 0xc0, !PT ;  /* 0x0000ffff13137812 */ /* 0x000fe400078ec0ff */
[--C-:B------:R-:W-:Y:S02]  /*117340*/  PRMT R27, R27, 0x3340, R0.reuse ;  /* 0x000033401b1b7816 */ /* 0x100fe40000000000 */
[----:B------:R-:W-:Y:S02]  /*117350*/  PRMT R19, R19, 0x3340, R0 ;  /* 0x0000334013137816 */ /* 0x000fe40000000000 */
[----:B--2---:R-:W-:-:S05]  /*117360*/  PRMT R5, R40, 0x5410, R53 ;  /* 0x0000541028057816 */ /* 0x004fca0000000035 */
[----:B------:R-:W-:Y:S01]  /*117370*/  STL [R1+0x600], R5 ;  /* 0x0006000501007387 */ /* 0x000fe20000100800 */
[----:B---3--:R-:W-:Y:S02]  /*117380*/  PRMT R4, R39, 0x5410, R31 ;  /* 0x0000541027047816 */ /* 0x008fe4000000001f */
[----:B----4-:R-:W-:-:S03]  /*117390*/  PRMT R3, R37, 0x5410, R30 ;  /* 0x0000541025037816 */ /* 0x010fc6000000001e */
[----:B------:R0:W-:Y:S01]  /*1173a0*/  STL [R1+0x5f8], R4 ;  /* 0x0005f80401007387 */ /* 0x0001e20000100800 */
[----:B------:R-:W-:Y:S02]  /*1173b0*/  LOP3.LUT R8, R61, 0xffff, RZ, 0xc0, !PT ;  /* 0x0000ffff3d087812 */ /* 0x000fe400078ec0ff */
[----:B------:R-:W-:Y:S02]  /*1173c0*/  LOP3.LUT R6, R36, 0xffff, RZ, 0xc0, !PT ;  /* 0x0000ffff24067812 */ /* 0x000fe400078ec0ff */
[----:B------:R-:W-:Y:S02]  /*1173d0*/  LOP3.LUT R7, R33, 0xffff, RZ, 0xc0, !PT ;  /* 0x0000ffff21077812 */ /* 0x000fe400078ec0ff */
[----:B0-----:R-:W-:Y:S02]  /*1173e0*/  PRMT R4, R6, 0x3340, R0 ;  /* 0x0000334006047816 */ /* 0x001fe40000000000 */
[----:B------:R-:W-:Y:S01]  /*1173f0*/  PRMT R5, R8, 0x3340, R7 ;  /* 0x0000334008057816 */ /* 0x000fe20000000007 */
[----:B------:R0:W-:Y:S04]  /*117400*/  STL [R1+0x5fc], R3 ;  /* 0x0005fc0301007387 */ /* 0x0001e80000100800 */
[----:B------:R-:W2:Y:S04]  /*117410*/  LDL.LU R41, [R1+0x2bc] ;  /* 0x0002bc0001297983 */ /* 0x000ea80000300800 */
[----:B------:R-:W3:Y:S01]  /*117420*/  LDL.LU R40, [R1+0x5500] ;  /* 0x0055000001287983 */ /* 0x000ee20000300800 */
[----:B0-----:R-:W-:-:S05]  /*117430*/  PRMT R3, R5, 0x5410, R4 ;  /* 0x0000541005037816 */ /* 0x001fca0000000004 */
[----:B------:R0:W-:Y:S04]  /*117440*/  STL [R1+0x580], R3 ;  /* 0x0005800301007387 */ /* 0x0001e80000100800 */
[----:B------:R-:W4:Y:S04]  /*117450*/  LDL.LU R39, [R1+0x2304] ;  /* 0x0023040001277983 */ /* 0x000f280000300800 */
[----:B------:R-:W4:Y:S01]  /*117460*/  LDL.LU R37, [R1+0x5014] ;  /* 0x0050140001257983 */ /* 0x000f220000300800 */
[----:B------:R-:W-:-:S03]  /*117470*/  SHF.R.U32.HI R5, RZ, 0x8, R8 ;  /* 0x00000008ff057819 */ /* 0x000fc60000011608 */
[----:B------:R-:W4:Y:S01]  /*117480*/  LDL.LU R61, [R1+0x54a0] ;  /* 0x0054a000013d7983 */ /* 0x000f220000300800 */
[----:B------:R-:W-:-:S03]  /*117490*/  SHF.R.U32.HI R4, RZ, 0x8, R7 ;  /* 0x00000008ff047819 */ /* 0x000fc60000011607 */
[----:B------:R-:W4:Y:S01]  /*1174a0*/  LDL.LU R36, [R1+0x1f98] ;  /* 0x001f980001247983 */ /* 0x000f220000300800 */
[----:B------:R-:W-:-:S03]  /*1174b0*/  SHF.R.U32.HI R6, RZ, 0x8, R6 ;  /* 0x00000008ff067819 */ /* 0x000fc60000011606 */
[----:B------:R-:W4:Y:S01]  /*1174c0*/  LDL.LU R33, [R1+0x4d98] ;  /* 0x004d980001217983 */ /* 0x000f220000300800 */
[----:B------:R-:W-:Y:S02]  /*1174d0*/  LOP3.LUT R5, R5, 0xffff, RZ, 0xc0, !PT ;  /* 0x0000ffff05057812 */ /* 0x000fe400078ec0ff */
[----:B------:R-:W-:Y:S02]  /*1174e0*/  LOP3.LUT R4, R4, 0xffff, RZ, 0xc0, !PT ;  /* 0x0000ffff04047812 */ /* 0x000fe400078ec0ff */
[----:B------:R-:W-:Y:S02]  /*1174f0*/  LOP3.LUT R6, R6, 0xffff, RZ, 0xc0, !PT ;  /* 0x0000ffff06067812 */ /* 0x000fe400078ec0ff */
[----:B0-----:R-:W-:Y:S02]  /*117500*/  PRMT R3, R5, 0x3340, R4 ;  /* 0x0000334005037816 */ /* 0x001fe40000000004 */
[----:B------:R-:W-:-:S03]  /*117510*/  PRMT R5, R6, 0x3340, R0 ;  /* 0x0000334006057816 */ /* 0x000fc60000000000 */
[----:B------:R0:W-:Y:S01]  /*117520*/  STL [R1+0x2c8], R3 ;  /* 0x0002c80301007387 */ /* 0x0001e20000100800 */
[----:B------:R-:W-:-:S03]  /*117530*/  PRMT R4, R42, 0x5410, R27 ;  /* 0x000054102a047816 */ /* 0x000fc6000000001b */
[----:B------:R-:W-:Y:S04]  /*117540*/  STL [R1+0x7c], R5 ;  /* 0x00007c0501007387 */ /* 0x000fe80000100800 */
[----:B------:R1:W-:Y:S01]  /*117550*/  STL [R1+0x5f4], R4 ;  /* 0x0005f40401007387 */ /* 0x0003e20000100800 */
[----:B0-----:R-:W-:Y:S02]  /*117560*/  PRMT R3, R38, 0x5410, R19 ;  /* 0x0000541026037816 */ /* 0x001fe40000000013 */
[----:B------:R-:W-:Y:S02]  /*117570*/  LOP3.LUT R8, R35, 0xffff, RZ, 0xc0, !PT ;  /* 0x0000ffff23087812 */ /* 0x000fe400078ec0ff */
[----:B------:R-:W-:Y:S02]  /*117580*/  LOP3.LUT R6, R34, 0xffff, RZ, 0xc0, !PT ;  /* 0x0000ffff22067812 */ /* 0x000fe400078ec0ff */
[----:B------:R-:W-:-:S02]  /*117590*/  LOP3.LUT R7, R32, 0xffff, RZ, 0xc0, !PT ;  /* 0x0000ffff20077812 */ /* 0x000fc400078ec0ff */
[----:B-1----:R-:W-:Y:S02]  /*1175a0*/  PRMT R4, R6, 0x3340, R0 ;  /* 0x0000334006047816 */ /* 0x002fe40000000000 */
[--C-:B------:R-:W-:Y:S01]  /*1175b0*/  PRMT R5, R8, 0x3340, R7.reuse ;  /* 0x0000334008057816 */ /* 0x100fe20000000007 */
[----:B------:R0:W-:Y:S01]  /*1175c0*/  STL [R1+0x5f0], R3 ;  /* 0x0005f00301007387 */ /* 0x0001e20000100800 */
[----:B------:R-:W-:Y:S02]  /*1175d0*/  SHF.R.U32.HI R6, RZ, 0x8, R6 ;  /* 0x00000008ff067819 */ /* 0x000fe40000011606 */
[----:B0-----:R-:W-:Y:S02]  /*1175e0*/  PRMT R3, R5, 0x5410, R4 ;  /* 0x0000541005037816 */ /* 0x001fe40000000004 */
[----:B------:R-:W-:Y:S02]  /*1175f0*/  SHF.R.U32.HI R5, RZ, 0x8, R8 ;  /* 0x00000008ff057819 */ /* 0x000fe40000011608 */
[----:B------:R-:W-:-:S02]  /*117600*/  SHF.R.U32.HI R4, RZ, 0x8, R7 ;  /* 0x00000008ff047819 */ /* 0x000fc40000011607 */
[----:B------:R-:W-:Y:S02]  /*117610*/  LOP3.LUT R5, R5, 0xffff, RZ, 0xc0, !PT ;  /* 0x0000ffff05057812 */ /* 0x000fe400078ec0ff */
[----:B------:R-:W-:Y:S02]  /*117620*/  LOP3.LUT R4, R4, 0xffff, RZ, 0xc0, !PT ;  /* 0x0000ffff04047812 */ /* 0x000fe400078ec0ff */
[----:B------:R-:W-:Y:S01]  /*117630*/  LOP3.LUT R6, R6, 0xffff, RZ, 0xc0, !PT ;  /* 0x0000ffff06067812 */ /* 0x000fe200078ec0ff */
[----:B------:R0:W-:Y:S01]  /*117640*/  STL [R1+0x55c], R3 ;  /* 0x00055c0301007387 */ /* 0x0001e20000100800 */
[----:B------:R-:W-:-:S03]  /*117650*/  PRMT R4, R5, 0x3340, R4 ;  /* 0x0000334005047816 */ /* 0x000fc60000000004 */
[----:B------:R-:W4:Y:S01]  /*117660*/  LDL.LU R38, [R1+0x3c0] ;  /* 0x0003c00001267983 */ /* 0x000f220000300800 */
[----:B0-----:R-:W-:-:S03]  /*117670*/  PRMT R3, R6, 0x3340, R0 ;  /* 0x0000334006037816 */ /* 0x001fc60000000000 */
[----:B------:R-:W-:Y:S04]  /*117680*/  STL [R1+0x2c4], R4 ;  /* 0x0002c40401007387 */ /* 0x000fe80000100800 */
[----:B------:R-:W4:Y:S04]  /*117690*/  LDL.LU R35, [R1+0x550c] ;  /* 0x00550c0001237983 */ /* 0x000f280000300800 */
[----:B------:R2:W-:Y:S04]  /*1176a0*/  STL [R1+0x78], R3 ;  /* 0x0000780301007387 */ /* 0x0005e80000100800 */
[----:B------:R-:W4:Y:S04]  /*1176b0*/  LDL.LU R34, [R1+0x2308] ;  /* 0x0023080001227983 */ /* 0x000f280000300800 */
[----:B------:R-:W4:Y:S01]  /*1176c0*/  LDL.LU R32, [R1+0x503c] ;  /* 0x00503c0001207983 */ /* 0x000f220000300800 */
[----:B------:R-:W-:-:S04]  /*1176d0*/  LOP3.LUT R16, R16, 0xffff, RZ, 0xc0, !PT ;  /* 0x0000ffff10107812 */ /* 0x000fc800078ec0ff */
[----:B------:R-:W-:Y:S02]  /*1176e0*/  PRMT R16, R16, 0x3340, R0 ;  /* 0x0000334010107816 */ /* 0x000fe40000000000 */
[----:B------:R-:W-:-:S04]  /*1176f0*/  LOP3.LUT R18, R18, 0xffff, RZ, 0xc0, !PT ;  /* 0x0000ffff12127812 */ /* 0x000fc800078ec0ff */
[----:B------:R-:W-:Y:S02]  /*117700*/  PRMT R18, R18, 0x3340, R0 ;  /* 0x0000334012127816 */ /* 0x000fe40000000000 */
[----:B--2---:R-:W-:Y:S02]  /*117710*/  PRMT R3, R41, 0x5410, R16 ;  /* 0x0000541029037816 */ /* 0x004fe40000000010 */
[----:B---3--:R-:W-:-:S03]  /*117720*/  LOP3.LUT R9, R40, 0xffff, RZ, 0xc0, !PT ;  /* 0x0000ffff28097812 */ /* 0x008fc600078ec0ff */
[----:B------:R0:W-:Y:S01]  /*117730*/  STL [R1+0x5cc], R3 ;  /* 0x0005cc0301007387 */ /* 0x0001e20000100800 */
[----:B----4-:R-:W-:Y:S02]  /*117740*/  LOP3.LUT R10, R39, 0xffff, RZ, 0xc0, !PT ;  /* 0x0000ffff270a7812 */ /* 0x010fe400078ec0ff */
[----:B------:R-:W-:Y:S02]  /*117750*/  LOP3.LUT R7, R37, 0xffff, RZ, 0xc0, !PT ;  /* 0x0000ffff25077812 */ /* 0x000fe400078ec0ff */
[----:B------:R-:W-:Y:S02]  /*117760*/  PRMT R4, R10, 0x3340, R0 ;  /* 0x000033400a047816 */ /* 0x000fe40000000000 */
[----:B------:R-:W-:Y:S02]  /*117770*/  PRMT R5, R9, 0x3340, R7 ;  /* 0x0000334009057816 */ /* 0x000fe40000000007 */
[----:B------:R-:W-:Y:S02]  /*117780*/  LOP3.LUT R8, R61, 0xffff, RZ, 0xc0, !PT ;  /* 0x0000ffff3d087812 */ /* 0x000fe400078ec0ff */
[----:B------:R-:W-:-:S02]  /*117790*/  LOP3.LUT R15, R36, 0xffff, RZ, 0xc0, !PT ;  /* 0x0000ffff240f7812 */ /* 0x000fc400078ec0ff */
[----:B0-----:R-:W-:Y:S02]  /*1177a0*/  PRMT R3, R5, 0x5410, R4 ;  /* 0x0000541005037816 */ /* 0x001fe40000000004 */
[----:B------:R-:W-:Y:S02]  /*1177b0*/  LOP3.LUT R6, R33, 0xffff, RZ, 0xc0, !PT ;  /* 0x0000ffff21067812 */ /* 0x000fe400078ec0ff */
[----:B------:R-:W-:Y:S02]  /*1177c0*/  PRMT R4, R15, 0x3340, R0 ;  /* 0x000033400f047816 */ /* 0x000fe40000000000 */
[----:B------:R-:W-:Y:S01]  /*1177d0*/  PRMT R5, R8, 0x3340, R6 ;  /* 0x0000334008057816 */ /* 0x000fe20000000006 */
[----:B------:R0:W-:Y:S04]  /*1177e0*/  STL [R1+0x548], R3 ;  /* 0x0005480301007387 */ /* 0x0001e80000100800 */
[----:B------:R-:W2:Y:S04]  /*1177f0*/  LDL.LU R37, [R1+0x54ac] ;  /* 0x0054ac0001257983 */ /* 0x000ea80000300800 */
[----:B------:R-:W3:Y:S01]  /*117800*/  LDL.LU R61, [R1+0x1fcc] ;  /* 0x001fcc00013d7983 */ /* 0x000ee20000300800 */
[----:B0-----:R-:W-:-:S05]  /*117810*/  PRMT R3, R5, 0x5410, R4 ;  /* 0x0000541005037816 */ /* 0x001fca0000000004 */
[----:B------:R0:W-:Y:S04]  /*117820*/  STL [R1+0x558], R3 ;  /* 0x0005580301007387 */ /* 0x0001e80000100800 */
[----:B------:R-:W4:Y:S01]  /*117830*/  LDL.LU R36, [R1+0x4dc8] ;  /* 0x004dc80001247983 */ /* 0x000f220000300800 */
[----:B------:R-:W-:Y:S02]  /*117840*/  SHF.R.U32.HI R5, RZ, 0x8, R8 ;  /* 0x00000008ff057819 */ /* 0x000fe40000011608 */
[----:B------:R-:W-:Y:S02]  /*117850*/  SHF.R.U32.HI R4, RZ, 0x8, R6 ;  /* 0x00000008ff047819 */ /* 0x000fe40000011606 */
[----:B------:R-:W-:Y:S02]  /*117860*/  SHF.R.U32.HI R9, RZ, 0x8, R9 ;  /* 0x00000008ff097819 */ /* 0x000fe40000011609 */
[----:B------:R-:W-:-:S02]  /*117870*/  SHF.R.U32.HI R6, RZ, 0x8, R7 ;  /* 0x00000008ff067819 */ /* 0x000fc40000011607 */
[----:B------:R-:W-:Y:S02]  /*117880*/  LOP3.LUT R5, R5, 0xffff, RZ, 0xc0, !PT ;  /* 0x0000ffff05057812 */ /* 0x000fe400078ec0ff */
[----:B------:R-:W-:Y:S02]  /*117890*/  LOP3.LUT R4, R4, 0xffff, RZ, 0xc0, !PT ;  /* 0x0000ffff04047812 */ /* 0x000fe400078ec0ff */
[----:B------:R-:W-:Y:S02]  /*1178a0*/  LOP3.LUT R7, R9, 0xffff, RZ, 0xc0, !PT ;  /* 0x0000ffff09077812 */ /* 0x000fe400078ec0ff */
[----:B------:R-:W-:Y:S02]  /*1178b0*/  LOP3.LUT R6, R6, 0xffff, RZ, 0xc0, !PT ;  /* 0x0000ffff06067812 */ /* 0x000fe400078ec0ff */
[----:B------:R-:W-:Y:S02]  /*1178c0*/  PRMT R33, R5, 0x3340, R4 ;  /* 0x0000334005217816 */ /* 0x000fe40000000004 */
[----:B------:R-:W-:-:S03]  /*1178d0*/  PRMT R4, R7, 0x3340, R6 ;  /* 0x0000334007047816 */ /* 0x000fc60000000006 */
[----:B------:R-:W-:Y:S04]  /*1178e0*/  STL [R1+0x5750], R33 ;  /* 0x0057502101007387 */ /* 0x000fe80000100800 */
[----:B------:R1:W-:Y:S01]  /*1178f0*/  STL [R1+0x2bc], R4 ;  /* 0x0002bc0401007387 */ /* 0x0003e20000100800 */
[----:B0-----:R-:W-:-:S05]  /*117900*/  PRMT R3, R38, 0x5410, R18 ;  /* 0x0000541026037816 */ /* 0x001fca0000000012 */
[----:B------:R0:W-:Y:S01]  /*117910*/  STL [R1+0x5c8], R3 ;  /* 0x0005c80301007387 */ /* 0x0001e20000100800 */
[----:B------:R-:W-:-:S03]  /*117920*/  LOP3.LUT R7, R35, 0xffff, RZ, 0xc0, !PT ;  /* 0x0000ffff23077812 */ /* 0x000fc600078ec0ff */
[----:B------:R-:W4:Y:S01]  /*117930*/  LDL.LU R35, [R1+0x54b0] ;  /* 0x0054b00001237983 */ /* 0x000f220000300800 */
[----:B------:R-:W-:-:S03]  /*117940*/  LOP3.LUT R8, R34, 0xffff, RZ, 0xc0, !PT ;  /* 0x0000ffff22087812 */ /* 0x000fc600078ec0ff */
[----:B------:R-:W4:Y:S01]  /*117950*/  LDL.LU R34, [R1+0x1fdc] ;  /* 0x001fdc0001227983 */ /* 0x000f220000300800 */
[----:B------:R-:W-:-:S03]  /*117960*/  LOP3.LUT R6, R32, 0xffff, RZ, 0xc0, !PT ;  /* 0x0000ffff20067812 */ /* 0x000fc600078ec0ff */
[----:B------:R-:W4:Y:S01]  /*117970*/  LDL.LU R32, [R1+0x4dd4] ;  /* 0x004dd40001207983 */ /* 0x000f220000300800 */
[----:B-1----:R-:W-:Y:S02]  /*117980*/  PRMT R4, R8, 0x3340, R0 ;  /* 0x0000334008047816 */ /* 0x002fe40000000000 */
[----:B------:R-:W-:Y:S02]  /*117990*/  PRMT R5, R7, 0x3340, R6 ;  /* 0x0000334007057816 */ /* 0x000fe40000000006 */
        /* <DEDUP_REMOVED lines=8> */
[----:B------:R-:W-:-:S05]  /*117a20*/  PRMT R4, R4, 0x3340, R0 ;  /* 0x0000334004047816 */ /* 0x000fca0000000000 */
[----:B------:R1:W-:Y:S01]  /*117a30*/  STL [R1+0x74], R4 ;  /* 0x0000740401007387 */ /* 0x0003e20000100800 */
[----:B0-----:R-:W-:-:S05]  /*117a40*/  PRMT R3, R6, 0x3340, R5 ;  /* 0x0000334006037816 */ /* 0x001fca0000000005 */
[----:B------:R0:W-:Y:S01]  /*117a50*/  STL [R1+0x2b4], R3 ;  /* 0x0002b40301007387 */ /* 0x0001e20000100800 */
[----:B--2---:R-:W-:-:S03]  /*117a60*/  LOP3.LUT R7, R37, 0xffff, RZ, 0xc0, !PT ;  /* 0x0000ffff25077812 */ /* 0x004fc600078ec0ff */
[----:B------:R-:W2:Y:S01]  /*117a70*/  LDL.LU R37, [R1+0x551c] ;  /* 0x00551c0001257983 */ /* 0x000ea20000300800 */
[----:B---3--:R-:W-:-:S03]  /*117a80*/  LOP3.LUT R9, R61, 0xffff, RZ, 0xc0, !PT ;  /* 0x0000ffff3d097812 */ /* 0x008fc600078ec0ff */
[----:B------:R-:W3:Y:S01]  /*117a90*/  LDL.LU R61, [R1+0x230c] ;  /* 0x00230c00013d7983 */ /* 0x000ee20000300800 */
[----:B-1----:R-:W-:Y:S02]  /*117aa0*/  PRMT R4, R9, 0x3340, R0 ;  /* 0x0000334009047816 */ /* 0x002fe40000000000 */
[----:B----4-:R-:W-:Y:S02]  /*117ab0*/  LOP3.LUT R6, R36, 0xffff, RZ, 0xc0, !PT ;  /* 0x0000ffff24067812 */ /* 0x010fe400078ec0ff */
[----:B------:R-:W4:Y:S02]  /*117ac0*/  LDL.LU R36, [R1+0x5074] ;  /* 0x0050740001247983 */ /* 0x000f240000300800 */
[----:B------:R-:W-:Y:S02]  /*117ad0*/  PRMT R5, R7, 0x3340, R6 ;  /* 0x0000334007057816 */ /* 0x000fe40000000006 */
[----:B------:R-:W-:Y:S02]  /*117ae0*/  SHF.R.U32.HI R7, RZ, 0x8, R7 ;  /* 0x00000008ff077819 */ /* 0x000fe40000011607 */
[----:B0-----:R-:W-:-:S02]  /*117af0*/  PRMT R3, R5, 0x5410, R4 ;  /* 0x0000541005037816 */ /* 0x001fc40000000004 */
[----:B------:R-:W-:Y:S02]  /*117b00*/  SHF.R.U32.HI R4, RZ, 0x8, R8 ;  /* 0x00000008ff047819 */ /* 0x000fe40000011608 */
[----:B------:R-:W-:Y:S02]  /*117b10*/  SHF.R.U32.HI R5, RZ, 0x8, R6 ;  /* 0x00000008ff057819 */ /* 0x000fe40000011606 */
        /* <DEDUP_REMOVED lines=27> */
[----:B------:R0:W-:Y:S04]  /*117cd0*/  STL [R1+0x2ac], R3 ;  /* 0x0002ac0301007387 */ /* 0x0001e80000100800 */
[----:B------:R-:W4:Y:S01]  /*117ce0*/  LDL.LU R38, [R1+0x3c8] ;  /* 0x0003c80001267983 */ /* 0x000f220000300800 */
        /* <DEDUP_REMOVED lines=24> */
[----:B------:R-:W-:Y:S02]  /*117e70*/  LOP3.LUT R6, R32, 0xffff, RZ, 0xc0, !PT ;  /* 0x0000ffff20067812 */ /* 0x000fe400078ec0ff */
[----:B-1----:R-:W-:Y:S02]  /*117e80*/  PRMT R4, R10, 0x3340, R0 ;  /* 0x000033400a047816 */ /* 0x002fe40000000000 */
[----:B------:R-:W-:-:S04]  /*117e90*/  PRMT R5, R7, 0x3340, R6 ;  /* 0x0000334007057816 */ /* 0x000fc80000000006 */
[----:B0-----:R-:W-:-:S05]  /*117ea0*/  PRMT R3, R5, 0x5410, R4 ;  /* 0x0000541005037816 */ /* 0x001fca0000000004 */
[----:B------:R0:W-:Y:S04]  /*117eb0*/  STL [R1+0x4a8], R3 ;  /* 0x0004a80301007387 */ /* 0x0001e80000100800 */
[----:B------:R-:W4:Y:S01]  /*117ec0*/  LDL.LU R32, [R1+0x4e24] ;  /* 0x004e240001207983 */ /* 0x000f220000300800 */
[----:B------:R-:W-:Y:S02]  /*117ed0*/  SHF.R.U32.HI R4, RZ, 0x8, R9 ;  /* 0x00000008ff047819 */ /* 0x000fe40000011609 */
[----:B------:R-:W-:Y:S02]  /*117ee0*/  SHF.R.U32.HI R7, RZ, 0x8, R7 ;  /* 0x00000008ff077819 */ /* 0x000fe40000011607 */
[----:B------:R-:W-:Y:S02]  /*117ef0*/  SHF.R.U32.HI R5, RZ, 0x8, R6 ;  /* 0x00000008ff057819 */ /* 0x000fe40000011606 */
[----:B------:R-:W-:-:S02]  /*117f00*/  LOP3.LUT R4, R4, 0xffff, RZ, 0xc0, !PT ;  /* 0x0000ffff04047812 */ /* 0x000fc400078ec0ff */
[----:B------:R-:W-:Y:S02]  /*117f10*/  LOP3.LUT R6, R7, 0xffff, RZ, 0xc0, !PT ;  /* 0x0000ffff07067812 */ /* 0x000fe400078ec0ff */
[----:B------:R-:W-:Y:S02]  /*117f20*/  LOP3.LUT R26, R26, 0xffff, RZ, 0xc0, !PT ;  /* 0x0000ffff1a1a7812 */ /* 0x000fe400078ec0ff */
[----:B------:R-:W-:Y:S02]  /*117f30*/  LOP3.LUT R5, R5, 0xffff, RZ, 0xc0, !PT ;  /* 0x0000ffff05057812 */ /* 0x000fe400078ec0ff */
[--C-:B------:R-:W-:Y:S02]  /*117f40*/  PRMT R7, R4, 0x3340, R0.reuse ;  /* 0x0000334004077816 */ /* 0x100fe40000000000 */
[----:B------:R-:W-:Y:S02]  /*117f50*/  PRMT R26, R26, 0x3340, R0 ;  /* 0x000033401a1a7816 */ /* 0x000fe40000000000 */
[----:B------:R-:W-:Y:S01]  /*117f60*/  PRMT R4, R6, 0x3340, R5 ;  /* 0x0000334006047816 */ /* 0x000fe20000000005 */
[----:B------:R-:W-:Y:S01]  /*117f70*/  STL [R1+0x64], R7 ;  /* 0x0000640701007387 */ /* 0x000fe20000100800 */
[----:B0-----:R-:W-:-:S03]  /*117f80*/  PRMT R3, R38, 0x5410, R26 ;  /* 0x0000541026037816 */ /* 0x001fc6000000001a */
[----:B------:R0:W-:Y:S04]  /*117f90*/  STL [R1+0x2b8], R4 ;  /* 0x0002b80401007387 */ /* 0x0001e80000100800 */
[----:B------:R1:W-:Y:S04]  /*117fa0*/  STL [R1+0x5c4], R3 ;  /* 0x0005c40301007387 */ /* 0x0003e80000100800 */
[----:B------:R-:W4:Y:S04]  /*117fb0*/  LDL.LU R40, [R1+0x3cc] ;  /* 0x0003cc0001287983 */ /* 0x000f280000300800 */
[----:B------:R-:W4:Y:S01]  /*117fc0*/  LDL.LU R39, [R1+0x454] ;  /* 0x0004540001277983 */ /* 0x000f220000300800 */
[----:B--2---:R-:W-:-:S02]  /*117fd0*/  LOP3.LUT R8, R37, 0xffff, RZ, 0xc0, !PT ;  /* 0x0000ffff25087812 */ /* 0x004fc400078ec0ff */
[----:B---3--:R-:W-:-:S04]  /*117fe0*/  LOP3.LUT R6, R61, 0xffff, RZ, 0xc0, !PT ;  /* 0x0000ffff3d067812 */ /* 0x008fc800078ec0ff */
[----:B0-----:R-:W-:Y:S02]  /*117ff0*/  PRMT R4, R6, 0x3340, R0 ;  /* 0x0000334006047816 */ /* 0x001fe40000000000 */
[----:B----4-:R-:W-:-:S04]  /*118000*/  LOP3.LUT R7, R36, 0xffff, RZ, 0xc0, !PT ;  /* 0x0000ffff24077812 */ /* 0x010fc800078ec0ff */
[----:B------:R-:W-:-:S04]  /*118010*/  PRMT R5, R8, 0x3340, R7 ;  /* 0x0000334008057816 */ /* 0x000fc80000000007 */
[----:B-1----:R-:W-:Y:S02]  /*118020*/  PRMT R3, R5, 0x5410, R4 ;  /* 0x0000541005037816 */ /* 0x002fe40000000004 */
[----:B------:R-:W-:-:S03]  /*118030*/  SHF.R.U32.HI R5, RZ, 0x8, R8 ;  /* 0x00000008ff057819 */ /* 0x000fc60000011608 */
[----:B------:R0:W-:Y:S01]  /*118040*/  STL [R1+0x4a0], R3 ;  /* 0x0004a00301007387 */ /* 0x0001e20000100800 */
[----:B------:R-:W-:-:S03]  /*118050*/  SHF.R.U32.HI R4, RZ, 0x8, R7 ;  /* 0x00000008ff047819 */ /* 0x000fc60000011607 */
[----:B------:R-:W2:Y:S01]  /*118060*/  LDL.LU R38, [R1+0x552c] ;  /* 0x00552c0001267983 */ /* 0x000ea20000300800 */
[----:B------:R-:W-:-:S03]  /*118070*/  SHF.R.U32.HI R6, RZ, 0x8, R6 ;  /* 0x00000008ff067819 */ /* 0x000fc60000011606 */
[----:B------:R-:W3:Y:S04]  /*118080*/  LDL.LU R37, [R1+0x4cc0] ;  /* 0x004cc00001257983 */ /* 0x000ee80000300800 */
[----:B------:R-:W4:Y:S01]  /*118090*/  LDL.LU R61, [R1+0x50ac] ;  /* 0x0050ac00013d7983 */ /* 0x000f220000300800 */
[----:B------:R-:W-:Y:S02]  /*1180a0*/  LOP3.LUT R5, R5, 0xffff, RZ, 0xc0, !PT ;  /* 0x0000ffff05057812 */ /* 0x000fe400078ec0ff */
[----:B------:R-:W-:Y:S02]  /*1180b0*/  LOP3.LUT R4, R4, 0xffff, RZ, 0xc0, !PT ;  /* 0x0000ffff04047812 */ /* 0x000fe400078ec0ff */
[----:B------:R-:W-:Y:S02]  /*1180c0*/  LOP3.LUT R6, R6, 0xffff, RZ, 0xc0, !PT ;  /* 0x0000ffff06067812 */ /* 0x000fe400078ec0ff */
[----:B------:R-:W-:-:S02]  /*1180d0*/  PRMT R4, R5, 0x3340, R4 ;  /* 0x0000334005047816 */ /* 0x000fc40000000004 */
[----:B0-----:R-:W-:-:S03]  /*1180e0*/  PRMT R3, R6, 0x3340, R0 ;  /* 0x0000334006037816 */ /* 0x001fc60000000000 */
[----:B------:R0:W-:Y:S04]  /*1180f0*/  STL [R1+0x2a4], R4 ;  /* 0x0002a40401007387 */ /* 0x0001e80000100800 */
[----:B------:R1:W-:Y:S04]  /*118100*/  STL [R1+0x60], R3 ;  /* 0x0000600301007387 */ /* 0x0003e80000100800 */
[----:B------:R-:W4:Y:S01]  /*118110*/  LDL.LU R36, [R1+0x5530] ;  /* 0x0055300001247983 */ /* 0x000f220000300800 */
[----:B------:R-:W-:Y:S02]  /*118120*/  LOP3.LUT R7, R35, 0xffff, RZ, 0xc0, !PT ;  /* 0x0000ffff23077812 */ /* 0x000fe400078ec0ff */
[----:B------:R-:W-:-:S02]  /*118130*/  LOP3.LUT R14, R34, 0xffff, RZ, 0xc0, !PT ;  /* 0x0000ffff220e7812 */ /* 0x000fc400078ec0ff */
[----:B------:R-:W4:Y:S02]  /*118140*/  LDL.LU R34, [R1+0x4cd0] ;  /* 0x004cd00001227983 */ /* 0x000f240000300800 */
[----:B0-----:R-:W-:Y:S02]  /*118150*/  PRMT R4, R14, 0x3340, R0 ;  /* 0x000033400e047816 */ /* 0x001fe40000000000 */
[----:B------:R-:W-:-:S04]  /*118160*/  LOP3.LUT R6, R32, 0xffff, RZ, 0xc0, !PT ;  /* 0x0000ffff20067812 */ /* 0x000fc800078ec0ff */
[----:B------:R-:W-:-:S04]  /*118170*/  PRMT R5, R7, 0x3340, R6 ;  /* 0x0000334007057816 */ /* 0x000fc80000000006 */
[----:B-1----:R-:W-:-:S05]  /*118180*/  PRMT R3, R5, 0x5410, R4 ;  /* 0x0000541005037816 */ /* 0x002fca0000000004 */
        /* <DEDUP_REMOVED lines=9> */
[----:B------:R-:W-:Y:S02]  /*118220*/  LOP3.LUT R22, R22, 0xffff, RZ, 0xc0, !PT ;  /* 0x0000ffff16167812 */ /* 0x000fe400078ec0ff */
[----:B------:R-:W-:Y:S02]  /*118230*/  PRMT R23, R23, 0x3340, R0 ;  /* 0x0000334017177816 */ /* 0x000fe40000000000 */
[----:B------:R-:W-:-:S02]  /*118240*/  PRMT R35, R6, 0x3340, R5 ;  /* 0x0000334006237816 */ /* 0x000fc40000000005 */
[--C-:B0-----:R-:W-:Y:S02]  /*118250*/  PRMT R3, R4, 0x3340, R0.reuse ;  /* 0x0000334004037816 */ /* 0x101fe40000000000 */
[----:B------:R-:W-:Y:S02]  /*118260*/  PRMT R22, R22, 0x3340, R0 ;  /* 0x0000334016167816 */ /* 0x000fe40000000000 */
[----:B------:R-:W-:Y:S01]  /*118270*/  PRMT R4, R40, 0x5410, R23 ;  /* 0x0000541028047816 */ /* 0x000fe20000000017 */
[----:B------:R-:W-:Y:S04]  /*118280*/  STL [R1+0x5754], R35 ;  /* 0x0057542301007387 */ /* 0x000fe80000100800 */
[----:B------:R0:W-:Y:S04]  /*118290*/  STL [R1+0x5c], R3 ;  /* 0x00005c0301007387 */ /* 0x0001e80000100800 */
[----:B------:R1:W-:Y:S01]  /*1182a0*/  STL [R1+0x5c0], R4 ;  /* 0x0005c00401007387 */ /* 0x0003e20000100800 */
[----:B0-----:R-:W-:-:S05]  /*1182b0*/  PRMT R3, R39, 0x5410, R22 ;  /* 0x0000541027037816 */ /* 0x001fca0000000016 */
[----:B------:R0:W-:Y:S04]  /*1182c0*/  STL [R1+0x5bc], R3 ;  /* 0x0005bc0301007387 */ /* 0x0001e80000100800 */
[----:B------:R-:W4:Y:S01]  /*1182d0*/  LDL.LU R39, [R1+0x54dc] ;  /* 0x0054dc0001277983 */ /* 0x000f220000300800 */
[----:B--2---:R-:W-:-:S03]  /*1182e0*/  LOP3.LUT R8, R38, 0xffff, RZ, 0xc0, !PT ;  /* 0x0000ffff26087812 */ /* 0x004fc600078ec0ff */
[----:B------:R-:W2:Y:S01]  /*1182f0*/  LDL.LU R38, [R1+0x20f8] ;  /* 0x0020f80001267983 */ /* 0x000ea20000300800 */
[----:B---3--:R-:W-:Y:S02]  /*118300*/  LOP3.LUT R6, R37, 0xffff, RZ, 0xc0, !PT ;  /* 0x0000ffff25067812 */ /* 0x008fe400078ec0ff */
[----:B----4-:R-:W-:Y:S02]  /*118310*/  LOP3.LUT R7, R61, 0xffff, RZ, 0xc0, !PT ;  /* 0x0000ffff3d077812 */ /* 0x010fe400078ec0ff */
[----:B-1----:R-:W-:Y:S02]  /*118320*/  PRMT R4, R6, 0x3340, R0 ;  /* 0x0000334006047816 */ /* 0x002fe40000000000 */
[----:B------:R-:W-:-:S04]  /*118330*/  PRMT R5, R8, 0x3340, R7 ;  /* 0x0000334008057816 */ /* 0x000fc80000000007 */
[----:B0-----:R-:W-:Y:S02]  /*118340*/  PRMT R3, R5, 0x5410, R4 ;  /* 0x0000541005037816 */ /* 0x001fe40000000004 */
[----:B------:R-:W-:Y:S02]  /*118350*/  SHF.R.U32.HI R5, RZ, 0x8, R8 ;  /* 0x00000008ff057819 */ /* 0x000fe40000011608 */
[----:B------:R-:W-:Y:S01]  /*118360*/  SHF.R.U32.HI R4, RZ, 0x8, R7 ;  /* 0x00000008ff047819 */ /* 0x000fe20000011607 */
[----:B------:R0:W-:Y:S01]  /*118370*/  STL [R1+0x458], R3 ;  /* 0x0004580301007387 */ /* 0x0001e20000100800 */
[----:B------:R-:W-:-:S03]  /*118380*/  SHF.R.U32.HI R6, RZ, 0x8, R6 ;  /* 0x00000008ff067819 */ /* 0x000fc60000011606 */
[----:B------:R-:W3:Y:S01]  /*118390*/  LDL.LU R37, [R1+0x4e64] ;  /* 0x004e640001257983 */ /* 0x000ee20000300800 */
[----:B------:R-:W-:Y:S02]  /*1183a0*/  LOP3.LUT R5, R5, 0xffff, RZ, 0xc0, !PT ;  /* 0x0000ffff05057812 */ /* 0x000fe400078ec0ff */
[----:B------:R-:W-:Y:S02]  /*1183b0*/  LOP3.LUT R4, R4, 0xffff, RZ, 0xc0, !PT ;  /* 0x0000ffff04047812 */ /* 0x000fe400078ec0ff */
[----:B------:R-:W-:Y:S02]  /*1183c0*/  LOP3.LUT R6, R6, 0xffff, RZ, 0xc0, !PT ;  /* 0x0000ffff06067812 */ /* 0x000fe400078ec0ff */
[----:B------:R-:W-:Y:S02]  /*1183d0*/  PRMT R4, R5, 0x3340, R4 ;  /* 0x0000334005047816 */ /* 0x000fe40000000004 */
[----:B0-----:R-:W-:Y:S02]  /*1183e0*/  PRMT R3, R6, 0x3340, R0 ;  /* 0x0000334006037816 */ /* 0x001fe40000000000 */
[----:B------:R-:W-:Y:S01]  /*1183f0*/  LOP3.LUT R8, R36, 0xffff, RZ, 0xc0, !PT ;  /* 0x0000ffff24087812 */ /* 0x000fe200078ec0ff */
[----:B------:R0:W-:Y:S04]  /*118400*/  STL [R1+0x29c], R4 ;  /* 0x00029c0401007387 */ /* 0x0001e80000100800 */
[----:B------:R1:W-:Y:S04]  /*118410*/  STL [R1+0x58], R3 ;  /* 0x0000580301007387 */ /* 0x0003e80000100800 */
[----:B------:R-:W4:Y:S04]  /*118420*/  LDL.LU R42, [R1+0x54e0] ;  /* 0x0054e000012a7983 */ /* 0x000f280000300800 */
[----:B------:R-:W4:Y:S01]  /*118430*/  LDL.LU R41, [R1+0x2118] ;  /* 0x0021180001297983 */ /* 0x000f220000300800 */
[----:B------:R-:W-:-:S04]  /*118440*/  LOP3.LUT R6, R34, 0xffff, RZ, 0xc0, !PT ;  /* 0x0000ffff22067812 */ /* 0x000fc800078ec0ff */
[----:B0-----:R-:W-:Y:S02]  /*118450*/  PRMT R4, R6, 0x3340, R0 ;  /* 0x0000334006047816 */ /* 0x001fe40000000000 */
[----:B------:R-:W-:-:S04]  /*118460*/  LOP3.LUT R7, R32, 0xffff, RZ, 0xc0, !PT ;  /* 0x0000ffff20077812 */ /* 0x000fc800078ec0ff */
[----:B------:R-:W-:-:S04]  /*118470*/  PRMT R5, R8, 0x3340, R7 ;  /* 0x0000334008057816 */ /* 0x000fc80000000007 */
[----:B-1----:R-:W-:-:S05]  /*118480*/  PRMT R3, R5, 0x5410, R4 ;  /* 0x0000541005037816 */ /* 0x002fca0000000004 */
[----:B------:R0:W-:Y:S04]  /*118490*/  STL [R1+0x454], R3 ;  /* 0x0004540301007387 */ /* 0x0001e80000100800 */
[----:B------:R-:W4:Y:S04]  /*1184a0*/  LDL.LU R61, [R1+0x4e70] ;  /* 0x004e7000013d7983 */ /* 0x000f280000300800 */
        /* <DEDUP_REMOVED lines=9> */
[----:B------:R-:W-:-:S02]  /*118540*/  PRMT R4, R5, 0x3340, R4 ;  /* 0x0000334005047816 */ /* 0x000fc40000000004 */
[----:B0-----:R-:W-:Y:S02]  /*118550*/  PRMT R3, R6, 0x3340, R0 ;  /* 0x0000334006037816 */ /* 0x001fe40000000000 */
[----:B------:R-:W-:Y:S01]  /*118560*/  LOP3.LUT R8, R39, 0xffff, RZ, 0xc0, !PT ;  /* 0x0000ffff27087812 */ /* 0x000fe200078ec0ff */
[----:B------:R0:W-:Y:S04]  /*118570*/  STL [R1+0x298], R4 ;  /* 0x0002980401007387 */ /* 0x0001e80000100800 */
[----:B------:R1:W-:Y:S01]  /*118580*/  STL [R1+0x54], R3 ;  /* 0x0000540301007387 */ /* 0x0003e20000100800 */
[----:B--2---:R-:W-:-:S04]  /*118590*/  LOP3.LUT R6, R38, 0xffff, RZ, 0xc0, !PT ;  /* 0x0000ffff26067812 */ /* 0x004fc800078ec0ff */
[----:B0-----:R-:W-:Y:S02]  /*1185a0*/  PRMT R4, R6, 0x3340, R0 ;  /* 0x0000334006047816 */ /* 0x001fe40000000000 */
[----:B------:R-:W-:Y:S02]  /*1185b0*/  SHF.R.U32.HI R6, RZ, 0x8, R6 ;  /* 0x00000008ff067819 */ /* 0x000fe40000011606 */
[----:B---3--:R-:W-:-:S04]  /*1185c0*/  LOP3.LUT R7, R37, 0xffff, RZ, 0xc0, !PT ;  /* 0x0000ffff25077812 */ /* 0x008fc800078ec0ff */
[----:B------:R-:W-:-:S04]  /*1185d0*/  PRMT R5, R8, 0x3340, R7 ;  /* 0x0000334008057816 */ /* 0x000fc80000000007 */
[----:B-1----:R-:W-:Y:S02]  /*1185e0*/  PRMT R3, R5, 0x5410, R4 ;  /* 0x0000541005037816 */ /* 0x002fe40000000004 */
[----:B------:R-:W-:Y:S02]  /*1185f0*/  SHF.R.U32.HI R5, RZ, 0x8, R8 ;  /* 0x00000008ff057819 */ /* 0x000fe40000011608 */
[----:B------:R-:W-:Y:S02]  /*118600*/  SHF.R.U32.HI R4, RZ, 0x8, R7 ;  /* 0x00000008ff047819 */ /* 0x000fe40000011607 */
[----:B------:R-:W-:Y:S02]  /*118610*/  LOP3.LUT R5, R5, 0xffff, RZ, 0xc0, !PT ;  /* 0x0000ffff05057812 */ /* 0x000fe400078ec0ff */
[----:B------:R-:W-:Y:S02]  /*118620*/  LOP3.LUT R4, R4, 0xffff, RZ, 0xc0, !PT ;  /* 0x0000ffff04047812 */ /* 0x000fe400078ec0ff */
[----:B------:R-:W-:Y:S01]  /*118630*/  LOP3.LUT R6, R6, 0xffff, RZ, 0xc0, !PT ;  /* 0x0000ffff06067812 */ /* 0x000fe200078ec0ff */
[----:B------:R0:W-:Y:S01]  /*118640*/  STL [R1+0x450], R3 ;  /* 0x0004500301007387 */ /* 0x0001e20000100800 */
[----:B------:R-:W-:-:S03]  /*118650*/  PRMT R4, R5, 0x3340, R4 ;  /* 0x0000334005047816 */ /* 0x000fc60000000004 */
[----:B------:R-:W2:Y:S01]  /*118660*/  LDL.LU R40, [R1+0x514] ;  /* 0x0005140001287983 */ /* 0x000ea20000300800 */
[----:B----4-:R-:W-:Y:S02]  /*118670*/  LOP3.LUT R8, R42, 0xffff, RZ, 0xc0, !PT ;  /* 0x0000ffff2a087812 */ /* 0x010fe400078ec0ff */
[----:B0-----:R-:W-:Y:S01]  /*118680*/  PRMT R3, R6, 0x3340, R0 ;  /* 0x0000334006037816 */ /* 0x001fe20000000000 */
[----:B------:R0:W-:Y:S01]  /*118690*/  STL [R1+0x270], R4 ;  /* 0x0002700401007387 */ /* 0x0001e20000100800 */
[----:B------:R-:W-:-:S03]  /*1186a0*/  LOP3.LUT R13, R41, 0xffff, RZ, 0xc0, !PT ;  /* 0x0000ffff290d7812 */ /* 0x000fc600078ec0ff */
[----:B------:R-:W3:Y:S04]  /*1186b0*/  LDL.LU R39, [R1+0x5540] ;  /* 0x0055400001277983 */ /* 0x000ee80000300800 */
[----:B------:R1:W-:Y:S04]  /*1186c0*/  STL [R1+0x50], R3 ;  /* 0x0000500301007387 */ /* 0x0003e80000100800 */
[----:B------:R-:W4:Y:S01]  /*1186d0*/  LDL.LU R38, [R1+0x4d1c] ;  /* 0x004d1c0001267983 */ /* 0x000f220000300800 */
[----:B0-----:R-:W-:-:S03]  /*1186e0*/  PRMT R4, R13, 0x3340, R0 ;  /* 0x000033400d047816 */ /* 0x001fc60000000000 */
[----:B------:R-:W4:Y:S01]  /*1186f0*/  LDL.LU R37, [R1+0x5100] ;  /* 0x0051000001257983 */ /* 0x000f220000300800 */
[----:B------:R-:W-:-:S04]  /*118700*/  LOP3.LUT R6, R61, 0xffff, RZ, 0xc0, !PT ;  /* 0x0000ffff3d067812 */ /* 0x000fc800078ec0ff */
[----:B------:R-:W-:Y:S02]  /*118710*/  PRMT R5, R8, 0x3340, R6 ;  /* 0x0000334008057816 */ /* 0x000fe40000000006 */
[----:B------:R-:W-:Y:S02]  /*118720*/  LOP3.LUT R9, R36, 0xffff, RZ, 0xc0, !PT ;  /* 0x0000ffff24097812 */ /* 0x000fe400078ec0ff */
[----:B------:R-:W-:Y:S02]  /*118730*/  LOP3.LUT R10, R34, 0xffff, RZ, 0xc0, !PT ;  /* 0x0000ffff220a7812 */ /* 0x000fe400078ec0ff */
[----:B-1----:R-:W-:Y:S02]  /*118740*/  PRMT R3, R5, 0x5410, R4 ;  /* 0x0000541005037816 */ /* 0x002fe40000000004 */
[----:B------:R-:W-:Y:S02]  /*118750*/  LOP3.LUT R7, R32, 0xffff, RZ, 0xc0, !PT ;  /* 0x0000ffff20077812 */ /* 0x000fe400078ec0ff */
[----:B------:R-:W-:-:S02]  /*118760*/  PRMT R4, R10, 0x3340, R0 ;  /* 0x000033400a047816 */ /* 0x000fc40000000000 */
[----:B------:R-:W-:Y:S01]  /*118770*/  PRMT R5, R9, 0x3340, R7 ;  /* 0x0000334009057816 */ /* 0x000fe20000000007 */
[----:B------:R0:W-:Y:S04]  /*118780*/  STL [R1+0x44c], R3 ;  /* 0x00044c0301007387 */ /* 0x0001e80000100800 */
[----:B------:R-:W4:Y:S04]  /*118790*/  LDL.LU R36, [R1+0x54f0] ;  /* 0x0054f00001247983 */ /* 0x000f280000300800 */
[----:B------:R-:W4:Y:S01]  /*1187a0*/  LDL.LU R34, [R1+0x2178] ;  /* 0x0021780001227983 */ /* 0x000f220000300800 */
        /* <DEDUP_REMOVED lines=11> */
[----:B------:R-:W-:Y:S02]  /*118860*/  LOP3.LUT R4, R4, 0xffff, RZ, 0xc0, !PT ;  /* 0x0000ffff04047812 */ /* 0x000fe400078ec0ff */
[----:B------:R-:W-:-:S02]  /*118870*/  PRMT R21, R21, 0x3340, R0 ;  /* 0x0000334015157816 */ /* 0x000fc40000000000 */
[----:B------:R-:W-:Y:S02]  /*118880*/  PRMT R35, R7, 0x3340, R6 ;  /* 0x0000334007237816 */ /* 0x000fe40000000006 */
[----:B------:R-:W-:-:S05]  /*118890*/  PRMT R61, R5, 0x3340, R4 ;  /* 0x00003340053d7816 */ /* 0x000fca0000000004 */
[----:B------:R-:W-:Y:S04]  /*1188a0*/  STL [R1+0x5758], R61 ;  /* 0x0057583d01007387 */ /* 0x000fe80000100800 */
[----:B------:R-:W-:Y:S01]  /*1188b0*/  STL [R1+0x575c], R35 ;  /* 0x00575c2301007387 */ /* 0x000fe20000100800 */
[----:B--2---:R-:W-:Y:S02]  /*1188c0*/  PRMT R3, R40, 0x5410, R21 ;  /* 0x0000541028037816 */ /* 0x004fe40000000015 */
[----:B---3--:R-:W-:-:S03]  /*1188d0*/  LOP3.LUT R7, R39, 0xffff, RZ, 0xc0, !PT ;  /* 0x0000ffff27077812 */ /* 0x008fc600078ec0ff */
[----:B------:R0:W-:Y:S04]  /*1188e0*/  STL [R1+0x5b8], R3 ;  /* 0x0005b80301007387 */ /* 0x0001e80000100800 */
[----:B------:R-:W2:Y:S01]  /*1188f0*/  LDL.LU R41, [R1+0x510] ;  /* 0x0005100001297983 */ /* 0x000ea20000300800 */
[----:B----4-:R-:W-:-:S03]  /*118900*/  LOP3.LUT R8, R38, 0xffff, RZ, 0xc0, !PT ;  /* 0x0000ffff26087812 */ /* 0x010fc600078ec0ff */
[----:B------:R-:W3:Y:S01]  /*118910*/  LDL.LU R40, [R1+0x54fc] ;  /* 0x0054fc0001287983 */ /* 0x000ee20000300800 */
[----:B------:R-:W-:Y:S02]  /*118920*/  LOP3.LUT R6, R37, 0xffff, RZ, 0xc0, !PT ;  /* 0x0000ffff25067812 */ /* 0x000fe400078ec0ff */
[----:B------:R-:W-:Y:S02]  /*118930*/  PRMT R4, R8, 0x3340, R0 ;  /* 0x0000334008047816 */ /* 0x000fe40000000000 */
[----:B------:R-:W-:Y:S02]  /*118940*/  PRMT R5, R7, 0x3340, R6 ;  /* 0x0000334007057816 */ /* 0x000fe40000000006 */
[----:B------:R-:W-:Y:S02]  /*118950*/  SHF.R.U32.HI R7, RZ, 0x8, R7 ;  /* 0x00000008ff077819 */ /* 0x000fe40000011607 */
[----:B0-----:R-:W-:Y:S02]  /*118960*/  PRMT R3, R5, 0x5410, R4 ;  /* 0x0000541005037816 */ /* 0x001fe40000000004 */
[----:B------:R-:W-:-:S02]  /*118970*/  SHF.R.U32.HI R5, RZ, 0x8, R6 ;  /* 0x00000008ff057819 */ /* 0x000fc40000011606 */
[----:B------:R-:W-:Y:S01]  /*118980*/  SHF.R.U32.HI R4, RZ, 0x8, R10 ;  /* 0x00000008ff047819 */ /* 0x000fe2000001160a */
[----:B------:R0:W-:Y:S01]  /*118990*/  STL [R1+0x40c], R3 ;  /* 0x00040c0301007387 */ /* 0x0001e20000100800 */
[----:B------:R-:W-:Y:S02]  /*1189a0*/  LOP3.LUT R6, R7, 0xffff, RZ, 0xc0, !PT ;  /* 0x0000ffff07067812 */ /* 0x000fe400078ec0ff */
[----:B------:R-:W-:Y:S01]  /*1189b0*/  LOP3.LUT R5, R5, 0xffff, RZ, 0xc0, !PT ;  /* 0x0000ffff05057812 */ /* 0x000fe200078ec0ff */
[----:B------:R-:W4:Y:S01]  /*1189c0*/  LDL.LU R39, [R1+0x2198] ;  /* 0x0021980001277983 */ /* 0x000f220000300800 */
[----:B------:R-:W-:-:S03]  /*1189d0*/  LOP3.LUT R4, R4, 0xffff, RZ, 0xc0, !PT ;  /* 0x0000ffff04047812 */ /* 0x000fc600078ec0ff */
[----:B------:R-:W4:Y:S01]  /*1189e0*/  LDL.LU R38, [R1+0x4fb8] ;  /* 0x004fb80001267983 */ /* 0x000f220000300800 */
[----:B0-----:R-:W-:Y:S02]  /*1189f0*/  PRMT R3, R6, 0x3340, R5 ;  /* 0x0000334006037816 */ /* 0x001fe40000000005 */
[----:B------:R-:W-:-:S05]  /*118a00*/  PRMT R61, R4, 0x3340, R0 ;  /* 0x00003340043d7816 */ /* 0x000fca0000000000 */
[----:B------:R-:W-:Y:S04]  /*118a10*/  STL [R1+0x5760], R61 ;  /* 0x0057603d01007387 */ /* 0x000fe80000100800 */
[----:B------:R0:W-:Y:S04]  /*118a20*/  STL [R1+0x5764], R3 ;  /* 0x0057640301007387 */ /* 0x0001e80000100800 */
[----:B------:R-:W4:Y:S01]  /*118a30*/  LDL.LU R37, [R1+0x51c] ;  /* 0x00051c0001257983 */ /* 0x000f220000300800 */
[----:B------:R-:W-:-:S03]  /*118a40*/  LOP3.LUT R7, R36, 0xffff, RZ, 0xc0, !PT ;  /* 0x0000ffff24077812 */ /* 0x000fc600078ec0ff */
[----:B------:R-:W4:Y:S01]  /*118a50*/  LDL.LU R36, [R1+0x5144] ;  /* 0x0051440001247983 */ /* 0x000f220000300800 */
[----:B------:R-:W-:-:S04]  /*118a60*/  LOP3.LUT R9, R34, 0xffff, RZ, 0xc0, !PT ;  /* 0x0000ffff22097812 */ /* 0x000fc800078ec0ff */
[----:B------:R-:W-:Y:S02]  /*118a70*/  PRMT R4, R9, 0x3340, R0 ;  /* 0x0000334009047816 */ /* 0x000fe40000000000 */
[----:B------:R-:W-:-:S04]  /*118a80*/  LOP3.LUT R6, R32, 0xffff, RZ, 0xc0, !PT ;  /* 0x0000ffff20067812 */ /* 0x000fc800078ec0ff */
[----:B------:R-:W-:-:S04]  /*118a90*/  PRMT R5, R7, 0x3340, R6 ;  /* 0x0000334007057816 */ /* 0x000fc80000000006 */
[----:B0-----:R-:W-:-:S05]  /*118aa0*/  PRMT R3, R5, 0x5410, R4 ;  /* 0x0000541005037816 */ /* 0x001fca0000000004 */
[----:B------:R2:W-:Y:S04]  /*118ab0*/  STL [R1+0x408], R3 ;  /* 0x0004080301007387 */ /* 0x0005e80000100800 */
[----:B------:R-:W4:Y:S04]  /*118ac0*/  LDL.LU R34, [R1+0x4d60] ;  /* 0x004d600001227983 */ /* 0x000f280000300800 */
[----:B------:R-:W4:Y:S01]  /*118ad0*/  LDL.LU R32, [R1+0x800] ;  /* 0x0008000001207983 */ /* 0x000f220000300800 */
        /* <DEDUP_REMOVED lines=8> */
[--C-:B------:R-:W-:Y:S02]  /*118b60*/  PRMT R20, R20, 0x3340, R0.reuse ;  /* 0x0000334014147816 */ /* 0x100fe40000000000 */
[----:B------:R-:W-:Y:S02]  /*118b70*/  PRMT R52, R6, 0x3340, R5 ;  /* 0x0000334006347816 */ /* 0x000fe40000000005 */
[----:B------:R-:W-:-:S05]  /*118b80*/  PRMT R33, R4, 0x3340, R0 ;  /* 0x0000334004217816 */ /* 0x000fca0000000000 */
[----:B------:R-:W-:Y:S04]  /*118b90*/  STL [R1+0x5768], R33 ;  /* 0x0057682101007387 */ /* 0x000fe80000100800 */
[----:B------:R-:W-:Y:S01]  /*118ba0*/  STL [R1+0x576c], R52 ;  /* 0x00576c3401007387 */ /* 0x000fe20000100800 */
[----:B------:R-:W-:-:S04]  /*118bb0*/  LOP3.LUT R17, R17, 0xffff, RZ, 0xc0, !PT ;  /* 0x0000ffff11117812 */ /* 0x000fc800078ec0ff */
[----:B------:R-:W-:Y:S02]  /*118bc0*/  PRMT R17, R17, 0x3340, R0 ;  /* 0x0000334011117816 */ /* 0x000fe40000000000 */
[----:B--2---:R-:W-:Y:S02]  /*118bd0*/  PRMT R3, R41, 0x5410, R20 ;  /* 0x0000541029037816 */ /* 0x004fe40000000014 */
[----:B---3--:R-:W-:-:S03]  /*118be0*/  LOP3.LUT R7, R40, 0xffff, RZ, 0xc0, !PT ;  /* 0x0000ffff28077812 */ /* 0x008fc600078ec0ff */
[----:B------:R0:W-:Y:S04]  /*118bf0*/  STL [R1+0x5b4], R3 ;  /* 0x0005b40301007387 */ /* 0x0001e80000100800 */
[----:B------:R-:W2:Y:S04]  /*118c00*/  LDL.LU R43, [R1+0x554c] ;  /* 0x00554c00012b7983 */ /* 0x000ea80000300800 */
[----:B------:R-:W3:Y:S01]  /*118c10*/  LDL.LU R42, [R1+0x4d70] ;  /* 0x004d7000012a7983 */ /* 0x000ee20000300800 */
[----:B----4-:R-:W-:Y:S02]  /*118c20*/  LOP3.LUT R12, R39, 0xffff, RZ, 0xc0, !PT ;  /* 0x0000ffff270c7812 */ /* 0x010fe400078ec0ff */
[----:B------:R-:W-:-:S02]  /*118c30*/  LOP3.LUT R6, R38, 0xffff, RZ, 0xc0, !PT ;  /* 0x0000ffff26067812 */ /* 0x000fc400078ec0ff */
[----:B------:R-:W-:Y:S02]  /*118c40*/  PRMT R4, R12, 0x3340, R0 ;  /* 0x000033400c047816 */ /* 0x000fe40000000000 */
[----:B------:R-:W-:Y:S02]  /*118c50*/  PRMT R5, R7, 0x3340, R6 ;  /* 0x0000334007057816 */ /* 0x000fe40000000006 */
[----:B------:R-:W-:Y:S02]  /*118c60*/  SHF.R.U32.HI R7, RZ, 0x8, R7 ;  /* 0x00000008ff077819 */ /* 0x000fe40000011607 */
[----:B0-----:R-:W-:Y:S02]  /*118c70*/  PRMT R3, R5, 0x5410, R4 ;  /* 0x0000541005037816 */ /* 0x001fe40000000004 */
[----:B------:R-:W-:Y:S02]  /*118c80*/  SHF.R.U32.HI R5, RZ, 0x8, R6 ;  /* 0x00000008ff057819 */ /* 0x000fe40000011606 */
[----:B------:R-:W-:Y:S01]  /*118c90*/  SHF.R.U32.HI R4, RZ, 0x8, R9 ;  /* 0x00000008ff047819 */ /* 0x000fe20000011609 */
[----:B------:R0:W-:Y:S01]  /*118ca0*/  STL [R1+0x404], R3 ;  /* 0x0004040301007387 */ /* 0x0001e20000100800 */
[----:B------:R-:W-:-:S02]  /*118cb0*/  LOP3.LUT R6, R7, 0xffff, RZ, 0xc0, !PT ;  /* 0x0000ffff07067812 */ /* 0x000fc400078ec0ff */
[----:B------:R-:W-:Y:S01]  /*118cc0*/  LOP3.LUT R5, R5, 0xffff, RZ, 0xc0, !PT ;  /* 0x0000ffff05057812 */ /* 0x000fe200078ec0ff */
[----:B------:R-:W4:Y:S01]  /*118cd0*/  LDL.LU R41, [R1+0x5158] ;  /* 0x0051580001297983 */ /* 0x000f220000300800 */
[----:B------:R-:W-:Y:S02]  /*118ce0*/  LOP3.LUT R4, R4, 0xffff, RZ, 0xc0, !PT ;  /* 0x0000ffff04047812 */ /* 0x000fe400078ec0ff */
[----:B------:R-:W-:Y:S02]  /*118cf0*/  PRMT R38, R6, 0x3340, R5 ;  /* 0x0000334006267816 */ /* 0x000fe40000000005 */
[----:B------:R-:W-:Y:S02]  /*118d00*/  PRMT R46, R4, 0x3340, R0 ;  /* 0x00003340042e7816 */ /* 0x000fe40000000000 */
[----:B0-----:R-:W-:-:S03]  /*118d10*/  PRMT R3, R37, 0x5410, R17 ;  /* 0x0000541025037816 */ /* 0x001fc60000000011 */
[----:B------:R-:W-:Y:S01]  /*118d20*/  STL [R1+0x5770], R46 ;  /* 0x0057702e01007387 */ /* 0x000fe20000100800 */
[----:B------:R-:W-:-:S03]  /*118d30*/  LOP3.LUT R7, R36, 0xffff, RZ, 0xc0, !PT ;  /* 0x0000ffff24077812 */ /* 0x000fc600078ec0ff */
[----:B------:R-:W-:Y:S04]  /*118d40*/  STL [R1+0x5774], R38 ;  /* 0x0057742601007387 */ /* 0x000fe80000100800 */
[----:B------:R0:W-:Y:S04]  /*118d50*/  STL [R1+0x5b0], R3 ;  /* 0x0005b00301007387 */ /* 0x0001e80000100800 */
[----:B------:R-:W4:Y:S04]  /*118d60*/  LDL.LU R40, [R1+0x5508] ;  /* 0x0055080001287983 */ /* 0x000f280000300800 */
[----:B------:R-:W4:Y:S01]  /*118d70*/  LDL.LU R39, [R1+0x22e4] ;  /* 0x0022e40001277983 */ /* 0x000f220000300800 */
[----:B------:R-:W-:-:S02]  /*118d80*/  LOP3.LUT R6, R34, 0xffff, RZ, 0xc0, !PT ;  /* 0x0000ffff22067812 */ /* 0x000fc400078ec0ff */
[----:B------:R-:W-:Y:S02]  /*118d90*/  LOP3.LUT R8, R32, 0xffff, RZ, 0xc0, !PT ;  /* 0x0000ffff20087812 */ /* 0x000fe400078ec0ff */
[----:B------:R-:W-:Y:S02]  /*118da0*/  PRMT R4, R6, 0x3340, R0 ;  /* 0x0000334006047816 */ /* 0x000fe40000000000 */
[----:B------:R-:W-:-:S04]  /*118db0*/  PRMT R5, R8, 0x3340, R7 ;  /* 0x0000334008057816 */ /* 0x000fc80000000007 */
[----:B0-----:R-:W-:-:S05]  /*118dc0*/  PRMT R3, R5, 0x5410, R4 ;  /* 0x0000541005037816 */ /* 0x001fca0000000004 */
        /* <DEDUP_REMOVED lines=12> */
[----:B------:R-:W-:-:S05]  /*118e90*/  PRMT R48, R5, 0x3340, R4 ;  /* 0x0000334005307816 */ /* 0x000fca0000000004 */
[----:B------:R-:W-:Y:S04]  /*118ea0*/  STL [R1+0x5778], R48 ;  /* 0x0057783001007387 */ /* 0x000fe80000100800 */
[----:B------:R-:W-:Y:S01]  /*118eb0*/  STL [R1+0x577c], R50 ;  /* 0x00577c3201007387 */ /* 0x000fe20000100800 */
[----:B--2---:R-:W-:Y:S02]  /*118ec0*/  LOP3.LUT R8, R43, 0xffff, RZ, 0xc0, !PT ;  /* 0x0000ffff2b087812 */ /* 0x004fe400078ec0ff */
[----:B---3--:R-:W-:-:S04]  /*118ed0*/  LOP3.LUT R6, R42, 0xffff, RZ, 0xc0, !PT ;  /* 0x0000ffff2a067812 */ /* 0x008fc800078ec0ff */
[----:B------:R-:W-:Y:S02]  /*118ee0*/  PRMT R4, R6, 0x3340, R0 ;  /* 0x0000334006047816 */ /* 0x000fe40000000000 */
[----:B------:R-:W-:-:S04]  /*118ef0*/  SHF.R.U32.HI R6, RZ, 0x8, R6 ;  /* 0x00000008ff067819 */ /* 0x000fc80000011606 */
[----:B------:R-:W-:-:S04]  /*118f00*/  LOP3.LUT R6, R6, 0xffff, RZ, 0xc0, !PT ;  /* 0x0000ffff06067812 */ /* 0x000fc800078ec0ff */
[----:B------:R-:W-:Y:S02]  /*118f10*/  PRMT R45, R6, 0x3340, R0 ;  /* 0x00003340062d7816 */ /* 0x000fe40000000000 */
[----:B----4-:R-:W-:-:S04]  /*118f20*/  LOP3.LUT R7, R41, 0xffff, RZ, 0xc0, !PT ;  /* 0x0000ffff29077812 */ /* 0x010fc800078ec0ff */
[----:B------:R-:W-:-:S04]  /*118f30*/  PRMT R5, R8, 0x3340, R7 ;  /* 0x0000334008057816 */ /* 0x000fc80000000007 */
[----:B0-----:R-:W-:Y:S02]  /*118f40*/  PRMT R3, R5, 0x5410, R4 ;  /* 0x0000541005037816 */ /* 0x001fe40000000004 */
[----:B------:R-:W-:Y:S02]  /*118f50*/  SHF.R.U32.HI R5, RZ, 0x8, R8 ;  /* 0x00000008ff057819 */ /* 0x000fe40000011608 */
[----:B------:R-:W-:Y:S02]  /*118f60*/  SHF.R.U32.HI R4, RZ, 0x8, R7 ;  /* 0x00000008ff047819 */ /* 0x000fe40000011607 */
[----:B------:R-:W-:Y:S02]  /*118f70*/  LOP3.LUT R5, R5, 0xffff, RZ, 0xc0, !PT ;  /* 0x0000ffff05057812 */ /* 0x000fe400078ec0ff */
[----:B------:R-:W-:-:S04]  /*118f80*/  LOP3.LUT R4, R4, 0xffff, RZ, 0xc0, !PT ;  /* 0x0000ffff04047812 */ /* 0x000fc800078ec0ff */
[----:B------:R-:W-:Y:S02]  /*118f90*/  PRMT R44, R5, 0x3340, R4 ;  /* 0x00003340052c7816 */ /* 0x000fe40000000004 */
[----:B------:R-:W-:Y:S02]  /*118fa0*/  LOP3.LUT R9, R40, 0xffff, RZ, 0xc0, !PT ;  /* 0x0000ffff28097812 */ /* 0x000fe400078ec0ff */
[----:B------:R-:W-:Y:S01]  /*118fb0*/  LOP3.LUT R11, R39, 0xffff, RZ, 0xc0, !PT ;  /* 0x0000ffff270b7812 */ /* 0x000fe200078ec0ff */
[----:B------:R0:W-:Y:S03]  /*118fc0*/  STL [R1+0x3c8], R3 ;  /* 0x0003c80301007387 */ /* 0x0001e60000100800 */
[----:B------:R-:W-:Y:S01]  /*118fd0*/  PRMT R4, R11, 0x3340, R0 ;  /* 0x000033400b047816 */ /* 0x000fe20000000000 */
[----:B------:R-:W-:Y:S04]  /*118fe0*/  STL [R1+0x5780], R44 ;  /* 0x0057802c01007387 */ /* 0x000fe80000100800 */
[----:B------:R-:W-:Y:S01]  /*118ff0*/  STL [R1+0x5784], R45 ;  /* 0x0057842d01007387 */ /* 0x000fe20000100800 */
[----:B------:R-:W-:-:S04]  /*119000*/  LOP3.LUT R7, R37, 0xffff, RZ, 0xc0, !PT ;  /* 0x0000ffff25077812 */ /* 0x000fc800078ec0ff */
[----:B------:R-:W-:Y:S02]  /*119010*/  PRMT R5, R9, 0x3340, R7 ;  /* 0x0000334009057816 */ /* 0x000fe40000000007 */
[----:B------:R-:W-:Y:S02]  /*119020*/  LOP3.LUT R10, R34, 0xffff, RZ, 0xc0, !PT ;  /* 0x0000ffff220a7812 */ /* 0x000fe400078ec0ff */
[----:B------:R-:W2:Y:S01]  /*119030*/  LDL.LU R34, [R1+0x564] ;  /* 0x0005640001227983 */ /* 0x000ea20000300800 */
[----:B0-----:R-:W-:Y:S02]  /*119040*/  PRMT R3, R5, 0x5410, R4 ;  /* 0x0000541005037816 */ /* 0x001fe40000000004 */
[----:B------:R-:W-:-:S03]  /*119050*/  LOP3.LUT R6, R32, 0xffff, RZ, 0xc0, !PT ;  /* 0x0000ffff20067812 */ /* 0x000fc600078ec0ff */
[----:B------:R0:W-:Y:S04]  /*119060*/  STL [R1+0x3c4], R3 ;  /* 0x0003c40301007387 */ /* 0x0001e80000100800 */
[----:B------:R-:W3:Y:S01]  /*119070*/  LDL.LU R32, [R1+0x570] ;  /* 0x0005700001207983 */ /* 0x000ee20000300800 */
[----:B------:R-:W-:Y:S02]  /*119080*/  LOP3.LUT R8, R36, 0xffff, RZ, 0xc0, !PT ;  /* 0x0000ffff24087812 */ /* 0x000fe400078ec0ff */
[----:B------:R-:W-:Y:S02]  /*119090*/  PRMT R4, R10, 0x3340, R0 ;  /* 0x000033400a047816 */ /* 0x000fe40000000000 */
[----:B------:R-:W-:-:S04]  /*1190a0*/  PRMT R5, R8, 0x3340, R6 ;  /* 0x0000334008057816 */ /* 0x000fc80000000006 */
[----:B0-----:R-:W-:Y:S02]  /*1190b0*/  PRMT R3, R5, 0x5410, R4 ;  /* 0x0000541005037816 */ /* 0x001fe40000000004 */
[----:B------:R-:W-:Y:S02]  /*1190c0*/  SHF.R.U32.HI R5, RZ, 0x8, R9 ;  /* 0x00000008ff057819 */ /* 0x000fe40000011609 */
[----:B------:R-:W-:Y:S02]  /*1190d0*/  SHF.R.U32.HI R4, RZ, 0x8, R7 ;  /* 0x00000008ff047819 */ /* 0x000fe40000011607 */
[----:B------:R-:W-:Y:S02]  /*1190e0*/  LOP3.LUT R5, R5, 0xffff, RZ, 0xc0, !PT ;  /* 0x0000ffff05057812 */ /* 0x000fe400078ec0ff */
[----:B------:R-:W-:-:S04]  /*1190f0*/  LOP3.LUT R4, R4, 0xffff, RZ, 0xc0, !PT ;  /* 0x0000ffff04047812 */ /* 0x000fc800078ec0ff */
[----:B------:R-:W-:Y:S02]  /*119100*/  PRMT R40, R5, 0x3340, R4 ;  /* 0x0000334005287816 */ /* 0x000fe40000000004 */
[----:B------:R-:W-:Y:S02]  /*119110*/  SHF.R.U32.HI R4, RZ, 0x8, R10 ;  /* 0x00000008ff047819 */ /* 0x000fe4000001160a */
[----:B------:R-:W-:Y:S02]  /*119120*/  SHF.R.U32.HI R5, RZ, 0x8, R11 ;  /* 0x00000008ff057819 */ /* 0x000fe4000001160b */
[----:B------:R-:W-:Y:S02]  /*119130*/  LOP3.LUT R4, R4, 0xffff, RZ, 0xc0, !PT ;  /* 0x0000ffff04047812 */ /* 0x000fe400078ec0ff */
[----:B------:R-:W-:Y:S02]  /*119140*/  LOP3.LUT R5, R5, 0xffff, RZ, 0xc0, !PT ;  /* 0x0000ffff05057812 */ /* 0x000fe400078ec0ff */
[----:B------:R-:W-:-:S02]  /*119150*/  PRMT R43, R4, 0x3340, R0 ;  /* 0x00003340042b7816 */ /* 0x000fc40000000000 */
[----:B------:R-:W-:Y:S02]  /*119160*/  PRMT R41, R5, 0x3340, R0 ;  /* 0x0000334005297816 */ /* 0x000fe40000000000 */
[----:B------:R-:W-:Y:S02]  /*119170*/  SHF.R.U32.HI R4, RZ, 0x8, R12 ;  /* 0x00000008ff047819 */ /* 0x000fe4000001160c */
        /* <DEDUP_REMOVED lines=8> */
[--C-:B------:R-:W-:Y:S02]  /*119200*/  PRMT R39, R4, 0x3340, R0.reuse ;  /* 0x0000334004277816 */ /* 0x100fe40000000000 */
[----:B------:R-:W-:-:S02]  /*119210*/  PRMT R37, R5, 0x3340, R0 ;  /* 0x0000334005257816 */ /* 0x000fc40000000000 */
[----:B------:R-:W-:Y:S02]  /*119220*/  SHF.R.U32.HI R4, RZ, 0x8, R14 ;  /* 0x00000008ff047819 */ /* 0x000fe4000001160e */
[----:B------:R-:W-:Y:S02]  /*119230*/  SHF.R.U32.HI R5, RZ, 0x8, R15 ;  /* 0x00000008ff057819 */ /* 0x000fe4000001160f */
[----:B------:R-:W-:Y:S02]  /*119240*/  PRMT R42, R7, 0x3340, R6 ;  /* 0x00003340072a7816 */ /* 0x000fe40000000006 */
[----:B------:R-:W-:Y:S01]  /*119250*/  PRMT R25, R25, 0x3340, R0 ;  /* 0x0000334019197816 */ /* 0x000fe20000000000 */
[----:B------:R2:W-:Y:S01]  /*119260*/  STL [R1+0x3c0], R3 ;  /* 0x0003c00301007387 */ /* 0x0005e20000100800 */
[----:B------:R-:W-:Y:S02]  /*119270*/  LOP3.LUT R4, R4, 0xffff, RZ, 0xc0, !PT ;  /* 0x0000ffff04047812 */ /* 0x000fe400078ec0ff */
[----:B------:R-:W-:Y:S01]  /*119280*/  LOP3.LUT R5, R5, 0xffff, RZ, 0xc0, !PT ;  /* 0x0000ffff05057812 */ /* 0x000fe200078ec0ff */
[----:B------:R-:W-:Y:S01]  /*119290*/  STL [R1+0x5788], R40 ;  /* 0x0057882801007387 */ /* 0x000fe20000100800 */
[----:B------:R-:W-:-:S02]  /*1192a0*/  LOP3.LUT R29, R29, 0xffff, RZ, 0xc0, !PT ;  /* 0x0000ffff1d1d7812 */ /* 0x000fc400078ec0ff */
[--C-:B------:R-:W-:Y:S01]  /*1192b0*/  PRMT R36, R4, 0x3340, R0.reuse ;  /* 0x0000334004247816 */ /* 0x100fe20000000000 */
[----:B------:R-:W-:Y:S01]  /*1192c0*/  STL [R1+0x578c], R42 ;  /* 0x00578c2a01007387 */ /* 0x000fe20000100800 */
[----:B------:R-:W-:-:S03]  /*1192d0*/  PRMT R29, R29, 0x3340, R0 ;  /* 0x000033401d1d7816 */ /* 0x000fc60000000000 */
[----:B------:R-:W-:Y:S04]  /*1192e0*/  STL [R1+0x5790], R43 ;  /* 0x0057902b01007387 */ /* 0x000fe80000100800 */
[----:B------:R-:W-:Y:S04]  /*1192f0*/  STL [R1+0x5794], R41 ;  /* 0x0057942901007387 */ /* 0x000fe80000100800 */
[----:B------:R-:W-:Y:S04]  /*119300*/  STL [R1+0x5798], R39 ;  /* 0x0057982701007387 */ /* 0x000fe80000100800 */
[----:B------:R-:W-:Y:S01]  /*119310*/  STL [R1+0x579c], R37 ;  /* 0x00579c2501007387 */ /* 0x000fe20000100800 */
[----:B------:R-:W-:-:S04]  /*119320*/  SHF.R.U32.HI R4, RZ, 0x8, R57 ;  /* 0x00000008ff047819 */ /* 0x000fc80000011639 */
[----:B------:R-:W-:Y:S02]  /*119330*/  LOP3.LUT R4, R4, 0xffff, RZ, 0xc0, !PT ;  /* 0x0000ffff04047812 */ /* 0x000fe400078ec0ff */
[----:B--2---:R-:W-:Y:S02]  /*119340*/  PRMT R3, R34, 0x5410, R25 ;  /* 0x0000541022037816 */ /* 0x004fe40000000019 */
[----:B------:R-:W-:-:S03]  /*119350*/  PRMT R34, R5, 0x3340, R0 ;  /* 0x0000334005227816 */ /* 0x000fc60000000000 */
[----:B------:R3:W-:Y:S04]  /*119360*/  STL [R1+0x57c], R3 ;  /* 0x00057c0301007387 */ /* 0x0007e80000100800 */
[----:B------:R-:W-:Y:S04]  /*119370*/  STL [R1+0x57a0], R36 ;  /* 0x0057a02401007387 */ /* 0x000fe80000100800 */
[----:B------:R-:W-:Y:S01]  /*119380*/  STL [R1+0x57a4], R34 ;  /* 0x0057a42201007387 */ /* 0x000fe20000100800 */
[----:B---3--:R-:W-:-:S03]  /*119390*/  PRMT R3, R32, 0x5410, R29 ;  /* 0x0000541020037816 */ /* 0x008fc6000000001d */
[----:B------:R-:W2:Y:S04]  /*1193a0*/  LDL.LU R31, [R1+0x518] ;  /* 0x00051800011f7983 */ /* 0x000ea80000300800 */
[----:B------:R-:W3:Y:S01]  /*1193b0*/  LDL.LU R53, [R1+0x520] ;  /* 0x0005200001357983 */ /* 0x000ee20000300800 */
[----:B------:R-:W-:-:S03]  /*1193c0*/  SHF.R.U32.HI R5, RZ, 0x8, R2 ;  /* 0x00000008ff057819 */ /* 0x000fc60000011602 */
[----:B------:R2:W-:Y:S04]  /*1193d0*/  STL [R1+0x574], R3 ;  /* 0x0005740301007387 */ /* 0x0005e80000100800 */
[----:B------:R-:W4:Y:S01]  /*1193e0*/  LDL.LU R59, [R1+0x4d8] ;  /* 0x0004d800013b7983 */ /* 0x000f220000300800 */
[----:B------:R-:W-:-:S03]  /*1193f0*/  LOP3.LUT R5, R5, 0xffff, RZ, 0xc0, !PT ;  /* 0x0000ffff05057812 */ /* 0x000fc600078ec0ff */
[----:B------:R-:W4:Y:S01]  /*119400*/  LDL.LU R58, [R1+0x50c] ;  /* 0x00050c00013a7983 */ /* 0x000f220000300800 */
[--C-:B------:R-:W-:Y:S02]  /*119410*/  PRMT R32, R4, 0x3340, R0.reuse ;  /* 0x0000334004207816 */ /* 0x100fe40000000000 */
[----:B------:R-:W-:-:S03]  /*119420*/  PRMT R2, R5, 0x3340, R0 ;  /* 0x0000334005027816 */ /* 0x000fc60000000000 */
[----:B------:R-:W-:Y:S04]  /*119430*/  STL [R1+0x57a8], R32 ;  /* 0x0057a82001007387 */ /* 0x000fe80000100800 */
[----:B------:R3:W-:Y:S04]  /*119440*/  STL [R1+0x57ac], R2 ;  /* 0x0057ac0201007387 */ /* 0x0007e80000100800 */
[----:B------:R-:W4:Y:S04]  /*119450*/  LDL.LU R30, [R1+0x69c] ;  /* 0x00069c00011e7983 */ /* 0x000f280000300800 */
[----:B------:R-:W4:Y:S01]  /*119460*/  LDL.LU R56, [R1+0x7b8] ;  /* 0x0007b80001387983 */ /* 0x000f220000300800 */
[----:B------:R-:W-:-:S02]  /*119470*/  SHF.R.U32.HI R4, RZ, 0x8, R60 ;  /* 0x00000008ff047819 */ /* 0x000fc4000001163c */
[----:B------:R-:W-:Y:S02]  /*119480*/  SHF.R.U32.HI R5, RZ, 0x8, R51 ;  /* 0x00000008ff057819 */ /* 0x000fe40000011633 */
[----:B------:R-:W-:Y:S02]  /*119490*/  LOP3.LUT R4, R4, 0xffff, RZ, 0xc0, !PT ;  /* 0x0000ffff04047812 */ /* 0x000fe400078ec0ff */
[----:B------:R-:W-:Y:S02]  /*1194a0*/  LOP3.LUT R5, R5, 0xffff, RZ, 0xc0, !PT ;  /* 0x0000ffff05057812 */ /* 0x000fe400078ec0ff */
[--C-:B------:R-:W-:Y:S02]  /*1194b0*/  PRMT R60, R4, 0x3340, R0.reuse ;  /* 0x00003340043c7816 */ /* 0x100fe40000000000 */
[----:B------:R-:W-:Y:S02]  /*1194c0*/  PRMT R51, R5, 0x3340, R0 ;  /* 0x0000334005337816 */ /* 0x000fe40000000000 */
[----:B------:R-:W-:-:S02]  /*1194d0*/  SHF.R.U32.HI R4, RZ, 0x8, R49 ;  /* 0x00000008ff047819 */ /* 0x000fc40000011631 */
[----:B------:R-:W-:Y:S02]  /*1194e0*/  SHF.R.U32.HI R5, RZ, 0x8, R47 ;  /* 0x00000008ff057819 */ /* 0x000fe4000001162f */
[----:B------:R-:W-:Y:S02]  /*1194f0*/  LOP3.LUT R28, R28, 0xffff, RZ, 0xc0, !PT ;  /* 0x0000ffff1c1c7812 */ /* 0x000fe400078ec0ff */
[----:B------:R-:W-:Y:S02]  /*119500*/  LOP3.LUT R24, R24, 0xffff, RZ, 0xc0, !PT ;  /* 0x0000ffff18187812 */ /* 0x000fe400078ec0ff */
[----:B------:R-:W-:Y:S02]  /*119510*/  LOP3.LUT R4, R4, 0xffff, RZ, 0xc0, !PT ;  /* 0x0000ffff04047812 */ /* 0x000fe400078ec0ff */
[----:B------:R-:W-:Y:S02]  /*119520*/  LOP3.LUT R5, R5, 0xffff, RZ, 0xc0, !PT ;  /* 0x0000ffff05057812 */ /* 0x000fe400078ec0ff */
[----:B------:R-:W-:-:S02]  /*119530*/  PRMT R28, R28, 0x3340, R0 ;  /* 0x000033401c1c7816 */ /* 0x000fc40000000000 */
[--C-:B------:R-:W-:Y:S01]  /*119540*/  PRMT R24, R24, 0x3340, R0.reuse ;  /* 0x0000334018187816 */ /* 0x100fe20000000000 */
[----:B------:R-:W-:Y:S01]  /*119550*/  STL [R1+0x57b0], R60 ;  /* 0x0057b03c01007387 */ /* 0x000fe20000100800 */
[--C-:B------:R-:W-:Y:S02]  /*119560*/  PRMT R49, R4, 0x3340, R0.reuse ;  /* 0x0000334004317816 */ /* 0x100fe40000000000 */
[----:B------:R-:W-:Y:S01]  /*119570*/  PRMT R47, R5, 0x3340, R0 ;  /* 0x00003340052f7816 */ /* 0x000fe20000000000 */
[----:B------:R-:W-:Y:S04]  /*119580*/  STL [R1+0x57b4], R51 ;  /* 0x0057b43301007387 */ /* 0x000fe80000100800 */
[----:B------:R-:W4:Y:S04]  /*119590*/  LDL.LU R55, [R1+0x810] ;  /* 0x0008100001377983 */ /* 0x000f280000300800 */
[----:B------:R-:W4:Y:S04]  /*1195a0*/  LDL.LU R54, [R1+0x81c] ;  /* 0x00081c0001367983 */ /* 0x000f280000300800 */
[----:B------:R-:W-:Y:S04]  /*1195b0*/  STL [R1+0x57b8], R49 ;  /* 0x0057b83101007387 */ /* 0x000fe80000100800 */
[----:B------:R-:W-:Y:S01]  /*1195c0*/  STL [R1+0x57bc], R47 ;  /* 0x0057bc2f01007387 */ /* 0x000fe20000100800 */
[----:B--2---:R-:W-:-:S02]  /*1195d0*/  PRMT R3, R31, 0x5410, R28 ;  /* 0x000054101f037816 */ /* 0x004fc4000000001c */
[----:B---3--:R-:W-:-:S03]  /*1195e0*/  PRMT R2, R53, 0x5410, R24 ;  /* 0x0000541035027816 */ /* 0x008fc60000000018 */
[----:B------:R-:W-:Y:S04]  /*1195f0*/  STL [R1+0x578], R3 ;  /* 0x0005780301007387 */ /* 0x000fe80000100800 */
[----:B------:R0:W-:Y:S01]  /*119600*/  STL [R1+0x570], R2 ;  /* 0x0005700201007387 */ /* 0x0001e20000100800 */
[----:B----4-:R-:W-:-:S03]  /*119610*/  SHF.R.U32.HI R59, RZ, 0x8, R59 ;  /* 0x00000008ff3b7819 */ /* 0x010fc6000001163b */
[----:B------:R-:W2:Y:S01]  /*119620*/  LDL.LU R53, [R1+0x85c] ;  /* 0x00085c0001357983 */ /* 0x000ea20000300800 */
[----:B------:R-:W-:-:S03]  /*119630*/  SHF.R.U32.HI R58, RZ, 0x8, R58 ;  /* 0x00000008ff3a7819 */ /* 0x000fc6000001163a */
[----:B------:R-:W3:Y:S01]  /*119640*/  LDL.LU R31, [R1+0x1bec] ;  /* 0x001bec00011f7983 */ /* 0x000ee20000300800 */
[----:B------:R-:W-:Y:S02]  /*119650*/  LOP3.LUT R59, R59, 0xffff, RZ, 0xc0, !PT ;  /* 0x0000ffff3b3b7812 */ /* 0x000fe400078ec0ff */
[----:B------:R-:W-:Y:S02]  /*119660*/  LOP3.LUT R58, R58, 0xffff, RZ, 0xc0, !PT ;  /* 0x0000ffff3a3a7812 */ /* 0x000fe400078ec0ff */
[--C-:B------:R-:W-:Y:S02]  /*119670*/  PRMT R59, R59, 0x3340, R0.reuse ;  /* 0x000033403b3b7816 */ /* 0x100fe40000000000 */
[----:B------:R-:W-:-:S03]  /*119680*/  PRMT R58, R58, 0x3340, R0 ;  /* 0x000033403a3a7816 */ /* 0x000fc60000000000 */
[----:B------:R-:W-:Y:S01]  /*119690*/  STL [R1+0x57c0], R59 ;  /* 0x0057c03b01007387 */ /* 0x000fe20000100800 */
[----:B------:R-:W-:-:S03]  /*1196a0*/  SHF.R.U32.HI R57, RZ, 0x8, R30 ;  /* 0x00000008ff397819 */ /* 0x000fc6000001161e */
[----:B------:R-:W-:Y:S04]  /*1196b0*/  STL [R1+0x57c4], R58 ;  /* 0x0057c43a01007387 */ /* 0x000fe80000100800 */
[----:B------:R-:W4:Y:S04]  /*1196c0*/  LDL.LU R30, [R1+0x1e4c] ;  /* 0x001e4c00011e7983 */ /* 0x000f280000300800 */
[----:B------:R-:W4:Y:S01]  /*1196d0*/  LDL.LU R18, [R1+0x1e58] ;  /* 0x001e580001127983 */ /* 0x000f220000300800 */
[----:B------:R-:W-:Y:S02]  /*1196e0*/  SHF.R.U32.HI R56, RZ, 0x8, R56 ;  /* 0x00000008ff387819 */ /* 0x000fe40000011638 */
[----:B------:R-:W-:-:S02]  /*1196f0*/  LOP3.LUT R57, R57, 0xffff, RZ, 0xc0, !PT ;  /* 0x0000ffff39397812 */ /* 0x000fc400078ec0ff */
[----:B------:R-:W-:Y:S02]  /*119700*/  LOP3.LUT R56, R56, 0xffff, RZ, 0xc0, !PT ;  /* 0x0000ffff38387812 */ /* 0x000fe400078ec0ff */
[--C-:B------:R-:W-:Y:S02]  /*119710*/  PRMT R57, R57, 0x3340, R0.reuse ;  /* 0x0000334039397816 */ /* 0x100fe40000000000 */
[----:B------:R-:W-:-:S03]  /*119720*/  PRMT R56, R56, 0x3340, R0 ;  /* 0x0000334038387816 */ /* 0x000fc60000000000 */
[----:B------:R-:W-:Y:S04]  /*119730*/  STL [R1+0x57c8], R57 ;  /* 0x0057c83901007387 */ /* 0x000fe80000100800 */
[----:B------:R-:W-:Y:S04]  /*119740*/  STL [R1+0x57cc], R56 ;  /* 0x0057cc3801007387 */ /* 0x000fe80000100800 */
[----:B------:R-:W4:Y:S04]  /*119750*/  LDL.LU R16, [R1+0x21e8] ;  /* 0x0021e80001107983 */ /* 0x000f280000300800 */
[----:B------:R-:W4:Y:S04]  /*119760*/  LDL.LU R27, [R1+0x21ec] ;  /* 0x0021ec00011b7983 */ /* 0x000f280000300800 */
[----:B------:R-:W0:Y:S04]  /*119770*/  LDL.LU R35, [R1+0x44] ;  /* 0x0000440001237983 */ /* 0x000e280000300800 */
[----:B------:R-:W0:Y:S04]  /*119780*/  LDL.LU R22, [R1+0x568] ;  /* 0x0005680001167983 */ /* 0x000e280000300800 */
[----:B------:R-:W4:Y:S04]  /*119790*/  LDL.LU R26, [R1+0x21f8] ;  /* 0x0021f800011a7983 */ /* 0x000f280000300800 */
[----:B------:R-:W4:Y:S01]  /*1197a0*/  LDL.LU R19, [R1+0x4ed0] ;  /* 0x004ed00001137983 */ /* 0x000f220000300800 */
[----:B------:R-:W-:-:S02]  /*1197b0*/  SHF.R.U32.HI R55, RZ, 0x8, R55 ;  /* 0x00000008ff377819 */ /* 0x000fc40000011637 */
[----:B------:R-:W-:Y:S02]  /*1197c0*/  SHF.R.U32.HI R54, RZ, 0x8, R54 ;  /* 0x00000008ff367819 */ /* 0x000fe40000011636 */
[----:B------:R-:W-:Y:S02]  /*1197d0*/  LOP3.LUT R55, R55, 0xffff, RZ, 0xc0, !PT ;  /* 0x0000ffff37377812 */ /* 0x000fe400078ec0ff */
[----:B------:R-:W-:Y:S02]  /*1197e0*/  LOP3.LUT R54, R54, 0xffff, RZ, 0xc0, !PT ;  /* 0x0000ffff36367812 */ /* 0x000fe400078ec0ff */
[--C-:B------:R-:W-:Y:S02]  /*1197f0*/  PRMT R55, R55, 0x3340, R0.reuse ;  /* 0x0000334037377816 */ /* 0x100fe40000000000 */
[----:B------:R-:W-:-:S03]  /*119800*/  PRMT R54, R54, 0x3340, R0 ;  /* 0x0000334036367816 */ /* 0x000fc60000000000 */
[----:B------:R-:W-:Y:S04]  /*119810*/  STL [R1+0x57d0], R55 ;  /* 0x0057d03701007387 */ /* 0x000fe80000100800 */
[----:B------:R-:W-:Y:S01]  /*119820*/  STL [R1+0x57d4], R54 ;  /* 0x0057d43601007387 */ /* 0x000fe20000100800 */
[----:B--2---:R-:W-:Y:S02]  /*119830*/  SHF.R.U32.HI R53, RZ, 0x8, R53 ;  /* 0x00000008ff357819 */ /* 0x004fe40000011635 */
[----:B---3--:R-:W-:Y:S02]  /*119840*/  SHF.R.U32.HI R31, RZ, 0x8, R31 ;  /* 0x00000008ff1f7819 */ /* 0x008fe4000001161f */
[----:B------:R-:W-:Y:S02]  /*119850*/  LOP3.LUT R53, R53, 0xffff, RZ, 0xc0, !PT ;  /* 0x0000ffff35357812 */ /* 0x000fe400078ec0ff */
[----:B------:R-:W-:-:S02]  /*119860*/  LOP3.LUT R31, R31, 0xffff, RZ, 0xc0, !PT ;  /* 0x0000ffff1f1f7812 */ /* 0x000fc400078ec0ff */
[--C-:B------:R-:W-:Y:S02]  /*119870*/  PRMT R53, R53, 0x3340, R0.reuse ;  /* 0x0000334035357816 */ /* 0x100fe40000000000 */
[----:B------:R-:W-:-:S03]  /*119880*/  PRMT R31, R31, 0x3340, R0 ;  /* 0x000033401f1f7816 */ /* 0x000fc60000000000 */
[----:B------:R-:W-:Y:S04]  /*119890*/  STL [R1+0x57d8], R53 ;  /* 0x0057d83501007387 */ /* 0x000fe80000100800 */
[----:B------:R-:W-:Y:S01]  /*1198a0*/  STL [R1+0x57dc], R31 ;  /* 0x0057dc1f01007387 */ /* 0x000fe20000100800 */
[----:B----4-:R-:W-:-:S03]  /*1198b0*/  SHF.R.U32.HI R29, RZ, 0x8, R18 ;  /* 0x00000008ff1d7819 */ /* 0x010fc60000011612 */
[----:B------:R-:W2:Y:S01]  /*1198c0*/  LDL.LU R18, [R1+0x4ed4] ;  /* 0x004ed40001127983 */ /* 0x000ea20000300800 */
[----:B------:R-:W-:Y:S02]  /*1198d0*/  SHF.R.U32.HI R30, RZ, 0x8, R30 ;  /* 0x00000008ff1e7819 */ /* 0x000fe4000001161e */
[----:B------:R-:W-:Y:S01]  /*1198e0*/  LOP3.LUT R29, R29, 0xffff, RZ, 0xc0, !PT ;  /* 0x0000ffff1d1d7812 */ /* 0x000fe200078ec0ff */
[----:B------:R-:W3:Y:S01]  /*1198f0*/  LDL.LU R23, [R1+0x4ed8] ;  /* 0x004ed80001177983 */ /* 0x000ee20000300800 */
[----:B------:R-:W-:Y:S02]  /*119900*/  LOP3.LUT R30, R30, 0xffff, RZ, 0xc0, !PT ;  /* 0x0000ffff1e1e7812 */ /* 0x000fe400078ec0ff */
[--C-:B------:R-:W-:Y:S02]  /*119910*/  PRMT R29, R29, 0x3340, R0.reuse ;  /* 0x000033401d1d7816 */ /* 0x100fe40000000000 */
[----:B------:R-:W-:-:S05]  /*119920*/  PRMT R30, R30, 0x3340, R0 ;  /* 0x000033401e1e7816 */ /* 0x000fca0000000000 */
[----:B------:R-:W-:Y:S01]  /*119930*/  STL [R1+0x57e0], R30 ;  /* 0x0057e01e01007387 */ /* 0x000fe20000100800 */
[----:B------:R-:W-:Y:S02]  /*119940*/  SHF.R.U32.HI R28, RZ, 0x8, R16 ;  /* 0x00000008ff1c7819 */ /* 0x000fe40000011610 */
[----:B------:R-:W-:Y:S01]  /*119950*/  SHF.R.U32.HI R27, RZ, 0x8, R27 ;  /* 0x00000008ff1b7819 */ /* 0x000fe2000001161b */
[----:B------:R-:W-:Y:S01]  /*119960*/  STL [R1+0x57e4], R29 ;  /* 0x0057e41d01007387 */ /* 0x000fe20000100800 */
[----:B------:R-:W-:Y:S02]  /*119970*/  LOP3.LUT R28, R28, 0xffff, RZ, 0xc0, !PT ;  /* 0x0000ffff1c1c7812 */ /* 0x000fe400078ec0ff */
[----:B------:R-:W-:Y:S01]  /*119980*/  LOP3.LUT R27, R27, 0xffff, RZ, 0xc0, !PT ;  /* 0x0000ffff1b1b7812 */ /* 0x000fe200078ec0ff */
[----:B------:R-:W4:Y:S01]  /*119990*/  LDL.LU R16, [R1+0x4edc] ;  /* 0x004edc0001107983 */ /* 0x000f220000300800 */
[----:B------:R-:W-:-:S03]  /*1199a0*/  PRMT R28, R28, 0x3340, R0 ;  /* 0x000033401c1c7816 */ /* 0x000fc60000000000 */
[----:B------:R-:W4:Y:S01]  /*1199b0*/  LDL.LU R21, [R1+0x4ee0] ;  /* 0x004ee00001157983 */ /* 0x000f220000300800 */
[----:B------:R-:W-:Y:S02]  /*1199c0*/  PRMT R27, R27, 0x3340, R0 ;  /* 0x000033401b1b7816 */ /* 0x000fe40000000000 */
[----:B0-----:R-:W-:Y:S01]  /*1199d0*/  PRMT R2, R22, 0x5410, R35 ;  /* 0x0000541016027816 */ /* 0x001fe20000000023 */
[----:B------:R-:W-:Y:S04]  /*1199e0*/  STL [R1+0x57e8], R28 ;  /* 0x0057e81c01007387 */ /* 0x000fe80000100800 */
[----:B------:R-:W-:Y:S04]  /*1199f0*/  STL [R1+0x57ec], R27 ;  /* 0x0057ec1b01007387 */ /* 0x000fe80000100800 */
[----:B------:R0:W-:Y:S04]  /*119a00*/  STL [R1+0x568], R2 ;  /* 0x0005680201007387 */ /* 0x0001e80000100800 */
[----:B------:R-:W4:Y:S04]  /*119a10*/  LDL.LU R20, [R1+0x4c] ;  /* 0x00004c0001147983 */ /* 0x000f280000300800 */
[----:B------:R-:W4:Y:S01]  /*119a20*/  LDL.LU R52, [R1+0x56c] ;  /* 0x00056c0001347983 */ /* 0x000f220000300800 */
[----:B------:R-:W-:-:S03]  /*119a30*/  SHF.R.U32.HI R25, RZ, 0x8, R19 ;  /* 0x00000008ff197819 */ /* 0x000fc60000011613 */
[----:B------:R-:W0:Y:S04]  /*119a40*/  LDL.LU R33, [R1+0x48] ;  /* 0x0000480001217983 */ /* 0x000e280000300800 */
[----:B------:R-:W0:Y:S04]  /*119a50*/  LDL.LU R3, [R1+0x1df8] ;  /* 0x001df80001037983 */ /* 0x000e280000300800 */
[----:B------:R-:W4:Y:S04]  /*119a60*/  LDL.LU R61, [R1+0x4ee4] ;  /* 0x004ee400013d7983 */ /* 0x000f280000300800 */
[----:B------:R-:W4:Y:S01]  /*119a70*/  LDL.LU R19, [R1+0x5580] ;  /* 0x0055800001137983 */ /* 0x000f220000300800 */
[----:B------:R-:W-:-:S02]  /*119a80*/  SHF.R.U32.HI R26, RZ, 0x8, R26 ;  /* 0x00000008ff1a7819 */ /* 0x000fc4000001161a */
[----:B------:R-:W-:Y:S02]  /*119a90*/  LOP3.LUT R25, R25, 0xffff, RZ, 0xc0, !PT ;  /* 0x0000ffff19197812 */ /* 0x000fe400078ec0ff */
[----:B------:R-:W-:Y:S02]  /*119aa0*/  LOP3.LUT R26, R26, 0xffff, RZ, 0xc0, !PT ;  /* 0x0000ffff1a1a7812 */ /* 0x000fe400078ec0ff */
[--C-:B------:R-:W-:Y:S02]  /*119ab0*/  PRMT R25, R25, 0x3340, R0.reuse ;  /* 0x0000334019197816 */ /* 0x100fe40000000000 */
[----:B------:R-:W-:-:S05]  /*119ac0*/  PRMT R26, R26, 0x3340, R0 ;  /* 0x000033401a1a7816 */ /* 0x000fca0000000000 */
[----:B------:R-:W-:Y:S04]  /*119ad0*/  STL [R1+0x57f0], R26 ;  /* 0x0057f01a01007387 */ /* 0x000fe80000100800 */
[----:B------:R-:W-:Y:S01]  /*119ae0*/  STL [R1+0x57f4], R25 ;  /* 0x0057f41901007387 */ /* 0x000fe20000100800 */
[----:B--2---:R-:W-:-:S03]  /*119af0*/  SHF.R.U32.HI R24, RZ, 0x8, R18 ;  /* 0x00000008ff187819 */ /* 0x004fc60000011612 */
[----:B------:R-:W2:Y:S04]  /*119b00*/  LDL.LU R18, [R1+0x55a4] ;  /* 0x0055a40001127983 */ /* 0x000ea80000300800 */
[----:B------:R-:W2:Y:S01]  /*119b10*/  LDL.LU R35, [R1+0x55b4] ;  /* 0x0055b40001237983 */ /* 0x000ea20000300800 */
[----:B---3--:R-:W-:Y:S02]  /*119b20*/  SHF.R.U32.HI R23, RZ, 0x8, R23 ;  /* 0x00000008ff177819 */ /* 0x008fe40000011617 */
[----:B------:R-:W-:Y:S02]  /*119b30*/  LOP3.LUT R24, R24, 0xffff, RZ, 0xc0, !PT ;  /* 0x0000ffff18187812 */ /* 0x000fe400078ec0ff */
[----:B------:R-:W-:Y:S02]  /*119b40*/  LOP3.LUT R23, R23, 0xffff, RZ, 0xc0, !PT ;  /* 0x0000ffff17177812 */ /* 0x000fe400078ec0ff */
[----:B------:R-:W-:-:S02]  /*119b50*/  PRMT R24, R24, 0x3340, R0 ;  /* 0x0000334018187816 */ /* 0x000fc40000000000 */
[----:B------:R-:W-:-:S03]  /*119b60*/  PRMT R23, R23, 0x3340, R0 ;  /* 0x0000334017177816 */ /* 0x000fc60000000000 */
[----:B------:R-:W-:Y:S01]  /*119b70*/  STL [R1+0x57f8], R24 ;  /* 0x0057f81801007387 */ /* 0x000fe20000100800 */
[----:B----4-:R-:W-:Y:S02]  /*119b80*/  SHF.R.U32.HI R22, RZ, 0x8, R16 ;  /* 0x00000008ff167819 */ /* 0x010fe40000011610 */
[----:B------:R-:W-:Y:S02]  /*119b90*/  SHF.R.U32.HI R21, RZ, 0x8, R21 ;  /* 0x00000008ff157819 */ /* 0x000fe40000011615 */
[----:B------:R-:W-:Y:S02]  /*119ba0*/  LOP3.LUT R22, R22, 0xffff, RZ, 0xc0, !PT ;  /* 0x0000ffff16167812 */ /* 0x000fe400078ec0ff */
[----:B------:R-:W-:Y:S01]  /*119bb0*/  LOP3.LUT R21, R21, 0xffff, RZ, 0xc0, !PT ;  /* 0x0000ffff15157812 */ /* 0x000fe200078ec0ff */
[----:B------:R-:W-:Y:S01]  /*119bc0*/  STL [R1+0x57fc], R23 ;  /* 0x0057fc1701007387 */ /* 0x000fe20000100800 */
[--C-:B------:R-:W-:Y:S02]  /*119bd0*/  PRMT R22, R22, 0x3340, R0.reuse ;  /* 0x0000334016167816 */ /* 0x100fe40000000000 */
[----:B------:R-:W-:Y:S01]  /*119be0*/  PRMT R21, R21, 0x3340, R0 ;  /* 0x0000334015157816 */ /* 0x000fe20000000000 */
[----:B------:R-:W3:Y:S04]  /*119bf0*/  LDL.LU R16, [R1+0x55cc] ;  /* 0x0055cc0001107983 */ /* 0x000ee80000300800 */
[----:B------:R-:W4:Y:S04]  /*119c00*/  LDL.LU R38, [R1+0x55fc] ;  /* 0x0055fc0001267983 */ /* 0x000f280000300800 */
[----:B------:R-:W-:Y:S01]  /*119c10*/  STL [R1+0x5800], R22 ;  /* 0x0058001601007387 */ /* 0x000fe20000100800 */
[----:B------:R-:W-:-:S03]  /*119c20*/  PRMT R4, R52, 0x5410, R20 ;  /* 0x0000541034047816 */ /* 0x000fc60000000014 */
[----:B------:R-:W-:Y:S04]  /*119c30*/  STL [R1+0x5804], R21 ;  /* 0x0058041501007387 */ /* 0x000fe80000100800 */
[----:B------:R-:W4:Y:S04]  /*119c40*/  LDL.LU R46, [R1+0x5618] ;  /* 0x00561800012e7983 */ /* 0x000f280000300800 */
[----:B------:R1:W-:Y:S01]  /*119c50*/  STL [R1+0x56c], R4 ;  /* 0x00056c0401007387 */ /* 0x0003e20000100800 */
[----:B------:R-:W-:-:S03]  /*119c60*/  SHF.R.U32.HI R20, RZ, 0x8, R61 ;  /* 0x00000008ff147819 */ /* 0x000fc6000001163d */
[----:B------:R-:W4:Y:S01]  /*119c70*/  LDL.LU R52, [R1+0x562c] ;  /* 0x00562c0001347983 */ /* 0x000f220000300800 */
[----:B------:R-:W-:Y:S02]  /*119c80*/  SHF.R.U32.HI R19, RZ, 0x8, R19 ;  /* 0x00000008ff137819 */ /* 0x000fe40000011613 */
[----:B------:R-:W-:Y:S02]  /*119c90*/  LOP3.LUT R20, R20, 0xffff, RZ, 0xc0, !PT ;  /* 0x0000ffff14147812 */ /* 0x000fe400078ec0ff */
[----:B------:R-:W-:Y:S02]  /*119ca0*/  LOP3.LUT R19, R19, 0xffff, RZ, 0xc0, !PT ;  /* 0x0000ffff13137812 */ /* 0x000fe400078ec0ff */
[----:B0-----:R-:W-:Y:S02]  /*119cb0*/  PRMT R2, R3, 0x5410, R33 ;  /* 0x0000541003027816 */ /* 0x001fe40000000021 */
[--C-:B------:R-:W-:Y:S02]  /*119cc0*/  PRMT R20, R20, 0x3340, R0.reuse ;  /* 0x0000334014147816 */ /* 0x100fe40000000000 */
[----:B------:R-:W-:Y:S01]  /*119cd0*/  PRMT R19, R19, 0x3340, R0 ;  /* 0x0000334013137816 */ /* 0x000fe20000000000 */
[----:B------:R0:W-:Y:S04]  /*119ce0*/  STL [R1+0x564], R2 ;  /* 0x0005640201007387 */ /* 0x0001e80000100800 */
[----:B------:R-:W-:Y:S04]  /*119cf0*/  STL [R1+0x5808], R20 ;  /* 0x0058081401007387 */ /* 0x000fe80000100800 */
[----:B------:R-:W-:Y:S04]  /*119d00*/  STL [R1+0x580c], R19 ;  /* 0x00580c1301007387 */ /* 0x000fe80000100800 */
[----:B------:R-:W4:Y:S04]  /*119d10*/  LDL.LU R33, [R1+0x5640] ;  /* 0x0056400001217983 */ /* 0x000f280000300800 */
[----:B------:R-:W4:Y:S01]  /*119d20*/  LDL.LU R3, [R1+0x564c] ;  /* 0x00564c0001037983 */ /* 0x000f220000300800 */
[----:B--2---:R-:W-:-:S02]  /*119d30*/  SHF.R.U32.HI R18, RZ, 0x8, R18 ;  /* 0x00000008ff127819 */ /* 0x004fc40000011612 */
[----:B------:R-:W-:Y:S02]  /*119d40*/  SHF.R.U32.HI R17, RZ, 0x8, R35 ;  /* 0x00000008ff117819 */ /* 0x000fe40000011623 */
[----:B------:R-:W-:Y:S02]  /*119d50*/  LOP3.LUT R18, R18, 0xffff, RZ, 0xc0, !PT ;  /* 0x0000ffff12127812 */ /* 0x000fe400078ec0ff */
[----:B------:R-:W-:Y:S02]  /*119d60*/  LOP3.LUT R17, R17, 0xffff, RZ, 0xc0, !PT ;  /* 0x0000ffff11117812 */ /* 0x000fe400078ec0ff */
[--C-:B------:R-:W-:Y:S02]  /*119d70*/  PRMT R18, R18, 0x3340, R0.reuse ;  /* 0x0000334012127816 */ /* 0x100fe40000000000 */
[----:B------:R-:W-:-:S03]  /*119d80*/  PRMT R17, R17, 0x3340, R0 ;  /* 0x0000334011117816 */ /* 0x000fc60000000000 */
[----:B------:R-:W-:Y:S04]  /*119d90*/  STL [R1+0x5810], R18 ;  /* 0x0058101201007387 */ /* 0x000fe80000100800 */
[----:B------:R-:W-:Y:S04]  /*119da0*/  STL [R1+0x5814], R17 ;  /* 0x0058141101007387 */ /* 0x000fe80000100800 */
[----:B------:R-:W2:Y:S04]  /*119db0*/  LDL.LU R61, [R1+0x5664] ;  /* 0x00566400013d7983 */ /* 0x000ea80000300800 */
[----:B------:R-:W2:Y:S01]  /*119dc0*/  LDL.LU R35, [R1+0x5678] ;  /* 0x0056780001237983 */ /* 0x000ea20000300800 */
[----:B---3--:R-:W-:-:S02]  /*119dd0*/  SHF.R.U32.HI R16, RZ, 0x8, R16 ;  /* 0x00000008ff107819 */ /* 0x008fc40000011610 */
[----:B----4-:R-:W-:Y:S02]  /*119de0*/  SHF.R.U32.HI R15, RZ, 0x8, R38 ;  /* 0x00000008ff0f7819 */ /* 0x010fe40000011626 */
[----:B------:R-:W-:Y:S02]  /*119df0*/  LOP3.LUT R16, R16, 0xffff, RZ, 0xc0, !PT ;  /* 0x0000ffff10107812 */ /* 0x000fe400078ec0ff */
[----:B------:R-:W-:Y:S02]  /*119e00*/  LOP3.LUT R15, R15, 0xffff, RZ, 0xc0, !PT ;  /* 0x0000ffff0f0f7812 */ /* 0x000fe400078ec0ff */
[--C-:B------:R-:W-:Y:S02]  /*119e10*/  PRMT R16, R16, 0x3340, R0.reuse ;  /* 0x0000334010107816 */ /* 0x100fe40000000000 */
[----:B------:R-:W-:Y:S02]  /*119e20*/  PRMT R15, R15, 0x3340, R0 ;  /* 0x000033400f0f7816 */ /* 0x000fe40000000000 */
[----:B------:R-:W-:Y:S01]  /*119e30*/  SHF.R.U32.HI R14, RZ, 0x8, R46 ;  /* 0x00000008ff0e7819 */ /* 0x000fe2000001162e */
[----:B------:R-:W-:Y:S03]  /*119e40*/  STL [R1+0x5818], R16 ;  /* 0x0058181001007387 */ /* 0x000fe60000100800 */
[----:B------:R-:W-:-:S02]  /*119e50*/  LOP3.LUT R14, R14, 0xffff, RZ, 0xc0, !PT ;  /* 0x0000ffff0e0e7812 */ /* 0x000fc400078ec0ff */
[----:B------:R-:W-:Y:S01]  /*119e60*/  SHF.R.U32.HI R13, RZ, 0x8, R52 ;  /* 0x00000008ff0d7819 */ /* 0x000fe20000011634 */
[----:B------:R-:W-:Y:S03]  /*119e70*/  STL [R1+0x581c], R15 ;  /* 0x00581c0f01007387 */ /* 0x000fe60000100800 */
[----:B------:R-:W-:Y:S01]  /*119e80*/  LOP3.LUT R13, R13, 0xffff, RZ, 0xc0, !PT ;  /* 0x0000ffff0d0d7812 */ /* 0x000fe200078ec0ff */
[----:B------:R-:W3:Y:S01]  /*119e90*/  LDL.LU R48, [R1+0x567c] ;  /* 0x00567c0001307983 */ /* 0x000ee20000300800 */
[--C-:B------:R-:W-:Y:S02]  /*119ea0*/  PRMT R14, R14, 0x3340, R0.reuse ;  /* 0x000033400e0e7816 */ /* 0x100fe40000000000 */
[----:B------:R-:W-:Y:S01]  /*119eb0*/  PRMT R13, R13, 0x3340, R0 ;  /* 0x000033400d0d7816 */ /* 0x000fe20000000000 */
[----:B------:R-:W4:Y:S04]  /*119ec0*/  LDL.LU R38, [R1+0x5680] ;  /* 0x0056800001267983 */ /* 0x000f280000300800 */
[----:B------:R-:W4:Y:S04]  /*119ed0*/  LDL.LU R46, [R1+0x424] ;  /* 0x00042400012e7983 */ /* 0x000f280000300800 */
[----:B------:R-:W4:Y:S04]  /*119ee0*/  LDL.LU R52, [R1+0x5684] ;  /* 0x0056840001347983 */ /* 0x000f280000300800 */
[----:B------:R-:W-:Y:S04]  /*119ef0*/  STL [R1+0x5820], R14 ;  /* 0x0058200e01007387 */ /* 0x000fe80000100800 */
[----:B------:R-:W-:Y:S01]  /*119f00*/  STL [R1+0x5824], R13 ;  /* 0x0058240d01007387 */ /* 0x000fe20000100800 */
[----:B------:R-:W-:-:S03]  /*119f10*/  SHF.R.U32.HI R12, RZ, 0x8, R33 ;  /* 0x00000008ff0c7819 */ /* 0x000fc60000011621 */
[----:B------:R-:W1:Y:S01]  /*119f20*/  LDL.LU R33, [R1+0x5688] ;  /* 0x0056880001217983 */ /* 0x000e620000300800 */
[----:B------:R-:W-:-:S03]  /*119f30*/  SHF.R.U32.HI R11, RZ, 0x8, R3 ;  /* 0x00000008ff0b7819 */ /* 0x000fc60000011603 */
[----:B------:R-:W0:Y:S01]  /*119f40*/  LDL.LU R3, [R1+0x42c] ;  /* 0x00042c0001037983 */ /* 0x000e220000300800 */
[----:B------:R-:W-:Y:S02]  /*119f50*/  LOP3.LUT R12, R12, 0xffff, RZ, 0xc0, !PT ;  /* 0x0000ffff0c0c7812 */ /* 0x000fe400078ec0ff */
[----:B------:R-:W-:Y:S02]  /*119f60*/  LOP3.LUT R11, R11, 0xffff, RZ, 0xc0, !PT ;  /* 0x0000ffff0b0b7812 */ /* 0x000fe400078ec0ff */
[--C-:B------:R-:W-:Y:S02]  /*119f70*/  PRMT R12, R12, 0x3340, R0.reuse ;  /* 0x000033400c0c7816 */ /* 0x100fe40000000000 */
[----:B------:R-:W-:-:S03]  /*119f80*/  PRMT R11, R11, 0x3340, R0 ;  /* 0x000033400b0b7816 */ /* 0x000fc60000000000 */
[----:B------:R-:W-:Y:S04]  /*119f90*/  STL [R1+0x5828], R12 ;  /* 0x0058280c01007387 */ /* 0x000fe80000100800 */
[----:B------:R-:W-:Y:S01]  /*119fa0*/  STL [R1+0x582c], R11 ;  /* 0x00582c0b01007387 */ /* 0x000fe20000100800 */
[----:B--2---:R-:W-:-:S03]  /*119fb0*/  SHF.R.U32.HI R10, RZ, 0x8, R61 ;  /* 0x00000008ff0a7819 */ /* 0x004fc6000001163d */
[----:B------:R-:W2:Y:S01]  /*119fc0*/  LDL.LU R61, [R1+0x568c] ;  /* 0x00568c00013d7983 */ /* 0x000ea20000300800 */
[----:B------:R-:W-:Y:S02]  /*119fd0*/  SHF.R.U32.HI R9, RZ, 0x8, R35 ;  /* 0x00000008ff097819 */ /* 0x000fe40000011623 */
[----:B------:R-:W-:Y:S01]  /*119fe0*/  LOP3.LUT R10, R10, 0xffff, RZ, 0xc0, !PT ;  /* 0x0000ffff0a0a7812 */ /* 0x000fe200078ec0ff */
[----:B------:R-:W2:Y:S01]  /*119ff0*/  LDL.LU R35, [R1+0x5690] ;  /* 0x0056900001237983 */ /* 0x000ea20000300800 */
[----:B------:R-:W-:Y:S02]  /*11a000*/  LOP3.LUT R9, R9, 0xffff, RZ, 0xc0, !PT ;  /* 0x0000ffff09097812 */ /* 0x000fe400078ec0ff */
[--C-:B------:R-:W-:Y:S02]  /*11a010*/  PRMT R10, R10, 0x3340, R0.reuse ;  /* 0x000033400a0a7816 */ /* 0x100fe40000000000 */
[----:B------:R-:W-:-:S03]  /*11a020*/  PRMT R9, R9, 0x3340, R0 ;  /* 0x0000334009097816 */ /* 0x000fc60000000000 */
[----:B------:R0:W-:Y:S04]  /*11a030*/  STL [R1+0x5830], R10 ;  /* 0x0058300a01007387 */ /* 0x0001e80000100800 */
[----:B------:R-:W-:Y:S01]  /*11a040*/  STL [R1+0x5834], R9 ;  /* 0x0058340901007387 */ /* 0x000fe20000100800 */
[----:B---3--:R-:W-:Y:S02]  /*11a050*/  SHF.R.U32.HI R8, RZ, 0x8, R48 ;  /* 0x00000008ff087819 */ /* 0x008fe40000011630 */
[----:B----4-:R-:W-:Y:S02]  /*11a060*/  SHF.R.U32.HI R7, RZ, 0x8, R38 ;  /* 0x00000008ff077819 */ /* 0x010fe40000011626 */
[----:B------:R-:W-:Y:S02]  /*11a070*/  LOP3.LUT R8, R8, 0xffff, RZ, 0xc0, !PT ;  /* 0x0000ffff08087812 */ /* 0x000fe400078ec0ff */
[----:B------:R-:W-:-:S02]  /*11a080*/  SHF.R.U32.HI R6, RZ, 0x8, R46 ;  /* 0x00000008ff067819 */ /* 0x000fc4000001162e */
[----:B------:R-:W-:Y:S02]  /*11a090*/  LOP3.LUT R7, R7, 0xffff, RZ, 0xc0, !PT ;  /* 0x0000ffff07077812 */ /* 0x000fe400078ec0ff */
[----:B------:R-:W-:Y:S02]  /*11a0a0*/  SHF.R.U32.HI R5, RZ, 0x8, R52 ;  /* 0x00000008ff057819 */ /* 0x000fe40000011634 */
[----:B------:R-:W-:Y:S02]  /*11a0b0*/  LOP3.LUT R6, R6, 0xffff, RZ, 0xc0, !PT ;  /* 0x0000ffff06067812 */ /* 0x000fe400078ec0ff */
[----:B------:R-:W-:Y:S02]  /*11a0c0*/  LOP3.LUT R5, R5, 0xffff, RZ, 0xc0, !PT ;  /* 0x0000ffff05057812 */ /* 0x000fe400078ec0ff */
[----:B------:R-:W-:Y:S02]  /*11a0d0*/  PRMT R8, R8, 0x3340, R0 ;  /* 0x0000334008087816 */ /* 0x000fe40000000000 */
[----:B-1----:R-:W-:-:S02]  /*11a0e0*/  SHF.R.U32.HI R4, RZ, 0x8, R33 ;  /* 0x00000008ff047819 */ /* 0x002fc40000011621 */
[----:B0-----:R-:W-:Y:S02]  /*11a0f0*/  SHF.R.U32.HI R2, RZ, 0x8, R3 ;  /* 0x00000008ff027819 */ /* 0x001fe40000011603 */
[----:B------:R-:W-:Y:S02]  /*11a100*/  LOP3.LUT R4, R4, 0xffff, RZ, 0xc0, !PT ;  /* 0x0000ffff04047812 */ /* 0x000fe400078ec0ff */
[--C-:B------:R-:W-:Y:S02]  /*11a110*/  PRMT R7, R7, 0x3340, R0.reuse ;  /* 0x0000334007077816 */ /* 0x100fe40000000000 */
[----:B------:R-:W-:Y:S02]  /*11a120*/  LOP3.LUT R2, R2, 0xffff, RZ, 0xc0, !PT ;  /* 0x0000ffff02027812 */ /* 0x000fe400078ec0ff */
[--C-:B------:R-:W-:Y:S02]  /*11a130*/  PRMT R6, R6, 0x3340, R0.reuse ;  /* 0x0000334006067816 */ /* 0x100fe40000000000 */
[--C-:B------:R-:W-:Y:S01]  /*11a140*/  PRMT R5, R5, 0x3340, R0.reuse ;  /* 0x0000334005057816 */ /* 0x100fe20000000000 */
[----:B------:R-:W-:Y:S01]  /*11a150*/  STL [R1+0x5838], R8 ;  /* 0x0058380801007387 */ /* 0x000fe20000100800 */
[----:B------:R-:W-:-:S02]  /*11a160*/  PRMT R4, R4, 0x3340, R0 ;  /* 0x0000334004047816 */ /* 0x000fc40000000000 */
[----:B------:R-:W-:Y:S01]  /*11a170*/  PRMT R3, R2, 0x3340, R0 ;  /* 0x0000334002037816 */ /* 0x000fe20000000000 */
[----:B------:R-:W-:Y:S04]  /*11a180*/  STL [R1+0x583c], R7 ;  /* 0x00583c0701007387 */ /* 0x000fe80000100800 */
[----:B------:R-:W-:Y:S04]  /*11a190*/  STL [R1+0x5840], R6 ;  /* 0x0058400601007387 */ /* 0x000fe80000100800 */
[----:B------:R0:W-:Y:S04]  /*11a1a0*/  STL [R1+0x5844], R5 ;  /* 0x0058440501007387 */ /* 0x0001e80000100800 */
[----:B------:R-:W-:Y:S04]  /*11a1b0*/  STL [R1+0x5848], R4 ;  /* 0x0058480401007387 */ /* 0x000fe80000100800 */
[----:B------:R1:W-:Y:S04]  /*11a1c0*/  STL [R1+0x4c], R3 ;  /* 0x00004c0301007387 */ /* 0x0003e80000100800 */
        /* <DEDUP_REMOVED lines=33> */
[----:B--2---:R-:W-:-:S04]  /*11a3e0*/  SHF.R.U32.HI R2, RZ, 0x8, R61 ;  /* 0x00000008ff027819 */ /* 0x004fc8000001163d */
[----:B0-----:R-:W-:Y:S02]  /*11a3f0*/  LOP3.LUT R5, R2, 0xffff, RZ, 0xc0, !PT ;  /* 0x0000ffff02057812 */ /* 0x001fe400078ec0ff */
        /* <DEDUP_REMOVED lines=18> */
[----:B-1----:R-:W2:Y:S01]  /*11a520*/  LDL.LU R3, [R1+0x7c4] ;  /* 0x0007c40001037983 */ /* 0x002ea20000300800 */
[----:B------:R-:W-:-:S02]  /*11a530*/  SHF.R.U32.HI R4, RZ, 0x8, R35 ;  /* 0x00000008ff047819 */ /* 0x000fc40000011623 */
[----:B------:R-:W-:Y:S01]  /*11a540*/  PRMT R5, R5, 0x3340, R0 ;  /* 0x0000334005057816 */ /* 0x000fe20000000000 */
[----:B------:R-:W2:Y:S01]  /*11a550*/  LDL.LU R61, [R1+0x1e8] ;  /* 0x0001e800013d7983 */ /* 0x000ea20000300800 */
[----:B------:R-:W-:-:S03]  /*11a560*/  LOP3.LUT R4, R4, 0xffff, RZ, 0xc0, !PT ;  /* 0x0000ffff04047812 */ /* 0x000fc600078ec0ff */
[----:B------:R-:W2:Y:S01]  /*11a570*/  LDL.LU R35, [R1+0x698] ;  /* 0x0006980001237983 */ /* 0x000ea20000300800 */
[----:B------:R-:W-:-:S03]  /*11a580*/  PRMT R4, R4, 0x3340, R0 ;  /* 0x0000334004047816 */ /* 0x000fc60000000000 */
[----:B------:R3:W-:Y:S04]  /*11a590*/  STL [R1+0x584c], R0 ;  /* 0x00584c0001007387 */ /* 0x0007e80000100800 */
[----:B------:R-:W-:Y:S04]  /*11a5a0*/  STL [R1+0x48], R5 ;  /* 0x0000480501007387 */ /* 0x000fe80000100800 */
[----:B------:R4:W-:Y:S01]  /*11a5b0*/  STL [R1+0x44], R4 ;  /* 0x0000440401007387 */ /* 0x0009e20000100800 */
[----:B---3--:R-:W-:-:S05]  /*11a5c0*/  PRMT R0, R11, 0x5410, R10 ;  /* 0x000054100b007816 */ /* 0x008fca000000000a */
[----:B------:R0:W-:Y:S01]  /*11a5d0*/  STL [R1+0x520], R0 ;  /* 0x0005200001007387 */ /* 0x0001e20000100800 */
[----:B----4-:R-:W-:Y:S02]  /*11a5e0*/  PRMT R4, R13, 0x5410, R12 ;  /* 0x000054100d047816 */ /* 0x010fe4000000000c */
[----:B------:R-:W-:-:S03]  /*11a5f0*/  PRMT R5, R15, 0x5410, R14 ;  /* 0x000054100f057816 */ /* 0x000fc6000000000e */
[----:B------:R1:W-:Y:S01]  /*11a600*/  STL [R1+0x51c], R4 ;  /* 0x00051c0401007387 */ /* 0x0003e20000100800 */
[----:B0-----:R-:W-:-:S03]  /*11a610*/  PRMT R0, R17, 0x5410, R16 ;  /* 0x0000541011007816 */ /* 0x001fc60000000010 */
[----:B------:R0:W-:Y:S04]  /*11a620*/  STL [R1+0x518], R5 ;  /* 0x0005180501007387 */ /* 0x0001e80000100800 */
[----:B------:R3:W-:Y:S01]  /*11a630*/  STL [R1+0x510], R0 ;  /* 0x0005100001007387 */ /* 0x0007e20000100800 */
[----:B-1----:R-:W-:Y:S02]  /*11a640*/  PRMT R4, R19, 0x5410, R18 ;  /* 0x0000541013047816 */ /* 0x002fe40000000012 */
[----:B0-----:R-:W-:-:S03]  /*11a650*/  PRMT R5, R21, 0x5410, R20 ;  /* 0x0000541015057816 */ /* 0x001fc60000000014 */
[----:B------:R0:W-:Y:S01]  /*11a660*/  STL [R1+0x514], R4 ;  /* 0x0005140401007387 */ /* 0x0001e20000100800 */
[----:B---3--:R-:W-:-:S03]  /*11a670*/  PRMT R0, R23, 0x5410, R22 ;  /* 0x0000541017007816 */ /* 0x008fc60000000016 */
[----:B------:R1:W-:Y:S04]  /*11a680*/  STL [R1+0x50c], R5 ;  /* 0x00050c0501007387 */ /* 0x0003e80000100800 */
[----:B------:R3:W-:Y:S01]  /*11a690*/  STL [R1+0x508], R0 ;  /* 0x0005080001007387 */ /* 0x0007e20000100800 */
[----:B0-----:R-:W-:Y:S02]  /*11a6a0*/  PRMT R4, R25, 0x5410, R24 ;  /* 0x0000541019047816 */ /* 0x001fe40000000018 */
[----:B-1----:R-:W-:-:S03]  /*11a6b0*/  PRMT R5, R27, 0x5410, R26 ;  /* 0x000054101b057816 */ /* 0x002fc6000000001a */
        /* <DEDUP_REMOVED lines=14> */
[----:B------:R-:W-:Y:S04]  /*11a7a0*/  STL [R1+0x4c4], R5 ;  /* 0x0004c40501007387 */ /* 0x000fe80000100800 */
[----:B------:R0:W-:Y:S01]  /*11a7b0*/  STL [R1+0x48c], R0 ;  /* 0x00048c0001007387 */ /* 0x0001e20000100800 */
[----:B--2---:R-:W-:Y:S02]  /*11a7c0*/  PRMT R4, R2, 0x5410, R60 ;  /* 0x0000541002047816 */ /* 0x004fe4000000003c */
        /* <DEDUP_REMOVED lines=8> */
[----:B--2---:R-:W-:-:S03]  /*11a850*/  PRMT R0, R45, 0x5410, R40 ;  /* 0x000054102d007816 */ /* 0x004fc60000000028 */
[----:B------:R1:W-:Y:S04]  /*11a860*/  STL [R1+0x474], R2 ;  /* 0x0004740201007387 */ /* 0x0003e80000100800 */
[----:B------:R2:W-:Y:S01]  /*11a870*/  STL [R1+0x478], R0 ;  /* 0x0004780001007387 */ /* 0x0005e20000100800 */
[----:B0-----:R-:W-:Y:S02]  /*11a880*/  PRMT R4, R50, 0x5410, R44 ;  /* 0x0000541032047816 */ /* 0x001fe4000000002c */
[----:B-1----:R-:W-:-:S03]  /*11a890*/  PRMT R2, R38, 0x5410, R48 ;  /* 0x0000541026027816 */ /* 0x002fc60000000030 */
[----:B------:R-:W-:Y:S01]  /*11a8a0*/  STL [R1+0x470], R4 ;  /* 0x0004700401007387 */ /* 0x000fe20000100800 */
[----:B--2---:R-:W-:-:S03]  /*11a8b0*/  PRMT R0, R52, 0x5410, R46 ;  /* 0x0000541034007816 */ /* 0x004fc6000000002e */
[----:B------:R-:W-:Y:S04]  /*11a8c0*/  STL [R1+0x434], R2 ;  /* 0x0004340201007387 */ /* 0x000fe80000100800 */
[----:B------:R0:W-:Y:S01]  /*11a8d0*/  STL [R1+0x438], R0 ;  /* 0x0004380001007387 */ /* 0x0001e20000100800 */
[----:B------:R-:W-:-:S03]  /*11a8e0*/  PRMT R3, R3, 0x5410, R33 ;  /* 0x0000541003037816 */ /* 0x000fc60000000021 */
[----:B0-----:R-:W2:Y:S04]  /*11a8f0*/  LDL.LU R0, [R1+0x428] ;  /* 0x0004280001007983 */ /* 0x001ea80000300800 */
[----:B------:R-:W-:Y:S04]  /*11a900*/  STL [R1+0x430], R3 ;  /* 0x0004300301007387 */ /* 0x000fe80000100800 */
[----:B------:R-:W3:Y:S01]  /*11a910*/  LDL.LU R4, [R1+0x1e0] ;  /* 0x0001e00001047983 */ /* 0x000ee20000300800 */
[----:B------:R-:W-:-:S05]  /*11a920*/  PRMT R2, R35, 0x5410, R61 ;  /* 0x0000541023027816 */ /* 0x000fca000000003d */
[----:B------:R-:W-:Y:S04]  /*11a930*/  STL [R1+0x42c], R2 ;  /* 0x00042c0201007387 */ /* 0x000fe80000100800 */
[----:B---3--:R0:W-:Y:S04]  /*11a940*/  STL [R1+0x5858], R4 ;  /* 0x0058580401007387 */ /* 0x0081e80000100800 */
[----:B0-----:R-:W2:Y:S04]  /*11a950*/  LDL.LU R4, [R1+0x1e4] ;  /* 0x0001e40001047983 */ /* 0x001ea80000300800 */
        /* <DEDUP_REMOVED lines=55> */
[----:B------:R-:W3:Y:S04]  /*11acd0*/  LDL.LU R33, [R1+0x170] ;  /* 0x0001700001217983 */ /* 0x000ee80000300800 */
[----:B------:R-:W3:Y:S04]  /*11ace0*/  LDL.LU R3, [R1+0x2d8] ;  /* 0x0002d80001037983 */ /* 0x000ee80000300800 */
[----:B------:R-:W4:Y:S04]  /*11acf0*/  LDL.LU R61, [R1+0x16c] ;  /* 0x00016c00013d7983 */ /* 0x000f280000300800 */
[----:B------:R-:W4:Y:S01]  /*11ad00*/  LDL.LU R35, [R1+0x2dc] ;  /* 0x0002dc0001237983 */ /* 0x000f220000300800 */
[----:B--2---:R-:W-:-:S03]  /*11ad10*/  PRMT R0, R0, 0x5410, R4 ;  /* 0x0000541000007816 */ /* 0x004fc60000000004 */
[----:B------:R-:W2:Y:S04]  /*11ad20*/  LDL.LU R4, [R1+0x5858] ;  /* 0x0058580001047983 */ /* 0x000ea80000300800 */
[----:B------:R2:W-:Y:S01]  /*11ad30*/  STL [R1+0x428], R0 ;  /* 0x0004280001007387 */ /* 0x0005e20000100800 */
[----:B---3--:R-:W-:Y:S02]  /*11ad40*/  PRMT R3, R3, 0x5410, R33 ;  /* 0x0000541003037816 */ /* 0x008fe40000000021 */
[----:B--2---:R-:W-:Y:S02]  /*11ad50*/  PRMT R0, R5, 0x5410, R4 ;  /* 0x0000541005007816 */ /* 0x004fe40000000004 */
[----:B----4-:R-:W-:Y:S02]  /*11ad60*/  PRMT R4, R7, 0x5410, R6 ;  /* 0x0000541007047816 */ /* 0x010fe40000000006 */
[----:B------:R-:W-:Y:S01]  /*11ad70*/  PRMT R5, R9, 0x5410, R8 ;  /* 0x0000541009057816 */ /* 0x000fe20000000008 */
[----:B------:R0:W-:Y:S04]  /*11ad80*/  STL [R1+0x424], R0 ;  /* 0x0004240001007387 */ /* 0x0001e80000100800 */
[----:B------:R1:W-:Y:S01]  /*11ad90*/  STL [R1+0x41c], R4 ;  /* 0x00041c0401007387 */ /* 0x0003e20000100800 */
[----:B0-----:R-:W-:-:S03]  /*11ada0*/  PRMT R0, R11, 0x5410, R10 ;  /* 0x000054100b007816 */ /* 0x001fc6000000000a */
[----:B------:R0:W-:Y:S01]  /*11adb0*/  STL [R1+0x420], R5 ;  /* 0x0004200501007387 */ /* 0x0001e20000100800 */
[----:B-1----:R-:W-:-:S03]  /*11adc0*/  PRMT R4, R13, 0x5410, R12 ;  /* 0x000054100d047816 */ /* 0x002fc6000000000c */
[----:B------:R1:W-:Y:S01]  /*11add0*/  STL [R1+0x418], R0 ;  /* 0x0004180001007387 */ /* 0x0003e20000100800 */
[----:B0-----:R-:W-:-:S03]  /*11ade0*/  PRMT R5, R15, 0x5410, R14 ;  /* 0x000054100f057816 */ /* 0x001fc6000000000e */
[----:B------:R0:W-:Y:S01]  /*11adf0*/  STL [R1+0x3f8], R4 ;  /* 0x0003f80401007387 */ /* 0x0001e20000100800 */
[----:B-1----:R-:W-:-:S03]  /*11ae00*/  PRMT R0, R17, 0x5410, R16 ;  /* 0x0000541011007816 */ /* 0x002fc60000000010 */
[----:B------:R1:W-:Y:S04]  /*11ae10*/  STL [R1+0x3f0], R5 ;  /* 0x0003f00501007387 */ /* 0x0003e80000100800 */
[----:B------:R2:W-:Y:S01]  /*11ae20*/  STL [R1+0x3f4], R0 ;  /* 0x0003f40001007387 */ /* 0x0005e20000100800 */
[----:B0-----:R-:W-:Y:S02]  /*11ae30*/  PRMT R4, R19, 0x5410, R18 ;  /* 0x0000541013047816 */ /* 0x001fe40000000012 */
[----:B-1----:R-:W-:-:S03]  /*11ae40*/  PRMT R5, R21, 0x5410, R20 ;  /* 0x0000541015057816 */ /* 0x002fc60000000014 */
[----:B------:R0:W-:Y:S01]  /*11ae50*/  STL [R1+0x3ec], R4 ;  /* 0x0003ec0401007387 */ /* 0x0001e20000100800 */
[----:B--2---:R-:W-:-:S03]  /*11ae60*/  PRMT R0, R23, 0x5410, R22 ;  /* 0x0000541017007816 */ /* 0x004fc60000000016 */
        /* <DEDUP_REMOVED lines=18> */
[----:B------:R-:W-:Y:S04]  /*11af90*/  STL [R1+0x3a8], R5 ;  /* 0x0003a80501007387 */ /* 0x000fe80000100800 */
[----:B------:R1:W-:Y:S01]  /*11afa0*/  STL [R1+0x3a0], R0 ;  /* 0x0003a00001007387 */ /* 0x0003e20000100800 */
[----:B0-----:R-:W-:Y:S02]  /*11afb0*/  PRMT R4, R2, 0x5410, R60 ;  /* 0x0000541002047816 */ /* 0x001fe4000000003c */
[----:B------:R-:W-:-:S03]  /*11afc0*/  PRMT R2, R34, 0x5410, R32 ;  /* 0x0000541022027816 */ /* 0x000fc60000000020 */
        /* <DEDUP_REMOVED lines=15> */
[----:B------:R0:W-:Y:S04]  /*11b0c0*/  STL [R1+0x2e4], R0 ;  /* 0x0002e40001007387 */ /* 0x0001e80000100800 */
        /* <DEDUP_REMOVED lines=192> */
[----:B--2---:R-:W-:-:S03]  /*11bcd0*/  PRMT R0, R0, 0x5410, R4 ;  /* 0x0000541000007816 */ /* 0x004fc60000000004 */
[----:B------:R-:W2:Y:S04]  /*11bce0*/  LDL.LU R4, [R1+0x5850] ;  /* 0x0058500001047983 */ /* 0x000ea80000300800 */
[----:B------:R0:W-:Y:S01]  /*11bcf0*/  STL [R1+0x19c], R0 ;  /* 0x00019c0001007387 */ /* 0x0001e20000100800 */
[----:B----4-:R-:W-:-:S03]  /*11bd00*/  PRMT R7, R7, 0x5410, R6 ;  /* 0x0000541007077816 */ /* 0x010fc60000000006 */
[----:B0-----:R-:W4:Y:S01]  /*11bd10*/  LDL.LU R0, [R1+0x584c] ;  /* 0x00584c0001007983 */ /* 0x001f220000300800 */
[----:B---3--:R-:W-:Y:S02]  /*11bd20*/  PRMT R9, R9, 0x5410, R8 ;  /* 0x0000541009097816 */ /* 0x008fe40000000008 */
[----:B------:R-:W-:Y:S02]  /*11bd30*/  PRMT R11, R11, 0x5410, R10 ;  /* 0x000054100b0b7816 */ /* 0x000fe4000000000a */
[----:B------:R-:W-:Y:S02]  /*11bd40*/  PRMT R13, R13, 0x5410, R12 ;  /* 0x000054100d0d7816 */ /* 0x000fe4000000000c */
[----:B------:R-:W-:Y:S02]  /*11bd50*/  PRMT R15, R15, 0x5410, R14 ;  /* 0x000054100f0f7816 */ /* 0x000fe4000000000e */
[----:B------:R-:W-:Y:S02]  /*11bd60*/  PRMT R17, R17, 0x5410, R16 ;  /* 0x0000541011117816 */ /* 0x000fe40000000010 */
[----:B------:R-:W-:-:S02]  /*11bd70*/  PRMT R19, R19, 0x5410, R18 ;  /* 0x0000541013137816 */ /* 0x000fc40000000012 */
[----:B------:R-:W-:Y:S02]  /*11bd80*/  PRMT R21, R21, 0x5410, R20 ;  /* 0x0000541015157816 */ /* 0x000fe40000000014 */
        /* <DEDUP_REMOVED lines=19> */
[----:B--2---:R-:W-:Y:S02]  /*11bec0*/  PRMT R5, R5, 0x5410, R4 ;  /* 0x0000541005057816 */ /* 0x004fe40000000004 */
[----:B------:R-:W2:Y:S04]  /*11bed0*/  LDL.LU R4, [R1+0x5848] ;  /* 0x0058480001047983 */ /* 0x000ea80000300800 */
[----:B------:R0:W-:Y:S04]  /*11bee0*/  STL [R1+0x1a0], R5 ;  /* 0x0001a00501007387 */ /* 0x0001e80000100800 */
[----:B0-----:R-:W3:Y:S04]  /*11bef0*/  LDL.LU R5, [R1+0x5844] ;  /* 0x0058440001057983 */ /* 0x001ee80000300800 */
        /* <DEDUP_REMOVED lines=15> */
[----:B------:R-:W3:Y:S04]  /*11bff0*/  LDL.LU R16, [R1+0x5818] ;  /* 0x0058180001107983 */ /* 0x000ee80000300800 */
[----:B------:R0:W-:Y:S04]  /*11c000*/  STL [R1+0x15c], R17 ;  /* 0x00015c1101007387 */ /* 0x0001e80000100800 */
[----:B0-----:R-:W2:Y:S04]  /*11c010*/  LDL.LU R17, [R1+0x5814] ;  /* 0x0058140001117983 */ /* 0x001ea80000300800 */
[----:B------:R-:W3:Y:S04]  /*11c020*/  LDL.LU R18, [R1+0x5810] ;  /* 0x0058100001127983 */ /* 0x000ee80000300800 */
[----:B------:R0:W-:Y:S04]  /*11c030*/  STL [R1+0x150], R19 ;  /* 0x0001501301007387 */ /* 0x0001e80000100800 */
[----:B0-----:R-:W3:Y:S04]  /*11c040*/  LDL.LU R19, [R1+0x580c] ;  /* 0x00580c0001137983 */ /* 0x001ee80000300800 */
[----:B------:R-:W2:Y:S04]  /*11c050*/  LDL.LU R20, [R1+0x5808] ;  /* 0x0058080001147983 */ /* 0x000ea80000300800 */
[----:B------:R0:W-:Y:S04]  /*11c060*/  STL [R1+0x12c], R21 ;  /* 0x00012c1501007387 */ /* 0x0001e80000100800 */
[----:B0-----:R-:W3:Y:S04]  /*11c070*/  LDL.LU R21, [R1+0x5804] ;  /* 0x0058040001157983 */ /* 0x001ee80000300800 */
[----:B------:R-:W2:Y:S04]  /*11c080*/  LDL.LU R22, [R1+0x5800] ;  /* 0x0058000001167983 */ /* 0x000ea80000300800 */
[----:B------:R0:W-:Y:S04]  /*11c090*/  STL [R1+0x158], R23 ;  /* 0x0001581701007387 */ /* 0x0001e80000100800 */
[----:B0-----:R-:W4:Y:S04]  /*11c0a0*/  LDL.LU R23, [R1+0x57fc] ;  /* 0x0057fc0001177983 */ /* 0x001f280000300800 */
[----:B------:R-:W3:Y:S04]  /*11c0b0*/  LDL.LU R24, [R1+0x57f8] ;  /* 0x0057f80001187983 */ /* 0x000ee80000300800 */
[----:B------:R0:W-:Y:S04]  /*11c0c0*/  STL [R1+0x128], R25 ;  /* 0x0001281901007387 */ /* 0x0001e80000100800 */
[----:B0-----:R-:W2:Y:S04]  /*11c0d0*/  LDL.LU R25, [R1+0x57f4] ;  /* 0x0057f40001197983 */ /* 0x001ea80000300800 */
[----:B------:R-:W4:Y:S04]  /*11c0e0*/  LDL.LU R26, [R1+0x57f0] ;  /* 0x0057f000011a7983 */ /* 0x000f280000300800 */
        /* <DEDUP_REMOVED lines=36> */
[----:B------:R0:W-:Y:S01]  /*11c330*/  STL [R1+0x94], R42 ;  /* 0x0000942a01007387 */ /* 0x0001e20000100800 */
[----:B------:R-:W-:-:S03]  /*11c340*/  PRMT R3, R3, 0x5410, R33 ;  /* 0x0000541003037816 */ /* 0x000fc60000000021 */
[----:B0-----:R-:W4:Y:S04]  /*11c350*/  LDL.LU R42, [R1+0x578c] ;  /* 0x00578c00012a7983 */ /* 0x001f280000300800 */
[----:B------:R-:W2:Y:S04]  /*11c360*/  LDL.LU R40, [R1+0x5788] ;  /* 0x0057880001287983 */ /* 0x000ea80000300800 */
[----:B------:R0:W-:Y:S01]  /*11c370*/  STL [R1+0x88], R45 ;  /* 0x0000882d01007387 */ /* 0x0001e20000100800 */
[----:B------:R-:W-:-:S03]  /*11c380*/  PRMT R35, R35, 0x5410, R61 ;  /* 0x0000541023237816 */ /* 0x000fc6000000003d */
[----:B0-----:R-:W3:Y:S04]  /*11c390*/  LDL.LU R45, [R1+0x5784] ;  /* 0x00578400012d7983 */ /* 0x001ee80000300800 */
[----:B------:R-:W3:Y:S04]  /*11c3a0*/  LDL.LU R44, [R1+0x5780] ;  /* 0x00578000012c7983 */ /* 0x000ee80000300800 */
[----:B------:R0:W-:Y:S04]  /*11c3b0*/  STL [R1+0x8c], R50 ;  /* 0x00008c3201007387 */ /* 0x0001e80000100800 */
[----:B0-----:R-:W4:Y:S04]  /*11c3c0*/  LDL.LU R50, [R1+0x577c] ;  /* 0x00577c0001327983 */ /* 0x001f280000300800 */
[----:B------:R-:W4:Y:S04]  /*11c3d0*/  LDL.LU R48, [R1+0x5778] ;  /* 0x0057780001307983 */ /* 0x000f280000300800 */
[----:B------:R0:W-:Y:S04]  /*11c3e0*/  STL [R1+0x84], R38 ;  /* 0x0000842601007387 */ /* 0x0001e80000100800 */
[----:B0-----:R-:W2:Y:S04]  /*11c3f0*/  LDL.LU R38, [R1+0x5774] ;  /* 0x0057740001267983 */ /* 0x001ea80000300800 */
[----:B------:R-:W3:Y:S04]  /*11c400*/  LDL.LU R46, [R1+0x5770] ;  /* 0x00577000012e7983 */ /* 0x000ee80000300800 */
[----:B------:R0:W-:Y:S04]  /*11c410*/  STL [R1+0x60], R52 ;  /* 0x0000603401007387 */ /* 0x0001e80000100800 */
[----:B0-----:R-:W3:Y:S04]  /*11c420*/  LDL.LU R52, [R1+0x576c] ;  /* 0x00576c0001347983 */ /* 0x001ee80000300800 */
[----:B------:R-:W4:Y:S04]  /*11c430*/  LDL.LU R33, [R1+0x5768] ;  /* 0x0057680001217983 */ /* 0x000f280000300800 */
[----:B------:R0:W-:Y:S04]  /*11c440*/  STL [R1+0x5c], R3 ;  /* 0x00005c0301007387 */ /* 0x0001e80000100800 */
[----:B0-----:R-:W4:Y:S04]  /*11c450*/  LDL.LU R3, [R1+0x5764] ;  /* 0x0057640001037983 */ /* 0x001f280000300800 */
[----:B------:R-:W2:Y:S04]  /*11c460*/  LDL.LU R61, [R1+0x5760] ;  /* 0x00576000013d7983 */ /* 0x000ea80000300800 */
[----:B------:R0:W-:Y:S04]  /*11c470*/  STL [R1+0x58], R35 ;  /* 0x0000582301007387 */ /* 0x0001e80000100800 */
[----:B0-----:R-:W2:Y:S01]  /*11c480*/  LDL.LU R35, [R1+0x575c] ;  /* 0x00575c0001237983 */ /* 0x001ea20000300800 */
[----:B---3--:R-:W-:-:S02]  /*11c490*/  PRMT R52, R52, 0x5410, R46 ;  /* 0x0000541034347816 */ /* 0x008fc4000000002e */
[----:B----4-:R-:W-:Y:S02]  /*11c4a0*/  PRMT R3, R3, 0x5410, R33 ;  /* 0x0000541003037816 */ /* 0x010fe40000000021 */
[----:B--2---:R-:W-:Y:S02]  /*11c4b0*/  PRMT R35, R35, 0x5410, R61 ;  /* 0x0000541023237816 */ /* 0x004fe4000000003d */
[----:B------:R-:W2:Y:S04]  /*11c4c0*/  LDL.LU R61, [R1+0x5758] ;  /* 0x00575800013d7983 */ /* 0x000ea80000300800 */
[----:B------:R0:W-:Y:S04]  /*11c4d0*/  STL [R1+0x50], R35 ;  /* 0x0000502301007387 */ /* 0x0001e80000100800 */
[----:B0-----:R-:W3:Y:S04]  /*11c4e0*/  LDL.LU R35, [R1+0x5754] ;  /* 0x0057540001237983 */ /* 0x001ee80000300800 */
[----:B------:R-:W4:Y:S04]  /*11c4f0*/  LDL.LU R33, [R1+0x5750] ;  /* 0x0057500001217983 */ /* 0x000f280000300800 */
[----:B------:R0:W-:Y:S04]  /*11c500*/  STL [R1+0x40], R3 ;  /* 0x0000400301007387 */ /* 0x0001e80000100800 */
[----:B0-----:R-:W4:Y:S04]  /*11c510*/  LDL.LU R3, [R1+0x574c] ;  /* 0x00574c0001037983 */ /* 0x001f280000300800 */
[----:B------:R-:W4:Y:S01]  /*11c520*/  LDL.LU R46, [R1+0x5748] ;  /* 0x00574800012e7983 */ /* 0x000f220000300800 */
[----:B------:R-:W-:-:S03]  /*11c530*/  PRMT R48, R48, 0x5410, R50 ;  /* 0x0000541030307816 */ /* 0x000fc60000000032 */
[----:B------:R0:W-:Y:S01]  /*11c540*/  STL [R1+0x3c], R52 ;  /* 0x00003c3401007387 */ /* 0x0001e20000100800 */
[----:B------:R-:W-:-:S03]  /*11c550*/  PRMT R44, R44, 0x5410, R45 ;  /* 0x000054102c2c7816 */ /* 0x000fc6000000002d */
[----:B0-----:R-:W4:Y:S04]  /*11c560*/  LDL.LU R52, [R1+0x5744] ;  /* 0x0057440001347983 */ /* 0x001f280000300800 */
[----:B------:R-:W4:Y:S04]  /*11c570*/  LDL.LU R50, [R1+0x5740] ;  /* 0x0057400001327983 */ /* 0x000f280000300800 */
[----:B------:R0:W-:Y:S01]  /*11c580*/  STL [R1+0x34], R48 ;  /* 0x0000343001007387 */ /* 0x0001e20000100800 */
[----:B------:R-:W-:Y:S02]  /*11c590*/  PRMT R42, R42, 0x5410, R43 ;  /* 0x000054102a2a7816 */ /* 0x000fe4000000002b */
[----:B------:R-:W-:Y:S01]  /*11c5a0*/  PRMT R40, R40, 0x5410, R41 ;  /* 0x0000541028287816 */ /* 0x000fe20000000029 */
[----:B0-----:R-:W4:Y:S04]  /*11c5b0*/  LDL.LU R48, [R1+0x573c] ;  /* 0x00573c0001307983 */ /* 0x001f280000300800 */
[----:B------:R-:W4:Y:S04]  /*11c5c0*/  LDL.LU R45, [R1+0x5738] ;  /* 0x00573800012d7983 */ /* 0x000f280000300800 */
[----:B------:R0:W-:Y:S01]  /*11c5d0*/  STL [R1+0x30], R44 ;  /* 0x0000302c01007387 */ /* 0x0001e20000100800 */
[----:B------:R-:W-:-:S03]  /*11c5e0*/  PRMT R38, R38, 0x5410, R39 ;  /* 0x0000541026267816 */ /* 0x000fc60000000027 */
[----:B0-----:R-:W4:Y:S04]  /*11c5f0*/  LDL.LU R44, [R1+0x5734] ;  /* 0x00573400012c7983 */ /* 0x001f280000300800 */
[----:B------:R-:W4:Y:S04]  /*11c600*/  LDL.LU R43, [R1+0x5730] ;  /* 0x00573000012b7983 */ /* 0x000f280000300800 */
[----:B------:R0:W-:Y:S04]  /*11c610*/  STL [R1+0x2c], R42 ;  /* 0x00002c2a01007387 */ /* 0x0001e80000100800 */
[----:B0-----:R-:W4:Y:S04]  /*11c620*/  LDL.LU R42, [R1+0x572c] ;  /* 0x00572c00012a7983 */ /* 0x001f280000300800 */
[----:B------:R-:W4:Y:S04]  /*11c630*/  LDL.LU R41, [R1+0x5728] ;  /* 0x0057280001297983 */ /* 0x000f280000300800 */
[----:B------:R0:W-:Y:S04]  /*11c640*/  STL [R1+0x28], R40 ;  /* 0x0000282801007387 */ /* 0x0001e80000100800 */
[----:B0-----:R-:W4:Y:S04]  /*11c650*/  LDL.LU R40, [R1+0x5724] ;  /* 0x0057240001287983 */ /* 0x001f280000300800 */
[----:B------:R-:W4:Y:S04]  /*11c660*/  LDL.LU R39, [R1+0x5720] ;  /* 0x0057200001277983 */ /* 0x000f280000300800 */
[----:B------:R0:W-:Y:S04]  /*11c670*/  STL [R1+0x38], R38 ;  /* 0x0000382601007387 */ /* 0x0001e80000100800 */
[----:B0-----:R-:W4:Y:S01]  /*11c680*/  LDL.LU R38, [R1+0x571c] ;  /* 0x00571c0001267983 */ /* 0x001f220000300800 */
[----:B--2---:R-:W-:-:S03]  /*11c690*/  PRMT R61, R61, 0x5410, R37 ;  /* 0x000054103d3d7816 */ /* 0x004fc60000000025 */
[----:B------:R-:W2:Y:S04]  /*11c6a0*/  LDL.LU R37, [R1+0x5718] ;  /* 0x0057180001257983 */ /* 0x000ea80000300800 */
[----:B------:R0:W-:Y:S01]  /*11c6b0*/  STL [R1+0x54], R61 ;  /* 0x0000543d01007387 */ /* 0x0001e20000100800 */
[----:B---3--:R-:W-:-:S03]  /*11c6c0*/  PRMT R35, R35, 0x5410, R36 ;  /* 0x0000541023237816 */ /* 0x008fc60000000024 */
[----:B0-----:R-:W3:Y:S01]  /*11c6d0*/  LDL.LU R61, [R1+0x5714] ;  /* 0x00571400013d7983 */ /* 0x001ee20000300800 */
[----:B----4-:R-:W-:-:S03]  /*11c6e0*/  PRMT R33, R33, 0x5410, R34 ;  /* 0x0000541021217816 */ /* 0x010fc60000000022 */
[----:B------:R-:W4:Y:S04]  /*11c6f0*/  LDL.LU R36, [R1+0x5710] ;  /* 0x0057100001247983 */ /* 0x000f280000300800 */
[----:B------:R0:W-:Y:S01]  /*11c700*/  STL [R1+0x80], R35 ;  /* 0x0000802301007387 */ /* 0x0001e20000100800 */
[----:B------:R-:W-:-:S03]  /*11c710*/  PRMT R3, R3, 0x5410, R32 ;  /* 0x0000541003037816 */ /* 0x000fc60000000020 */
        /* <DEDUP_REMOVED lines=8> */
[----:B------:R-:W4:Y:S01]  /*11c7a0*/  LDL.LU R2, [R1+0x56f8] ;  /* 0x0056f80001027983 */ /* 0x000f220000300800 */
[----:B------:R-:W-:-:S02]  /*11c7b0*/  PRMT R52, R52, 0x5410, R60 ;  /* 0x0000541034347816 */ /* 0x000fc4000000003c */
[----:B------:R-:W-:Y:S01]  /*11c7c0*/  PRMT R50, R50, 0x5410, R51 ;  /* 0x0000541032327816 */ /* 0x000fe20000000033 */
        /* <DEDUP_REMOVED lines=22> */
[----:B------:R-:W4:Y:S04]  /*11c930*/  LDL.LU R43, [R1+0x56cc] ;  /* 0x0056cc00012b7983 */ /* 0x000f280000300800 */
[----:B------:R-:W-:Y:S04]  /*11c940*/  STL [R1+0x1e0], R59 ;  /* 0x0001e03b01007387 */ /* 0x000fe80000100800 */
[----:B------:R-:W4:Y:S01]  /*11c950*/  LDL.LU R42, [R1+0x56c8] ;  /* 0x0056c800012a7983 */ /* 0x000f220000300800 */
[----:B------:R-:W-:-:S03]  /*11c960*/  PRMT R53, R38, 0x5410, R53 ;  /* 0x0000541026357816 */ /* 0x000fc60000000035 */
[----:B------:R-:W-:Y:S01]  /*11c970*/  STL [R1+0x1e4], R58 ;  /* 0x0001e43a01007387 */ /* 0x000fe20000100800 */
[----:B------:R-:W-:-:S03]  /*11c980*/  PRMT R54, R39, 0x5410, R54 ;  /* 0x0000541027367816 */ /* 0x000fc60000000036 */
[----:B------:R-:W4:Y:S04]  /*11c990*/  LDL.LU R41, [R1+0x56c4] ;  /* 0x0056c40001297983 */ /* 0x000f280000300800 */
[----:B------:R-:W-:Y:S04]  /*11c9a0*/  STL [R1+0x230], R57 ;  /* 0x0002303901007387 */ /* 0x000fe80000100800 */
[----:B------:R-:W4:Y:S04]  /*11c9b0*/  LDL.LU R40, [R1+0x56c0] ;  /* 0x0056c00001287983 */ /* 0x000f280000300800 */
[----:B------:R-:W-:Y:S04]  /*11c9c0*/  STL [R1+0x270], R56 ;  /* 0x0002703801007387 */ /* 0x000fe80000100800 */
[----:B------:R-:W4:Y:S04]  /*11c9d0*/  LDL.LU R39, [R1+0x56bc] ;  /* 0x0056bc0001277983 */ /* 0x000f280000300800 */
[----:B------:R-:W4:Y:S01]  /*11c9e0*/  LDL.LU R38, [R1+0x56b8] ;  /* 0x0056b80001267983 */ /* 0x000f220000300800 */
[----:B--2---:R-:W-:-:S03]  /*11c9f0*/  PRMT R31, R37, 0x5410, R31 ;  /* 0x00005410251f7816 */ /* 0x004fc6000000001f */
[----:B------:R-:W2:Y:S04]  /*11ca00*/  LDL.LU R37, [R1+0x56b4] ;  /* 0x0056b40001257983 */ /* 0x000ea80000300800 */
[----:B------:R-:W-:Y:S01]  /*11ca10*/  STL [R1+0x300], R53 ;  /* 0x0003003501007387 */ /* 0x000fe20000100800 */
[----:B---3--:R-:W-:-:S03]  /*11ca20*/  PRMT R30, R61, 0x5410, R30 ;  /* 0x000054103d1e7816 */ /* 0x008fc6000000001e */
[----:B------:R-:W3:Y:S01]  /*11ca30*/  LDL.LU R61, [R1+0x56b0] ;  /* 0x0056b000013d7983 */ /* 0x000ee20000300800 */
[----:B----4-:R-:W-:-:S03]  /*11ca40*/  PRMT R29, R36, 0x5410, R29 ;  /* 0x00005410241d7816 */ /* 0x010fc6000000001d */
[----:B------:R-:W4:Y:S01]  /*11ca50*/  LDL.LU R36, [R1+0x56ac] ;  /* 0x0056ac0001247983 */ /* 0x000f220000300800 */
[----:B------:R-:W-:-:S03]  /*11ca60*/  PRMT R28, R35, 0x5410, R28 ;  /* 0x00005410231c7816 */ /* 0x000fc6000000001c */
[----:B------:R-:W3:Y:S01]  /*11ca70*/  LDL.LU R35, [R1+0x56a8] ;  /* 0x0056a80001237983 */ /* 0x000ee20000300800 */
[----:B------:R-:W-:-:S03]  /*11ca80*/  PRMT R27, R34, 0x5410, R27 ;  /* 0x00005410221b7816 */ /* 0x000fc6000000001b */
[----:B------:R-:W4:Y:S01]  /*11ca90*/  LDL.LU R34, [R1+0x56a4] ;  /* 0x0056a40001227983 */ /* 0x000f220000300800 */
[----:B------:R-:W-:-:S03]  /*11caa0*/  PRMT R26, R33, 0x5410, R26 ;  /* 0x00005410211a7816 */ /* 0x000fc6000000001a */
[----:B------:R-:W3:Y:S01]  /*11cab0*/  LDL.LU R33, [R1+0x56a0] ;  /* 0x0056a00001217983 */ /* 0x000ee20000300800 */
[----:B------:R-:W-:-:S03]  /*11cac0*/  PRMT R25, R32, 0x5410, R25 ;  /* 0x0000541020197816 */ /* 0x000fc60000000019 */
[----:B------:R-:W-:Y:S04]  /*11cad0*/  STL [R1+0x3d0], R27 ;  /* 0x0003d01b01007387 */ /* 0x000fe80000100800 */
[----:B------:R-:W4:Y:S04]  /*11cae0*/  LDL.LU R32, [R1+0x569c] ;  /* 0x00569c0001207983 */ /* 0x000f280000300800 */
[----:B------:R-:W-:Y:S01]  /*11caf0*/  STL [R1+0x410], R26 ;  /* 0x0004101a01007387 */ /* 0x000fe20000100800 */
[----:B------:R-:W-:-:S03]  /*11cb00*/  PRMT R24, R3, 0x5410, R24 ;  /* 0x0000541003187816 */ /* 0x000fc60000000018 */
[----:B------:R-:W4:Y:S01]  /*11cb10*/  LDL.LU R3, [R1+0x5698] ;  /* 0x0056980001037983 */ /* 0x000f220000300800 */
[----:B------:R-:W-:-:S03]  /*11cb20*/  PRMT R23, R2, 0x5410, R23 ;  /* 0x0000541002177816 */ /* 0x000fc60000000017 */
[----:B------:R0:W-:Y:S04]  /*11cb30*/  STL [R1+0x414], R25 ;  /* 0x0004141901007387 */ /* 0x0001e80000100800 */
[----:B------:R-:W4:Y:S04]  /*11cb40*/  LDL.LU R2, [R1+0x5694] ;  /* 0x0056940001027983 */ /* 0x000f280000300800 */
[----:B------:R1:W-:Y:S04]  /*11cb50*/  STL [R1+0x460], R24 ;  /* 0x0004601801007387 */ /* 0x0003e80000100800 */
[----:B0-----:R-:W2:Y:S04]  /*11cb60*/  LDL.LU R25, [R1+0x51c4] ;  /* 0x0051c40001197983 */ /* 0x001ea80000300800 */
[----:B-1----:R-:W3:Y:S04]  /*11cb70*/  LDL.LU R24, [R1+0x51c8] ;  /* 0x0051c80001187983 */ /* 0x002ee80000300800 */
[----:B------:R0:W-:Y:S04]  /*11cb80*/  STL [R1+0x464], R23 ;  /* 0x0004641701007387 */ /* 0x0001e80000100800 */
[----:B------:R-:W4:Y:S04]  /*11cb90*/  LDL R57, [R1+0x140] ;  /* 0x0001400001397983 */ /* 0x000f280000100800 */
[----:B------:R-:W3:Y:S04]  /*11cba0*/  LDL R58, [R1+0x144] ;  /* 0x00014400013a7983 */ /* 0x000ee80000100800 */
[----:B------:R-:W3:Y:S04]  /*11cbb0*/  LDL R59, [R1+0x148] ;  /* 0x00014800013b7983 */ /* 0x000ee80000100800 */
[----:B------:R-:W3:Y:S04]  /*11cbc0*/  LDL R53, [R1+0x13c] ;  /* 0x00013c0001357983 */ /* 0x000ee80000100800 */
[----:B0-----:R-:W3:Y:S01]  /*11cbd0*/  LDL.LU R23, [R1+0x51cc] ;  /* 0x0051cc0001177983 */ /* 0x001ee20000300800 */
[----:B------:R-:W-:-:S02]  /*11cbe0*/  LOP3.LUT R60, R60, 0xefffffff, RZ, 0xc0, !PT ;  /* 0xefffffff3c3c7812 */ /* 0x000fc400078ec0ff */
[----:B--2---:R-:W-:Y:S01]  /*11cbf0*/  ISETP.GE.AND P0, PT, R25, UR45, PT ;  /* 0x0000002d19007c0c */ /* 0x004fe2000bf06270 */
[----:B------:R-:W-:-:S03]  /*11cc00*/  ULDC UR45, c[0x0][0x228] ;  /* 0x00008a00002d7ab9 */ /* 0x000fc60000000800 */
[----:B----4-:R-:W-:Y:S02]  /*11cc10*/  ISETP.LT.AND P3, PT, R57, UR6, !P0 ;  /* 0x0000000639007c0c */ /* 0x010fe4000c761270 */
[----:B---3--:R-:W-:Y:S02]  /*11cc20*/  ISETP.LT.AND P2, PT, R58, UR10, !P0 ;  /* 0x0000000a3a007c0c */ /* 0x008fe4000c741270 */
        /* <DEDUP_REMOVED lines=12> */
[----:B------:R-:W-:Y:S01]  /*11ccf0*/  ULDC UR43, c[0x0][0x228] ;  /* 0x00008a00002b7ab9 */ /* 0x000fe20000000800 */
[----:B------:R-:W2:Y:S02]  /*11cd00*/  LDL.LU R24, [R1+0x51d0] ;  /* 0x0051d00001187983 */ /* 0x000ea40000300800 */
[----:B------:R-:W-:Y:S02]  /*11cd10*/  ISETP.LT.AND P3, PT, R57, UR10, !P0 ;  /* 0x0000000a39007c0c */ /* 0x000fe4000c761270 */
[----:B------:R-:W-:Y:S02]  /*11cd20*/  ISETP.LT.AND P2, PT, R58, UR12, !P0 ;  /* 0x0000000c3a007c0c */ /* 0x000fe4000c741270 */
[----:B------:R-:W-:-:S02]  /*11cd30*/  LOP3.LUT R60, R60, 0xfeffffff, RZ, 0xc0, !PT ;  /* 0xfeffffff3c3c7812 */ /* 0x000fc400078ec0ff */
[----:B------:R-:W-:Y:S01]  /*11cd40*/  ISETP.LT.AND P1, PT, R59, UR13, !P0 ;  /* 0x0000000d3b007c0c */ /* 0x000fe2000c721270 */
[----:B------:R-:W-:-:S06]  /*11cd50*/  ULDC.64 UR12, c[0x0][0x228] ;  /* 0x00008a00000c7ab9 */ /* 0x000fcc0000000a00 */
        /* <DEDUP_REMOVED lines=10> */
[----:B------:R-:W-:Y:S01]  /*11ce00*/  ULDC UR47, c[0x0][0x228] ;  /* 0x00008a00002f7ab9 */ /* 0x000fe20000000800 */
[----:B------:R-:W3:Y:S02]  /*11ce10*/  LDL.LU R23, [R1+0x51d4] ;  /* 0x0051d40001177983 */ /* 0x000ee40000300800 */
        /* <DEDUP_REMOVED lines=13> */
[----:B------:R-:W-:-:S04]  /*11cef0*/  @P0 LOP3.LUT R60, R60, 0x20000, RZ, 0xfc, !PT ;  /* 0x000200003c3c0812 */ /* 0x000fc800078efcff */
[----:B------:R-:W-:Y:S02]  /*11cf00*/  LOP3.LUT R60, R60, 0xfffeffff, RZ, 0xc0, !PT ;  /* 0xfffeffff3c3c7812 */ /* 0x000fe400078ec0ff */
[----:B--2---:R-:W-:Y:S01]  /*11cf10*/  ISETP.GE.AND P0, PT, R24, UR7, PT ;  /* 0x0000000718007c0c */ /* 0x004fe2000bf06270 */
[----:B------:R-:W-:Y:S01]  /*11cf20*/  ULDC.64 UR6, c[0x0][0x228] ;  /* 0x00008a0000067ab9 */ /* 0x000fe20000000a00 */
[----:B------:R-:W2:Y:S02]  /*11cf30*/  LDL.LU R24, [R1+0x51d8] ;  /* 0x0051d80001187983 */ /* 0x000ea40000300800 */
[----:B------:R-:W-:Y:S01]  /*11cf40*/  ISETP.LT.AND P3, PT, R57, UR26, !P0 ;  /* 0x0000001a39007c0c */ /* 0x000fe2000c761270 */
[----:B------:R-:W-:Y:S01]  /*11cf50*/  ULDC UR26, c[0x0][0x228] ;  /* 0x00008a00001a7ab9 */ /* 0x000fe20000000800 */
[----:B------:R-:W-:Y:S02]  /*11cf60*/  ISETP.LT.AND P2, PT, R58, UR8, !P0 ;  /* 0x000000083a007c0c */ /* 0x000fe4000c741270 */
[----:B------:R-:W-:Y:S01]  /*11cf70*/  ISETP.LT.AND P1, PT, R59, UR9, !P0 ;  /* 0x000000093b007c0c */ /* 0x000fe2000c721270 */
[----:B------:R-:W-:-:S08]  /*11cf80*/  ULDC.64 UR8, c[0x0][0x228] ;  /* 0x00008a0000087ab9 */ /* 0x000fd00000000a00 */
        /* <DEDUP_REMOVED lines=31> */
[----:B------:R-:W-:Y:S02]  /*11d180*/  ISETP.LT.AND P3, PT, R57, UR6, !P0 ;  /* 0x0000000639007c0c */ /* 0x000fe4000c761270 */
        /* <DEDUP_REMOVED lines=14> */
[----:B------:R-:W-:Y:S01]  /*11d270*/  ULDC UR27, c[0x0][0x228] ;  /* 0x00008a00001b7ab9 */ /* 0x000fe20000000800 */
        /* <DEDUP_REMOVED lines=16> */
[----:B------:R-:W-:Y:S02]  /*11d380*/  LOP3.LUT R52, R52, 0x7fffffff, RZ, 0xc0, !PT ;  /* 0x7fffffff34347812 */ /* 0x000fe400078ec0ff */
[----:B--2---:R-:W-:Y:S01]  /*11d390*/  ISETP.GE.AND P0, PT, R24, UR9, PT ;  /* 0x0000000918007c0c */ /* 0x004fe2000bf06270 */
[----:B------:R-:W-:Y:S01]  /*11d3a0*/  ULDC.64 UR8, c[0x0][0x228] ;  /* 0x00008a0000087ab9 */ /* 0x000fe20000000a00 */
[----:B------:R-:W2:Y:S02]  /*11d3b0*/  LDL.LU R24, [R1+0x51e8] ;  /* 0x0051e80001187983 */ /* 0x000ea40000300800 */
[----:B------:R-:W-:Y:S01]  /*11d3c0*/  ISETP.LT.AND P2, PT, R58, UR42, !P0 ;  /* 0x0000002a3a007c0c */ /* 0x000fe2000c741270 */
[----:B------:R-:W-:Y:S01]  /*11d3d0*/  ULDC UR42, c[0x0][0x228] ;  /* 0x00008a00002a7ab9 */ /* 0x000fe20000000800 */
[----:B------:R-:W-:Y:S01]  /*11d3e0*/  ISETP.LT.AND P1, PT, R59, UR50, !P0 ;  /* 0x000000323b007c0c */ /* 0x000fe2000c721270 */
[----:B------:R-:W-:Y:S01]  /*11d3f0*/  ULDC UR50, c[0x0][0x228] ;  /* 0x00008a0000327ab9 */ /* 0x000fe20000000800 */
[----:B------:R-:W-:-:S02]  /*11d400*/  ISETP.LT.AND P3, PT, R57, UR10, !P0 ;  /* 0x0000000a39007c0c */ /* 0x000fc4000c761270 */
[----:B------:R-:W-:Y:S01]  /*11d410*/  ISETP.LT.AND P0, PT, R53, UR51, !P0 ;  /* 0x0000003335007c0c */ /* 0x000fe2000c701270 */
[----:B------:R-:W-:-:S06]  /*11d420*/  ULDC UR51, c[0x0][0x228] ;  /* 0x00008a0000337ab9 */ /* 0x000fcc0000000800 */
[----:B------:R-:W-:-:S04]  /*11d430*/  @P2 LOP3.LUT R52, R52, 0x80000000, RZ, 0xfc, !PT ;  /* 0x8000000034342812 */ /* 0x000fc800078efcff */
[----:B------:R-:W-:-:S04]  /*11d440*/  LOP3.LUT R52, R52, 0xbfffffff, RZ, 0xc0, !PT ;  /* 0xbfffffff34347812 */ /* 0x000fc800078ec0ff */
[----:B------:R-:W-:-:S04]  /*11d450*/  @P1 LOP3.LUT R52, R52, 0x40000000, RZ, 0xfc, !PT ;  /* 0x4000000034341812 */ /* 0x000fc800078efcff */
[----:B------:R-:W-:-:S04]  /*11d460*/  LOP3.LUT R52, R52, 0xdfffffff, RZ, 0xc0, !PT ;  /* 0xdfffffff34347812 */ /* 0x000fc800078ec0ff */
[----:B------:R-:W-:Y:S02]  /*11d470*/  @P0 LOP3.LUT R52, R52, 0x20000000, RZ, 0xfc, !PT ;  /* 0x2000000034340812 */ /* 0x000fe400078efcff */
[----:B---3--:R-:W-:Y:S01]  /*11d480*/  ISETP.GE.AND P0, PT, R23, UR7, PT ;  /* 0x0000000717007c0c */ /* 0x008fe2000bf06270 */
[----:B------:R-:W-:Y:S01]  /*11d490*/  ULDC.64 UR6, c[0x0][0x228] ;  /* 0x00008a0000067ab9 */ /* 0x000fe20000000a00 */
[----:B------:R-:W3:Y:S01]  /*11d4a0*/  LDL.LU R23, [R1+0x51ec] ;  /* 0x0051ec0001177983 */ /* 0x000ee20000300800 */
        /* <DEDUP_REMOVED lines=24> */
[----:B------:R-:W-:-:S09]  /*11d630*/  ISETP.LT.AND P1, PT, R59, UR37, !P0 ;  /* 0x000000253b007c0c */ /* 0x000fd2000c721270 */
        /* <DEDUP_REMOVED lines=67> */
[----:B------:R-:W-:Y:S01]  /*11da70*/  ULDC UR13, c[0x0][0x228] ;  /* 0x00008a00000d7ab9 */ /* 0x000fe20000000800 */
[----:B------:R-:W2:Y:S02]  /*11da80*/  LDL.LU R24, [R1+0x5200] ;  /* 0x0052000001187983 */ /* 0x000ea40000300800 */
[----:B------:R-:W-:Y:S01]  /*11da90*/  ISETP.LT.AND P3, PT, R57, UR6, !P0 ;  /* 0x0000000639007c0c */ /* 0x000fe2000c761270 */
[----:B------:R-:W-:Y:S01]  /*11daa0*/  ULDC UR6, c[0x0][0x228] ;  /* 0x00008a0000067ab9 */ /* 0x000fe20000000800 */
[----:B------:R-:W-:Y:S02]  /*11dab0*/  ISETP.LT.AND P2, PT, R58, UR15, !P0 ;  /* 0x0000000f3a007c0c */ /* 0x000fe4000c741270 */
        /* <DEDUP_REMOVED lines=12> */
[----:B------:R-:W-:Y:S01]  /*11db80*/  ULDC UR11, c[0x0][0x228] ;  /* 0x00008a00000b7ab9 */ /* 0x000fe20000000800 */
        /* <DEDUP_REMOVED lines=17> */
[----:B------:R-:W-:Y:S02]  /*11dca0*/  LOP3.LUT R51, R51, 0x7fffffff, RZ, 0xc0, !PT ;  /* 0x7fffffff33337812 */ /* 0x000fe400078ec0ff */
[----:B--2---:R-:W-:Y:S01]  /*11dcb0*/  ISETP.GE.AND P0, PT, R24, UR9, PT ;  /* 0x0000000918007c0c */ /* 0x004fe2000bf06270 */
[----:B------:R-:W-:Y:S01]  /*11dcc0*/  ULDC UR9, c[0x0][0x228] ;  /* 0x00008a0000097ab9 */ /* 0x000fe20000000800 */
[----:B------:R-:W2:Y:S02]  /*11dcd0*/  LDL.LU R24, [R1+0x5208] ;  /* 0x0052080001187983 */ /* 0x000ea40000300800 */
[----:B------:R-:W-:Y:S02]  /*11dce0*/  ISETP.LT.AND P2, PT, R58, UR28, !P0 ;  /* 0x0000001c3a007c0c */ /* 0x000fe4000c741270 */
[----:B------:R-:W-:Y:S01]  /*11dcf0*/  ISETP.LT.AND P1, PT, R59, UR29, !P0 ;  /* 0x0000001d3b007c0c */ /* 0x000fe2000c721270 */
[----:B------:R-:W-:Y:S01]  /*11dd00*/  ULDC.64 UR28, c[0x0][0x228] ;  /* 0x00008a00001c7ab9 */ /* 0x000fe20000000a00 */
[----:B------:R-:W-:-:S02]  /*11dd10*/  ISETP.LT.AND P3, PT, R57, UR32, !P0 ;  /* 0x0000002039007c0c */ /* 0x000fc4000c761270 */
[----:B------:R-:W-:Y:S01]  /*11dd20*/  ISETP.LT.AND P0, PT, R53, UR36, !P0 ;  /* 0x0000002435007c0c */ /* 0x000fe2000c701270 */
[----:B------:R-:W-:-:S06]  /*11dd30*/  ULDC.64 UR36, c[0x0][0x228] ;  /* 0x00008a0000247ab9 */ /* 0x000fcc0000000a00 */
[----:B------:R-:W-:-:S04]  /*11dd40*/  @P2 LOP3.LUT R51, R51, 0x80000000, RZ, 0xfc, !PT ;  /* 0x8000000033332812 */ /* 0x000fc800078efcff */
[----:B------:R-:W-:-:S04]  /*11dd50*/  LOP3.LUT R51, R51, 0xbfffffff, RZ, 0xc0, !PT ;  /* 0xbfffffff33337812 */ /* 0x000fc800078ec0ff */
[----:B------:R-:W-:-:S04]  /*11dd60*/  @P1 LOP3.LUT R51, R51, 0x40000000, RZ, 0xfc, !PT ;  /* 0x4000000033331812 */ /* 0x000fc800078efcff */
[----:B------:R-:W-:-:S04]  /*11dd70*/  LOP3.LUT R51, R51, 0xdfffffff, RZ, 0xc0, !PT ;  /* 0xdfffffff33337812 */ /* 0x000fc800078ec0ff */
[----:B------:R-:W-:Y:S02]  /*11dd80*/  @P0 LOP3.LUT R51, R51, 0x20000000, RZ, 0xfc, !PT ;  /* 0x2000000033330812 */ /* 0x000fe400078efcff */
[----:B---3--:R-:W-:Y:S01]  /*11dd90*/  ISETP.GE.AND P0, PT, R23, UR7, PT ;  /* 0x0000000717007c0c */ /* 0x008fe2000bf06270 */
[----:B------:R-:W-:Y:S01]  /*11dda0*/  ULDC UR7, c[0x0][0x228] ;  /* 0x00008a0000077ab9 */ /* 0x000fe20000000800 */
[----:B------:R-:W3:Y:S01]  /*11ddb0*/  LDL.LU R23, [R1+0x520c] ;  /* 0x00520c0001177983 */ /* 0x000ee20000300800 */
[----:B------:R-:W-:-:S04]  /*11ddc0*/  LOP3.LUT R52, R52, 0xfffffffe, RZ, 0xc0, !PT ;  /* 0xfffffffe34347812 */ /* 0x000fc800078ec0ff */
[----:B------:R-:W-:Y:S02]  /*11ddd0*/  @P3 LOP3.LUT R52, R52, 0x1, RZ, 0xfc, !PT ;  /* 0x0000000134343812 */ /* 0x000fe400078efcff */
[----:B------:R-:W-:Y:S02]  /*11dde0*/  ISETP.LT.AND P3, PT, R57, UR28, !P0 ;  /* 0x0000001c39007c0c */ /* 0x000fe4000c761270 */
[----:B------:R-:W-:Y:S01]  /*11ddf0*/  ISETP.LT.AND P2, PT, R58, UR18, !P0 ;  /* 0x000000123a007c0c */ /* 0x000fe2000c741270 */
[----:B------:R-:W-:Y:S01]  /*11de00*/  ULDC UR18, c[0x0][0x228] ;  /* 0x00008a0000127ab9 */ /* 0x000fe20000000800 */
[----:B------:R-:W-:Y:S02]  /*11de10*/  LOP3.LUT R51, R51, 0xefffffff, RZ, 0xc0, !PT ;  /* 0xefffffff33337812 */ /* 0x000fe400078ec0ff */
[----:B------:R-:W-:-:S07]  /*11de20*/  ISETP.LT.AND P1, PT, R59, UR34, !P0 ;  /* 0x000000223b007c0c */ /* 0x000fce000c721270 */
        /* <DEDUP_REMOVED lines=101> */
[----:B------:R-:W3:Y:S02]  /*11e480*/  LDL.LU R23, [R1+0x5224] ;  /* 0x0052240001177983 */ /* 0x000ee40000300800 */
[----:B------:R-:W-:Y:S02]  /*11e490*/  ISETP.LT.AND P3, PT, R57, UR34, !P0 ;  /* 0x0000002239007c0c */ /* 0x000fe4000c761270 */
[----:B------:R-:W-:Y:S01]  /*11e4a0*/  ISETP.LT.AND P2, PT, R58, UR32, !P0 ;  /* 0x000000203a007c0c */ /* 0x000fe2000c741270 */
[----:B------:R-:W-:Y:S01]  /*11e4b0*/  ULDC.64 UR32, c[0x0][0x228] ;  /* 0x00008a0000207ab9 */ /* 0x000fe20000000a00 */
        /* <DEDUP_REMOVED lines=107> */
[----:B------:R-:W-:Y:S01]  /*11eb70*/  ISETP.LT.AND P3, PT, R57, UR28, !P0 ;  /* 0x0000001c39007c0c */ /* 0x000fe2000c761270 */
[----:B------:R-:W-:Y:S01]  /*11eb80*/  ULDC UR28, c[0x0][0x228] ;  /* 0x00008a00001c7ab9 */ /* 0x000fe20000000800 */
[----:B------:R-:W-:Y:S01]  /*11eb90*/  ISETP.LT.AND P2, PT, R58, UR51, !P0 ;  /* 0x000000333a007c0c */ /* 0x000fe2000c741270 */
[----:B------:R-:W-:Y:S01]  /*11eba0*/  ULDC UR51, c[0x0][0x228] ;  /* 0x00008a0000337ab9 */ /* 0x000fe20000000800 */
[----:B------:R-:W-:-:S02]  /*11ebb0*/  LOP3.LUT R50, R50, 0xffffefff, RZ, 0xc0, !PT ;  /* 0xffffefff32327812 */ /* 0x000fc400078ec0ff */
        /* <DEDUP_REMOVED lines=11> */
[----:B--2---:R-:W-:Y:S02]  /*11ec70*/  ISETP.GE.AND P0, PT, R24, UR35, PT ;  /* 0x0000002318007c0c */ /* 0x004fe4000bf06270 */
        /* <DEDUP_REMOVED lines=41> */
[----:B------:R-:W-:Y:S01]  /*11ef10*/  ULDC UR20, c[0x0][0x228] ;  /* 0x00008a0000147ab9 */ /* 0x000fe20000000800 */
        /* <DEDUP_REMOVED lines=33> */
[----:B------:R-:W-:Y:S01]  /*11f130*/  ISETP.LT.AND P2, PT, R58, UR19, !P0 ;  /* 0x000000133a007c0c */ /* 0x000fe2000c741270 */
[----:B------:R-:W-:Y:S01]  /*11f140*/  ULDC UR19, c[0x0][0x228] ;  /* 0x00008a0000137ab9 */ /* 0x000fe20000000800 */
        /* <DEDUP_REMOVED lines=32> */
[----:B------:R-:W-:Y:S02]  /*11f350*/  ISETP.LT.AND P2, PT, R58, UR7, !P0 ;  /* 0x000000073a007c0c */ /* 0x000fe4000c741270 */
        /* <DEDUP_REMOVED lines=71> */
[----:B------:R-:W-:Y:S01]  /*11f7d0*/  ISETP.LT.AND P2, PT, R58, UR36, !P0 ;  /* 0x000000243a007c0c */ /* 0x000fe2000c741270 */
[----:B------:R-:W-:Y:S01]  /*11f7e0*/  ULDC.64 UR36, c[0x0][0x228] ;  /* 0x00008a0000247ab9 */ /* 0x000fe20000000a00 */
[----:B------:R-:W-:Y:S01]  /*11f7f0*/  ISETP.LT.AND P1, PT, R59, UR58, !P0 ;  /* 0x0000003a3b007c0c */ /* 0x000fe2000c721270 */
[----:B------:R-:W-:Y:S01]  /*11f800*/  ULDC UR58, c[0x0][0x228] ;  /* 0x00008a00003a7ab9 */ /* 0x000fe20000000800 */
[----:B------:R-:W-:Y:S01]  /*11f810*/  ISETP.LT.AND P3, PT, R57, UR8, !P0 ;  /* 0x0000000839007c0c */ /* 0x000fe2000c761270 */
[----:B------:R-:W-:Y:S01]  /*11f820*/  ULDC UR8, c[0x0][0x228] ;  /* 0x00008a0000087ab9 */ /* 0x000fe20000000800 */
        /* <DEDUP_REMOVED lines=281> */
[----:B------:R-:W-:Y:S01]  /*1209c0*/  ULDC UR36, c[0x0][0x228] ;  /* 0x00008a0000247ab9 */ /* 0x000fe20000000800 */
[----:B------:R-:W-:-:S02]  /*1209d0*/  ISETP.LT.AND P1, PT, R59, UR19, !P0 ;  /* 0x000000133b007c0c */ /* 0x000fc4000c721270 */
        /* <DEDUP_REMOVED lines=107> */
[----:B------:R-:W-:Y:S01]  /*121090*/  ULDC.64 UR32, c[0x0][0x228] ;  /* 0x00008a0000207ab9 */ /* 0x000fe20000000a00 */
        /* <DEDUP_REMOVED lines=214> */
[----:B------:R-:W-:Y:S02]  /*121e00*/  ISETP.LT.AND P3, PT, R57, UR32, !P0 ;  /* 0x0000002039007c0c */ /* 0x000fe4000c761270 */
        /* <DEDUP_REMOVED lines=398> */
[----:B------:R-:W-:-:S02]  /*1236f0*/  ISETP.LT.AND P1, PT, R59, UR27, !P0 ;  /* 0x0000001b3b007c0c */ /* 0x000fc4000c721270 */
[----:B------:R-:W-:Y:S02]  /*123700*/  ISETP.LT.AND P3, PT, R57, UR28, !P0 ;  /* 0x0000001c39007c0c */ /* 0x000fe4000c761270 */
        /* <DEDUP_REMOVED lines=10> */
[----:B------:R-:W-:Y:S02]  /*1237b0*/  LOP3.LUT R42, R42, 0xfffffffe, RZ, 0xc0, !PT ;  /* 0xfffffffe2a2a7812 */ /* 0x000fe400078ec0ff */
[----:B------:R-:W-:Y:S01]  /*1237c0*/  ISETP.LT.AND P2, PT, R58, UR56, !P0 ;  /* 0x000000383a007c0c */ /* 0x000fe2000c741270 */
[----:B------:R-:W4:Y:S01]  /*1237d0*/  LDL.LU R25, [R1+0x5350] ;  /* 0x0053500001197983 */ /* 0x000f220000300800 */
[----:B------:R-:W-:Y:S01]  /*1237e0*/  @P3 LOP3.LUT R42, R42, 0x1, RZ, 0xfc, !PT ;  /* 0x000000012a2a3812 */ /* 0x000fe200078efcff */
[----:B------:R-:W-:Y:S01]  /*1237f0*/  ULDC UR56, c[0x0][0x228] ;  /* 0x00008a0000387ab9 */ /* 0x000fe20000000800 */
[----:B------:R-:W-:-:S02]  /*123800*/  ISETP.LT.AND P3, PT, R57, UR26, !P0 ;  /* 0x0000001a39007c0c */ /* 0x000fc4000c761270 */
[----:B------:R-:W-:Y:S02]  /*123810*/  LOP3.LUT R41, R41, 0xefffffff, RZ, 0xc0, !PT ;  /* 0xefffffff29297812 */ /* 0x000fe400078ec0ff */
[----:B------:R-:W-:-:S09]  /*123820*/  ISETP.LT.AND P1, PT, R59, UR6, !P0 ;  /* 0x000000063b007c0c */ /* 0x000fd2000c721270 */
[----:B------:R-:W-:-:S04]  /*123830*/  @P3 LOP3.LUT R41, R41, 0x10000000, RZ, 0xfc, !PT ;  /* 0x1000000029293812 */ /* 0x000fc800078efcff */
        /* <DEDUP_REMOVED lines=43> */
[----:B------:R-:W-:Y:S01]  /*123af0*/  ISETP.LT.AND P1, PT, R57, UR6, !P0 ;  /* 0x0000000639007c0c */ /* 0x000fe2000c721270 */
[----:B------:R-:W-:Y:S01]  /*123b00*/  ULDC UR6, c[0x0][0x228] ;  /* 0x00008a0000067ab9 */ /* 0x000fe20000000800 */
[----:B------:R-:W-:Y:S02]  /*123b10*/  LOP3.LUT R41, R41, 0xfffeffff, RZ, 0xc0, !PT ;  /* 0xfffeffff29297812 */ /* 0x000fe400078ec0ff */
[----:B------:R-:W-:Y:S01]  /*123b20*/  ISETP.LT.AND P3, PT, R58, UR56, !P0 ;  /* 0x000000383a007c0c */ /* 0x000fe2000c761270 */
[----:B------:R-:W-:Y:S01]  /*123b30*/  ULDC UR56, c[0x0][0x228] ;  /* 0x00008a0000387ab9 */ /* 0x000fe20000000800 */
[----:B------:R-:W-:Y:S01]  /*123b40*/  ISETP.LT.AND P2, PT, R59, UR15, !P0 ;  /* 0x0000000f3b007c0c */ /* 0x000fe2000c741270 */
[----:B------:R-:W-:-:S06]  /*123b50*/  ULDC.64 UR14, c[0x0][0x228] ;  /* 0x00008a00000e7ab9 */ /* 0x000fcc0000000a00 */
[----:B------:R-:W-:Y:S02]  /*123b60*/  @P1 LOP3.LUT R41, R41, 0x10000, RZ, 0xfc, !PT ;  /* 0x0001000029291812 */ /* 0x000fe400078efcff */
[----:B------:R-:W-:Y:S02]  /*123b70*/  ISETP.LT.AND P1, PT, R53, UR11, !P0 ;  /* 0x0000000b35007c0c */ /* 0x000fe4000c721270 */
[----:B------:R-:W-:-:S04]  /*123b80*/  LOP3.LUT R41, R41, 0xffff7fff, RZ, 0xc0, !PT ;  /* 0xffff7fff29297812 */ /* 0x000fc800078ec0ff */
[----:B------:R-:W-:-:S04]  /*123b90*/  @P3 LOP3.LUT R41, R41, 0x8000, RZ, 0xfc, !PT ;  /* 0x0000800029293812 */ /* 0x000fc800078efcff */
        /* <DEDUP_REMOVED lines=12> */
[----:B------:R-:W-:-:S08]  /*123c60*/  ULDC.64 UR12, c[0x0][0x228] ;  /* 0x00008a00000c7ab9 */ /* 0x000fd00000000a00 */
[----:B------:R-:W-:Y:S02]  /*123c70*/  @P1 LOP3.LUT R41, R41, 0x1000, RZ, 0xfc, !PT ;  /* 0x0000100029291812 */ /* 0x000fe400078efcff */
[----:B------:R-:W-:Y:S01]  /*123c80*/  ISETP.LT.AND P1, PT, R53, UR9, !P0 ;  /* 0x0000000935007c0c */ /* 0x000fe2000c721270 */
[----:B------:R-:W-:Y:S01]  /*123c90*/  ULDC.64 UR8, c[0x0][0x228] ;  /* 0x00008a0000087ab9 */ /* 0x000fe20000000a00 */
[----:B---3--:R-:W-:Y:S01]  /*123ca0*/  ISETP.GE.AND P0, PT, R23, UR33, PT ;  /* 0x0000002117007c0c */ /* 0x008fe2000bf06270 */
[----:B------:R-:W-:Y:S01]  /*123cb0*/  ULDC.64 UR32, c[0x0][0x228] ;  /* 0x00008a0000207ab9 */ /* 0x000fe20000000a00 */
[----:B------:R-:W3:Y:S01]  /*123cc0*/  LDL.LU R23, [R1+0x5360] ;  /* 0x0053600001177983 */ /* 0x000ee20000300800 */
        /* <DEDUP_REMOVED lines=47> */
[----:B------:R-:W-:Y:S01]  /*123fc0*/  ULDC UR12, c[0x0][0x228] ;  /* 0x00008a00000c7ab9 */ /* 0x000fe20000000800 */
[----:B------:R-:W-:Y:S01]  /*123fd0*/  ISETP.LT.AND P0, PT, R53, UR38, !P0 ;  /* 0x0000002635007c0c */ /* 0x000fe2000c701270 */
[----:B------:R-:W-:-:S04]  /*123fe0*/  ULDC UR38, c[0x0][0x228] ;  /* 0x00008a0000267ab9 */ /* 0x000fc80000000800 */
[----:B------:R-:W-:-:S04]  /*123ff0*/  @P2 LOP3.LUT R40, R40, 0x80000000, RZ, 0xfc, !PT ;  /* 0x8000000028282812 */ /* 0x000fc800078efcff */
[----:B------:R-:W-:-:S04]  /*124000*/  LOP3.LUT R40, R40, 0xbfffffff, RZ, 0xc0, !PT ;  /* 0xbfffffff28287812 */ /* 0x000fc800078ec0ff */
[----:B------:R-:W-:-:S04]  /*124010*/  @P1 LOP3.LUT R40, R40, 0x40000000, RZ, 0xfc, !PT ;  /* 0x4000000028281812 */ /* 0x000fc800078efcff */
[----:B------:R-:W-:Y:S02]  /*124020*/  LOP3.LUT R40, R40, 0xdfffffff, RZ, 0xc0, !PT ;  /* 0xdfffffff28287812 */ /* 0x000fe400078ec0ff */
[----:B------:R-:W-:Y:S02]  /*124030*/  LOP3.LUT R41, R41, 0xfffffffe, RZ, 0xc0, !PT ;  /* 0xfffffffe29297812 */ /* 0x000fe400078ec0ff */
[----:B------:R-:W-:Y:S02]  /*124040*/  @P0 LOP3.LUT R40, R40, 0x20000000, RZ, 0xfc, !PT ;  /* 0x2000000028280812 */ /* 0x000fe400078efcff */
        /* <DEDUP_REMOVED lines=136> */
[----:B------:R-:W-:Y:S02]  /*1248d0*/  ISETP.LT.AND P3, PT, R57, UR26, !P0 ;  /* 0x0000001a39007c0c */ /* 0x000fe4000c761270 */
[----:B------:R-:W-:-:S05]  /*1248e0*/  ISETP.LT.AND P0, PT, R53, UR34, !P0 ;  /* 0x0000002235007c0c */ /* 0x000fca000c701270 */
        /* <DEDUP_REMOVED lines=9> */
[----:B------:R-:W-:Y:S01]  /*124980*/  ULDC.64 UR24, c[0x0][0x228] ;  /* 0x00008a0000187ab9 */ /* 0x000fe20000000a00 */
[----:B------:R-:W2:Y:S02]  /*124990*/  LDL.LU R24, [R1+0x538c] ;  /* 0x00538c0001187983 */ /* 0x000ea40000300800 */
[----:B------:R-:W-:-:S02]  /*1249a0*/  ISETP.LT.AND P3, PT, R57, UR32, !P0 ;  /* 0x0000002039007c0c */ /* 0x000fc4000c761270 */
        /* <DEDUP_REMOVED lines=90> */
[----:B------:R-:W4:Y:S01]  /*124f50*/  LDL.LU R25, [R1+0x53a4] ;  /* 0x0053a40001197983 */ /* 0x000f220000300800 */
[----:B------:R-:W-:Y:S01]  /*124f60*/  LOP3.LUT R39, R39, 0xfffffeff, RZ, 0xc0, !PT ;  /* 0xfffffeff27277812 */ /* 0x000fe200078ec0ff */
[----:B------:R-:W-:Y:S01]  /*124f70*/  ULDC.64 UR42, c[0x0][0x228] ;  /* 0x00008a00002a7ab9 */ /* 0x000fe20000000a00 */
        /* <DEDUP_REMOVED lines=14> */
[----:B------:R-:W-:Y:S01]  /*125060*/  ISETP.LT.AND P3, PT, R58, UR26, !P0 ;  /* 0x0000001a3a007c0c */ /* 0x000fe2000c761270 */
[----:B------:R-:W-:Y:S01]  /*125070*/  ULDC UR26, c[0x0][0x228] ;  /* 0x00008a00001a7ab9 */ /* 0x000fe20000000800 */
[----:B------:R-:W-:Y:S01]  /*125080*/  ISETP.LT.AND P2, PT, R59, UR24, !P0 ;  /* 0x000000183b007c0c */ /* 0x000fe2000c741270 */
[----:B------:R-:W-:-:S08]  /*125090*/  ULDC UR24, c[0x0][0x228] ;  /* 0x00008a0000187ab9 */ /* 0x000fd00000000800 */
[----:B------:R-:W-:Y:S02]  /*1250a0*/  @P1 LOP3.LUT R39, R39, 0x10, RZ, 0xfc, !PT ;  /* 0x0000001027271812 */ /* 0x000fe400078efcff */
[----:B------:R-:W-:Y:S02]  /*1250b0*/  ISETP.LT.AND P1, PT, R53, UR22, !P0 ;  /* 0x0000001635007c0c */ /* 0x000fe4000c721270 */
[----:B------:R-:W-:Y:S01]  /*1250c0*/  LOP3.LUT R38, R38, 0x7fffffff, RZ, 0xc0, !PT ;  /* 0x7fffffff26267812 */ /* 0x000fe200078ec0ff */
[----:B------:R-:W-:Y:S01]  /*1250d0*/  ULDC UR22, c[0x0][0x228] ;  /* 0x00008a0000167ab9 */ /* 0x000fe20000000800 */
[----:B---3--:R-:W-:Y:S02]  /*1250e0*/  ISETP.GE.AND P0, PT, R23, UR25, PT ;  /* 0x0000001917007c0c */ /* 0x008fe4000bf06270 */
[----:B------:R-:W3:Y:S01]  /*1250f0*/  LDL.LU R23, [R1+0x53ac] ;  /* 0x0053ac0001177983 */ /* 0x000ee20000300800 */
[----:B------:R-:W-:-:S04]  /*125100*/  LOP3.LUT R39, R39, 0xfffffff7, RZ, 0xc0, !PT ;  /* 0xfffffff727277812 */ /* 0x000fc800078ec0ff */
[----:B------:R-:W-:-:S04]  /*125110*/  @P3 LOP3.LUT R39, R39, 0x8, RZ, 0xfc, !PT ;  /* 0x0000000827273812 */ /* 0x000fc800078efcff */
[----:B------:R-:W-:Y:S02]  /*125120*/  LOP3.LUT R39, R39, 0xfffffffb, RZ, 0xc0, !PT ;  /* 0xfffffffb27277812 */ /* 0x000fe400078ec0ff */
[----:B------:R-:W-:Y:S02]  /*125130*/  ISETP.LT.AND P3, PT, R58, UR26, !P0 ;  /* 0x0000001a3a007c0c */ /* 0x000fe4000c761270 */
[----:B------:R-:W-:Y:S02]  /*125140*/  @P2 LOP3.LUT R39, R39, 0x4, RZ, 0xfc, !PT ;  /* 0x0000000427272812 */ /* 0x000fe400078efcff */
[----:B------:R-:W-:Y:S02]  /*125150*/  ISETP.LT.AND P2, PT, R57, UR30, !P0 ;  /* 0x0000001e39007c0c */ /* 0x000fe4000c741270 */
[----:B------:R-:W-:-:S04]  /*125160*/  LOP3.LUT R39, R39, 0xfffffffd, RZ, 0xc0, !PT ;  /* 0xfffffffd27277812 */ /* 0x000fc800078ec0ff */
[----:B------:R-:W-:Y:S02]  /*125170*/  @P1 LOP3.LUT R39, R39, 0x2, RZ, 0xfc, !PT ;  /* 0x0000000227271812 */ /* 0x000fe400078efcff */
[----:B------:R-:W-:Y:S02]  /*125180*/  ISETP.LT.AND P1, PT, R59, UR24, !P0 ;  /* 0x000000183b007c0c */ /* 0x000fe4000c721270 */
[----:B------:R-:W-:Y:S02]  /*125190*/  @P3 LOP3.LUT R38, R38, 0x80000000, RZ, 0xfc, !PT ;  /* 0x8000000026263812 */ /* 0x000fe400078efcff */
[----:B------:R-:W-:Y:S02]  /*1251a0*/  LOP3.LUT R39, R39, 0xfffffffe, RZ, 0xc0, !PT ;  /* 0xfffffffe27277812 */ /* 0x000fe400078ec0ff */
[----:B------:R-:W-:Y:S02]  /*1251b0*/  LOP3.LUT R38, R38, 0xbfffffff, RZ, 0xc0, !PT ;  /* 0xbfffffff26267812 */ /* 0x000fe400078ec0ff */
[----:B------:R-:W-:-:S02]  /*1251c0*/  @P2 LOP3.LUT R39, R39, 0x1, RZ, 0xfc, !PT ;  /* 0x0000000127272812 */ /* 0x000fc400078efcff */
[----:B------:R-:W-:Y:S02]  /*1251d0*/  ISETP.LT.AND P2, PT, R53, UR22, !P0 ;  /* 0x0000001635007c0c */ /* 0x000fe4000c741270 */
[----:B----4-:R-:W-:Y:S02]  /*1251e0*/  ISETP.GE.AND P0, PT, R25, UR27, PT ;  /* 0x0000001b19007c0c */ /* 0x010fe4000bf06270 */
[----:B------:R-:W4:Y:S01]  /*1251f0*/  LDL.LU R25, [R1+0x53b0] ;  /* 0x0053b00001197983 */ /* 0x000f220000300800 */
[----:B------:R-:W-:Y:S02]  /*125200*/  @P1 LOP3.LUT R38, R38, 0x40000000, RZ, 0xfc, !PT ;  /* 0x4000000026261812 */ /* 0x000fe400078efcff */
[----:B------:R-:W-:Y:S02]  /*125210*/  ISETP.LT.AND P1, PT, R57, UR32, !P0 ;  /* 0x0000002039007c0c */ /* 0x000fe4000c721270 */
[----:B------:R-:W-:Y:S02]  /*125220*/  LOP3.LUT R38, R38, 0xdfffffff, RZ, 0xc0, !PT ;  /* 0xdfffffff26267812 */ /* 0x000fe400078ec0ff */
[----:B------:R-:W-:-:S02]  /*125230*/  ISETP.LT.AND P3, PT, R58, UR61, !P0 ;  /* 0x0000003d3a007c0c */ /* 0x000fc4000c761270 */
[----:B------:R-:W-:-:S04]  /*125240*/  @P2 LOP3.LUT R38, R38, 0x20000000, RZ, 0xfc, !PT ;  /* 0x2000000026262812 */ /* 0x000fc800078efcff */
[----:B------:R-:W-:Y:S02]  /*125250*/  LOP3.LUT R38, R38, 0xefffffff, RZ, 0xc0, !PT ;  /* 0xefffffff26267812 */ /* 0x000fe400078ec0ff */
[----:B------:R-:W-:Y:S02]  /*125260*/  ISETP.LT.AND P2, PT, R59, UR60, !P0 ;  /* 0x0000003c3b007c0c */ /* 0x000fe4000c741270 */
[----:B------:R-:W-:-:S04]  /*125270*/  @P1 LOP3.LUT R38, R38, 0x10000000, RZ, 0xfc, !PT ;  /* 0x1000000026261812 */ /* 0x000fc800078efcff */
[----:B------:R-:W-:Y:S02]  /*125280*/  LOP3.LUT R38, R38, 0xf7ffffff, RZ, 0xc0, !PT ;  /* 0xf7ffffff26267812 */ /* 0x000fe400078ec0ff */
[----:B------:R-:W-:Y:S02]  /*125290*/  ISETP.LT.AND P1, PT, R53, UR59, !P0 ;  /* 0x0000003b35007c0c */ /* 0x000fe4000c721270 */
[----:B------:R-:W-:-:S04]  /*1252a0*/  @P3 LOP3.LUT R38, R38, 0x8000000, RZ, 0xfc, !PT ;  /* 0x0800000026263812 */ /* 0x000fc800078efcff */
        /* <DEDUP_REMOVED lines=9> */
[----:B------:R-:W-:-:S09]  /*125340*/  ISETP.LT.AND P1, PT, R59, UR57, !P0 ;  /* 0x000000393b007c0c */ /* 0x000fd2000c721270 */
[----:B------:R-:W-:Y:S02]  /*125350*/  @P2 LOP3.LUT R38, R38, 0x1000000, RZ, 0xfc, !PT ;  /* 0x0100000026262812 */ /* 0x000fe400078efcff */
[----:B------:R-:W-:Y:S02]  /*125360*/  ISETP.LT.AND P2, PT, R53, UR56, !P0 ;  /* 0x0000003835007c0c */ /* 0x000fe4000c741270 */
[----:B---3--:R-:W-:Y:S02]  /*125370*/  ISETP.GE.AND P0, PT, R23, UR31, PT ;  /* 0x0000001f17007c0c */ /* 0x008fe4000bf06270 */
[----:B------:R-:W3:Y:S01]  /*125380*/  LDL.LU R23, [R1+0x53b8] ;  /* 0x0053b80001177983 */ /* 0x000ee20000300800 */
[----:B------:R-:W-:-:S04]  /*125390*/  LOP3.LUT R38, R38, 0xff7fffff, RZ, 0xc0, !PT ;  /* 0xff7fffff26267812 */ /* 0x000fc800078ec0ff */
[----:B------:R-:W-:-:S04]  /*1253a0*/  @P3 LOP3.LUT R38, R38, 0x800000, RZ, 0xfc, !PT ;  /* 0x0080000026263812 */ /* 0x000fc800078efcff */
[----:B------:R-:W-:-:S04]  /*1253b0*/  LOP3.LUT R38, R38, 0xffbfffff, RZ, 0xc0, !PT ;  /* 0xffbfffff26267812 */ /* 0x000fc800078ec0ff */
[----:B------:R-:W-:Y:S02]  /*1253c0*/  @P1 LOP3.LUT R38, R38, 0x400000, RZ, 0xfc, !PT ;  /* 0x0040000026261812 */ /* 0x000fe400078efcff */
[----:B------:R-:W-:Y:S02]  /*1253d0*/  ISETP.LT.AND P1, PT, R57, UR36, !P0 ;  /* 0x0000002439007c0c */ /* 0x000fe4000c721270 */
[----:B------:R-:W-:Y:S02]  /*1253e0*/  LOP3.LUT R38, R38, 0xffdfffff, RZ, 0xc0, !PT ;  /* 0xffdfffff26267812 */ /* 0x000fe400078ec0ff */
[----:B------:R-:W-:Y:S02]  /*1253f0*/  ISETP.LT.AND P3, PT, R58, UR55, !P0 ;  /* 0x000000373a007c0c */ /* 0x000fe4000c761270 */
[----:B------:R-:W-:-:S04]  /*125400*/  @P2 LOP3.LUT R38, R38, 0x200000, RZ, 0xfc, !PT ;  /* 0x0020000026262812 */ /* 0x000fc800078efcff */
[----:B------:R-:W-:Y:S02]  /*125410*/  LOP3.LUT R38, R38, 0xffefffff, RZ, 0xc0, !PT ;  /* 0xffefffff26267812 */ /* 0x000fe400078ec0ff */
[----:B------:R-:W-:Y:S02]  /*125420*/  ISETP.LT.AND P2, PT, R59, UR8, !P0 ;  /* 0x000000083b007c0c */ /* 0x000fe4000c741270 */
[----:B------:R-:W-:-:S04]  /*125430*/  @P1 LOP3.LUT R38, R38, 0x100000, RZ, 0xfc, !PT ;  /* 0x0010000026261812 */ /* 0x000fc800078efcff */
[----:B------:R-:W-:Y:S02]  /*125440*/  LOP3.LUT R38, R38, 0xfff7ffff, RZ, 0xc0, !PT ;  /* 0xfff7ffff26267812 */ /* 0x000fe400078ec0ff */
[----:B------:R-:W-:Y:S02]  /*125450*/  ISETP.LT.AND P1, PT, R53, UR7, !P0 ;  /* 0x0000000735007c0c */ /* 0x000fe4000c721270 */
[----:B------:R-:W-:Y:S02]  /*125460*/  @P3 LOP3.LUT R38, R38, 0x80000, RZ, 0xfc, !PT ;  /* 0x0008000026263812 */ /* 0x000fe400078efcff */
[----:B----4-:R-:W-:Y:S02]  /*125470*/  ISETP.GE.AND P0, PT, R25, UR33, PT ;  /* 0x0000002119007c0c */ /* 0x010fe4000bf06270 */
[----:B------:R-:W4:Y:S01]  /*125480*/  LDL.LU R25, [R1+0x53bc] ;  /* 0x0053bc0001197983 */ /* 0x000f220000300800 */
        /* <DEDUP_REMOVED lines=25> */
[----:B------:R-:W3:Y:S04]  /*125620*/  LDL.LU R23, [R1+0x53c4] ;  /* 0x0053c40001177983 */ /* 0x000ee80000300800 */
[----:B------:R-:W3:Y:S01]  /*125630*/  LDL R56, [R1+0x138] ;  /* 0x0001380001387983 */ /* 0x000ee20000100800 */
        /* <DEDUP_REMOVED lines=29> */
[----:B------:R-:W-:Y:S02]  /*125810*/  LOP3.LUT R38, R38, 0xfffffffd, RZ, 0xc0, !PT ;  /* 0xfffffffd26267812 */ /* 0x000fe400078ec0ff */
[----:B------:R-:W-:Y:S02]  /*125820*/  LOP3.LUT R37, R37, 0x7fffffff, RZ, 0xc0, !PT ;  /* 0x7fffffff25257812 */ /* 0x000fe400078ec0ff */
[----:B------:R-:W-:-:S04]  /*125830*/  @P1 LOP3.LUT R38, R38, 0x2, RZ, 0xfc, !PT ;  /* 0x0000000226261812 */ /* 0x000fc800078efcff */
[----:B------:R-:W-:Y:S02]  /*125840*/  LOP3.LUT R38, R38, 0xfffffffe, RZ, 0xc0, !PT ;  /* 0xfffffffe26267812 */ /* 0x000fe400078ec0ff */
[----:B--2---:R-:W-:-:S04]  /*125850*/  ISETP.GE.AND P0, PT, R24, UR41, PT ;  /* 0x0000002918007c0c */ /* 0x004fc8000bf06270 */
[----:B------:R-:W-:Y:S02]  /*125860*/  ISETP.LT.AND P3, PT, R58, UR17, !P0 ;  /* 0x000000113a007c0c */ /* 0x000fe4000c761270 */
[----:B------:R-:W-:Y:S02]  /*125870*/  ISETP.LT.AND P2, PT, R57, UR18, !P0 ;  /* 0x0000001239007c0c */ /* 0x000fe4000c741270 */
[----:B------:R-:W-:-:S09]  /*125880*/  ISETP.LT.AND P1, PT, R59, UR16, !P0 ;  /* 0x000000103b007c0c */ /* 0x000fd2000c721270 */
[----:B------:R-:W-:Y:S02]  /*125890*/  @P3 LOP3.LUT R37, R37, 0x80000000, RZ, 0xfc, !PT ;  /* 0x8000000025253812 */ /* 0x000fe400078efcff */
[----:B------:R-:W-:Y:S02]  /*1258a0*/  @P2 LOP3.LUT R38, R38, 0x1, RZ, 0xfc, !PT ;  /* 0x0000000126262812 */ /* 0x000fe400078efcff */
[----:B------:R-:W-:Y:S02]  /*1258b0*/  ISETP.LT.AND P2, PT, R53, UR15, !P0 ;  /* 0x0000000f35007c0c */ /* 0x000fe4000c741270 */
[----:B------:R-:W-:-:S04]  /*1258c0*/  LOP3.LUT R37, R37, 0xbfffffff, RZ, 0xc0, !PT ;  /* 0xbfffffff25257812 */ /* 0x000fc800078ec0ff */
[----:B------:R-:W-:-:S04]  /*1258d0*/  @P1 LOP3.LUT R37, R37, 0x40000000, RZ, 0xfc, !PT ;  /* 0x4000000025251812 */ /* 0x000fc800078efcff */
[----:B------:R-:W-:-:S04]  /*1258e0*/  LOP3.LUT R37, R37, 0xdfffffff, RZ, 0xc0, !PT ;  /* 0xdfffffff25257812 */ /* 0x000fc800078ec0ff */
[----:B------:R-:W-:Y:S02]  /*1258f0*/  @P2 LOP3.LUT R37, R37, 0x20000000, RZ, 0xfc, !PT ;  /* 0x2000000025252812 */ /* 0x000fe400078efcff */
[----:B---3--:R-:W-:-:S04]  /*125900*/  ISETP.GE.AND P0, PT, R23, UR43, PT ;  /* 0x0000002b17007c0c */ /* 0x008fc8000bf06270 */
[----:B------:R-:W-:Y:S02]  /*125910*/  ISETP.LT.AND P1, PT, R57, UR50, !P0 ;  /* 0x0000003239007c0c */ /* 0x000fe4000c721270 */
[----:B------:R-:W-:Y:S02]  /*125920*/  ISETP.LT.AND P3, PT, R58, UR49, !P0 ;  /* 0x000000313a007c0c */ /* 0x000fe4000c761270 */
[----:B------:R-:W-:Y:S02]  /*125930*/  LOP3.LUT R37, R37, 0xefffffff, RZ, 0xc0, !PT ;  /* 0xefffffff25257812 */ /* 0x000fe400078ec0ff */
[----:B------:R-:W-:-:S07]  /*125940*/  ISETP.LT.AND P2, PT, R59, UR48, !P0 ;  /* 0x000000303b007c0c */ /* 0x000fce000c741270 */
[----:B------:R-:W-:-:S04]  /*125950*/  @P1 LOP3.LUT R37, R37, 0x10000000, RZ, 0xfc, !PT ;  /* 0x1000000025251812 */ /* 0x000fc800078efcff */
[----:B------:R-:W-:Y:S02]  /*125960*/  LOP3.LUT R37, R37, 0xf7ffffff, RZ, 0xc0, !PT ;  /* 0xf7ffffff25257812 */ /* 0x000fe400078ec0ff */
[----:B------:R-:W-:Y:S02]  /*125970*/  ISETP.LT.AND P1, PT, R53, UR53, !P0 ;  /* 0x0000003535007c0c */ /* 0x000fe4000c721270 */
[----:B------:R-:W-:Y:S02]  /*125980*/  @P3 LOP3.LUT R37, R37, 0x8000000, RZ, 0xfc, !PT ;  /* 0x0800000025253812 */ /* 0x000fe400078efcff */
[----:B------:R-:W-:Y:S02]  /*125990*/  ISETP.GE.AND P0, PT, R56, UR45, PT ;  /* 0x0000002d38007c0c */ /* 0x000fe4000bf06270 */
[----:B------:R-:W-:-:S04]  /*1259a0*/  LOP3.LUT R37, R37, 0xfbffffff, RZ, 0xc0, !PT ;  /* 0xfbffffff25257812 */ /* 0x000fc800078ec0ff */
[----:B------:R-:W-:Y:S02]  /*1259b0*/  @P2 LOP3.LUT R37, R37, 0x4000000, RZ, 0xfc, !PT ;  /* 0x0400000025252812 */ /* 0x000fe400078efcff */
[----:B------:R-:W-:Y:S02]  /*1259c0*/  ISETP.LT.AND P2, PT, R57, UR52, !P0 ;  /* 0x0000003439007c0c */ /* 0x000fe4000c741270 */
[----:B------:R-:W-:-:S04]  /*1259d0*/  LOP3.LUT R37, R37, 0xfdffffff, RZ, 0xc0, !PT ;  /* 0xfdffffff25257812 */ /* 0x000fc800078ec0ff */
[----:B------:R-:W-:Y:S02]  /*1259e0*/  @P1 LOP3.LUT R37, R37, 0x2000000, RZ, 0xfc, !PT ;  /* 0x0200000025251812 */ /* 0x000fe400078efcff */
[----:B------:R-:W-:Y:S02]  /*1259f0*/  ISETP.LT.AND P1, PT, R58, UR51, !P0 ;  /* 0x000000333a007c0c */ /* 0x000fe4000c721270 */
[----:B------:R-:W-:Y:S02]  /*125a00*/  LOP3.LUT R37, R37, 0xfeffffff, RZ, 0xc0, !PT ;  /* 0xfeffffff25257812 */ /* 0x000fe400078ec0ff */
[----:B------:R-:W-:Y:S02]  /*125a10*/  ISETP.LT.AND P0, PT, R59, UR54, !P0 ;  /* 0x000000363b007c0c */ /* 0x000fe4000c701270 */
[----:B------:R-:W-:-:S04]  /*125a20*/  @P2 LOP3.LUT R37, R37, 0x1000000, RZ, 0xfc, !PT ;  /* 0x0100000025252812 */ /* 0x000fc800078efcff */
[----:B------:R-:W-:-:S04]  /*125a30*/  LOP3.LUT R37, R37, 0xffbfffff, RZ, 0xc0, !PT ;  /* 0xffbfffff25257812 */ /* 0x000fc800078ec0ff */
[----:B------:R-:W-:-:S04]  /*125a40*/  LOP3.LUT R37, R37, 0xff7fffff, RZ, 0xc0, !PT ;  /* 0xff7fffff25257812 */ /* 0x000fc800078ec0ff */
[----:B------:R-:W-:-:S04]  /*125a50*/  @P1 LOP3.LUT R37, R37, 0x800000, RZ, 0xfc, !PT ;  /* 0x0080000025251812 */ /* 0x000fc800078efcff */
[----:B------:R-:W-:Y:S01]  /*125a60*/  @P0 LOP3.LUT R37, R37, 0x400000, RZ, 0xfc, !PT ;  /* 0x0040000025250812 */ /* 0x000fe200078efcff */
[----:B------:R-:W2:Y:S01]  /*125a70*/  LDL.LU R25, [R1+0x848] ;  /* 0x0008480001197983 */ /* 0x000ea20000300800 */
[----:B------:R-:W0:Y:S01]  /*125a80*/  S2UR UR7, SR_CgaCtaId ;  /* 0x00000000000779c3 */ /* 0x000e220000008800 */
[----:B------:R-:W-:Y:S01]  /*125a90*/  UMOV UR6, 0x400 ;  /* 0x0000040000067882 */ /* 0x000fe20000000000 */
[----:B------:R-:W-:Y:S01]  /*125aa0*/  LOP3.LUT P1, RZ, R0, 0x200, RZ, 0xc0, !PT ;  /* 0x0000020000ff7812 */ /* 0x000fe2000782c0ff */
[----:B------:R-:W3:Y:S01]  /*125ab0*/  LDL.LU R27, [R1+0x1eec] ;  /* 0x001eec00011b7983 */ /* 0x000ee20000300800 */
[----:B------:R-:W-:Y:S01]  /*125ac0*/  ULDC.64 UR22, c[0x0][0x228] ;  /* 0x00008a0000167ab9 */ /* 0x000fe20000000a00 */
[----:B------:R-:W-:-:S03]  /*125ad0*/  ULDC.64 UR24, c[0x0][0x228] ;  /* 0x00008a0000187ab9 */ /* 0x000fc60000000a00 */
[----:B------:R-:W-:Y:S01]  /*125ae0*/  BAR.SYNC.DEFER_BLOCKING 0x0 ;  /* 0x0000000000007b1d */ /* 0x000fe20000010000 */
[----:B------:R-:W-:-:S05]  /*125af0*/  LOP3.LUT R37, R37, 0xffdfffff, RZ, 0xc0, !PT ;  /* 0xffdfffff25257812 */ /* 0x000fca00078ec0ff */
[----:B------:R-:W-:Y:S01]  /*125b00*/  ULDC.64 UR26, c[0x0][0x228] ;  /* 0x00008a00001a7ab9 */ /* 0x000fe20000000a00 */
[----:B------:R-:W-:Y:S01]  /*125b10*/  ULDC UR38, c[0x0][0x22c] ;  /* 0x00008b0000267ab9 */ /* 0x000fe20000000800 */
[----:B------:R-:W4:Y:S01]  /*125b20*/  LDL.LU R26, [R1+0x1f5c] ;  /* 0x001f5c00011a7983 */ /* 0x000f220000300800 */
[----:B------:R-:W-:Y:S01]  /*125b30*/  ULDC.64 UR28, c[0x0][0x228] ;  /* 0x00008a00001c7ab9 */ /* 0x000fe20000000a00 */
[----:B------:R-:W-:Y:S01]  /*125b40*/  ULDC.64 UR30, c[0x0][0x228] ;  /* 0x00008a00001e7ab9 */ /* 0x000fe20000000a00 */
[----:B------:R-:W-:Y:S01]  /*125b50*/  ULDC.64 UR32, c[0x0][0x228] ;  /* 0x00008a0000207ab9 */ /* 0x000fe20000000a00 */
[----:B------:R-:W4:Y:S01]  /*125b60*/  LDL.LU R56, [R1+0x22b8] ;  /* 0x0022b80001387983 */ /* 0x000f220000300800 */
[----:B------:R-:W-:Y:S01]  /*125b70*/  ULDC.64 UR34, c[0x0][0x228] ;  /* 0x00008a0000227ab9 */ /* 0x000fe20000000a00 */
[----:B------:R-:W-:Y:S01]  /*125b80*/  ULDC UR44, c[0x0][0x22c] ;  /* 0x00008b00002c7ab9 */ /* 0x000fe20000000800 */
[----:B------:R-:W-:Y:S01]  /*125b90*/  ULDC.64 UR36, c[0x0][0x228] ;  /* 0x00008a0000247ab9 */ /* 0x000fe20000000a00 */
[----:B------:R-:W4:Y:S01]  /*125ba0*/  LDL.LU R58, [R1+0x2318] ;  /* 0x00231800013a7983 */ /* 0x000f220000300800 */
[----:B------:R-:W-:Y:S01]  /*125bb0*/  ULDC.64 UR40, c[0x0][0x228] ;  /* 0x00008a0000287ab9 */ /* 0x000fe20000000a00 */
[----:B------:R-:W-:Y:S01]  /*125bc0*/  ULDC.64 UR42, c[0x0][0x228] ;  /* 0x00008a00002a7ab9 */ /* 0x000fe20000000a00 */
        /* <DEDUP_REMOVED lines=21> */
[----:B------:R1:W-:Y:S01]  /*125d20*/  STL [R1+0x577c], R33 ;  /* 0x00577c2101007387 */ /* 0x0003e20000100800 */
        /* <DEDUP_REMOVED lines=9> */
[----:B-1----:R-:W4:Y:S01]  /*125dc0*/  LDL.LU R33, [R1+0x4e80] ;  /* 0x004e800001217983 */ /* 0x002f220000300800 */
[----:B------:R-:W-:Y:S01]  /*125dd0*/  ULDC UR57, c[0x0][0x22c] ;  /* 0x00008b0000397ab9 */ /* 0x000fe20000000800 */
[----:B------:R-:W-:Y:S01]  /*125de0*/  ULDC UR58, c[0x0][0x22c] ;  /* 0x00008b00003a7ab9 */ /* 0x000fe20000000800 */
[----:B------:R-:W-:Y:S01]  /*125df0*/  ULDC UR59, c[0x0][0x22c] ;  /* 0x00008b00003b7ab9 */ /* 0x000fe20000000800 */
[----:B------:R1:W-:Y:S01]  /*125e00*/  STL [R1+0x575c], R34 ;  /* 0x00575c2201007387 */ /* 0x0003e20000100800 */
[----:B------:R-:W-:Y:S01]  /*125e10*/  ULDC UR60, c[0x0][0x22c] ;  /* 0x00008b00003c7ab9 */ /* 0x000fe20000000800 */
[----:B------:R-:W-:-:S02]  /*125e20*/  ULDC UR61, c[0x0][0x22c] ;  /* 0x00008b00003d7ab9 */ /* 0x000fc40000000800 */
[----:B-1----:R-:W4:Y:S04]  /*125e30*/  LDL.LU R34, [R1+0x215c] ;  /* 0x00215c0001227983 */ /* 0x002f280000300800 */
[----:B------:R1:W-:Y:S04]  /*125e40*/  STL [R1+0x573c], R35 ;  /* 0x00573c2301007387 */ /* 0x0003e80000100800 */
[----:B-1----:R-:W4:Y:S04]  /*125e50*/  LDL.LU R35, [R1+0x4c6c] ;  /* 0x004c6c0001237983 */ /* 0x002f280000300800 */
[----:B------:R1:W-:Y:S04]  /*125e60*/  STL [R1+0x571c], R36 ;  /* 0x00571c2401007387 */ /* 0x0003e80000100800 */
[----:B-1----:R-:W4:Y:S04]  /*125e70*/  LDL.LU R36, [R1+0x1fac] ;  /* 0x001fac0001247983 */ /* 0x002f280000300800 */
[----:B------:R-:W-:Y:S04]  /*125e80*/  STL [R1+0x56fc], R2 ;  /* 0x0056fc0201007387 */ /* 0x000fe80000100800 */
[----:B------:R-:W-:Y:S04]  /*125e90*/  STL [R1+0x56e0], R3 ;  /* 0x0056e00301007387 */ /* 0x000fe80000100800 */
[----:B------:R-:W-:Y:S04]  /*125ea0*/  STL [R1+0x56dc], R32 ;  /* 0x0056dc2001007387 */ /* 0x000fe80000100800 */
[----:B------:R-:W-:Y:S04]  /*125eb0*/  STL [R1+0x56d8], R61 ;  /* 0x0056d83d01007387 */ /* 0x000fe80000100800 */
[----:B------:R-:W-:Y:S04]  /*125ec0*/  STL [R1+0x56d4], R60 ;  /* 0x0056d43c01007387 */ /* 0x000fe80000100800 */
[----:B------:R-:W-:Y:S04]  /*125ed0*/  STL [R1+0x56d0], R52 ;  /* 0x0056d03401007387 */ /* 0x000fe80000100800 */
[----:B------:R-:W-:Y:S04]  /*125ee0*/  STL.64 [R1+0x56c8], R50 ;  /* 0x0056c83201007387 */ /* 0x000fe80000100a00 */
[----:B------:R-:W-:Y:S04]  /*125ef0*/  STL.64 [R1+0x56c0], R48 ;  /* 0x0056c03001007387 */ /* 0x000fe80000100a00 */
[----:B------:R-:W-:Y:S04]  /*125f00*/  STL [R1+0x56b8], R47 ;  /* 0x0056b82f01007387 */ /* 0x000fe80000100800 */
[----:B------:R-:W-:Y:S04]  /*125f10*/  STL [R1+0x56b4], R46 ;  /* 0x0056b42e01007387 */ /* 0x000fe80000100800 */
[----:B------:R-:W-:Y:S04]  /*125f20*/  STL [R1+0x56b0], R45 ;  /* 0x0056b02d01007387 */ /* 0x000fe80000100800 */
[----:B------:R1:W-:Y:S04]  /*125f30*/  STL [R1+0x56ac], R44 ;  /* 0x0056ac2c01007387 */ /* 0x0003e80000100800 */
[----:B------:R-:W-:Y:S04]  /*125f40*/  STL [R1+0x56a8], R43 ;  /* 0x0056a82b01007387 */ /* 0x000fe80000100800 */
[----:B------:R-:W-:Y:S04]  /*125f50*/  STL [R1+0x56a4], R42 ;  /* 0x0056a42a01007387 */ /* 0x000fe80000100800 */
[----:B------:R4:W-:Y:S04]  /*125f60*/  STL [R1+0x56a0], R41 ;  /* 0x0056a02901007387 */ /* 0x0009e80000100800 */
[----:B------:R0:W-:Y:S04]  /*125f70*/  STL [R1+0x569c], R40 ;  /* 0x00569c2801007387 */ /* 0x0001e80000100800 */
[----:B------:R0:W-:Y:S04]  /*125f80*/  STL [R1+0x5698], R39 ;  /* 0x0056982701007387 */ /* 0x0001e80000100800 */
[----:B------:R0:W-:Y:S04]  /*125f90*/  STL [R1+0x5694], R38 ;  /* 0x0056942601007387 */ /* 0x0001e80000100800 */
[----:B-1----:R-:W4:Y:S01]  /*125fa0*/  LDL.LU R44, [R1+0x5400] ;  /* 0x00540000012c7983 */ /* 0x002f220000300800 */
[----:B--2---:R-:W-:-:S02]  /*125fb0*/  PRMT R52, R25, 0x5410, R22 ;  /* 0x0000541019347816 */ /* 0x004fc40000000016 */
[----:B---3--:R-:W-:Y:S02]  /*125fc0*/  PRMT R45, R27, 0x5410, R21 ;  /* 0x000054101b2d7816 */ /* 0x008fe40000000015 */
[----:B------:R-:W2:Y:S04]  /*125fd0*/  LDL.LU R27, [R1+0x5428] ;  /* 0x00542800011b7983 */ /* 0x000ea80000300800 */
[----:B------:R-:W3:Y:S04]  /*125fe0*/  LDL.LU R46, [R1+0x5458] ;  /* 0x00545800012e7983 */ /* 0x000ee80000300800 */
[----:B------:R-:W3:Y:S04]  /*125ff0*/  LDL.LU R61, [R1+0x5470] ;  /* 0x00547000013d7983 */ /* 0x000ee80000300800 */
[----:B------:R-:W3:Y:S01]  /*126000*/  LDL.LU R25, [R1+0x548c] ;  /* 0x00548c0001197983 */ /* 0x000ee20000300800 */
[----:B----4-:R-:W-:-:S03]  /*126010*/  PRMT R41, R26, 0x5410, R20 ;  /* 0x000054101a297816 */ /* 0x010fc60000000014 */
[----:B------:R-:W4:Y:S01]  /*126020*/  LDL.LU R26, [R1+0x22d8] ;  /* 0x0022d800011a7983 */ /* 0x000f220000300800 */
[----:B0-----:R-:W-:-:S03]  /*126030*/  PRMT R40, R56, 0x5410, R17 ;  /* 0x0000541038287816 */ /* 0x001fc60000000011 */
[----:B------:R-:W4:Y:S01]  /*126040*/  LDL.LU R56, [R1+0x22d4] ;  /* 0x0022d40001387983 */ /* 0x000f220000300800 */
[----:B------:R-:W-:Y:S02]  /*126050*/  PRMT R39, R53, 0x5410, R14 ;  /* 0x0000541035277816 */ /* 0x000fe4000000000e */
[----:B------:R-:W-:Y:S02]  /*126060*/  PRMT R3, R57, 0x5410, R13 ;  /* 0x0000541039037816 */ /* 0x000fe4000000000d */
[----:B------:R-:W-:Y:S02]  /*126070*/  PRMT R32, R59, 0x5410, R12 ;  /* 0x000054103b207816 */ /* 0x000fe4000000000c */
[----:B------:R-:W-:Y:S02]  /*126080*/  PRMT R42, R36, 0x5410, R19 ;  /* 0x00005410242a7816 */ /* 0x000fe40000000013 */
[----:B------:R-:W-:Y:S02]  /*126090*/  PRMT R36, R34, 0x5410, R18 ;  /* 0x0000541022247816 */ /* 0x000fe40000000012 */
[----:B------:R-:W-:-:S02]  /*1260a0*/  PRMT R34, R58, 0x5410, R16 ;  /* 0x000054103a227816 */ /* 0x000fc40000000010 */
        /* <DEDUP_REMOVED lines=9> */
[----:B------:R-:W-:-:S03]  /*126140*/  PRMT R38, R33, 0x5410, R11 ;  /* 0x0000541021267816 */ /* 0x000fc6000000000b */
[----:B------:R-:W4:Y:S01]  /*126150*/  LDL.LU R60, [R1+0x54f8] ;  /* 0x0054f800013c7983 */ /* 0x000f220000300800 */
[----:B------:R-:W-:Y:S02]  /*126160*/  PRMT R33, R23, 0x5410, R10 ;  /* 0x0000541017217816 */ /* 0x000fe4000000000a */
[----:B------:R-:W-:Y:S01]  /*126170*/  PRMT R2, R24, 0x5410, R9 ;  /* 0x0000541018027816 */ /* 0x000fe20000000009 */
[----:B------:R-:W4:Y:S04]  /*126180*/  LDL.LU R23, [R1+0x44] ;  /* 0x0000440001177983 */ /* 0x000f280000300800 */
[----:B------:R-:W4:Y:S01]  /*126190*/  LDL.LU R24, [R1+0x5520] ;  /* 0x0055200001187983 */ /* 0x000f220000300800 */
[----:B--2---:R-:W-:-:S03]  /*1261a0*/  PRMT R7, R27, 0x5410, R7 ;  /* 0x000054101b077816 */ /* 0x004fc60000000007 */
[----:B------:R-:W2:Y:S01]  /*1261b0*/  LDL.LU R27, [R1+0x34] ;  /* 0x00003400011b7983 */ /* 0x000ea20000300800 */
[----:B------:R-:W-:Y:S02]  /*1261c0*/  PRMT R8, R44, 0x5410, R8 ;  /* 0x000054102c087816 */ /* 0x000fe40000000008 */
[----:B---3--:R-:W-:Y:S02]  /*1261d0*/  PRMT R6, R46, 0x5410, R6 ;  /* 0x000054102e067816 */ /* 0x008fe40000000006 */
[----:B------:R-:W-:Y:S01]  /*1261e0*/  PRMT R5, R61, 0x5410, R5 ;  /* 0x000054103d057816 */ /* 0x000fe20000000005 */
[----:B------:R4:W-:Y:S01]  /*1261f0*/  STL [R1+0x1cf8], R8 ;  /* 0x001cf80801007387 */ /* 0x0009e20000100800 */
[----:B------:R-:W-:-:S03]  /*126200*/  PRMT R4, R25, 0x5410, R4 ;  /* 0x0000541019047816 */ /* 0x000fc60000000004 */
[----:B------:R-:W-:Y:S04]  /*126210*/  STL [R1+0x1cfc], R7 ;  /* 0x001cfc0701007387 */ /* 0x000fe80000100800 */
[----:B------:R0:W-:Y:S04]  /*126220*/  STL [R1+0x1d08], R6 ;  /* 0x001d080601007387 */ /* 0x0001e80000100800 */
[----:B------:R-:W-:Y:S01]  /*126230*/  STL [R1+0x1d0c], R5 ;  /* 0x001d0c0501007387 */ /* 0x000fe20000100800 */
[----:B----4-:R-:W-:-:S03]  /*126240*/  LOP3.LUT R8, R26, 0xffff, RZ, 0xc0, !PT ;  /* 0x0000ffff1a087812 */ /* 0x010fc600078ec0ff */
[----:B------:R-:W3:Y:S04]  /*126250*/  LDL.LU R61, [R1+0x30] ;  /* 0x00003000013d7983 */ /* 0x000ee80000300800 */
[----:B------:R1:W-:Y:S04]  /*126260*/  STL [R1+0x1d18], R4 ;  /* 0x001d180401007387 */ /* 0x0003e80000100800 */
[----:B------:R-:W4:Y:S04]  /*126270*/  LDL.LU R25, [R1+0x28] ;  /* 0x0000280001197983 */ /* 0x000f280000300800 */
[----:B------:R-:W4:Y:S01]  /*126280*/  LDL.LU R26, [R1+0x2c] ;  /* 0x00002c00011a7983 */ /* 0x000f220000300800 */
[----:B------:R-:W-:Y:S01]  /*126290*/  ULEA UR6, UR7, UR6, 0x18 ;  /* 0x0000000607067291 */ /* 0x000fe2000f8ec03f */
[----:B------:R-:W-:-:S02]  /*1262a0*/  LOP3.LUT R9, R56, 0xffff, RZ, 0xc0, !PT ;  /* 0x0000ffff38097812 */ /* 0x000fc400078ec0ff */
[----:B------:R-:W4:Y:S01]  /*1262b0*/  LDL.LU R56, [R1+0x22f0] ;  /* 0x0022f00001387983 */ /* 0x000f220000300800 */
[----:B------:R-:W-:Y:S01]  /*1262c0*/  PRMT R35, R35, 0x5410, R15 ;  /* 0x0000541023237816 */ /* 0x000fe2000000000f */
[----:B------:R-:W-:Y:S01]  /*1262d0*/  ULDC UR7, c[0x0][0x22c] ;  /* 0x00008b0000077ab9 */ /* 0x000fe20000000800 */
[----:B------:R-:W-:Y:S02]  /*1262e0*/  LOP3.LUT R10, R58, 0xffff, RZ, 0xc0, !PT ;  /* 0x0000ffff3a0a7812 */ /* 0x000fe400078ec0ff */
[----:B------:R-:W1:Y:S01]  /*1262f0*/  S2R R58, SR_TID.X ;  /* 0x00000000003a7919 */ /* 0x000e620000002100 */
[----:B------:R-:W-:Y:S02]  /*126300*/  LOP3.LUT R11, R47, 0xffff, RZ, 0xc0, !PT ;  /* 0x0000ffff2f0b7812 */ /* 0x000fe400078ec0ff */
[----:B0-----:R-:W-:Y:S02]  /*126310*/  PRMT R6, R53, 0x4210, R10 ;  /* 0x0000421035067816 */ /* 0x001fe4000000000a */
[----:B------:R-:W-:-:S02]  /*126320*/  PRMT R7, R57, 0x4210, R11 ;  /* 0x0000421039077816 */ /* 0x000fc4000000000b */
[----:B------:R-:W4:Y:S01]  /*126330*/  LDL.LU R57, [R1+0x22ec] ;  /* 0x0022ec0001397983 */ /* 0x000f220000300800 */
[----:B------:R-:W-:Y:S02]  /*126340*/  PRMT R13, R59, 0x5410, R50 ;  /* 0x000054103b0d7816 */ /* 0x000fe40000000032 */
[----:B-1----:R-:W-:-:S04]  /*126350*/  LOP3.LUT R58, R58, 0x1f, RZ, 0xc0, !PT ;  /* 0x0000001f3a3a7812 */ /* 0x002fc800078ec0ff */
[----:B------:R-:W-:Y:S01]  /*126360*/  LEA R53, R58, UR6, 0x4 ;  /* 0x000000063a357c11 */ /* 0x000fe2000f8e20ff */
[----:B------:R-:W-:Y:S01]  /*126370*/  ULDC UR6, c[0x0][0x22c] ;  /* 0x00008b0000067ab9 */ /* 0x000fe20000000800 */
[----:B------:R-:W4:Y:S04]  /*126380*/  LDL.LU R58, [R1+0x202c] ;  /* 0x00202c00013a7983 */ /* 0x000f280000300800 */
[----:B------:R-:W4:Y:S01]  /*126390*/  LDL.LU R59, [R1+0x2028] ;  /* 0x00202800013b7983 */ /* 0x000f220000300800 */
[----:B------:R-:W-:Y:S02]  /*1263a0*/  PRMT R12, R60, 0x5410, R51 ;  /* 0x000054103c0c7816 */ /* 0x000fe40000000033 */
[----:B------:R-:W-:Y:S01]  /*1263b0*/  PRMT R4, R48, 0x4210, R8 ;  /* 0x0000421030047816 */ /* 0x000fe20000000008 */
[----:B------:R-:W-:Y:S04]  /*1263c0*/  STL [R1+0x1d1c], R13 ;  /* 0x001d1c0d01007387 */ /* 0x000fe80000100800 */
[----:B------:R-:W4:Y:S04]  /*1263d0*/  LDL.LU R47, [R1+0x43c] ;  /* 0x00043c00012f7983 */ /* 0x000f280000300800 */
[----:B------:R-:W4:Y:S01]  /*1263e0*/  LDL.LU R48, [R1+0x40c] ;  /* 0x00040c0001307983 */ /* 0x000f220000300800 */
[----:B------:R-:W-:-:S03]  /*1263f0*/  PRMT R5, R49, 0x4210, R9 ;  /* 0x0000421031057816 */ /* 0x000fc60000000009 */
[----:B------:R0:W-:Y:S04]  /*126400*/  STL [R1+0x1d28], R12 ;  /* 0x001d280c01007387 */ /* 0x0001e80000100800 */
[----:B------:R-:W4:Y:S04]  /*126410*/  LDL.LU R49, [R1+0x408] ;  /* 0x0004080001317983 */ /* 0x000f280000300800 */
[----:B------:R-:W4:Y:S01]  /*126420*/  LDL.LU R50, [R1+0x404] ;  /* 0x0004040001327983 */ /* 0x000f220000300800 */
[----:B0-----:R-:W-:-:S03]  /*126430*/  PRMT R12, R24, 0x5410, R23 ;  /* 0x00005410180c7816 */ /* 0x001fc60000000017 */
[----:B------:R2:W-:Y:S04]  /*126440*/  STSM.16.M88.4 [R53], R4 ;  /* 0x0000000435007844 */ /* 0x0005e80000000200 */
[----:B------:R-:W-:Y:S01]  /*126450*/  STL [R1+0x1d2c], R12 ;  /* 0x001d2c0c01007387 */ /* 0x000fe20000100800 */
[----:B------:R-:W-:-:S03]  /*126460*/  NOP ;  /* 0x0000000000007918 */ /* 0x000fc60000000000 */
[----:B------:R-:W4:Y:S04]  /*126470*/  LDL.LU R51, [R1+0x50] ;  /* 0x0000500001337983 */ /* 0x000f280000300800 */
[----:B------:R-:W4:Y:S04]  /*126480*/  LDL.LU R23, [R1+0x40] ;  /* 0x0000400001177983 */ /* 0x000f280000300800 */
[----:B------:R-:W4:Y:S01]  /*126490*/  LDL.LU R24, [R1+0x3c] ;  /* 0x00003c0001187983 */ /* 0x000f220000300800 */
[----:B--2---:R-:W-:-:S03]  /*1264a0*/  PRMT R4, R27, 0x5210, R8 ;  /* 0x000052101b047816 */ /* 0x004fc60000000008 */
[----:B------:R-:W2:Y:S01]  /*1264b0*/  LDL.LU R27, [R1+0x38] ;  /* 0x00003800011b7983 */ /* 0x000ea20000300800 */
[----:B---3--:R-:W-:Y:S02]  /*1264c0*/  PRMT R5, R61, 0x5210, R9 ;  /* 0x000052103d057816 */ /* 0x008fe40000000009 */
[----:B----4-:R-:W-:Y:S02]  /*1264d0*/  PRMT R6, R25, 0x5210, R10 ;  /* 0x0000521019067816 */ /* 0x010fe4000000000a */
[----:B------:R-:W-:Y:S02]  /*1264e0*/  PRMT R7, R26, 0x5210, R11 ;  /* 0x000052101a077816 */ /* 0x000fe4000000000b */
[----:B------:R-:W0:Y:S01]  /*1264f0*/  LDS.128 R8, [R53] ;  /* 0x0000000035087984 */ /* 0x000e220000000c00 */
[----:B------:R-:W-:-:S03]  /*126500*/  NOP ;  /* 0x0000000000007918 */ /* 0x000fc60000000000 */
[----:B------:R1:W-:Y:S01]  /*126510*/  STSM.16.M88.4 [R53], R4 ;  /* 0x0000000435007844 */ /* 0x0003e20000000200 */
[----:B------:R-:W-:-:S03]  /*126520*/  NOP ;  /* 0x0000000000007918 */ /* 0x000fc60000000000 */
[----:B------:R-:W3:Y:S01]  /*126530*/  LDS.128 R12, [R53] ;  /* 0x00000000350c7984 */ /* 0x000ee20000000c00 */
[----:B-1----:R-:W-:-:S03]  /*126540*/  LOP3.LUT R4, R56, 0xffff, RZ, 0xc0, !PT ;  /* 0x0000ffff38047812 */ /* 0x002fc600078ec0ff */
[----:B0-----:R-:W-:Y:S04]  /*126550*/  STL.64 [R1+0x20], R8 ;  /* 0x0000200801007387 */ /* 0x001fe80000100a00 */
[----:B------:R0:W-:Y:S04]  /*126560*/  STL.64 [R1+0x28], R10 ;  /* 0x0000280a01007387 */ /* 0x0001e80000100a00 */
[----:B------:R-:W4:Y:S04]  /*126570*/  LDL.LU R60, [R1+0x2314] ;  /* 0x00231400013c7983 */ /* 0x000f280000300800 */
[----:B------:R-:W4:Y:S04]  /*126580*/  LDL.LU R61, [R1+0x22fc] ;  /* 0x0022fc00013d7983 */ /* 0x000f280000300800 */
[----:B------:R-:W4:Y:S04]  /*126590*/  LDL.LU R25, [R1+0x205c] ;  /* 0x00205c0001197983 */ /* 0x000f280000300800 */
[----:B------:R-:W4:Y:S04]  /*1265a0*/  LDL.LU R26, [R1+0x2058] ;  /* 0x00205800011a7983 */ /* 0x000f280000300800 */
[----:B------:R-:W4:Y:S01]  /*1265b0*/  LDL.LU R56, [R1+0x458] ;  /* 0x0004580001387983 */ /* 0x000f220000300800 */
[----:B------:R-:W-:-:S03]  /*1265c0*/  LOP3.LUT R5, R57, 0xffff, RZ, 0xc0, !PT ;  /* 0x0000ffff39057812 */ /* 0x000fc600078ec0ff */
[----:B------:R-:W4:Y:S01]  /*1265d0*/  LDL.LU R57, [R1+0x454] ;  /* 0x0004540001397983 */ /* 0x000f220000300800 */
[----:B------:R-:W-:-:S03]  /*1265e0*/  LOP3.LUT R6, R58, 0xffff, RZ, 0xc0, !PT ;  /* 0x0000ffff3a067812 */ /* 0x000fc600078ec0ff */
[----:B------:R-:W4:Y:S01]  /*1265f0*/  LDL.LU R58, [R1+0x450] ;  /* 0x00045000013a7983 */ /* 0x000f220000300800 */
[----:B------:R-:W-:-:S03]  /*126600*/  LOP3.LUT R7, R59, 0xffff, RZ, 0xc0, !PT ;  /* 0x0000ffff3b077812 */ /* 0x000fc600078ec0ff */
[----:B------:R-:W4:Y:S04]  /*126610*/  LDL.LU R59, [R1+0x44c] ;  /* 0x00044c00013b7983 */ /* 0x000f280000300800 */
[----:B---3--:R-:W-:Y:S04]  /*126620*/  STL.64 [R1+0x10], R12 ;  /* 0x0000100c01007387 */ /* 0x008fe80000100a00 */
[----:B------:R-:W-:Y:S01]  /*126630*/  STL.64 [R1+0x18], R14 ;  /* 0x0000180e01007387 */ /* 0x000fe20000100a00 */
[----:B------:R-:W-:Y:S01]  /*126640*/  NOP ;  /* 0x0000000000007918 */ /* 0x000fe20000000000 */
[----:B0-----:R-:W-:-:S02]  /*126650*/  PRMT R11, R50, 0x4210, R7 ;  /* 0x00004210320b7816 */ /* 0x001fc40000000007 */
[--C-:B------:R-:W-:Y:S02]  /*126660*/  PRMT R9, R48, 0x4210, R5.reuse ;  /* 0x0000421030097816 */ /* 0x100fe40000000005 */
[----:B------:R-:W-:Y:S02]  /*126670*/  PRMT R5, R23, 0x5210, R5 ;  /* 0x0000521017057816 */ /* 0x000fe40000000005 */
[----:B--2---:R-:W-:Y:S02]  /*126680*/  PRMT R7, R27, 0x5210, R7 ;  /* 0x000052101b077816 */ /* 0x004fe40000000007 */
[----:B------:R-:W2:Y:S04]  /*126690*/  LDL.LU R27, [R1+0x60] ;  /* 0x00006000011b7983 */ /* 0x000ea80000300800 */
[----:B------:R-:W3:Y:S01]  /*1266a0*/  LDL.LU R23, [R1+0x5c] ;  /* 0x00005c0001177983 */ /* 0x000ee20000300800 */
[----:B------:R-:W-:-:S02]  /*1266b0*/  PRMT R8, R47, 0x4210, R4 ;  /* 0x000042102f087816 */ /* 0x000fc40000000004 */
[----:B------:R-:W-:-:S05]  /*1266c0*/  PRMT R10, R49, 0x4210, R6 ;  /* 0x00004210310a7816 */ /* 0x000fca0000000006 */
[----:B------:R-:W-:Y:S01]  /*1266d0*/  STSM.16.M88.4 [R53], R8 ;  /* 0x0000000835007844 */ /* 0x000fe20000000200 */
[----:B------:R-:W-:-:S03]  /*1266e0*/  NOP ;  /* 0x0000000000007918 */ /* 0x000fc60000000000 */
[----:B------:R-:W0:Y:S01]  /*1266f0*/  LDS.128 R8, [R53] ;  /* 0x0000000035087984 */ /* 0x000e220000000c00 */
[----:B------:R-:W-:Y:S02]  /*126700*/  PRMT R4, R51, 0x5210, R4 ;  /* 0x0000521033047816 */ /* 0x000fe40000000004 */
[----:B------:R-:W-:Y:S01]  /*126710*/  PRMT R6, R24, 0x5210, R6 ;  /* 0x0000521018067816 */ /* 0x000fe20000000006 */
[----:B------:R-:W-:Y:S01]  /*126720*/  NOP ;  /* 0x0000000000007918 */ /* 0x000fe20000000000 */
[----:B------:R-:W3:Y:S04]  /*126730*/  LDL.LU R24, [R1+0x58] ;  /* 0x0000580001187983 */ /* 0x000ee80000300800 */
[----:B------:R4:W-:Y:S04]  /*126740*/  STSM.16.M88.4 [R53], R4 ;  /* 0x0000000435007844 */ /* 0x0009e80000000200 */
[----:B0-----:R0:W-:Y:S04]  /*126750*/  STL.64 [R1], R8 ;  /* 0x0000000801007387 */ /* 0x0011e80000100a00 */
[----:B------:R1:W-:Y:S04]  /*126760*/  STL.64 [R1+0x8], R10 ;  /* 0x0000080a01007387 */ /* 0x0003e80000100a00 */
[----:B------:R-:W3:Y:S01]  /*126770*/  LDL.LU R51, [R1+0x54] ;  /* 0x0000540001337983 */ /* 0x000ee20000300800 */
[----:B----4-:R-:W-:-:S02]  /*126780*/  LOP3.LUT R4, R60, 0xffff, RZ, 0xc0, !PT ;  /* 0x0000ffff3c047812 */ /* 0x010fc400078ec0ff */
[----:B------:R-:W-:Y:S02]  /*126790*/  LOP3.LUT R5, R61, 0xffff, RZ, 0xc0, !PT ;  /* 0x0000ffff3d057812 */ /* 0x000fe400078ec0ff */
[----:B------:R-:W-:Y:S02]  /*1267a0*/  LOP3.LUT R6, R25, 0xffff, RZ, 0xc0, !PT ;  /* 0x0000ffff19067812 */ /* 0x000fe400078ec0ff */
[----:B------:R-:W4:Y:S01]  /*1267b0*/  LDL.LU R25, [R1+0x2334] ;  /* 0x0023340001197983 */ /* 0x000f220000300800 */
[----:B------:R-:W-:-:S03]  /*1267c0*/  LOP3.LUT R7, R26, 0xffff, RZ, 0xc0, !PT ;  /* 0x0000ffff1a077812 */ /* 0x000fc600078ec0ff */
[----:B------:R-:W4:Y:S01]  /*1267d0*/  LDL.LU R26, [R1+0x2330] ;  /* 0x00233000011a7983 */ /* 0x000f220000300800 */
[----:B0-----:R-:W-:-:S03]  /*1267e0*/  PRMT R8, R56, 0x4210, R4 ;  /* 0x0000421038087816 */ /* 0x001fc60000000004 */
[----:B------:R-:W4:Y:S04]  /*1267f0*/  LDL.LU R60, [R1+0x207c] ;  /* 0x00207c00013c7983 */ /* 0x000f280000300800 */
[----:B------:R-:W4:Y:S04]  /*126800*/  LDL.LU R61, [R1+0x2078] ;  /* 0x00207800013d7983 */ /* 0x000f280000300800 */
[----:B------:R-:W4:Y:S04]  /*126810*/  LDL.LU R50, [R1+0x4ac] ;  /* 0x0004ac0001327983 */ /* 0x000f280000300800 */
[----:B------:R-:W4:Y:S04]  /*126820*/  LDL.LU R49, [R1+0x4a8] ;  /* 0x0004a80001317983 */ /* 0x000f280000300800 */
[----:B------:R-:W4:Y:S01]  /*126830*/  LDL.LU R48, [R1+0x4a0] ;  /* 0x0004a00001307983 */ /* 0x000f220000300800 */
[----:B------:R-:W-:-:S03]  /*126840*/  PRMT R9, R57, 0x4210, R5 ;  /* 0x0000421039097816 */ /* 0x000fc60000000005 */
[----:B------:R-:W4:Y:S01]  /*126850*/  LDL.LU R47, [R1+0x49c] ;  /* 0x00049c00012f7983 */ /* 0x000f220000300800 */
[----:B-1----:R-:W-:Y:S02]  /*126860*/  PRMT R10, R58, 0x4210, R6 ;  /* 0x000042103a0a7816 */ /* 0x002fe40000000006 */
[----:B------:R-:W-:Y:S01]  /*126870*/  PRMT R11, R59, 0x4210, R7 ;  /* 0x000042103b0b7816 */ /* 0x000fe20000000007 */
[----:B------:R-:W-:Y:S01]  /*126880*/  NOP ;  /* 0x0000000000007918 */ /* 0x000fe20000000000 */
[----:B------:R-:W0:Y:S01]  /*126890*/  LDS.128 R56, [R53] ;  /* 0x0000000035387984 */ /* 0x000e220000000c00 */
[----:B------:R-:W-:-:S03]  /*1268a0*/  NOP ;  /* 0x0000000000007918 */ /* 0x000fc60000000000 */
[----:B0-----:R-:W-:Y:S04]  /*1268b0*/  STL [R1+0x56f0], R56 ;  /* 0x0056f03801007387 */ /* 0x001fe80000100800 */
[----:B------:R-:W-:Y:S04]  /*1268c0*/  STL [R1+0x56ec], R57 ;  /* 0x0056ec3901007387 */ /* 0x000fe80000100800 */
[----:B------:R-:W-:Y:S04]  /*1268d0*/  STL [R1+0x56e8], R58 ;  /* 0x0056e83a01007387 */ /* 0x000fe80000100800 */
[----:B------:R-:W-:Y:S01]  /*1268e0*/  STL [R1+0x56e4], R59 ;  /* 0x0056e43b01007387 */ /* 0x000fe20000100800 */
[----:B--2---:R-:W-:-:S03]  /*1268f0*/  PRMT R4, R27, 0x5210, R4 ;  /* 0x000052101b047816 */ /* 0x004fc60000000004 */
[----:B------:R-:W2:Y:S01]  /*126900*/  LDL.LU R27, [R1+0x88] ;  /* 0x00008800011b7983 */ /* 0x000ea20000300800 */
[----:B---3--:R-:W-:-:S03]  /*126910*/  PRMT R5, R23, 0x5210, R5 ;  /* 0x0000521017057816 */ /* 0x008fc60000000005 */
[----:B------:R-:W3:Y:S04]  /*126920*/  LDL.LU R23, [R1+0x84] ;  /* 0x0000840001177983 */ /* 0x000ee80000300800 */
[----:B------:R-:W-:Y:S01]  /*126930*/  STSM.16.M88.4 [R53], R8 ;  /* 0x0000000835007844 */ /* 0x000fe20000000200 */
[----:B------:R-:W-:-:S03]  /*126940*/  NOP ;  /* 0x0000000000007918 */ /* 0x000fc60000000000 */
[----:B------:R-:W0:Y:S01]  /*126950*/  LDS.128 R8, [R53] ;  /* 0x0000000035087984 */ /* 0x000e220000000c00 */
[----:B------:R-:W-:-:S03]  /*126960*/  PRMT R6, R24, 0x5210, R6 ;  /* 0x0000521018067816 */ /* 0x000fc60000000006 */
[----:B------:R-:W3:Y:S01]  /*126970*/  LDL.LU R24, [R1+0x8c] ;  /* 0x00008c0001187983 */ /* 0x000ee20000300800 */
[----:B------:R-:W-:Y:S01]  /*126980*/  PRMT R7, R51, 0x5210, R7 ;  /* 0x0000521033077816 */ /* 0x000fe20000000007 */
[----:B------:R-:W-:Y:S02]  /*126990*/  NOP ;  /* 0x0000000000007918 */ /* 0x000fe40000000000 */
[----:B------:R-:W3:Y:S04]  /*1269a0*/  LDL.LU R51, [R1+0x80] ;  /* 0x0000800001337983 */ /* 0x000ee80000300800 */
[----:B------:R4:W-:Y:S01]  /*1269b0*/  STSM.16.M88.4 [R53], R4 ;  /* 0x0000000435007844 */ /* 0x0009e20000000200 */
[----:B------:R-:W-:-:S03]  /*1269c0*/  NOP ;  /* 0x0000000000007918 */ /* 0x000fc60000000000 */
[----:B------:R-:W1:Y:S04]  /*1269d0*/  LDS.128 R12, [R53] ;  /* 0x00000000350c7984 */ /* 0x000e680000000c00 */
[----:B0-----:R0:W-:Y:S04]  /*1269e0*/  STL.64 [R1+0x70], R8 ;  /* 0x0000700801007387 */ /* 0x0011e80000100a00 */
[----:B------:R0:W-:Y:S01]  /*1269f0*/  STL.64 [R1+0x78], R10 ;  /* 0x0000780a01007387 */ /* 0x0001e20000100a00 */
[----:B----4-:R-:W-:Y:S02]  /*126a00*/  LOP3.LUT R4, R25, 0xffff, RZ, 0xc0, !PT ;  /* 0x0000ffff19047812 */ /* 0x010fe400078ec0ff */
[----:B------:R-:W-:Y:S01]  /*126a10*/  LOP3.LUT R5, R26, 0xffff, RZ, 0xc0, !PT ;  /* 0x0000ffff1a057812 */ /* 0x000fe200078ec0ff */
[----:B------:R-:W4:Y:S01]  /*126a20*/  LDL.LU R25, [R1+0x235c] ;  /* 0x00235c0001197983 */ /* 0x000f220000300800 */
[----:B------:R-:W-:-:S03]  /*126a30*/  LOP3.LUT R6, R60, 0xffff, RZ, 0xc0, !PT ;  /* 0x0000ffff3c067812 */ /* 0x000fc600078ec0ff */
[----:B------:R-:W4:Y:S01]  /*126a40*/  LDL.LU R26, [R1+0x2358] ;  /* 0x00235800011a7983 */ /* 0x000f220000300800 */
[----:B------:R-:W-:-:S03]  /*126a50*/  LOP3.LUT R7, R61, 0xffff, RZ, 0xc0, !PT ;  /* 0x0000ffff3d077812 */ /* 0x000fc600078ec0ff */
[----:B------:R-:W4:Y:S01]  /*126a60*/  LDL.LU R60, [R1+0x209c] ;  /* 0x00209c00013c7983 */ /* 0x000f220000300800 */
[----:B0-----:R-:W-:-:S03]  /*126a70*/  PRMT R8, R50, 0x4210, R4 ;  /* 0x0000421032087816 */ /* 0x001fc60000000004 */
[----:B------:R-:W4:Y:S01]  /*126a80*/  LDL.LU R61, [R1+0x2098] ;  /* 0x00209800013d7983 */ /* 0x000f220000300800 */
[----:B------:R-:W-:-:S03]  /*126a90*/  PRMT R9, R49, 0x4210, R5 ;  /* 0x0000421031097816 */ /* 0x000fc60000000005 */
[----:B------:R-:W4:Y:S01]  /*126aa0*/  LDL.LU R50, [R1+0x548] ;  /* 0x0005480001327983 */ /* 0x000f220000300800 */
[----:B------:R-:W-:-:S03]  /*126ab0*/  PRMT R10, R48, 0x4210, R6 ;  /* 0x00004210300a7816 */ /* 0x000fc60000000006 */
[----:B------:R-:W4:Y:S04]  /*126ac0*/  LDL.LU R49, [R1+0x544] ;  /* 0x0005440001317983 */ /* 0x000f280000300800 */
[----:B------:R-:W4:Y:S04]  /*126ad0*/  LDL.LU R48, [R1+0x540] ;  /* 0x0005400001307983 */ /* 0x000f280000300800 */
[----:B------:R-:W4:Y:S04]  /*126ae0*/  LDL.LU R46, [R1+0x53c] ;  /* 0x00053c00012e7983 */ /* 0x000f280000300800 */
[----:B-1----:R-:W-:Y:S04]  /*126af0*/  STL.64 [R1+0x60], R12 ;  /* 0x0000600c01007387 */ /* 0x002fe80000100a00 */
[----:B------:R-:W-:Y:S01]  /*126b00*/  STL.64 [R1+0x68], R14 ;  /* 0x0000680e01007387 */ /* 0x000fe20000100a00 */
[----:B------:R-:W-:Y:S01]  /*126b10*/  NOP ;  /* 0x0000000000007918 */ /* 0x000fe20000000000 */
[----:B--2---:R-:W-:-:S02]  /*126b20*/  PRMT R4, R27, 0x5210, R4 ;  /* 0x000052101b047816 */ /* 0x004fc40000000004 */
[----:B------:R-:W2:Y:S01]  /*126b30*/  LDL.LU R27, [R1+0xa0] ;  /* 0x0000a000011b7983 */ /* 0x000ea20000300800 */
[----:B---3--:R-:W-:-:S03]  /*126b40*/  PRMT R5, R23, 0x5210, R5 ;  /* 0x0000521017057816 */ /* 0x008fc60000000005 */
[----:B------:R-:W3:Y:S01]  /*126b50*/  LDL.LU R23, [R1+0x9c] ;  /* 0x00009c0001177983 */ /* 0x000ee20000300800 */
[----:B------:R-:W-:-:S05]  /*126b60*/  PRMT R11, R47, 0x4210, R7 ;  /* 0x000042102f0b7816 */ /* 0x000fca0000000007 */
        /* <DEDUP_REMOVED lines=59> */
[----:B------:R-:W4:Y:S04]  /*126f20*/  LDL.LU R50, [R1+0x5d4] ;  /* 0x0005d40001327983 */ /* 0x000f280000300800 */
        /* <DEDUP_REMOVED lines=10> */
[----:B------:R-:W-:Y:S02]  /*126fd0*/  PRMT R10, R47, 0x4210, R6 ;  /* 0x000042102f0a7816 */ /* 0x000fe40000000006 */
        /* <DEDUP_REMOVED lines=62> */
[----:B------:R-:W4:Y:S04]  /*1273c0*/  LDL.LU R46, [R1+0x610] ;  /* 0x00061000012e7983 */ /* 0x000f280000300800 */
[----:B-1----:R-:W-:Y:S04]  /*1273d0*/  STL.64 [R1+0x100], R12 ;  /* 0x0001000c01007387 */ /* 0x002fe80000100a00 */
[----:B------:R-:W-:Y:S01]  /*1273e0*/  STL.64 [R1+0x108], R14 ;  /* 0x0001080e01007387 */ /* 0x000fe20000100a00 */
[----:B------:R-:W-:Y:S01]  /*1273f0*/  PRMT R9, R47, 0x4210, R5 ;  /* 0x000042102f097816 */ /* 0x000fe20000000005 */
        /* <DEDUP_REMOVED lines=62> */
[----:B------:R-:W4:Y:S04]  /*1277e0*/  LDL.LU R60, [R1+0x216c] ;  /* 0x00216c00013c7983 */ /* 0x000f280000300800 */
[----:B------:R-:W4:Y:S04]  /*1277f0*/  LDL.LU R61, [R1+0x2168] ;  /* 0x00216800013d7983 */ /* 0x000f280000300800 */
[----:B------:R-:W4:Y:S01]  /*127800*/  LDL.LU R22, [R1+0x638] ;  /* 0x0006380001167983 */ /* 0x000f220000300800 */
[----:B0-----:R-:W-:-:S03]  /*127810*/  PRMT R8, R47, 0x4210, R4 ;  /* 0x000042102f087816 */ /* 0x001fc60000000004 */
        /* <DEDUP_REMOVED lines=30> */
[----:B------:R-:W4:Y:S04]  /*127a00*/  LDL.LU R26, [R1+0x4d40] ;  /* 0x004d4000011a7983 */ /* 0x000f280000300800 */
[----:B------:R-:W4:Y:S01]  /*127a10*/  LDL.LU R60, [R1+0x2188] ;  /* 0x00218800013c7983 */ /* 0x000f220000300800 */
[----:B------:R-:W-:-:S03]  /*127a20*/  LOP3.LUT R7, R61, 0xffff, RZ, 0xc0, !PT ;  /* 0x0000ffff3d077812 */ /* 0x000fc600078ec0ff */
        /* <DEDUP_REMOVED lines=39> */
[----:B------:R-:W4:Y:S01]  /*127ca0*/  LDL.LU R43, [R1+0x674] ;  /* 0x00067400012b7983 */ /* 0x000f220000300800 */
[----:B------:R-:W-:-:S03]  /*127cb0*/  PRMT R11, R61, 0x4210, R7 ;  /* 0x000042103d0b7816 */ /* 0x000fc60000000007 */
        /* <DEDUP_REMOVED lines=15> */
[----:B------:R-:W3:Y:S04]  /*127db0*/  LDL.LU R24, [R1+0x1a8] ;  /* 0x0001a80001187983 */ /* 0x000ee80000300800 */
[----:B------:R-:W3:Y:S04]  /*127dc0*/  LDL.LU R46, [R1+0x1b0] ;  /* 0x0001b000012e7983 */ /* 0x000ee80000300800 */
[----:B0-----:R-:W-:Y:S04]  /*127dd0*/  STL.64 [R1+0x1d0], R8 ;  /* 0x0001d00801007387 */ /* 0x001fe80000100a00 */
[----:B------:R-:W-:Y:S01]  /*127de0*/  STL.64 [R1+0x1d8], R10 ;  /* 0x0001d80a01007387 */ /* 0x000fe20000100a00 */
[----:B------:R-:W-:Y:S01]  /*127df0*/  PRMT R7, R51, 0x5210, R7 ;  /* 0x0000521033077816 */ /* 0x000fe20000000007 */
[----:B------:R-:W-:-:S04]  /*127e00*/  NOP ;  /* 0x0000000000007918 */ /* 0x000fc80000000000 */
[----:B------:R4:W-:Y:S01]  /*127e10*/  STSM.16.M88.4 [R53], R4 ;  /* 0x0000000435007844 */ /* 0x0009e20000000200 */
[----:B------:R-:W-:-:S03]  /*127e20*/  NOP ;  /* 0x0000000000007918 */ /* 0x000fc60000000000 */
[----:B------:R-:W0:Y:S01]  /*127e30*/  LDS.128 R12, [R53] ;  /* 0x00000000350c7984 */ /* 0x000e220000000c00 */
[----:B----4-:R-:W-:-:S03]  /*127e40*/  LOP3.LUT R4, R25, 0xffff, RZ, 0xc0, !PT ;  /* 0x0000ffff19047812 */ /* 0x010fc600078ec0ff */
[----:B------:R-:W4:Y:S01]  /*127e50*/  LDL.LU R25, [R1+0x4d68] ;  /* 0x004d680001197983 */ /* 0x000f220000300800 */
[----:B------:R-:W-:-:S03]  /*127e60*/  LOP3.LUT R5, R26, 0xffff, RZ, 0xc0, !PT ;  /* 0x0000ffff1a057812 */ /* 0x000fc600078ec0ff */
[----:B------:R-:W4:Y:S04]  /*127e70*/  LDL.LU R26, [R1+0x4d64] ;  /* 0x004d6400011a7983 */ /* 0x000f280000300800 */
[----:B------:R-:W4:Y:S01]  /*127e80*/  LDL.LU R47, [R1+0x22a4] ;  /* 0x0022a400012f7983 */ /* 0x000f220000300800 */
[----:B------:R-:W-:-:S03]  /*127e90*/  LOP3.LUT R6, R60, 0xffff, RZ, 0xc0, !PT ;  /* 0x0000ffff3c067812 */ /* 0x000fc600078ec0ff */
[----:B------:R-:W4:Y:S04]  /*127ea0*/  LDL.LU R48, [R1+0x22a0] ;  /* 0x0022a00001307983 */ /* 0x000f280000300800 */
[----:B------:R-:W4:Y:S01]  /*127eb0*/  LDL.LU R49, [R1+0x688] ;  /* 0x0006880001317983 */ /* 0x000f220000300800 */
[----:B------:R-:W-:-:S03]  /*127ec0*/  PRMT R8, R22, 0x4210, R4 ;  /* 0x0000421016087816 */ /* 0x000fc60000000004 */
[----:B------:R-:W4:Y:S04]  /*127ed0*/  LDL.LU R50, [R1+0x684] ;  /* 0x0006840001327983 */ /* 0x000f280000300800 */
[----:B------:R-:W4:Y:S04]  /*127ee0*/  LDL.LU R51, [R1+0x680] ;  /* 0x0006800001337983 */ /* 0x000f280000300800 */
[----:B------:R-:W4:Y:S04]  /*127ef0*/  LDL.LU R60, [R1+0x67c] ;  /* 0x00067c00013c7983 */ /* 0x000f280000300800 */
[----:B0-----:R-:W-:Y:S04]  /*127f00*/  STL.64 [R1+0x1c0], R12 ;  /* 0x0001c00c01007387 */ /* 0x001fe80000100a00 */
[----:B------:R-:W-:Y:S01]  /*127f10*/  STL.64 [R1+0x1c8], R14 ;  /* 0x0001c80e01007387 */ /* 0x000fe20000100a00 */
[----:B------:R-:W-:Y:S01]  /*127f20*/  LOP3.LUT R7, R21, 0xffff, RZ, 0xc0, !PT ;  /* 0x0000ffff15077812 */ /* 0x000fe200078ec0ff */
[----:B------:R-:W-:-:S03]  /*127f30*/  NOP ;  /* 0x0000000000007918 */ /* 0x000fc60000000000 */
[----:B------:R-:W-:Y:S02]  /*127f40*/  PRMT R11, R61, 0x4210, R7 ;  /* 0x000042103d0b7816 */ /* 0x000fe40000000007 */
[--C-:B------:R-:W-:Y:S02]  /*127f50*/  PRMT R9, R43, 0x4210, R5.reuse ;  /* 0x000042102b097816 */ /* 0x100fe40000000005 */
[----:B--2---:R-:W-:Y:S02]  /*127f60*/  PRMT R4, R27, 0x5210, R4 ;  /* 0x000052101b047816 */ /* 0x004fe40000000004 */
[----:B------:R-:W2:Y:S04]  /*127f70*/  LDL.LU R27, [R1+0x1ec] ;  /* 0x0001ec00011b7983 */ /* 0x000ea80000300800 */
        /* <DEDUP_REMOVED lines=10> */
[----:B------:R-:W-:-:S04]  /*128020*/  NOP ;  /* 0x0000000000007918 */ /* 0x000fc80000000000 */
[----:B------:R4:W-:Y:S01]  /*128030*/  STSM.16.M88.4 [R53], R4 ;  /* 0x0000000435007844 */ /* 0x0009e20000000200 */
[----:B------:R-:W-:-:S03]  /*128040*/  NOP ;  /* 0x0000000000007918 */ /* 0x000fc60000000000 */
[----:B------:R-:W1:Y:S04]  /*128050*/  LDS.128 R12, [R53] ;  /* 0x00000000350c7984 */ /* 0x000e680000000c00 */
[----:B0-----:R0:W-:Y:S04]  /*128060*/  STL.64 [R1+0x1b0], R8 ;  /* 0x0001b00801007387 */ /* 0x0011e80000100a00 */
[----:B------:R1:W-:Y:S01]  /*128070*/  STL.64 [R1+0x1b8], R10 ;  /* 0x0001b80a01007387 */ /* 0x0003e20000100a00 */
[----:B----4-:R-:W-:-:S03]  /*128080*/  LOP3.LUT R4, R25, 0xffff, RZ, 0xc0, !PT ;  /* 0x0000ffff19047812 */ /* 0x010fc600078ec0ff */
[----:B------:R-:W4:Y:S01]  /*128090*/  LDL.LU R25, [R1+0x4d84] ;  /* 0x004d840001197983 */ /* 0x000f220000300800 */
[----:B------:R-:W-:-:S03]  /*1280a0*/  LOP3.LUT R5, R26, 0xffff, RZ, 0xc0, !PT ;  /* 0x0000ffff1a057812 */ /* 0x000fc600078ec0ff */
[----:B------:R-:W4:Y:S01]  /*1280b0*/  LDL.LU R26, [R1+0x4d78] ;  /* 0x004d7800011a7983 */ /* 0x000f220000300800 */
[----:B------:R-:W-:-:S03]  /*1280c0*/  LOP3.LUT R6, R47, 0xffff, RZ, 0xc0, !PT ;  /* 0x0000ffff2f067812 */ /* 0x000fc600078ec0ff */
[----:B------:R-:W4:Y:S01]  /*1280d0*/  LDL.LU R20, [R1+0x22ac] ;  /* 0x0022ac0001147983 */ /* 0x000f220000300800 */
[----:B------:R-:W-:-:S03]  /*1280e0*/  LOP3.LUT R7, R48, 0xffff, RZ, 0xc0, !PT ;  /* 0x0000ffff30077812 */ /* 0x000fc600078ec0ff */
[----:B------:R-:W4:Y:S04]  /*1280f0*/  LDL.LU R21, [R1+0x22a8] ;  /* 0x0022a80001157983 */ /* 0x000f280000300800 */
[----:B------:R-:W4:Y:S01]  /*128100*/  LDL.LU R22, [R1+0x6cc] ;  /* 0x0006cc0001167983 */ /* 0x000f220000300800 */
[----:B0-----:R-:W-:-:S03]  /*128110*/  PRMT R8, R49, 0x4210, R4 ;  /* 0x0000421031087816 */ /* 0x001fc60000000004 */
[----:B------:R-:W4:Y:S01]  /*128120*/  LDL.LU R43, [R1+0x6c8] ;  /* 0x0006c800012b7983 */ /* 0x000f220000300800 */
[----:B-1----:R-:W-:-:S03]  /*128130*/  PRMT R10, R51, 0x4210, R6 ;  /* 0x00004210330a7816 */ /* 0x002fc60000000006 */
[----:B------:R-:W4:Y:S01]  /*128140*/  LDL.LU R51, [R1+0x6c4] ;  /* 0x0006c40001337983 */ /* 0x000f220000300800 */
[----:B------:R-:W-:-:S03]  /*128150*/  PRMT R11, R60, 0x4210, R7 ;  /* 0x000042103c0b7816 */ /* 0x000fc60000000007 */
[----:B------:R-:W4:Y:S04]  /*128160*/  LDL.LU R60, [R1+0x68c] ;  /* 0x00068c00013c7983 */ /* 0x000f280000300800 */
[----:B------:R-:W-:Y:S04]  /*128170*/  STL.64 [R1+0x1a0], R12 ;  /* 0x0001a00c01007387 */ /* 0x000fe80000100a00 */
[----:B------:R-:W-:Y:S01]  /*128180*/  STL.64 [R1+0x1a8], R14 ;  /* 0x0001a80e01007387 */ /* 0x000fe20000100a00 */
[----:B------:R-:W-:Y:S01]  /*128190*/  PRMT R9, R50, 0x4210, R5 ;  /* 0x0000421032097816 */ /* 0x000fe20000000005 */
[----:B------:R-:W-:-:S04]  /*1281a0*/  NOP ;  /* 0x0000000000007918 */ /* 0x000fc80000000000 */
[----:B------:R-:W-:Y:S01]  /*1281b0*/  STSM.16.M88.4 [R53], R8 ;  /* 0x0000000835007844 */ /* 0x000fe20000000200 */
[----:B------:R-:W-:-:S03]  /*1281c0*/  NOP ;  /* 0x0000000000007918 */ /* 0x000fc60000000000 */
[----:B------:R-:W0:Y:S01]  /*1281d0*/  LDS.128 R8, [R53] ;  /* 0x0000000035087984 */ /* 0x000e220000000c00 */
[----:B--2---:R-:W-:-:S03]  /*1281e0*/  PRMT R4, R27, 0x5210, R4 ;  /* 0x000052101b047816 */ /* 0x004fc60000000004 */
[----:B------:R-:W2:Y:S01]  /*1281f0*/  LDL.LU R27, [R1+0x1f4] ;  /* 0x0001f400011b7983 */ /* 0x000ea20000300800 */
[----:B------:R-:W-:-:S03]  /*128200*/  PRMT R5, R61, 0x5210, R5 ;  /* 0x000052103d057816 */ /* 0x000fc60000000005 */
[----:B------:R-:W2:Y:S04]  /*128210*/  LDL.LU R61, [R1+0x1fc] ;  /* 0x0001fc00013d7983 */ /* 0x000ea80000300800 */
[----:B------:R-:W2:Y:S04]  /*128220*/  LDL.LU R44, [R1+0x1f8] ;  /* 0x0001f800012c7983 */ /* 0x000ea80000300800 */
[----:B------:R-:W2:Y:S01]  /*128230*/  LDL.LU R46, [R1+0x1e0] ;  /* 0x0001e000012e7983 */ /* 0x000ea20000300800 */
[----:B---3--:R-:W-:-:S03]  /*128240*/  PRMT R6, R23, 0x5210, R6 ;  /* 0x0000521017067816 */ /* 0x008fc60000000006 */
[----:B0-----:R-:W-:Y:S04]  /*128250*/  STL.64 [R1+0x190], R8 ;  /* 0x0001900801007387 */ /* 0x001fe80000100a00 */
[----:B------:R-:W-:Y:S04]  /*128260*/  STL.64 [R1+0x198], R10 ;  /* 0x0001980a01007387 */ /* 0x000fe80000100a00 */
[----:B------:R-:W3:Y:S01]  /*128270*/  LDL.LU R23, [R1+0x4d94] ;  /* 0x004d940001177983 */ /* 0x000ee20000300800 */
[----:B------:R-:W-:Y:S01]  /*128280*/  PRMT R7, R24, 0x5210, R7 ;  /* 0x0000521018077816 */ /* 0x000fe20000000007 */
[----:B------:R-:W-:-:S04]  /*128290*/  NOP ;  /* 0x0000000000007918 */ /* 0x000fc80000000000 */
[----:B------:R4:W-:Y:S01]  /*1282a0*/  STSM.16.M88.4 [R53], R4 ;  /* 0x0000000435007844 */ /* 0x0009e20000000200 */
[----:B------:R-:W-:-:S03]  /*1282b0*/  NOP ;  /* 0x0000000000007918 */ /* 0x000fc60000000000 */
[----:B------:R-:W0:Y:S04]  /*1282c0*/  LDS.128 R12, [R53] ;  /* 0x00000000350c7984 */ /* 0x000e280000000c00 */
[----:B------:R-:W3:Y:S04]  /*1282d0*/  LDL.LU R47, [R1+0x4d90] ;  /* 0x004d9000012f7983 */ /* 0x000ee80000300800 */
[----:B------:R-:W3:Y:S04]  /*1282e0*/  LDL.LU R48, [R1+0x22b4] ;  /* 0x0022b40001307983 */ /* 0x000ee80000300800 */
[----:B------:R-:W3:Y:S04]  /*1282f0*/  LDL.LU R49, [R1+0x22b0] ;  /* 0x0022b00001317983 */ /* 0x000ee80000300800 */
[----:B------:R-:W3:Y:S04]  /*128300*/  LDL.LU R50, [R1+0x6dc] ;  /* 0x0006dc0001327983 */ /* 0x000ee80000300800 */
[----:B------:R-:W3:Y:S01]  /*128310*/  LDL.LU R24, [R1+0x6d8] ;  /* 0x0006d80001187983 */ /* 0x000ee20000300800 */
[----:B----4-:R-:W-:-:S03]  /*128320*/  LOP3.LUT R4, R25, 0xffff, RZ, 0xc0, !PT ;  /* 0x0000ffff19047812 */ /* 0x010fc600078ec0ff */
[----:B------:R-:W4:Y:S01]  /*128330*/  LDL.LU R25, [R1+0x6d4] ;  /* 0x0006d40001197983 */ /* 0x000f220000300800 */
[----:B------:R-:W-:-:S03]  /*128340*/  LOP3.LUT R5, R26, 0xffff, RZ, 0xc0, !PT ;  /* 0x0000ffff1a057812 */ /* 0x000fc600078ec0ff */
[----:B------:R-:W4:Y:S04]  /*128350*/  LDL.LU R26, [R1+0x6d0] ;  /* 0x0006d000011a7983 */ /* 0x000f280000300800 */
[----:B0-----:R-:W-:Y:S01]  /*128360*/  STL.64 [R1+0x220], R12 ;  /* 0x0002200c01007387 */ /* 0x001fe20000100a00 */
[----:B------:R-:W-:-:S03]  /*128370*/  LOP3.LUT R6, R20, 0xffff, RZ, 0xc0, !PT ;  /* 0x0000ffff14067812 */ /* 0x000fc600078ec0ff */
[----:B------:R-:W-:Y:S01]  /*128380*/  STL.64 [R1+0x228], R14 ;  /* 0x0002280e01007387 */ /* 0x000fe20000100a00 */
[----:B------:R-:W-:Y:S01]  /*128390*/  LOP3.LUT R7, R21, 0xffff, RZ, 0xc0, !PT ;  /* 0x0000ffff15077812 */ /* 0x000fe200078ec0ff */
[----:B------:R-:W-:Y:S01]  /*1283a0*/  NOP ;  /* 0x0000000000007918 */ /* 0x000fe20000000000 */
[----:B------:R-:W-:Y:S02]  /*1283b0*/  PRMT R8, R22, 0x4210, R4 ;  /* 0x0000421016087816 */ /* 0x000fe40000000004 */
[----:B------:R-:W-:Y:S02]  /*1283c0*/  PRMT R9, R43, 0x4210, R5 ;  /* 0x000042102b097816 */ /* 0x000fe40000000005 */
[----:B------:R-:W-:Y:S02]  /*1283d0*/  PRMT R10, R51, 0x4210, R6 ;  /* 0x00004210330a7816 */ /* 0x000fe40000000006 */
[----:B------:R-:W-:-:S05]  /*1283e0*/  PRMT R11, R60, 0x4210, R7 ;  /* 0x000042103c0b7816 */ /* 0x000fca0000000007 */
[----:B------:R-:W-:Y:S01]  /*1283f0*/  STSM.16.M88.4 [R53], R8 ;  /* 0x0000000835007844 */ /* 0x000fe20000000200 */
[----:B------:R-:W-:-:S03]  /*128400*/  NOP ;  /* 0x0000000000007918 */ /* 0x000fc60000000000 */
[----:B------:R-:W0:Y:S01]  /*128410*/  LDS.128 R8, [R53] ;  /* 0x0000000035087984 */ /* 0x000e220000000c00 */
[----:B--2---:R-:W-:-:S03]  /*128420*/  PRMT R4, R27, 0x5210, R4 ;  /* 0x000052101b047816 */ /* 0x004fc60000000004 */
[----:B------:R-:W2:Y:S01]  /*128430*/  LDL.LU R27, [R1+0x238] ;  /* 0x00023800011b7983 */ /* 0x000ea20000300800 */
[----:B------:R-:W-:-:S03]  /*128440*/  PRMT R5, R61, 0x5210, R5 ;  /* 0x000052103d057816 */ /* 0x000fc60000000005 */
[----:B------:R-:W2:Y:S01]  /*128450*/  LDL.LU R51, [R1+0x234] ;  /* 0x0002340001337983 */ /* 0x000ea20000300800 */
[----:B------:R-:W-:-:S03]  /*128460*/  PRMT R6, R44, 0x5210, R6 ;  /* 0x000052102c067816 */ /* 0x000fc60000000006 */
[----:B------:R-:W2:Y:S01]  /*128470*/  LDL.LU R60, [R1+0x23c] ;  /* 0x00023c00013c7983 */ /* 0x000ea20000300800 */
[----:B------:R-:W-:Y:S01]  /*128480*/  PRMT R7, R46, 0x5210, R7 ;  /* 0x000052102e077816 */ /* 0x000fe20000000007 */
[----:B------:R-:W-:Y:S02]  /*128490*/  NOP ;  /* 0x0000000000007918 */ /* 0x000fe40000000000 */
[----:B------:R-:W2:Y:S04]  /*1284a0*/  LDL.LU R61, [R1+0x1e4] ;  /* 0x0001e400013d7983 */ /* 0x000ea80000300800 */
[----:B------:R3:W-:Y:S01]  /*1284b0*/  STSM.16.M88.4 [R53], R4 ;  /* 0x0000000435007844 */ /* 0x0007e20000000200 */
[----:B------:R-:W-:-:S03]  /*1284c0*/  NOP ;  /* 0x0000000000007918 */ /* 0x000fc60000000000 */
[----:B0-----:R0:W-:Y:S04]  /*1284d0*/  STL.64 [R1+0x210], R8 ;  /* 0x0002100801007387 */ /* 0x0011e80000100a00 */
[----:B------:R4:W-:Y:S04]  /*1284e0*/  STL.64 [R1+0x218], R10 ;  /* 0x0002180a01007387 */ /* 0x0009e80000100a00 */
[----:B------:R-:W1:Y:S01]  /*1284f0*/  LDS.128 R12, [R53] ;  /* 0x00000000350c7984 */ /* 0x000e620000000c00 */
[----:B---3--:R-:W-:-:S03]  /*128500*/  LOP3.LUT R4, R23, 0xffff, RZ, 0xc0, !PT ;  /* 0x0000ffff17047812 */ /* 0x008fc600078ec0ff */
[----:B------:R-:W3:Y:S01]  /*128510*/  LDL.LU R23, [R1+0x4da8] ;  /* 0x004da80001177983 */ /* 0x000ee20000300800 */
[----:B------:R-:W-:-:S03]  /*128520*/  LOP3.LUT R5, R47, 0xffff, RZ, 0xc0, !PT ;  /* 0x0000ffff2f057812 */ /* 0x000fc600078ec0ff */
[----:B------:R-:W3:Y:S01]  /*128530*/  LDL.LU R19, [R1+0x4da4] ;  /* 0x004da40001137983 */ /* 0x000ee20000300800 */
[----:B------:R-:W-:-:S03]  /*128540*/  LOP3.LUT R6, R48, 0xffff, RZ, 0xc0, !PT ;  /* 0x0000ffff30067812 */ /* 0x000fc600078ec0ff */
[----:B------:R-:W3:Y:S01]  /*128550*/  LDL.LU R20, [R1+0x22c0] ;  /* 0x0022c00001147983 */ /* 0x000ee20000300800 */
[----:B------:R-:W-:-:S03]  /*128560*/  LOP3.LUT R7, R49, 0xffff, RZ, 0xc0, !PT ;  /* 0x0000ffff31077812 */ /* 0x000fc600078ec0ff */
[----:B------:R-:W3:Y:S04]  /*128570*/  LDL.LU R21, [R1+0x22bc] ;  /* 0x0022bc0001157983 */ /* 0x000ee80000300800 */
[----:B------:R-:W3:Y:S01]  /*128580*/  LDL.LU R22, [R1+0x6ec] ;  /* 0x0006ec0001167983 */ /* 0x000ee20000300800 */
[----:B0-----:R-:W-:-:S03]  /*128590*/  PRMT R9, R24, 0x4210, R5 ;  /* 0x0000421018097816 */ /* 0x001fc60000000005 */
[----:B------:R-:W3:Y:S01]  /*1285a0*/  LDL.LU R24, [R1+0x6e8] ;  /* 0x0006e80001187983 */ /* 0x000ee20000300800 */
[----:B------:R-:W-:Y:S02]  /*1285b0*/  PRMT R8, R50, 0x4210, R4 ;  /* 0x0000421032087816 */ /* 0x000fe40000000004 */
[----:B----4-:R-:W-:Y:S02]  /*1285c0*/  PRMT R10, R25, 0x4210, R6 ;  /* 0x00004210190a7816 */ /* 0x010fe40000000006 */
[----:B------:R-:W4:Y:S01]  /*1285d0*/  LDL.LU R25, [R1+0x6e4] ;  /* 0x0006e40001197983 */ /* 0x000f220000300800 */
[----:B------:R-:W-:Y:S01]  /*1285e0*/  PRMT R11, R26, 0x4210, R7 ;  /* 0x000042101a0b7816 */ /* 0x000fe20000000007 */
[----:B------:R-:W-:Y:S02]  /*1285f0*/  NOP ;  /* 0x0000000000007918 */ /* 0x000fe40000000000 */
[----:B------:R-:W4:Y:S04]  /*128600*/  LDL.LU R26, [R1+0x6e0] ;  /* 0x0006e000011a7983 */ /* 0x000f280000300800 */
[----:B-1----:R-:W-:Y:S04]  /*128610*/  STL.64 [R1+0x200], R12 ;  /* 0x0002000c01007387 */ /* 0x002fe80000100a00 */
[----:B------:R-:W-:Y:S04]  /*128620*/  STL.64 [R1+0x208], R14 ;  /* 0x0002080e01007387 */ /* 0x000fe80000100a00 */
[----:B------:R-:W-:Y:S01]  /*128630*/  STSM.16.M88.4 [R53], R8 ;  /* 0x0000000835007844 */ /* 0x000fe20000000200 */
[----:B------:R-:W-:-:S03]  /*128640*/  NOP ;  /* 0x0000000000007918 */ /* 0x000fc60000000000 */
[----:B------:R-:W0:Y:S01]  /*128650*/  LDS.128 R8, [R53] ;  /* 0x0000000035087984 */ /* 0x000e220000000c00 */
[----:B--2---:R-:W-:-:S03]  /*128660*/  PRMT R4, R27, 0x5210, R4 ;  /* 0x000052101b047816 */ /* 0x004fc60000000004 */
[----:B------:R-:W2:Y:S04]  /*128670*/  LDL.LU R27, [R1+0x248] ;  /* 0x00024800011b7983 */ /* 0x000ea80000300800 */
[----:B------:R-:W2:Y:S04]  /*128680*/  LDL.LU R43, [R1+0x244] ;  /* 0x00024400012b7983 */ /* 0x000ea80000300800 */
[----:B------:R-:W2:Y:S04]  /*128690*/  LDL.LU R44, [R1+0x240] ;  /* 0x00024000012c7983 */ /* 0x000ea80000300800 */
[----:B------:R-:W2:Y:S04]  /*1286a0*/  LDL.LU R46, [R1+0x24c] ;  /* 0x00024c00012e7983 */ /* 0x000ea80000300800 */
[----:B0-----:R-:W-:Y:S01]  /*1286b0*/  STL.64 [R1+0x1f0], R8 ;  /* 0x0001f00801007387 */ /* 0x001fe20000100a00 */
[----:B------:R-:W-:-:S03]  /*1286c0*/  PRMT R5, R51, 0x5210, R5 ;  /* 0x0000521033057816 */ /* 0x000fc60000000005 */
[----:B------:R-:W-:Y:S01]  /*1286d0*/  STL.64 [R1+0x1f8], R10 ;  /* 0x0001f80a01007387 */ /* 0x000fe20000100a00 */
[----:B------:R-:W-:-:S03]  /*1286e0*/  PRMT R6, R60, 0x5210, R6 ;  /* 0x000052103c067816 */ /* 0x000fc60000000006 */
[----:B------:R-:W2:Y:S01]  /*1286f0*/  LDL.LU R47, [R1+0x4dbc] ;  /* 0x004dbc00012f7983 */ /* 0x000ea20000300800 */
[----:B------:R-:W-:Y:S01]  /*128700*/  PRMT R7, R61, 0x5210, R7 ;  /* 0x000052103d077816 */ /* 0x000fe20000000007 */
[----:B------:R-:W-:Y:S02]  /*128710*/  NOP ;  /* 0x0000000000007918 */ /* 0x000fe40000000000 */
[----:B------:R-:W2:Y:S04]  /*128720*/  LDL.LU R48, [R1+0x4db8] ;  /* 0x004db80001307983 */ /* 0x000ea80000300800 */
[----:B------:R-:W2:Y:S04]  /*128730*/  LDL.LU R49, [R1+0x22c8] ;  /* 0x0022c80001317983 */ /* 0x000ea80000300800 */
[----:B------:R-:W2:Y:S04]  /*128740*/  LDL.LU R50, [R1+0x22c4] ;  /* 0x0022c40001327983 */ /* 0x000ea80000300800 */
[----:B------:R-:W2:Y:S04]  /*128750*/  LDL.LU R51, [R1+0x6fc] ;  /* 0x0006fc0001337983 */ /* 0x000ea80000300800 */
[----:B------:R-:W2:Y:S04]  /*128760*/  LDL.LU R60, [R1+0x6f8] ;  /* 0x0006f800013c7983 */ /* 0x000ea80000300800 */
[----:B------:R-:W2:Y:S04]  /*128770*/  LDL.LU R61, [R1+0x6f4] ;  /* 0x0006f400013d7983 */ /* 0x000ea80000300800 */
[----:B------:R3:W-:Y:S01]  /*128780*/  STSM.16.M88.4 [R53], R4 ;  /* 0x0000000435007844 */ /* 0x0007e20000000200 */
[----:B------:R-:W-:-:S03]  /*128790*/  NOP ;  /* 0x0000000000007918 */ /* 0x000fc60000000000 */
[----:B------:R-:W0:Y:S01]  /*1287a0*/  LDS.128 R12, [R53] ;  /* 0x00000000350c7984 */ /* 0x000e220000000c00 */
[----:B---3--:R-:W-:-:S03]  /*1287b0*/  LOP3.LUT R4, R23, 0xffff, RZ, 0xc0, !PT ;  /* 0x0000ffff17047812 */ /* 0x008fc600078ec0ff */
[----:B------:R-:W3:Y:S01]  /*1287c0*/  LDL.LU R23, [R1+0x6f0] ;  /* 0x0006f00001177983 */ /* 0x000ee20000300800 */
[----:B------:R-:W-:Y:S02]  /*1287d0*/  LOP3.LUT R5, R19, 0xffff, RZ, 0xc0, !PT ;  /* 0x0000ffff13057812 */ /* 0x000fe400078ec0ff */
[----:B------:R-:W-:Y:S02]  /*1287e0*/  LOP3.LUT R6, R20, 0xffff, RZ, 0xc0, !PT ;  /* 0x0000ffff14067812 */ /* 0x000fe400078ec0ff */
[----:B------:R-:W-:Y:S02]  /*1287f0*/  LOP3.LUT R7, R21, 0xffff, RZ, 0xc0, !PT ;  /* 0x0000ffff15077812 */ /* 0x000fe400078ec0ff */
[----:B------:R-:W-:Y:S02]  /*128800*/  PRMT R9, R24, 0x4210, R5 ;  /* 0x0000421018097816 */ /* 0x000fe40000000005 */
[----:B------:R-:W-:Y:S01]  /*128810*/  PRMT R8, R22, 0x4210, R4 ;  /* 0x0000421016087816 */ /* 0x000fe20000000004 */
[----:B0-----:R-:W-:Y:S04]  /*128820*/  STL.64 [R1+0x1e0], R12 ;  /* 0x0001e00c01007387 */ /* 0x001fe80000100a00 */
[----:B------:R-:W-:Y:S01]  /*128830*/  STL.64 [R1+0x1e8], R14 ;  /* 0x0001e80e01007387 */ /* 0x000fe20000100a00 */
[----:B------:R-:W-:-:S03]  /*128840*/  NOP ;  /* 0x0000000000007918 */ /* 0x000fc60000000000 */
[----:B------:R-:W3:Y:S01]  /*128850*/  LDL.LU R24, [R1+0x27c] ;  /* 0x00027c0001187983 */ /* 0x000ee20000300800 */
[----:B----4-:R-:W-:-:S03]  /*128860*/  PRMT R10, R25, 0x4210, R6 ;  /* 0x00004210190a7816 */ /* 0x010fc60000000006 */
[----:B------:R-:W4:Y:S01]  /*128870*/  LDL.LU R25, [R1+0x278] ;  /* 0x0002780001197983 */ /* 0x000f220000300800 */
[----:B------:R-:W-:-:S03]  /*128880*/  PRMT R11, R26, 0x4210, R7 ;  /* 0x000042101a0b7816 */ /* 0x000fc60000000007 */
[----:B------:R-:W4:Y:S04]  /*128890*/  LDL.LU R26, [R1+0x274] ;  /* 0x00027400011a7983 */ /* 0x000f280000300800 */
[----:B------:R-:W-:Y:S01]  /*1288a0*/  STSM.16.M88.4 [R53], R8 ;  /* 0x0000000835007844 */ /* 0x000fe20000000200 */
[----:B------:R-:W-:-:S03]  /*1288b0*/  NOP ;  /* 0x0000000000007918 */ /* 0x000fc60000000000 */
[----:B------:R-:W0:Y:S01]  /*1288c0*/  LDS.128 R8, [R53] ;  /* 0x0000000035087984 */ /* 0x000e220000000c00 */
[----:B--2---:R-:W-:-:S03]  /*1288d0*/  PRMT R4, R27, 0x5210, R4 ;  /* 0x000052101b047816 */ /* 0x004fc60000000004 */
[----:B------:R-:W2:Y:S01]  /*1288e0*/  LDL.LU R27, [R1+0x230] ;  /* 0x00023000011b7983 */ /* 0x000ea20000300800 */
[----:B------:R-:W-:Y:S02]  /*1288f0*/  PRMT R5, R43, 0x5210, R5 ;  /* 0x000052102b057816 */ /* 0x000fe40000000005 */
[----:B------:R-:W-:Y:S02]  /*128900*/  PRMT R6, R44, 0x5210, R6 ;  /* 0x000052102c067816 */ /* 0x000fe40000000006 */
[----:B------:R-:W-:Y:S01]  /*128910*/  PRMT R7, R46, 0x5210, R7 ;  /* 0x000052102e077816 */ /* 0x000fe20000000007 */
[----:B------:R-:W-:Y:S01]  /*128920*/  NOP ;  /* 0x0000000000007918 */ /* 0x000fe20000000000 */
[----:B0-----:R-:W-:Y:S04]  /*128930*/  STL.64 [R1+0x260], R8 ;  /* 0x0002600801007387 */ /* 0x001fe80000100a00 */
[----:B------:R0:W-:Y:S01]  /*128940*/  STSM.16.M88.4 [R53], R4 ;  /* 0x0000000435007844 */ /* 0x0001e20000000200 */
[----:B------:R-:W-:-:S03]  /*128950*/  NOP ;  /* 0x0000000000007918 */ /* 0x000fc60000000000 */
[----:B------:R1:W-:Y:S04]  /*128960*/  STL.64 [R1+0x268], R10 ;  /* 0x0002680a01007387 */ /* 0x0003e80000100a00 */
[----:B------:R-:W2:Y:S04]  /*128970*/  LDL.LU R18, [R1+0x4dd0] ;  /* 0x004dd00001127983 */ /* 0x000ea80000300800 */
[----:B------:R-:W2:Y:S01]  /*128980*/  LDL.LU R19, [R1+0x4dcc] ;  /* 0x004dcc0001137983 */ /* 0x000ea20000300800 */
[----:B0-----:R-:W-:Y:S02]  /*128990*/  LOP3.LUT R5, R48, 0xffff, RZ, 0xc0, !PT ;  /* 0x0000ffff30057812 */ /* 0x001fe400078ec0ff */
[----:B------:R-:W-:Y:S01]  /*1289a0*/  LOP3.LUT R6, R49, 0xffff, RZ, 0xc0, !PT ;  /* 0x0000ffff31067812 */ /* 0x000fe200078ec0ff */
[----:B------:R-:W2:Y:S01]  /*1289b0*/  LDL.LU R20, [R1+0x22d0] ;  /* 0x0022d00001147983 */ /* 0x000ea20000300800 */
[----:B------:R-:W-:-:S03]  /*1289c0*/  LOP3.LUT R7, R50, 0xffff, RZ, 0xc0, !PT ;  /* 0x0000ffff32077812 */ /* 0x000fc600078ec0ff */
[----:B------:R-:W2:Y:S01]  /*1289d0*/  LDL.LU R21, [R1+0x22cc] ;  /* 0x0022cc0001157983 */ /* 0x000ea20000300800 */
[----:B------:R-:W-:-:S03]  /*1289e0*/  PRMT R9, R60, 0x4210, R5 ;  /* 0x000042103c097816 */ /* 0x000fc60000000005 */
[----:B------:R-:W2:Y:S01]  /*1289f0*/  LDL.LU R22, [R1+0x728] ;  /* 0x0007280001167983 */ /* 0x000ea20000300800 */
[----:B-1----:R-:W-:-:S03]  /*128a00*/  PRMT R10, R61, 0x4210, R6 ;  /* 0x000042103d0a7816 */ /* 0x002fc60000000006 */
[----:B------:R-:W2:Y:S04]  /*128a10*/  LDL.LU R60, [R1+0x724] ;  /* 0x00072400013c7983 */ /* 0x000ea80000300800 */
[----:B------:R-:W2:Y:S01]  /*128a20*/  LDL.LU R61, [R1+0x720] ;  /* 0x00072000013d7983 */ /* 0x000ea20000300800 */
[----:B------:R-:W-:-:S03]  /*128a30*/  LOP3.LUT R4, R47, 0xffff, RZ, 0xc0, !PT ;  /* 0x0000ffff2f047812 */ /* 0x000fc600078ec0ff */
[----:B------:R-:W0:Y:S01]  /*128a40*/  LDS.128 R12, [R53] ;  /* 0x00000000350c7984 */ /* 0x000e220000000c00 */
[----:B---3--:R-:W-:-:S03]  /*128a50*/  PRMT R11, R23, 0x4210, R7 ;  /* 0x00004210170b7816 */ /* 0x008fc60000000007 */
[----:B------:R-:W3:Y:S01]  /*128a60*/  LDL.LU R23, [R1+0x71c] ;  /* 0x00071c0001177983 */ /* 0x000ee20000300800 */
[----:B------:R-:W-:Y:S01]  /*128a70*/  PRMT R8, R51, 0x4210, R4 ;  /* 0x0000421033087816 */ /* 0x000fe20000000004 */
[----:B------:R-:W-:-:S04]  /*128a80*/  NOP ;  /* 0x0000000000007918 */ /* 0x000fc80000000000 */
[----:B------:R-:W-:Y:S01]  /*128a90*/  STSM.16.M88.4 [R53], R8 ;  /* 0x0000000835007844 */ /* 0x000fe20000000200 */
[----:B------:R-:W-:-:S03]  /*128aa0*/  NOP ;  /* 0x0000000000007918 */ /* 0x000fc60000000000 */
[----:B------:R-:W1:Y:S04]  /*128ab0*/  LDS.128 R8, [R53] ;  /* 0x0000000035087984 */ /* 0x000e680000000c00 */
[----:B0-----:R-:W-:Y:S04]  /*128ac0*/  STL.64 [R1+0x250], R12 ;  /* 0x0002500c01007387 */ /* 0x001fe80000100a00 */
[----:B------:R-:W-:Y:S01]  /*128ad0*/  STL.64 [R1+0x258], R14 ;  /* 0x0002580e01007387 */ /* 0x000fe20000100a00 */
[----:B------:R-:W-:-:S03]  /*128ae0*/  NOP ;  /* 0x0000000000007918 */ /* 0x000fc60000000000 */
[----:B------:R-:W3:Y:S04]  /*128af0*/  LDL.LU R43, [R1+0x284] ;  /* 0x00028400012b7983 */ /* 0x000ee80000300800 */
[----:B------:R-:W3:Y:S04]  /*128b00*/  LDL.LU R44, [R1+0x280] ;  /* 0x00028000012c7983 */ /* 0x000ee80000300800 */
[----:B------:R-:W3:Y:S04]  /*128b10*/  LDL.LU R46, [R1+0x288] ;  /* 0x00028800012e7983 */ /* 0x000ee80000300800 */
[----:B------:R-:W3:Y:S04]  /*128b20*/  LDL.LU R47, [R1+0x270] ;  /* 0x00027000012f7983 */ /* 0x000ee80000300800 */
[----:B------:R-:W3:Y:S04]  /*128b30*/  LDL.LU R48, [R1+0x4de4] ;  /* 0x004de40001307983 */ /* 0x000ee80000300800 */
[----:B------:R-:W3:Y:S01]  /*128b40*/  LDL.LU R49, [R1+0x4de0] ;  /* 0x004de00001317983 */ /* 0x000ee20000300800 */
[----:B------:R-:W-:-:S03]  /*128b50*/  PRMT R4, R24, 0x5210, R4 ;  /* 0x0000521018047816 */ /* 0x000fc60000000004 */
[----:B-1----:R-:W-:Y:S01]  /*128b60*/  STL.64 [R1+0x240], R8 ;  /* 0x0002400801007387 */ /* 0x002fe20000100a00 */
[----:B----4-:R-:W-:-:S03]  /*128b70*/  PRMT R5, R25, 0x5210, R5 ;  /* 0x0000521019057816 */ /* 0x010fc60000000005 */
[----:B------:R-:W-:Y:S04]  /*128b80*/  STL.64 [R1+0x248], R10 ;  /* 0x0002480a01007387 */ /* 0x000fe80000100a00 */
[----:B------:R-:W4:Y:S01]  /*128b90*/  LDL.LU R50, [R1+0x22e8] ;  /* 0x0022e80001327983 */ /* 0x000f220000300800 */
[----:B------:R-:W-:-:S03]  /*128ba0*/  PRMT R6, R26, 0x5210, R6 ;  /* 0x000052101a067816 */ /* 0x000fc60000000006 */
[----:B------:R-:W4:Y:S04]  /*128bb0*/  LDL.LU R51, [R1+0x22dc] ;  /* 0x0022dc0001337983 */ /* 0x000f280000300800 */
[----:B------:R-:W4:Y:S04]  /*128bc0*/  LDL.LU R24, [R1+0x788] ;  /* 0x0007880001187983 */ /* 0x000f280000300800 */
[----:B------:R-:W4:Y:S04]  /*128bd0*/  LDL.LU R25, [R1+0x784] ;  /* 0x0007840001197983 */ /* 0x000f280000300800 */
[----:B------:R-:W4:Y:S01]  /*128be0*/  LDL.LU R26, [R1+0x780] ;  /* 0x00078000011a7983 */ /* 0x000f220000300800 */
[----:B--2---:R-:W-:-:S03]  /*128bf0*/  PRMT R7, R27, 0x5210, R7 ;  /* 0x000052101b077816 */ /* 0x004fc60000000007 */
[----:B------:R-:W2:Y:S04]  /*128c00*/  LDL.LU R27, [R1+0x72c] ;  /* 0x00072c00011b7983 */ /* 0x000ea80000300800 */
[----:B------:R0:W-:Y:S01]  /*128c10*/  STSM.16.M88.4 [R53], R4 ;  /* 0x0000000435007844 */ /* 0x0001e20000000200 */
[----:B------:R-:W-:-:S03]  /*128c20*/  NOP ;  /* 0x0000000000007918 */ /* 0x000fc60000000000 */
[----:B------:R-:W1:Y:S01]  /*128c30*/  LDS.128 R12, [R53] ;  /* 0x00000000350c7984 */ /* 0x000e620000000c00 */
[----:B0-----:R-:W-:Y:S02]  /*128c40*/  LOP3.LUT R5, R19, 0xffff, RZ, 0xc0, !PT ;  /* 0x0000ffff13057812 */ /* 0x001fe400078ec0ff */
[----:B------:R-:W-:Y:S02]  /*128c50*/  LOP3.LUT R6, R20, 0xffff, RZ, 0xc0, !PT ;  /* 0x0000ffff14067812 */ /* 0x000fe400078ec0ff */
[----:B------:R-:W-:Y:S02]  /*128c60*/  LOP3.LUT R7, R21, 0xffff, RZ, 0xc0, !PT ;  /* 0x0000ffff15077812 */ /* 0x000fe400078ec0ff */
[----:B------:R-:W-:Y:S02]  /*128c70*/  PRMT R9, R60, 0x4210, R5 ;  /* 0x000042103c097816 */ /* 0x000fe40000000005 */
[----:B------:R-:W2:Y:S01]  /*128c80*/  LDL.LU R60, [R1+0x294] ;  /* 0x00029400013c7983 */ /* 0x000ea20000300800 */
[----:B------:R-:W-:-:S03]  /*128c90*/  PRMT R10, R61, 0x4210, R6 ;  /* 0x000042103d0a7816 */ /* 0x000fc60000000006 */
[----:B------:R-:W2:Y:S04]  /*128ca0*/  LDL.LU R61, [R1+0x290] ;  /* 0x00029000013d7983 */ /* 0x000ea80000300800 */
[----:B-1----:R-:W-:Y:S04]  /*128cb0*/  STL.64 [R1+0x230], R12 ;  /* 0x0002300c01007387 */ /* 0x002fe80000100a00 */
[----:B------:R-:W-:Y:S01]  /*128cc0*/  STL.64 [R1+0x238], R14 ;  /* 0x0002380e01007387 */ /* 0x000fe20000100a00 */
[----:B------:R-:W-:Y:S01]  /*128cd0*/  LOP3.LUT R4, R18, 0xffff, RZ, 0xc0, !PT ;  /* 0x0000ffff12047812 */ /* 0x000fe200078ec0ff */
[----:B------:R-:W-:Y:S01]  /*128ce0*/  NOP ;  /* 0x0000000000007918 */ /* 0x000fe20000000000 */
[----:B---3--:R-:W-:-:S02]  /*128cf0*/  PRMT R11, R23, 0x4210, R7 ;  /* 0x00004210170b7816 */ /* 0x008fc40000000007 */
[----:B------:R-:W3:Y:S01]  /*128d00*/  LDL.LU R23, [R1+0x28c] ;  /* 0x00028c0001177983 */ /* 0x000ee20000300800 */
[----:B------:R-:W-:-:S05]  /*128d10*/  PRMT R8, R22, 0x4210, R4 ;  /* 0x0000421016087816 */ /* 0x000fca0000000004 */
[----:B------:R-:W-:Y:S01]  /*128d20*/  STSM.16.M88.4 [R53], R8 ;  /* 0x0000000835007844 */ /* 0x000fe20000000200 */
[----:B------:R-:W-:-:S03]  /*128d30*/  NOP ;  /* 0x0000000000007918 */ /* 0x000fc60000000000 */
[----:B------:R-:W0:Y:S01]  /*128d40*/  LDS.128 R8, [R53] ;  /* 0x0000000035087984 */ /* 0x000e220000000c00 */
[----:B------:R-:W-:Y:S02]  /*128d50*/  PRMT R4, R43, 0x5210, R4 ;  /* 0x000052102b047816 */ /* 0x000fe40000000004 */
[----:B------:R-:W-:Y:S02]  /*128d60*/  PRMT R5, R44, 0x5210, R5 ;  /* 0x000052102c057816 */ /* 0x000fe40000000005 */
[----:B------:R-:W-:Y:S02]  /*128d70*/  PRMT R6, R46, 0x5210, R6 ;  /* 0x000052102e067816 */ /* 0x000fe40000000006 */
[----:B------:R-:W-:Y:S01]  /*128d80*/  PRMT R7, R47, 0x5210, R7 ;  /* 0x000052102f077816 */ /* 0x000fe20000000007 */
[----:B------:R-:W-:-:S04]  /*128d90*/  NOP ;  /* 0x0000000000007918 */ /* 0x000fc80000000000 */
[----:B------:R1:W-:Y:S01]  /*128da0*/  STSM.16.M88.4 [R53], R4 ;  /* 0x0000000435007844 */ /* 0x0003e20000000200 */
[----:B------:R-:W-:-:S03]  /*128db0*/  NOP ;  /* 0x0000000000007918 */ /* 0x000fc60000000000 */
[----:B0-----:R0:W-:Y:S04]  /*128dc0*/  STL.64 [R1+0x2c0], R8 ;  /* 0x0002c00801007387 */ /* 0x0011e80000100a00 */
[----:B------:R0:W-:Y:S04]  /*128dd0*/  STL.64 [R1+0x2c8], R10 ;  /* 0x0002c80a01007387 */ /* 0x0001e80000100a00 */
[----:B------:R-:W3:Y:S01]  /*128de0*/  LDL.LU R19, [R1+0x4df8] ;  /* 0x004df80001137983 */ /* 0x000ee20000300800 */
[----:B-1----:R-:W-:Y:S02]  /*128df0*/  LOP3.LUT R4, R48, 0xffff, RZ, 0xc0, !PT ;  /* 0x0000ffff30047812 */ /* 0x002fe400078ec0ff */
[----:B------:R-:W-:Y:S01]  /*128e00*/  LOP3.LUT R5, R49, 0xffff, RZ, 0xc0, !PT ;  /* 0x0000ffff31057812 */ /* 0x000fe200078ec0ff */
[----:B------:R-:W3:Y:S01]  /*128e10*/  LDL.LU R20, [R1+0x4df4] ;  /* 0x004df40001147983 */ /* 0x000ee20000300800 */
[----:B----4-:R-:W-:-:S02]  /*128e20*/  LOP3.LUT R6, R50, 0xffff, RZ, 0xc0, !PT ;  /* 0x0000ffff32067812 */ /* 0x010fc400078ec0ff */
[----:B------:R-:W-:Y:S01]  /*128e30*/  LOP3.LUT R7, R51, 0xffff, RZ, 0xc0, !PT ;  /* 0x0000ffff33077812 */ /* 0x000fe200078ec0ff */
[----:B------:R-:W4:Y:S01]  /*128e40*/  LDL.LU R21, [R1+0x22f8] ;  /* 0x0022f80001157983 */ /* 0x000f220000300800 */
[----:B0-----:R-:W-:Y:S02]  /*128e50*/  PRMT R8, R24, 0x4210, R4 ;  /* 0x0000421018087816 */ /* 0x001fe40000000004 */
[----:B------:R-:W-:Y:S01]  /*128e60*/  PRMT R9, R25, 0x4210, R5 ;  /* 0x0000421019097816 */ /* 0x000fe20000000005 */
[----:B------:R-:W4:Y:S01]  /*128e70*/  LDL.LU R22, [R1+0x22f4] ;  /* 0x0022f40001167983 */ /* 0x000f220000300800 */
[----:B------:R-:W-:-:S03]  /*128e80*/  PRMT R10, R26, 0x4210, R6 ;  /* 0x000042101a0a7816 */ /* 0x000fc60000000006 */
[----:B------:R-:W4:Y:S04]  /*128e90*/  LDL.LU R24, [R1+0x7b0] ;  /* 0x0007b00001187983 */ /* 0x000f280000300800 */
[----:B------:R-:W4:Y:S04]  /*128ea0*/  LDL.LU R25, [R1+0x7ac] ;  /* 0x0007ac0001197983 */ /* 0x000f280000300800 */
[----:B------:R-:W4:Y:S04]  /*128eb0*/  LDL.LU R26, [R1+0x7a8] ;  /* 0x0007a800011a7983 */ /* 0x000f280000300800 */
[----:B------:R-:W0:Y:S01]  /*128ec0*/  LDS.128 R12, [R53] ;  /* 0x00000000350c7984 */ /* 0x000e220000000c00 */
[----:B--2---:R-:W-:Y:S01]  /*128ed0*/  PRMT R11, R27, 0x4210, R7 ;  /* 0x000042101b0b7816 */ /* 0x004fe20000000007 */
[----:B------:R-:W-:-:S02]  /*128ee0*/  NOP ;  /* 0x0000000000007918 */ /* 0x000fc40000000000 */
[----:B------:R-:W2:Y:S04]  /*128ef0*/  LDL.LU R27, [R1+0x7a4] ;  /* 0x0007a400011b7983 */ /* 0x000ea80000300800 */
[----:B------:R-:W-:Y:S01]  /*128f00*/  STSM.16.M88.4 [R53], R8 ;  /* 0x0000000835007844 */ /* 0x000fe20000000200 */
[----:B------:R-:W-:-:S03]  /*128f10*/  NOP ;  /* 0x0000000000007918 */ /* 0x000fc60000000000 */
[----:B------:R-:W1:Y:S04]  /*128f20*/  LDS.128 R8, [R53] ;  /* 0x0000000035087984 */ /* 0x000e680000000c00 */
[----:B0-----:R-:W-:Y:S04]  /*128f30*/  STL.64 [R1+0x2b0], R12 ;  /* 0x0002b00c01007387 */ /* 0x001fe80000100a00 */
[----:B------:R-:W-:Y:S01]  /*128f40*/  STL.64 [R1+0x2b8], R14 ;  /* 0x0002b80e01007387 */ /* 0x000fe20000100a00 */
[----:B------:R-:W-:-:S03]  /*128f50*/  PRMT R4, R60, 0x5210, R4 ;  /* 0x000052103c047816 */ /* 0x000fc60000000004 */
[----:B------:R-:W2:Y:S01]  /*128f60*/  LDL.LU R43, [R1+0x2d4] ;  /* 0x0002d400012b7983 */ /* 0x000ea20000300800 */
[----:B------:R-:W-:-:S03]  /*128f70*/  PRMT R5, R61, 0x5210, R5 ;  /* 0x000052103d057816 */ /* 0x000fc60000000005 */
[----:B------:R-:W2:Y:S01]  /*128f80*/  LDL.LU R44, [R1+0x2dc] ;  /* 0x0002dc00012c7983 */ /* 0x000ea20000300800 */
[----:B---3--:R-:W-:-:S03]  /*128f90*/  PRMT R6, R23, 0x5210, R6 ;  /* 0x0000521017067816 */ /* 0x008fc60000000006 */
[----:B------:R-:W3:Y:S01]  /*128fa0*/  LDL.LU R46, [R1+0x2d0] ;  /* 0x0002d000012e7983 */ /* 0x000ee20000300800 */
[----:B------:R-:W-:Y:S01]  /*128fb0*/  PRMT R7, R55, 0x5210, R7 ;  /* 0x0000521037077816 */ /* 0x000fe20000000007 */
[----:B------:R-:W-:Y:S02]  /*128fc0*/  NOP ;  /* 0x0000000000007918 */ /* 0x000fe40000000000 */
[----:B------:R-:W3:Y:S04]  /*128fd0*/  LDL.LU R47, [R1+0x2d8] ;  /* 0x0002d800012f7983 */ /* 0x000ee80000300800 */
[----:B------:R-:W-:Y:S04]  /*128fe0*/  STL [R1+0x5780], R55 ;  /* 0x0057803701007387 */ /* 0x000fe80000100800 */
[----:B------:R-:W3:Y:S04]  /*128ff0*/  LDL.LU R48, [R1+0x4e08] ;  /* 0x004e080001307983 */ /* 0x000ee80000300800 */
[----:B------:R-:W3:Y:S04]  /*129000*/  LDL.LU R49, [R1+0x4e04] ;  /* 0x004e040001317983 */ /* 0x000ee80000300800 */
[----:B-1----:R-:W-:Y:S04]  /*129010*/  STL.64 [R1+0x2a0], R8 ;  /* 0x0002a00801007387 */ /* 0x002fe80000100a00 */
[----:B------:R-:W-:Y:S04]  /*129020*/  STL.64 [R1+0x2a8], R10 ;  /* 0x0002a80a01007387 */ /* 0x000fe80000100a00 */
[----:B------:R-:W3:Y:S04]  /*129030*/  LDL.LU R50, [R1+0x2328] ;  /* 0x0023280001327983 */ /* 0x000ee80000300800 */
[----:B------:R-:W3:Y:S04]  /*129040*/  LDL.LU R51, [R1+0x231c] ;  /* 0x00231c0001337983 */ /* 0x000ee80000300800 */
[----:B------:R-:W3:Y:S04]  /*129050*/  LDL.LU R60, [R1+0x7cc] ;  /* 0x0007cc00013c7983 */ /* 0x000ee80000300800 */
[----:B------:R-:W3:Y:S04]  /*129060*/  LDL.LU R61, [R1+0x7c8] ;  /* 0x0007c800013d7983 */ /* 0x000ee80000300800 */
[----:B------:R-:W3:Y:S04]  /*129070*/  LDL.LU R23, [R1+0x7bc] ;  /* 0x0007bc0001177983 */ /* 0x000ee80000300800 */
[----:B------:R0:W-:Y:S01]  /*129080*/  STSM.16.M88.4 [R53], R4 ;  /* 0x0000000435007844 */ /* 0x0001e20000000200 */
[----:B------:R-:W-:-:S03]  /*129090*/  NOP ;  /* 0x0000000000007918 */ /* 0x000fc60000000000 */
[----:B------:R-:W1:Y:S01]  /*1290a0*/  LDS.128 R12, [R53] ;  /* 0x00000000350c7984 */ /* 0x000e620000000c00 */
[----:B0-----:R-:W-:Y:S01]  /*1290b0*/  LOP3.LUT R4, R19, 0xffff, RZ, 0xc0, !PT ;  /* 0x0000ffff13047812 */ /* 0x001fe200078ec0ff */
[----:B------:R-:W-:Y:S01]  /*1290c0*/  NOP ;  /* 0x0000000000007918 */ /* 0x000fe20000000000 */
[----:B------:R-:W-:Y:S02]  /*1290d0*/  LOP3.LUT R5, R20, 0xffff, RZ, 0xc0, !PT ;  /* 0x0000ffff14057812 */ /* 0x000fe400078ec0ff */
[----:B----4-:R-:W-:Y:S02]  /*1290e0*/  LOP3.LUT R6, R21, 0xffff, RZ, 0xc0, !PT ;  /* 0x0000ffff15067812 */ /* 0x010fe400078ec0ff */
[----:B------:R-:W-:Y:S02]  /*1290f0*/  LOP3.LUT R7, R22, 0xffff, RZ, 0xc0, !PT ;  /* 0x0000ffff16077812 */ /* 0x000fe400078ec0ff */
[----:B------:R-:W-:Y:S02]  /*129100*/  PRMT R8, R24, 0x4210, R4 ;  /* 0x0000421018087816 */ /* 0x000fe40000000004 */
[----:B------:R-:W4:Y:S01]  /*129110*/  LDL.LU R24, [R1+0x7b4] ;  /* 0x0007b40001187983 */ /* 0x000f220000300800 */
[----:B------:R-:W-:-:S03]  /*129120*/  PRMT R9, R25, 0x4210, R5 ;  /* 0x0000421019097816 */ /* 0x000fc60000000005 */
[----:B------:R-:W4:Y:S01]  /*129130*/  LDL.LU R25, [R1+0x2e4] ;  /* 0x0002e40001197983 */ /* 0x000f220000300800 */
[----:B------:R-:W-:-:S03]  /*129140*/  PRMT R10, R26, 0x4210, R6 ;  /* 0x000042101a0a7816 */ /* 0x000fc60000000006 */
[----:B------:R-:W4:Y:S04]  /*129150*/  LDL.LU R26, [R1+0x2e0] ;  /* 0x0002e000011a7983 */ /* 0x000f280000300800 */
[----:B-1----:R-:W-:Y:S04]  /*129160*/  STL.64 [R1+0x290], R12 ;  /* 0x0002900c01007387 */ /* 0x002fe80000100a00 */
[----:B------:R-:W-:Y:S01]  /*129170*/  STL.64 [R1+0x298], R14 ;  /* 0x0002980e01007387 */ /* 0x000fe20000100a00 */
[----:B--2---:R-:W-:-:S03]  /*129180*/  PRMT R11, R27, 0x4210, R7 ;  /* 0x000042101b0b7816 */ /* 0x004fc60000000007 */
[----:B------:R-:W2:Y:S04]  /*129190*/  LDL.LU R27, [R1+0x2e8] ;  /* 0x0002e800011b7983 */ /* 0x000ea80000300800 */
[----:B------:R-:W-:Y:S01]  /*1291a0*/  STSM.16.M88.4 [R53], R8 ;  /* 0x0000000835007844 */ /* 0x000fe20000000200 */
[----:B------:R-:W-:-:S03]  /*1291b0*/  NOP ;  /* 0x0000000000007918 */ /* 0x000fc60000000000 */
[----:B------:R-:W0:Y:S01]  /*1291c0*/  LDS.128 R8, [R53] ;  /* 0x0000000035087984 */ /* 0x000e220000000c00 */
[----:B------:R-:W-:Y:S02]  /*1291d0*/  PRMT R4, R43, 0x5210, R4 ;  /* 0x000052102b047816 */ /* 0x000fe40000000004 */
[----:B------:R-:W-:Y:S01]  /*1291e0*/  PRMT R5, R44, 0x5210, R5 ;  /* 0x000052102c057816 */ /* 0x000fe20000000005 */
[----:B0-----:R-:W-:Y:S04]  /*1291f0*/  STL.64 [R1+0x280], R8 ;  /* 0x0002800801007387 */ /* 0x001fe80000100a00 */
[----:B------:R-:W-:Y:S04]  /*129200*/  STL.64 [R1+0x288], R10 ;  /* 0x0002880a01007387 */ /* 0x000fe80000100a00 */
[----:B------:R-:W2:Y:S04]  /*129210*/  LDL.LU R21, [R1+0x4e20] ;  /* 0x004e200001157983 */ /* 0x000ea80000300800 */
[----:B------:R-:W2:Y:S01]  /*129220*/  LDL.LU R22, [R1+0x4e18] ;  /* 0x004e180001167983 */ /* 0x000ea20000300800 */
[----:B---3--:R-:W-:-:S03]  /*129230*/  PRMT R6, R46, 0x5210, R6 ;  /* 0x000052102e067816 */ /* 0x008fc60000000006 */
[----:B------:R-:W3:Y:S04]  /*129240*/  LDL.LU R44, [R1+0x233c] ;  /* 0x00233c00012c7983 */ /* 0x000ee80000300800 */
[----:B------:R-:W3:Y:S01]  /*129250*/  LDL.LU R46, [R1+0x2338] ;  /* 0x00233800012e7983 */ /* 0x000ee20000300800 */
[----:B------:R-:W-:Y:S01]  /*129260*/  PRMT R7, R47, 0x5210, R7 ;  /* 0x000052102f077816 */ /* 0x000fe20000000007 */
[----:B------:R-:W-:-:S04]  /*129270*/  NOP ;  /* 0x0000000000007918 */ /* 0x000fc80000000000 */
[----:B------:R0:W-:Y:S01]  /*129280*/  STSM.16.M88.4 [R53], R4 ;  /* 0x0000000435007844 */ /* 0x0001e20000000200 */
[----:B------:R-:W-:-:S03]  /*129290*/  NOP ;  /* 0x0000000000007918 */ /* 0x000fc60000000000 */
[----:B------:R-:W3:Y:S04]  /*1292a0*/  LDL.LU R47, [R1+0x7e8] ;  /* 0x0007e800012f7983 */ /* 0x000ee80000300800 */
[----:B------:R-:W1:Y:S01]  /*1292b0*/  LDS.128 R12, [R53] ;  /* 0x00000000350c7984 */ /* 0x000e620000000c00 */
[----:B0-----:R-:W-:Y:S02]  /*1292c0*/  LOP3.LUT R6, R50, 0xffff, RZ, 0xc0, !PT ;  /* 0x0000ffff32067812 */ /* 0x001fe400078ec0ff */
[----:B------:R-:W-:Y:S02]  /*1292d0*/  LOP3.LUT R4, R48, 0xffff, RZ, 0xc0, !PT ;  /* 0x0000ffff30047812 */ /* 0x000fe400078ec0ff */
[----:B------:R-:W-:Y:S01]  /*1292e0*/  LOP3.LUT R5, R49, 0xffff, RZ, 0xc0, !PT ;  /* 0x0000ffff31057812 */ /* 0x000fe200078ec0ff */
[----:B------:R-:W3:Y:S04]  /*1292f0*/  LDL.LU R48, [R1+0x7dc] ;  /* 0x0007dc0001307983 */ /* 0x000ee80000300800 */
[----:B------:R-:W3:Y:S01]  /*129300*/  LDL.LU R49, [R1+0x7d8] ;  /* 0x0007d80001317983 */ /* 0x000ee20000300800 */
[----:B------:R-:W-:-:S03]  /*129310*/  PRMT R10, R23, 0x4210, R6 ;  /* 0x00004210170a7816 */ /* 0x000fc60000000006 */
[----:B------:R-:W3:Y:S01]  /*129320*/  LDL.LU R23, [R1+0x7d0] ;  /* 0x0007d00001177983 */ /* 0x000ee20000300800 */
[----:B------:R-:W-:Y:S02]  /*129330*/  LOP3.LUT R7, R51, 0xffff, RZ, 0xc0, !PT ;  /* 0x0000ffff33077812 */ /* 0x000fe400078ec0ff */
[----:B------:R-:W-:Y:S02]  /*129340*/  PRMT R8, R60, 0x4210, R4 ;  /* 0x000042103c087816 */ /* 0x000fe40000000004 */
[----:B------:R-:W-:Y:S01]  /*129350*/  PRMT R9, R61, 0x4210, R5 ;  /* 0x000042103d097816 */ /* 0x000fe20000000005 */
[----:B-1----:R-:W-:Y:S04]  /*129360*/  STL.64 [R1+0x270], R12 ;  /* 0x0002700c01007387 */ /* 0x002fe80000100a00 */
[----:B------:R-:W-:Y:S01]  /*129370*/  STL.64 [R1+0x278], R14 ;  /* 0x0002780e01007387 */ /* 0x000fe20000100a00 */
[----:B------:R-:W-:-:S03]  /*129380*/  NOP ;  /* 0x0000000000007918 */ /* 0x000fc60000000000 */
[----:B------:R-:W3:Y:S04]  /*129390*/  LDL.LU R43, [R1+0x30c] ;  /* 0x00030c00012b7983 */ /* 0x000ee80000300800 */
[----:B------:R-:W3:Y:S04]  /*1293a0*/  LDL.LU R50, [R1+0x308] ;  /* 0x0003080001327983 */ /* 0x000ee80000300800 */
[----:B------:R-:W3:Y:S04]  /*1293b0*/  LDL.LU R51, [R1+0x304] ;  /* 0x0003040001337983 */ /* 0x000ee80000300800 */
[----:B------:R-:W3:Y:S04]  /*1293c0*/  LDL.LU R60, [R1+0x300] ;  /* 0x00030000013c7983 */ /* 0x000ee80000300800 */
[----:B------:R-:W-:Y:S04]  /*1293d0*/  STL [R1+0x5784], R54 ;  /* 0x0057843601007387 */ /* 0x000fe80000100800 */
[----:B------:R-:W3:Y:S01]  /*1293e0*/  LDL.LU R61, [R1+0x4e34] ;  /* 0x004e3400013d7983 */ /* 0x000ee20000300800 */
[----:B----4-:R-:W-:-:S02]  /*1293f0*/  PRMT R11, R24, 0x4210, R7 ;  /* 0x00004210180b7816 */ /* 0x010fc40000000007 */
[----:B------:R-:W-:Y:S01]  /*129400*/  PRMT R4, R25, 0x5210, R4 ;  /* 0x0000521019047816 */ /* 0x000fe20000000004 */
[----:B------:R-:W4:Y:S04]  /*129410*/  LDL.LU R24, [R1+0x4e30] ;  /* 0x004e300001187983 */ /* 0x000f280000300800 */
[----:B------:R-:W-:Y:S01]  /*129420*/  STSM.16.M88.4 [R53], R8 ;  /* 0x0000000835007844 */ /* 0x000fe20000000200 */
[----:B------:R-:W-:-:S03]  /*129430*/  NOP ;  /* 0x0000000000007918 */ /* 0x000fc60000000000 */
[----:B------:R-:W0:Y:S01]  /*129440*/  LDS.128 R8, [R53] ;  /* 0x0000000035087984 */ /* 0x000e220000000c00 */
[----:B------:R-:W-:Y:S02]  /*129450*/  PRMT R5, R26, 0x5210, R5 ;  /* 0x000052101a057816 */ /* 0x000fe40000000005 */
[----:B------:R-:W-:Y:S01]  /*129460*/  PRMT R7, R54, 0x5210, R7 ;  /* 0x0000521036077816 */ /* 0x000fe20000000007 */
[----:B0-----:R-:W-:Y:S04]  /*129470*/  STL.64 [R1+0x2e0], R8 ;  /* 0x0002e00801007387 */ /* 0x001fe80000100a00 */
[----:B------:R-:W-:Y:S04]  /*129480*/  STL.64 [R1+0x2e8], R10 ;  /* 0x0002e80a01007387 */ /* 0x000fe80000100a00 */
[----:B------:R-:W4:Y:S04]  /*129490*/  LDL.LU R25, [R1+0x4cb4] ;  /* 0x004cb40001197983 */ /* 0x000f280000300800 */
[----:B------:R-:W4:Y:S01]  /*1294a0*/  LDL.LU R26, [R1+0x4cb0] ;  /* 0x004cb000011a7983 */ /* 0x000f220000300800 */
[----:B--2---:R-:W-:Y:S01]  /*1294b0*/  PRMT R6, R27, 0x5210, R6 ;  /* 0x000052101b067816 */ /* 0x004fe20000000006 */
[----:B------:R-:W-:-:S04]  /*1294c0*/  NOP ;  /* 0x0000000000007918 */ /* 0x000fc80000000000 */
[----:B------:R0:W-:Y:S01]  /*1294d0*/  STSM.16.M88.4 [R53], R4 ;  /* 0x0000000435007844 */ /* 0x0001e20000000200 */
[----:B------:R-:W-:-:S03]  /*1294e0*/  NOP ;  /* 0x0000000000007918 */ /* 0x000fc60000000000 */
[----:B------:R-:W1:Y:S04]  /*1294f0*/  LDS.128 R12, [R53] ;  /* 0x00000000350c7984 */ /* 0x000e680000000c00 */
[----:B------:R-:W2:Y:S01]  /*129500*/  LDL.LU R27, [R1+0x804] ;  /* 0x00080400011b7983 */ /* 0x000ea20000300800 */
[----:B0-----:R-:W-:Y:S02]  /*129510*/  LOP3.LUT R4, R21, 0xffff, RZ, 0xc0, !PT ;  /* 0x0000ffff15047812 */ /* 0x001fe400078ec0ff */
[----:B------:R-:W-:Y:S02]  /*129520*/  LOP3.LUT R5, R22, 0xffff, RZ, 0xc0, !PT ;  /* 0x0000ffff16057812 */ /* 0x000fe400078ec0ff */
[----:B---3--:R-:W-:Y:S02]  /*129530*/  LOP3.LUT R6, R44, 0xffff, RZ, 0xc0, !PT ;  /* 0x0000ffff2c067812 */ /* 0x008fe400078ec0ff */
[----:B------:R-:W3:Y:S01]  /*129540*/  LDL.LU R44, [R1+0x7fc] ;  /* 0x0007fc00012c7983 */ /* 0x000ee20000300800 */
[----:B------:R-:W-:-:S03]  /*129550*/  LOP3.LUT R7, R46, 0xffff, RZ, 0xc0, !PT ;  /* 0x0000ffff2e077812 */ /* 0x000fc600078ec0ff */
[----:B------:R-:W3:Y:S01]  /*129560*/  LDL.LU R46, [R1+0x7f4] ;  /* 0x0007f400012e7983 */ /* 0x000ee20000300800 */
[----:B------:R-:W-:-:S03]  /*129570*/  PRMT R8, R47, 0x4210, R4 ;  /* 0x000042102f087816 */ /* 0x000fc60000000004 */
[----:B------:R-:W3:Y:S01]  /*129580*/  LDL.LU R47, [R1+0x7f0] ;  /* 0x0007f000012f7983 */ /* 0x000ee20000300800 */
[----:B------:R-:W-:-:S03]  /*129590*/  PRMT R9, R48, 0x4210, R5 ;  /* 0x0000421030097816 */ /* 0x000fc60000000005 */
[----:B------:R-:W3:Y:S01]  /*1295a0*/  LDL.LU R48, [R1+0x394] ;  /* 0x0003940001307983 */ /* 0x000ee20000300800 */
[----:B------:R-:W-:-:S03]  /*1295b0*/  PRMT R10, R49, 0x4210, R6 ;  /* 0x00004210310a7816 */ /* 0x000fc60000000006 */
[----:B------:R-:W3:Y:S04]  /*1295c0*/  LDL.LU R49, [R1+0x390] ;  /* 0x0003900001317983 */ /* 0x000ee80000300800 */
[----:B-1----:R-:W-:Y:S01]  /*1295d0*/  STL.64 [R1+0x2d0], R12 ;  /* 0x0002d00c01007387 */ /* 0x002fe20000100a00 */
[----:B------:R-:W-:-:S03]  /*1295e0*/  PRMT R11, R23, 0x4210, R7 ;  /* 0x00004210170b7816 */ /* 0x000fc60000000007 */
[----:B------:R-:W-:Y:S01]  /*1295f0*/  STL.64 [R1+0x2d8], R14 ;  /* 0x0002d80e01007387 */ /* 0x000fe20000100a00 */
[----:B------:R-:W-:-:S03]  /*129600*/  NOP ;  /* 0x0000000000007918 */ /* 0x000fc60000000000 */
[----:B------:R-:W3:Y:S04]  /*129610*/  LDL.LU R23, [R1+0x398] ;  /* 0x0003980001177983 */ /* 0x000ee80000300800 */
        /* <DEDUP_REMOVED lines=10> */
[----:B------:R-:W2:Y:S04]  /*1296c0*/  LDS.128 R12, [R53] ;  /* 0x00000000350c7984 */ /* 0x000ea80000000c00 */
[----:B0-----:R2:W-:Y:S04]  /*1296d0*/  STL.64 [R1+0x120], R8 ;  /* 0x0001200801007387 */ /* 0x0015e80000100a00 */
[----:B------:R0:W-:Y:S01]  /*1296e0*/  STL.64 [R1+0x128], R10 ;  /* 0x0001280a01007387 */ /* 0x0001e20000100a00 */
[----:B-1----:R-:W-:-:S03]  /*1296f0*/  LOP3.LUT R4, R61, 0xffff, RZ, 0xc0, !PT ;  /* 0x0000ffff3d047812 */ /* 0x002fc600078ec0ff */
[----:B------:R-:W3:Y:S04]  /*129700*/  LDL.LU R50, [R1+0x4e48] ;  /* 0x004e480001327983 */ /* 0x000ee80000300800 */
[----:B------:R-:W3:Y:S04]  /*129710*/  LDL.LU R51, [R1+0x4e44] ;  /* 0x004e440001337983 */ /* 0x000ee80000300800 */
[----:B------:R-:W3:Y:S04]  /*129720*/  LDL.LU R60, [R1+0x4cc8] ;  /* 0x004cc800013c7983 */ /* 0x000ee80000300800 */
[----:B------:R-:W3:Y:S01]  /*129730*/  LDL.LU R61, [R1+0x4cc4] ;  /* 0x004cc400013d7983 */ /* 0x000ee20000300800 */
[----:B----4-:R-:W-:-:S03]  /*129740*/  LOP3.LUT R5, R24, 0xffff, RZ, 0xc0, !PT ;  /* 0x0000ffff18057812 */ /* 0x010fc600078ec0ff */
[----:B------:R-:W4:Y:S01]  /*129750*/  LDL.LU R24, [R1+0x828] ;  /* 0x0008280001187983 */ /* 0x000f220000300800 */
[----:B------:R-:W-:-:S03]  /*129760*/  LOP3.LUT R6, R25, 0xffff, RZ, 0xc0, !PT ;  /* 0x0000ffff19067812 */ /* 0x000fc600078ec0ff */
[----:B------:R-:W4:Y:S01]  /*129770*/  LDL.LU R25, [R1+0x824] ;  /* 0x0008240001197983 */ /* 0x000f220000300800 */
[----:B------:R-:W-:-:S03]  /*129780*/  LOP3.LUT R7, R26, 0xffff, RZ, 0xc0, !PT ;  /* 0x0000ffff1a077812 */ /* 0x000fc600078ec0ff */
[----:B------:R-:W4:Y:S01]  /*129790*/  LDL.LU R26, [R1+0x814] ;  /* 0x00081400011a7983 */ /* 0x000f220000300800 */
[----:B--2---:R-:W-:-:S03]  /*1297a0*/  PRMT R8, R27, 0x4210, R4 ;  /* 0x000042101b087816 */ /* 0x004fc60000000004 */
[----:B------:R-:W2:Y:S04]  /*1297b0*/  LDL.LU R27, [R1+0x80c] ;  /* 0x00080c00011b7983 */ /* 0x000ea80000300800 */
[----:B------:R-:W-:Y:S01]  /*1297c0*/  STL.64 [R1+0x30], R12 ;  /* 0x0000300c01007387 */ /* 0x000fe20000100a00 */
[----:B---3--:R-:W-:Y:S02]  /*1297d0*/  PRMT R9, R44, 0x4210, R5 ;  /* 0x000042102c097816 */ /* 0x008fe40000000005 */
[----:B0-----:R-:W-:Y:S02]  /*1297e0*/  PRMT R10, R46, 0x4210, R6 ;  /* 0x000042102e0a7816 */ /* 0x001fe40000000006 */
[----:B------:R-:W-:Y:S01]  /*1297f0*/  PRMT R11, R47, 0x4210, R7 ;  /* 0x000042102f0b7816 */ /* 0x000fe20000000007 */
[----:B------:R-:W-:-:S04]  /*129800*/  NOP ;  /* 0x0000000000007918 */ /* 0x000fc80000000000 */
[----:B------:R-:W-:Y:S01]  /*129810*/  STSM.16.M88.4 [R53], R8 ;  /* 0x0000000835007844 */ /* 0x000fe20000000200 */
[----:B------:R-:W-:Y:S01]  /*129820*/  PRMT R6, R23, 0x5210, R6 ;  /* 0x0000521017067816 */ /* 0x000fe20000000006 */
[----:B------:R-:W-:Y:S02]  /*129830*/  NOP ;  /* 0x0000000000007918 */ /* 0x000fe40000000000 */
[----:B------:R-:W0:Y:S01]  /*129840*/  LDS.128 R20, [R53] ;  /* 0x0000000035147984 */ /* 0x000e220000000c00 */
[----:B------:R-:W-:-:S03]  /*129850*/  PRMT R4, R48, 0x5210, R4 ;  /* 0x0000521030047816 */ /* 0x000fc60000000004 */
[----:B------:R-:W-:Y:S01]  /*129860*/  STL.64 [R1+0x38], R14 ;  /* 0x0000380e01007387 */ /* 0x000fe20000100a00 */
[----:B------:R-:W-:Y:S01]  /*129870*/  PRMT R5, R49, 0x5210, R5 ;  /* 0x0000521031057816 */ /* 0x000fe20000000005 */
[----:B------:R-:W-:Y:S02]  /*129880*/  NOP ;  /* 0x0000000000007918 */ /* 0x000fe40000000000 */
[----:B------:R-:W3:Y:S01]  /*129890*/  LDL.LU R46, [R1+0x3a0] ;  /* 0x0003a000012e7983 */ /* 0x000ee20000300800 */
[----:B------:R-:W-:-:S03]  /*1298a0*/  PRMT R7, R31, 0x5210, R7 ;  /* 0x000052101f077816 */ /* 0x000fc60000000007 */
[----:B------:R-:W3:Y:S04]  /*1298b0*/  LDL.LU R47, [R1+0x3a8] ;  /* 0x0003a800012f7983 */ /* 0x000ee80000300800 */
[----:B------:R-:W3:Y:S04]  /*1298c0*/  LDL.LU R48, [R1+0x39c] ;  /* 0x00039c0001307983 */ /* 0x000ee80000300800 */
[----:B------:R-:W3:Y:S04]  /*1298d0*/  LDL.LU R49, [R1+0x3a4] ;  /* 0x0003a40001317983 */ /* 0x000ee80000300800 */
[----:B------:R1:W-:Y:S01]  /*1298e0*/  STSM.16.M88.4 [R53], R4 ;  /* 0x0000000435007844 */ /* 0x0003e20000000200 */
[----:B------:R-:W-:-:S03]  /*1298f0*/  NOP ;  /* 0x0000000000007918 */ /* 0x000fc60000000000 */
[----:B------:R-:W2:Y:S04]  /*129900*/  LDS.128 R16, [R53] ;  /* 0x0000000035107984 */ /* 0x000ea80000000c00 */
[----:B0-----:R-:W-:Y:S04]  /*129910*/  STL [R1+0x5704], R20 ;  /* 0x0057041401007387 */ /* 0x001fe80000100800 */
[----:B------:R-:W-:Y:S04]  /*129920*/  STL [R1+0x5700], R21 ;  /* 0x0057001501007387 */ /* 0x000fe80000100800 */
[----:B------:R-:W-:Y:S04]  /*129930*/  STL [R1+0x56f8], R22 ;  /* 0x0056f81601007387 */ /* 0x000fe80000100800 */
[----:B------:R-:W-:Y:S01]  /*129940*/  STL [R1+0x56f4], R23 ;  /* 0x0056f41701007387 */ /* 0x000fe20000100800 */
[----:B-1----:R-:W-:-:S02]  /*129950*/  LOP3.LUT R4, R50, 0xffff, RZ, 0xc0, !PT ;  /* 0x0000ffff32047812 */ /* 0x002fc400078ec0ff */
[----:B------:R-:W-:Y:S01]  /*129960*/  LOP3.LUT R5, R51, 0xffff, RZ, 0xc0, !PT ;  /* 0x0000ffff33057812 */ /* 0x000fe200078ec0ff */
[----:B------:R-:W3:Y:S01]  /*129970*/  LDL.LU R50, [R1+0x4e58] ;  /* 0x004e580001327983 */ /* 0x000ee20000300800 */
[----:B------:R-:W-:-:S03]  /*129980*/  LOP3.LUT R6, R60, 0xffff, RZ, 0xc0, !PT ;  /* 0x0000ffff3c067812 */ /* 0x000fc600078ec0ff */
[----:B------:R-:W3:Y:S01]  /*129990*/  LDL.LU R51, [R1+0x4e54] ;  /* 0x004e540001337983 */ /* 0x000ee20000300800 */
[----:B------:R-:W-:-:S03]  /*1299a0*/  LOP3.LUT R7, R61, 0xffff, RZ, 0xc0, !PT ;  /* 0x0000ffff3d077812 */ /* 0x000fc600078ec0ff */
[----:B------:R-:W3:Y:S04]  /*1299b0*/  LDL.LU R60, [R1+0x4ce0] ;  /* 0x004ce000013c7983 */ /* 0x000ee80000300800 */
[----:B------:R-:W3:Y:S01]  /*1299c0*/  LDL.LU R61, [R1+0x4cdc] ;  /* 0x004cdc00013d7983 */ /* 0x000ee20000300800 */
[----:B----4-:R-:W-:-:S03]  /*1299d0*/  PRMT R8, R24, 0x4210, R4 ;  /* 0x0000421018087816 */ /* 0x010fc60000000004 */
[----:B------:R-:W4:Y:S01]  /*1299e0*/  LDL.LU R24, [R1+0x83c] ;  /* 0x00083c0001187983 */ /* 0x000f220000300800 */
[----:B------:R-:W-:-:S03]  /*1299f0*/  PRMT R9, R25, 0x4210, R5 ;  /* 0x0000421019097816 */ /* 0x000fc60000000005 */
[----:B------:R-:W4:Y:S01]  /*129a00*/  LDL.LU R25, [R1+0x838] ;  /* 0x0008380001197983 */ /* 0x000f220000300800 */
[----:B------:R-:W-:-:S03]  /*129a10*/  PRMT R10, R26, 0x4210, R6 ;  /* 0x000042101a0a7816 */ /* 0x000fc60000000006 */
[----:B------:R-:W4:Y:S01]  /*129a20*/  LDL.LU R26, [R1+0x834] ;  /* 0x00083400011a7983 */ /* 0x000f220000300800 */
[----:B--2---:R-:W-:Y:S01]  /*129a30*/  PRMT R11, R27, 0x4210, R7 ;  /* 0x000042101b0b7816 */ /* 0x004fe20000000007 */
[----:B------:R-:W-:Y:S02]  /*129a40*/  NOP ;  /* 0x0000000000007918 */ /* 0x000fe40000000000 */
[----:B------:R-:W2:Y:S04]  /*129a50*/  LDL.LU R27, [R1+0x830] ;  /* 0x00083000011b7983 */ /* 0x000ea80000300800 */
[----:B------:R-:W-:Y:S01]  /*129a60*/  STSM.16.M88.4 [R53], R8 ;  /* 0x0000000835007844 */ /* 0x000fe20000000200 */
[----:B------:R-:W-:-:S03]  /*129a70*/  NOP ;  /* 0x0000000000007918 */ /* 0x000fc60000000000 */
[----:B------:R-:W0:Y:S04]  /*129a80*/  LDS.128 R12, [R53] ;  /* 0x00000000350c7984 */ /* 0x000e280000000c00 */
[----:B------:R-:W-:Y:S04]  /*129a90*/  STL [R1+0x5714], R16 ;  /* 0x0057141001007387 */ /* 0x000fe80000100800 */
[----:B------:R-:W-:Y:S04]  /*129aa0*/  STL [R1+0x5710], R17 ;  /* 0x0057101101007387 */ /* 0x000fe80000100800 */
[----:B------:R-:W-:Y:S04]  /*129ab0*/  STL [R1+0x570c], R18 ;  /* 0x00570c1201007387 */ /* 0x000fe80000100800 */
[----:B------:R-:W-:Y:S04]  /*129ac0*/  STL [R1+0x5708], R19 ;  /* 0x0057081301007387 */ /* 0x000fe80000100800 */
[----:B------:R-:W2:Y:S04]  /*129ad0*/  LDL.LU R43, [R1+0x3b0] ;  /* 0x0003b000012b7983 */ /* 0x000ea80000300800 */
[----:B------:R-:W2:Y:S01]  /*129ae0*/  LDL.LU R44, [R1+0x3ac] ;  /* 0x0003ac00012c7983 */ /* 0x000ea20000300800 */
[----:B---3--:R-:W-:-:S03]  /*129af0*/  PRMT R4, R46, 0x5210, R4 ;  /* 0x000052102e047816 */ /* 0x008fc60000000004 */
[----:B------:R-:W3:Y:S01]  /*129b00*/  LDL.LU R46, [R1+0x3b4] ;  /* 0x0003b400012e7983 */ /* 0x000ee20000300800 */
[----:B------:R-:W-:Y:S02]  /*129b10*/  PRMT R5, R47, 0x5210, R5 ;  /* 0x000052102f057816 */ /* 0x000fe40000000005 */
[----:B------:R-:W-:Y:S01]  /*129b20*/  PRMT R6, R48, 0x5210, R6 ;  /* 0x0000521030067816 */ /* 0x000fe20000000006 */
[----:B0-----:R-:W-:Y:S01]  /*129b30*/  STL [R1+0x5728], R12 ;  /* 0x0057280c01007387 */ /* 0x001fe20000100800 */
[----:B------:R-:W-:-:S03]  /*129b40*/  PRMT R7, R49, 0x5210, R7 ;  /* 0x0000521031077816 */ /* 0x000fc60000000007 */
[----:B------:R-:W-:Y:S01]  /*129b50*/  STL [R1+0x5724], R13 ;  /* 0x0057240d01007387 */ /* 0x000fe20000100800 */
[----:B------:R-:W-:-:S03]  /*129b60*/  NOP ;  /* 0x0000000000007918 */ /* 0x000fc60000000000 */
[----:B------:R-:W-:Y:S04]  /*129b70*/  STL [R1+0x5720], R14 ;  /* 0x0057200e01007387 */ /* 0x000fe80000100800 */
[----:B------:R0:W-:Y:S01]  /*129b80*/  STSM.16.M88.4 [R53], R4 ;  /* 0x0000000435007844 */ /* 0x0001e20000000200 */
[----:B------:R-:W-:-:S03]  /*129b90*/  NOP ;  /* 0x0000000000007918 */ /* 0x000fc60000000000 */
[----:B------:R-:W-:Y:S04]  /*129ba0*/  STL [R1+0x5718], R15 ;  /* 0x0057180f01007387 */ /* 0x000fe80000100800 */
[----:B------:R-:W1:Y:S01]  /*129bb0*/  LDS.128 R8, [R53] ;  /* 0x0000000035087984 */ /* 0x000e620000000c00 */
[----:B0-----:R-:W-:-:S03]  /*129bc0*/  LOP3.LUT R7, R61, 0xffff, RZ, 0xc0, !PT ;  /* 0x0000ffff3d077812 */ /* 0x001fc600078ec0ff */
[----:B------:R-:W3:Y:S01]  /*129bd0*/  LDL.LU R61, [R1+0x4e6c] ;  /* 0x004e6c00013d7983 */ /* 0x000ee20000300800 */
[----:B------:R-:W-:-:S03]  /*129be0*/  LOP3.LUT R5, R51, 0xffff, RZ, 0xc0, !PT ;  /* 0x0000ffff33057812 */ /* 0x000fc600078ec0ff */
[----:B------:R-:W3:Y:S04]  /*129bf0*/  LDL.LU R56, [R1+0x4e68] ;  /* 0x004e680001387983 */ /* 0x000ee80000300800 */
[----:B------:R-:W3:Y:S04]  /*129c00*/  LDL.LU R47, [R1+0x4cf0] ;  /* 0x004cf000012f7983 */ /* 0x000ee80000300800 */
[----:B------:R-:W3:Y:S04]  /*129c10*/  LDL.LU R48, [R1+0x4cec] ;  /* 0x004cec0001307983 */ /* 0x000ee80000300800 */
[----:B------:R-:W3:Y:S01]  /*129c20*/  LDL.LU R51, [R1+0x1de8] ;  /* 0x001de80001337983 */ /* 0x000ee20000300800 */
[----:B------:R-:W-:-:S03]  /*129c30*/  LOP3.LUT R4, R50, 0xffff, RZ, 0xc0, !PT ;  /* 0x0000ffff32047812 */ /* 0x000fc600078ec0ff */
[----:B------:R-:W3:Y:S01]  /*129c40*/  LDL.LU R49, [R1+0x868] ;  /* 0x0008680001317983 */ /* 0x000ee20000300800 */
[----:B------:R-:W-:-:S03]  /*129c50*/  LOP3.LUT R6, R60, 0xffff, RZ, 0xc0, !PT ;  /* 0x0000ffff3c067812 */ /* 0x000fc600078ec0ff */
[----:B------:R-:W3:Y:S04]  /*129c60*/  LDL.LU R50, [R1+0x850] ;  /* 0x0008500001327983 */ /* 0x000ee80000300800 */
[----:B------:R-:W3:Y:S01]  /*129c70*/  LDL.LU R60, [R1+0x84c] ;  /* 0x00084c00013c7983 */ /* 0x000ee20000300800 */
[----:B----4-:R-:W-:Y:S02]  /*129c80*/  PRMT R24, R24, 0x4210, R4 ;  /* 0x0000421018187816 */ /* 0x010fe40000000004 */
[----:B------:R-:W-:Y:S02]  /*129c90*/  PRMT R25, R25, 0x4210, R5 ;  /* 0x0000421019197816 */ /* 0x000fe40000000005 */
[----:B------:R-:W-:Y:S01]  /*129ca0*/  PRMT R26, R26, 0x4210, R6 ;  /* 0x000042101a1a7816 */ /* 0x000fe20000000006 */
[----:B-1----:R-:W-:Y:S04]  /*129cb0*/  STL [R1+0x5738], R8 ;  /* 0x0057380801007387 */ /* 0x002fe80000100800 */
[----:B------:R-:W-:Y:S04]  /*129cc0*/  STL [R1+0x5734], R9 ;  /* 0x0057340901007387 */ /* 0x000fe80000100800 */
[----:B------:R-:W-:Y:S04]  /*129cd0*/  STL [R1+0x5730], R10 ;  /* 0x0057300a01007387 */ /* 0x000fe80000100800 */
[----:B------:R-:W-:Y:S01]  /*129ce0*/  STL [R1+0x572c], R11 ;  /* 0x00572c0b01007387 */ /* 0x000fe20000100800 */
[----:B------:R-:W-:Y:S01]  /*129cf0*/  NOP ;  /* 0x0000000000007918 */ /* 0x000fe20000000000 */
[----:B--2---:R-:W-:-:S05]  /*129d00*/  PRMT R27, R27, 0x4210, R7 ;  /* 0x000042101b1b7816 */ /* 0x004fca0000000007 */
[----:B------:R-:W-:Y:S01]  /*129d10*/  STSM.16.M88.4 [R53], R24 ;  /* 0x0000001835007844 */ /* 0x000fe20000000200 */
[----:B------:R-:W-:-:S03]  /*129d20*/  NOP ;  /* 0x0000000000007918 */ /* 0x000fc60000000000 */
[----:B------:R-:W0:Y:S01]  /*129d30*/  LDS.128 R8, [R53] ;  /* 0x0000000035087984 */ /* 0x000e220000000c00 */
[----:B------:R-:W-:Y:S02]  /*129d40*/  PRMT R7, R30, 0x5210, R7 ;  /* 0x000052101e077816 */ /* 0x000fe40000000007 */
[----:B------:R-:W-:Y:S02]  /*129d50*/  PRMT R4, R43, 0x5210, R4 ;  /* 0x000052102b047816 */ /* 0x000fe40000000004 */
[----:B------:R-:W2:Y:S01]  /*129d60*/  LDL.LU R43, [R1+0x3d8] ;  /* 0x0003d800012b7983 */ /* 0x000ea20000300800 */
[----:B------:R-:W-:-:S03]  /*129d70*/  PRMT R5, R44, 0x5210, R5 ;  /* 0x000052102c057816 */ /* 0x000fc60000000005 */
[----:B------:R-:W4:Y:S01]  /*129d80*/  LDL.LU R44, [R1+0x3d4] ;  /* 0x0003d400012c7983 */ /* 0x000f220000300800 */
[----:B---3--:R-:W-:Y:S01]  /*129d90*/  PRMT R6, R46, 0x5210, R6 ;  /* 0x000052102e067816 */ /* 0x008fe20000000006 */
[----:B------:R-:W-:Y:S02]  /*129da0*/  NOP ;  /* 0x0000000000007918 */ /* 0x000fe40000000000 */
[----:B------:R-:W3:Y:S04]  /*129db0*/  LDL.LU R46, [R1+0x3dc] ;  /* 0x0003dc00012e7983 */ /* 0x000ee80000300800 */
[----:B------:R1:W-:Y:S04]  /*129dc0*/  STSM.16.M88.4 [R53], R4 ;  /* 0x0000000435007844 */ /* 0x0003e80000000200 */
[----:B0-----:R-:W-:Y:S04]  /*129dd0*/  STL.64 [R1+0x3c0], R8 ;  /* 0x0003c00801007387 */ /* 0x001fe80000100a00 */
[----:B------:R-:W-:Y:S01]  /*129de0*/  STL.64 [R1+0x3c8], R10 ;  /* 0x0003c80a01007387 */ /* 0x000fe20000100a00 */
[----:B------:R-:W-:-:S03]  /*129df0*/  NOP ;  /* 0x0000000000007918 */ /* 0x000fc60000000000 */
[----:B------:R-:W0:Y:S01]  /*129e00*/  LDS.128 R8, [R53] ;  /* 0x0000000035087984 */ /* 0x000e220000000c00 */
[----:B-1----:R-:W-:-:S03]  /*129e10*/  LOP3.LUT R4, R61, 0xffff, RZ, 0xc0, !PT ;  /* 0x0000ffff3d047812 */ /* 0x002fc600078ec0ff */
[----:B------:R-:W3:Y:S01]  /*129e20*/  LDL.LU R61, [R1+0x4f74] ;  /* 0x004f7400013d7983 */ /* 0x000ee20000300800 */
[----:B------:R-:W-:-:S03]  /*129e30*/  PRMT R24, R51, 0x4210, R4 ;  /* 0x0000421033187816 */ /* 0x000fc60000000004 */
[----:B------:R-:W3:Y:S01]  /*129e40*/  LDL.LU R51, [R1+0x4f70] ;  /* 0x004f700001337983 */ /* 0x000ee20000300800 */
[----:B------:R-:W-:-:S03]  /*129e50*/  LOP3.LUT R6, R47, 0xffff, RZ, 0xc0, !PT ;  /* 0x0000ffff2f067812 */ /* 0x000fc600078ec0ff */
[----:B------:R-:W3:Y:S01]  /*129e60*/  LDL.LU R47, [R1+0x4d04] ;  /* 0x004d0400012f7983 */ /* 0x000ee20000300800 */
[----:B------:R-:W-:-:S03]  /*129e70*/  LOP3.LUT R5, R56, 0xffff, RZ, 0xc0, !PT ;  /* 0x0000ffff38057812 */ /* 0x000fc600078ec0ff */
[----:B------:R-:W3:Y:S01]  /*129e80*/  LDL.LU R55, [R1+0x4d00] ;  /* 0x004d000001377983 */ /* 0x000ee20000300800 */
[----:B------:R-:W-:-:S03]  /*129e90*/  LOP3.LUT R7, R48, 0xffff, RZ, 0xc0, !PT ;  /* 0x0000ffff30077812 */ /* 0x000fc600078ec0ff */
[----:B------:R-:W3:Y:S01]  /*129ea0*/  LDL.LU R59, [R1+0x1e48] ;  /* 0x001e4800013b7983 */ /* 0x000ee20000300800 */
[----:B------:R-:W-:-:S03]  /*129eb0*/  PRMT R25, R49, 0x4210, R5 ;  /* 0x0000421031197816 */ /* 0x000fc60000000005 */
[----:B------:R-:W3:Y:S01]  /*129ec0*/  LDL.LU R58, [R1+0x1e38] ;  /* 0x001e3800013a7983 */ /* 0x000ee20000300800 */
[----:B------:R-:W-:-:S03]  /*129ed0*/  PRMT R26, R50, 0x4210, R6 ;  /* 0x00004210321a7816 */ /* 0x000fc60000000006 */
[----:B------:R-:W3:Y:S04]  /*129ee0*/  LDL.LU R57, [R1+0x1e28] ;  /* 0x001e280001397983 */ /* 0x000ee80000300800 */
[----:B------:R-:W3:Y:S01]  /*129ef0*/  LDL.LU R48, [R1+0x1e1c] ;  /* 0x001e1c0001307983 */ /* 0x000ee20000300800 */
[----:B------:R-:W-:Y:S01]  /*129f00*/  PRMT R27, R60, 0x4210, R7 ;  /* 0x000042103c1b7816 */ /* 0x000fe20000000007 */
[----:B------:R-:W-:Y:S02]  /*129f10*/  NOP ;  /* 0x0000000000007918 */ /* 0x000fe40000000000 */
[----:B------:R-:W3:Y:S04]  /*129f20*/  LDL.LU R49, [R1+0x3e8] ;  /* 0x0003e80001317983 */ /* 0x000ee80000300800 */
[----:B------:R-:W3:Y:S04]  /*129f30*/  LDL.LU R50, [R1+0x3e4] ;  /* 0x0003e40001327983 */ /* 0x000ee80000300800 */
[----:B0-----:R-:W-:Y:S04]  /*129f40*/  STL.64 [R1+0x3b0], R8 ;  /* 0x0003b00801007387 */ /* 0x001fe80000100a00 */
[----:B------:R-:W-:Y:S04]  /*129f50*/  STL.64 [R1+0x3b8], R10 ;  /* 0x0003b80a01007387 */ /* 0x000fe80000100a00 */
[----:B------:R-:W3:Y:S04]  /*129f60*/  LDL.LU R60, [R1+0x3e0] ;  /* 0x0003e000013c7983 */ /* 0x000ee80000300800 */
[----:B------:R-:W-:Y:S01]  /*129f70*/  STSM.16.M88.4 [R53], R24 ;  /* 0x0000001835007844 */ /* 0x000fe20000000200 */
[----:B------:R-:W-:-:S03]  /*129f80*/  NOP ;  /* 0x0000000000007918 */ /* 0x000fc60000000000 */
[----:B------:R-:W0:Y:S01]  /*129f90*/  LDS.128 R8, [R53] ;  /* 0x0000000035087984 */ /* 0x000e220000000c00 */
[----:B------:R-:W-:-:S03]  /*129fa0*/  PRMT R7, R29, 0x5210, R7 ;  /* 0x000052101d077816 */ /* 0x000fc60000000007 */
[----:B------:R-:W3:Y:S04]  /*129fb0*/  LDL.LU R56, [R1+0x4f84] ;  /* 0x004f840001387983 */ /* 0x000ee80000300800 */
[----:B0-----:R-:W-:Y:S04]  /*129fc0*/  STL.64 [R1+0x3a0], R8 ;  /* 0x0003a00801007387 */ /* 0x001fe80000100a00 */
[----:B------:R-:W-:Y:S01]  /*129fd0*/  STL.64 [R1+0x3a8], R10 ;  /* 0x0003a80a01007387 */ /* 0x000fe20000100a00 */
[----:B------:R-:W-:Y:S01]  /*129fe0*/  NOP ;  /* 0x0000000000007918 */ /* 0x000fe20000000000 */
[----:B--2---:R-:W-:-:S02]  /*129ff0*/  PRMT R4, R43, 0x5210, R4 ;  /* 0x000052102b047816 */ /* 0x004fc40000000004 */
[----:B------:R-:W2:Y:S01]  /*12a000*/  LDL.LU R43, [R1+0x4f80] ;  /* 0x004f8000012b7983 */ /* 0x000ea20000300800 */
[----:B----4-:R-:W-:-:S03]  /*12a010*/  PRMT R5, R44, 0x5210, R5 ;  /* 0x000052102c057816 */ /* 0x010fc60000000005 */
[----:B------:R-:W4:Y:S01]  /*12a020*/  LDL.LU R44, [R1+0x4d20] ;  /* 0x004d2000012c7983 */ /* 0x000f220000300800 */
[----:B---3--:R-:W-:-:S03]  /*12a030*/  PRMT R6, R46, 0x5210, R6 ;  /* 0x000052102e067816 */ /* 0x008fc60000000006 */
[----:B------:R-:W3:Y:S04]  /*12a040*/  LDL.LU R46, [R1+0x4d18] ;  /* 0x004d1800012e7983 */ /* 0x000ee80000300800 */
[----:B------:R0:W-:Y:S01]  /*12a050*/  STSM.16.M88.4 [R53], R4 ;  /* 0x0000000435007844 */ /* 0x0001e20000000200 */
[----:B------:R-:W-:-:S03]  /*12a060*/  NOP ;  /* 0x0000000000007918 */ /* 0x000fc60000000000 */
[----:B------:R-:W1:Y:S01]  /*12a070*/  LDS.128 R8, [R53] ;  /* 0x0000000035087984 */ /* 0x000e620000000c00 */
[----:B0-----:R-:W-:-:S03]  /*12a080*/  LOP3.LUT R4, R61, 0xffff, RZ, 0xc0, !PT ;  /* 0x0000ffff3d047812 */ /* 0x001fc600078ec0ff */
[----:B------:R-:W2:Y:S01]  /*12a090*/  LDL.LU R61, [R1+0x1f88] ;  /* 0x001f8800013d7983 */ /* 0x000ea20000300800 */
[----:B------:R-:W-:-:S03]  /*12a0a0*/  LOP3.LUT R5, R51, 0xffff, RZ, 0xc0, !PT ;  /* 0x0000ffff33057812 */ /* 0x000fc600078ec0ff */
[----:B------:R-:W4:Y:S01]  /*12a0b0*/  LDL.LU R51, [R1+0x1f78] ;  /* 0x001f780001337983 */ /* 0x000f220000300800 */
[----:B------:R-:W-:-:S03]  /*12a0c0*/  LOP3.LUT R6, R47, 0xffff, RZ, 0xc0, !PT ;  /* 0x0000ffff2f067812 */ /* 0x000fc600078ec0ff */
[----:B------:R-:W3:Y:S01]  /*12a0d0*/  LDL.LU R47, [R1+0x1f68] ;  /* 0x001f6800012f7983 */ /* 0x000ee20000300800 */
[----:B------:R-:W-:Y:S02]  /*12a0e0*/  LOP3.LUT R7, R55, 0xffff, RZ, 0xc0, !PT ;  /* 0x0000ffff37077812 */ /* 0x000fe400078ec0ff */
[----:B------:R-:W-:Y:S02]  /*12a0f0*/  PRMT R24, R59, 0x4210, R4 ;  /* 0x000042103b187816 */ /* 0x000fe40000000004 */
[----:B------:R-:W-:Y:S02]  /*12a100*/  PRMT R25, R58, 0x4210, R5 ;  /* 0x000042103a197816 */ /* 0x000fe40000000005 */
[----:B------:R-:W-:Y:S02]  /*12a110*/  PRMT R27, R48, 0x4210, R7 ;  /* 0x00004210301b7816 */ /* 0x000fe40000000007 */
[----:B------:R-:W3:Y:S01]  /*12a120*/  LDL.LU R48, [R1+0x1f38] ;  /* 0x001f380001307983 */ /* 0x000ee20000300800 */
[----:B------:R-:W-:Y:S01]  /*12a130*/  PRMT R26, R57, 0x4210, R6 ;  /* 0x00004210391a7816 */ /* 0x000fe20000000006 */
[----:B------:R-:W-:-:S02]  /*12a140*/  NOP ;  /* 0x0000000000007918 */ /* 0x000fc40000000000 */
[----:B-1----:R-:W-:Y:S04]  /*12a150*/  STL.64 [R1+0x390], R8 ;  /* 0x0003900801007387 */ /* 0x002fe80000100a00 */
[----:B------:R-:W-:Y:S04]  /*12a160*/  STL.64 [R1+0x398], R10 ;  /* 0x0003980a01007387 */ /* 0x000fe80000100a00 */
[----:B------:R-:W-:Y:S01]  /*12a170*/  STSM.16.M88.4 [R53], R24 ;  /* 0x0000001835007844 */ /* 0x000fe20000000200 */
[----:B------:R-:W-:Y:S01]  /*12a180*/  NOP ;  /* 0x0000000000007918 */ /* 0x000fe20000000000 */
[----:B------:R-:W-:-:S02]  /*12a190*/  PRMT R6, R60, 0x5210, R6 ;  /* 0x000052103c067816 */ /* 0x000fc40000000006 */
[----:B------:R-:W0:Y:S04]  /*12a1a0*/  LDS.128 R8, [R53] ;  /* 0x0000000035087984 */ /* 0x000e280000000c00 */
[----:B------:R-:W3:Y:S01]  /*12a1b0*/  LDL.LU R60, [R1+0x3f0] ;  /* 0x0003f000013c7983 */ /* 0x000ee20000300800 */
[----:B------:R-:W-:Y:S02]  /*12a1c0*/  PRMT R5, R50, 0x5210, R5 ;  /* 0x0000521032057816 */ /* 0x000fe40000000005 */
[----:B------:R-:W-:Y:S01]  /*12a1d0*/  PRMT R4, R49, 0x5210, R4 ;  /* 0x0000521031047816 */ /* 0x000fe20000000004 */
[----:B------:R-:W3:Y:S01]  /*12a1e0*/  LDL.LU R50, [R1+0x3f8] ;  /* 0x0003f80001327983 */ /* 0x000ee20000300800 */
[----:B------:R-:W-:Y:S01]  /*12a1f0*/  PRMT R7, R28, 0x5210, R7 ;  /* 0x000052101c077816 */ /* 0x000fe20000000007 */
[----:B------:R-:W-:-:S02]  /*12a200*/  NOP ;  /* 0x0000000000007918 */ /* 0x000fc40000000000 */
[----:B------:R-:W3:Y:S01]  /*12a210*/  LDL.LU R49, [R1+0x3ec] ;  /* 0x0003ec0001317983 */ /* 0x000ee20000300800 */
[----:B------:R-:W-:-:S03]  /*12a220*/  LOP3.LUT R28, R56, 0xffff, RZ, 0xc0, !PT ;  /* 0x0000ffff381c7812 */ /* 0x000fc600078ec0ff */
[----:B0-----:R-:W-:Y:S04]  /*12a230*/  STL.64 [R1+0x300], R8 ;  /* 0x0003000801007387 */ /* 0x001fe80000100a00 */
[----:B------:R-:W-:Y:S04]  /*12a240*/  STL.64 [R1+0x308], R10 ;  /* 0x0003080a01007387 */ /* 0x000fe80000100a00 */
[----:B------:R-:W3:Y:S01]  /*12a250*/  LDL.LU R58, [R1+0x3f4] ;  /* 0x0003f400013a7983 */ /* 0x000ee20000300800 */
[----:B--2---:R-:W-:-:S03]  /*12a260*/  PRMT R24, R61, 0x4210, R28 ;  /* 0x000042103d187816 */ /* 0x004fc6000000001c */
[----:B------:R-:W2:Y:S01]  /*12a270*/  LDL.LU R61, [R1+0x4f98] ;  /* 0x004f9800013d7983 */ /* 0x000ea20000300800 */
[----:B------:R-:W-:-:S03]  /*12a280*/  LOP3.LUT R29, R43, 0xffff, RZ, 0xc0, !PT ;  /* 0x0000ffff2b1d7812 */ /* 0x000fc600078ec0ff */
[----:B------:R-:W-:Y:S01]  /*12a290*/  STSM.16.M88.4 [R53], R4 ;  /* 0x0000000435007844 */ /* 0x000fe20000000200 */
[----:B------:R-:W-:-:S03]  /*12a2a0*/  NOP ;  /* 0x0000000000007918 */ /* 0x000fc60000000000 */
[----:B------:R-:W0:Y:S01]  /*12a2b0*/  LDS.128 R4, [R53] ;  /* 0x0000000035047984 */ /* 0x000e220000000c00 */
[----:B----4-:R-:W-:-:S03]  /*12a2c0*/  PRMT R25, R51, 0x4210, R29 ;  /* 0x0000421033197816 */ /* 0x010fc6000000001d */
[----:B------:R-:W4:Y:S01]  /*12a2d0*/  LDL.LU R51, [R1+0x4f94] ;  /* 0x004f940001337983 */ /* 0x000f220000300800 */
[----:B------:R-:W-:Y:S02]  /*12a2e0*/  LOP3.LUT R30, R44, 0xffff, RZ, 0xc0, !PT ;  /* 0x0000ffff2c1e7812 */ /* 0x000fe400078ec0ff */
[----:B---3--:R-:W-:Y:S01]  /*12a2f0*/  LOP3.LUT R31, R46, 0xffff, RZ, 0xc0, !PT ;  /* 0x0000ffff2e1f7812 */ /* 0x008fe200078ec0ff */
[----:B------:R-:W3:Y:S01]  /*12a300*/  LDL.LU R57, [R1+0x4d3c] ;  /* 0x004d3c0001397983 */ /* 0x000ee20000300800 */
[----:B------:R-:W-:-:S03]  /*12a310*/  PRMT R26, R47, 0x4210, R30 ;  /* 0x000042102f1a7816 */ /* 0x000fc6000000001e */
[----:B------:R-:W3:Y:S04]  /*12a320*/  LDL.LU R56, [R1+0x4d38] ;  /* 0x004d380001387983 */ /* 0x000ee80000300800 */
[----:B------:R-:W3:Y:S04]  /*12a330*/  LDL.LU R43, [R1+0x204c] ;  /* 0x00204c00012b7983 */ /* 0x000ee80000300800 */
[----:B------:R-:W3:Y:S04]  /*12a340*/  LDL.LU R44, [R1+0x200c] ;  /* 0x00200c00012c7983 */ /* 0x000ee80000300800 */
[----:B------:R-:W3:Y:S01]  /*12a350*/  LDL.LU R46, [R1+0x1fd8] ;  /* 0x001fd800012e7983 */ /* 0x000ee20000300800 */
[----:B------:R-:W-:Y:S01]  /*12a360*/  PRMT R27, R48, 0x4210, R31 ;  /* 0x00004210301b7816 */ /* 0x000fe2000000001f */
[----:B------:R-:W-:-:S02]  /*12a370*/  NOP ;  /* 0x0000000000007918 */ /* 0x000fc40000000000 */
[----:B------:R-:W3:Y:S04]  /*12a380*/  LDL.LU R47, [R1+0x1fb8] ;  /* 0x001fb800012f7983 */ /* 0x000ee80000300800 */
[----:B------:R1:W-:Y:S04]  /*12a390*/  STSM.16.M88.4 [R53], R24 ;  /* 0x0000001835007844 */ /* 0x0003e80000000200 */
[----:B0-----:R-:W-:Y:S04]  /*12a3a0*/  STL [R1+0x574c], R4 ;  /* 0x00574c0401007387 */ /* 0x001fe80000100800 */
[----:B------:R-:W-:Y:S04]  /*12a3b0*/  STL [R1+0x5748], R5 ;  /* 0x0057480501007387 */ /* 0x000fe80000100800 */
[----:B------:R-:W-:Y:S04]  /*12a3c0*/  STL [R1+0x5744], R6 ;  /* 0x0057440601007387 */ /* 0x000fe80000100800 */
[----:B------:R-:W-:Y:S01]  /*12a3d0*/  STL [R1+0x5740], R7 ;  /* 0x0057400701007387 */ /* 0x000fe20000100800 */
[----:B-1----:R-:W-:Y:S01]  /*12a3e0*/  PRMT R24, R60, 0x5210, R28 ;  /* 0x000052103c187816 */ /* 0x002fe2000000001c */
[----:B------:R-:W-:-:S02]  /*12a3f0*/  NOP ;  /* 0x0000000000007918 */ /* 0x000fc40000000000 */
[----:B------:R-:W3:Y:S04]  /*12a400*/  LDL.LU R60, [R1+0x41c] ;  /* 0x00041c00013c7983 */ /* 0x000ee80000300800 */
[----:B------:R-:W0:Y:S01]  /*12a410*/  LDS.128 R4, [R53] ;  /* 0x0000000035047984 */ /* 0x000e220000000c00 */
[----:B------:R-:W-:Y:S02]  /*12a420*/  PRMT R25, R50, 0x5210, R29 ;  /* 0x0000521032197816 */ /* 0x000fe4000000001d */
[----:B------:R-:W-:Y:S01]  /*12a430*/  PRMT R26, R49, 0x5210, R30 ;  /* 0x00005210311a7816 */ /* 0x000fe2000000001e */
[----:B------:R-:W3:Y:S04]  /*12a440*/  LDL.LU R50, [R1+0x418] ;  /* 0x0004180001327983 */ /* 0x000ee80000300800 */
[----:B------:R-:W3:Y:S04]  /*12a450*/  LDL.LU R48, [R1+0x420] ;  /* 0x0004200001307983 */ /* 0x000ee80000300800 */
[----:B------:R-:W3:Y:S01]  /*12a460*/  LDL.LU R49, [R1+0x3d0] ;  /* 0x0003d00001317983 */ /* 0x000ee20000300800 */
[----:B------:R-:W-:Y:S01]  /*12a470*/  PRMT R27, R58, 0x5210, R31 ;  /* 0x000052103a1b7816 */ /* 0x000fe2000000001f */
[----:B------:R-:W-:-:S04]  /*12a480*/  NOP ;  /* 0x0000000000007918 */ /* 0x000fc80000000000 */
[----:B------:R2:W-:Y:S04]  /*12a490*/  STSM.16.M88.4 [R53], R24 ;  /* 0x0000001835007844 */ /* 0x0005e80000000200 */
[----:B0-----:R-:W-:Y:S04]  /*12a4a0*/  STL.64 [R1+0x400], R4 ;  /* 0x0004000401007387 */ /* 0x001fe80000100a00 */
[----:B------:R-:W-:Y:S01]  /*12a4b0*/  STL.64 [R1+0x408], R6 ;  /* 0x0004080601007387 */ /* 0x000fe20000100a00 */
[----:B------:R-:W-:-:S03]  /*12a4c0*/  NOP ;  /* 0x0000000000007918 */ /* 0x000fc60000000000 */
[----:B------:R-:W0:Y:S01]  /*12a4d0*/  LDS.128 R4, [R53] ;  /* 0x0000000035047984 */ /* 0x000e220000000c00 */
[----:B--2---:R-:W-:-:S03]  /*12a4e0*/  LOP3.LUT R24, R61, 0xffff, RZ, 0xc0, !PT ;  /* 0x0000ffff3d187812 */ /* 0x004fc600078ec0ff */
[----:B------:R-:W2:Y:S01]  /*12a4f0*/  LDL.LU R61, [R1+0x4fb4] ;  /* 0x004fb400013d7983 */ /* 0x000ea20000300800 */
[----:B----4-:R-:W-:-:S03]  /*12a500*/  LOP3.LUT R25, R51, 0xffff, RZ, 0xc0, !PT ;  /* 0x0000ffff33197812 */ /* 0x010fc600078ec0ff */
[----:B------:R-:W4:Y:S01]  /*12a510*/  LDL.LU R51, [R1+0x4fb0] ;  /* 0x004fb00001337983 */ /* 0x000f220000300800 */
[----:B---3--:R-:W-:-:S03]  /*12a520*/  LOP3.LUT R26, R57, 0xffff, RZ, 0xc0, !PT ;  /* 0x0000ffff391a7812 */ /* 0x008fc600078ec0ff */
[----:B------:R-:W3:Y:S01]  /*12a530*/  LDL.LU R20, [R1+0x4d4c] ;  /* 0x004d4c0001147983 */ /* 0x000ee20000300800 */
[----:B------:R-:W-:-:S03]  /*12a540*/  LOP3.LUT R27, R56, 0xffff, RZ, 0xc0, !PT ;  /* 0x0000ffff381b7812 */ /* 0x000fc600078ec0ff */
[----:B------:R-:W3:Y:S01]  /*12a550*/  LDL.LU R54, [R1+0x4d48] ;  /* 0x004d480001367983 */ /* 0x000ee20000300800 */
[----:B------:R-:W-:-:S03]  /*12a560*/  PRMT R28, R43, 0x4210, R24 ;  /* 0x000042102b1c7816 */ /* 0x000fc60000000018 */
[----:B------:R-:W3:Y:S04]  /*12a570*/  LDL.LU R55, [R1+0x213c] ;  /* 0x00213c0001377983 */ /* 0x000ee80000300800 */
[----:B------:R-:W3:Y:S01]  /*12a580*/  LDL.LU R43, [R1+0x210c] ;  /* 0x00210c00012b7983 */ /* 0x000ee20000300800 */
[----:B------:R-:W-:-:S03]  /*12a590*/  PRMT R30, R46, 0x4210, R26 ;  /* 0x000042102e1e7816 */ /* 0x000fc6000000001a */
[----:B------:R-:W3:Y:S01]  /*12a5a0*/  LDL.LU R46, [R1+0x20dc] ;  /* 0x0020dc00012e7983 */ /* 0x000ee20000300800 */
[----:B------:R-:W-:-:S03]  /*12a5b0*/  PRMT R31, R47, 0x4210, R27 ;  /* 0x000042102f1f7816 */ /* 0x000fc6000000001b */
[----:B------:R-:W3:Y:S04]  /*12a5c0*/  LDL.LU R47, [R1+0x20ac] ;  /* 0x0020ac00012f7983 */ /* 0x000ee80000300800 */
[----:B0-----:R-:W-:Y:S04]  /*12a5d0*/  STL.64 [R1+0x3f0], R4 ;  /* 0x0003f00401007387 */ /* 0x001fe80000100a00 */
[----:B------:R-:W-:Y:S01]  /*12a5e0*/  STL.64 [R1+0x3f8], R6 ;  /* 0x0003f80601007387 */ /* 0x000fe20000100a00 */
[----:B------:R-:W-:Y:S01]  /*12a5f0*/  PRMT R29, R44, 0x4210, R25 ;  /* 0x000042102c1d7816 */ /* 0x000fe20000000019 */
[----:B------:R-:W-:Y:S01]  /*12a600*/  NOP ;  /* 0x0000000000007918 */ /* 0x000fe20000000000 */
[----:B------:R-:W-:-:S02]  /*12a610*/  PRMT R24, R60, 0x5210, R24 ;  /* 0x000052103c187816 */ /* 0x000fc40000000018 */
[----:B------:R-:W3:Y:S04]  /*12a620*/  LDL.LU R60, [R1+0x42c] ;  /* 0x00042c00013c7983 */ /* 0x000ee80000300800 */
[----:B------:R-:W-:Y:S01]  /*12a630*/  STSM.16.M88.4 [R53], R28 ;  /* 0x0000001c35007844 */ /* 0x000fe20000000200 */
[----:B------:R-:W-:-:S03]  /*12a640*/  NOP ;  /* 0x0000000000007918 */ /* 0x000fc60000000000 */
[----:B------:R-:W0:Y:S01]  /*12a650*/  LDS.128 R4, [R53] ;  /* 0x0000000035047984 */ /* 0x000e220000000c00 */
[----:B------:R-:W-:Y:S02]  /*12a660*/  PRMT R25, R50, 0x5210, R25 ;  /* 0x0000521032197816 */ /* 0x000fe40000000019 */
[----:B------:R-:W-:Y:S01]  /*12a670*/  PRMT R26, R48, 0x5210, R26 ;  /* 0x00005210301a7816 */ /* 0x000fe2000000001a */
[----:B------:R-:W3:Y:S01]  /*12a680*/  LDL.LU R50, [R1+0x428] ;  /* 0x0004280001327983 */ /* 0x000ee20000300800 */
[----:B------:R-:W-:Y:S01]  /*12a690*/  PRMT R27, R49, 0x5210, R27 ;  /* 0x00005210311b7816 */ /* 0x000fe2000000001b */
[----:B------:R-:W-:Y:S02]  /*12a6a0*/  NOP ;  /* 0x0000000000007918 */ /* 0x000fe40000000000 */
[----:B------:R-:W3:Y:S04]  /*12a6b0*/  LDL.LU R59, [R1+0x424] ;  /* 0x00042400013b7983 */ /* 0x000ee80000300800 */
[----:B------:R-:W3:Y:S04]  /*12a6c0*/  LDL.LU R58, [R1+0x410] ;  /* 0x00041000013a7983 */ /* 0x000ee80000300800 */
[----:B------:R2:W-:Y:S04]  /*12a6d0*/  STSM.16.M88.4 [R53], R24 ;  /* 0x0000001835007844 */ /* 0x0005e80000000200 */
[----:B0-----:R-:W-:Y:S04]  /*12a6e0*/  STL.64 [R1+0x3e0], R4 ;  /* 0x0003e00401007387 */ /* 0x001fe80000100a00 */
[----:B------:R-:W-:Y:S01]  /*12a6f0*/  STL.64 [R1+0x3e8], R6 ;  /* 0x0003e80601007387 */ /* 0x000fe20000100a00 */
[----:B------:R-:W-:-:S03]  /*12a700*/  NOP ;  /* 0x0000000000007918 */ /* 0x000fc60000000000 */
[----:B------:R-:W0:Y:S01]  /*12a710*/  LDS.128 R4, [R53] ;  /* 0x0000000035047984 */ /* 0x000e220000000c00 */
[----:B--2---:R-:W-:-:S03]  /*12a720*/  LOP3.LUT R24, R61, 0xffff, RZ, 0xc0, !PT ;  /* 0x0000ffff3d187812 */ /* 0x004fc600078ec0ff */
[----:B------:R-:W2:Y:S04]  /*12a730*/  LDL.LU R61, [R1+0x4fd0] ;  /* 0x004fd000013d7983 */ /* 0x000ea80000300800 */
[----:B------:R-:W2:Y:S04]  /*12a740*/  LDL.LU R57, [R1+0x4fcc] ;  /* 0x004fcc0001397983 */ /* 0x000ea80000300800 */
[----:B------:R-:W2:Y:S04]  /*12a750*/  LDL.LU R56, [R1+0x4d5c] ;  /* 0x004d5c0001387983 */ /* 0x000ea80000300800 */
[----:B------:R-:W2:Y:S01]  /*12a760*/  LDL.LU R44, [R1+0x4d58] ;  /* 0x004d5800012c7983 */ /* 0x000ea20000300800 */
[----:B----4-:R-:W-:-:S03]  /*12a770*/  LOP3.LUT R25, R51, 0xffff, RZ, 0xc0, !PT ;  /* 0x0000ffff33197812 */ /* 0x010fc600078ec0ff */
[----:B------:R-:W4:Y:S04]  /*12a780*/  LDL.LU R48, [R1+0x21cc] ;  /* 0x0021cc0001307983 */ /* 0x000f280000300800 */
[----:B------:R-:W4:Y:S04]  /*12a790*/  LDL.LU R49, [R1+0x21c8] ;  /* 0x0021c80001317983 */ /* 0x000f280000300800 */
[----:B------:R-:W4:Y:S01]  /*12a7a0*/  LDL.LU R51, [R1+0x21b8] ;  /* 0x0021b80001337983 */ /* 0x000f220000300800 */
[----:B---3--:R-:W-:Y:S02]  /*12a7b0*/  PRMT R28, R55, 0x4210, R24 ;  /* 0x00004210371c7816 */ /* 0x008fe40000000018 */
[----:B------:R-:W-:-:S02]  /*12a7c0*/  PRMT R29, R43, 0x4210, R25 ;  /* 0x000042102b1d7816 */ /* 0x000fc40000000019 */
[----:B------:R-:W3:Y:S01]  /*12a7d0*/  LDL.LU R43, [R1+0x218c] ;  /* 0x00218c00012b7983 */ /* 0x000ee20000300800 */
[----:B------:R-:W-:-:S03]  /*12a7e0*/  LOP3.LUT R26, R20, 0xffff, RZ, 0xc0, !PT ;  /* 0x0000ffff141a7812 */ /* 0x000fc600078ec0ff */
[----:B0-----:R-:W-:Y:S01]  /*12a7f0*/  STL.64 [R1+0x3d0], R4 ;  /* 0x0003d00401007387 */ /* 0x001fe20000100a00 */
[----:B------:R-:W-:-:S03]  /*12a800*/  LOP3.LUT R27, R54, 0xffff, RZ, 0xc0, !PT ;  /* 0x0000ffff361b7812 */ /* 0x000fc600078ec0ff */
[----:B------:R-:W-:Y:S01]  /*12a810*/  STL.64 [R1+0x3d8], R6 ;  /* 0x0003d80601007387 */ /* 0x000fe20000100a00 */
[----:B------:R-:W-:Y:S01]  /*12a820*/  PRMT R30, R46, 0x4210, R26 ;  /* 0x000042102e1e7816 */ /* 0x000fe2000000001a */
[----:B------:R-:W-:Y:S01]  /*12a830*/  NOP ;  /* 0x0000000000007918 */ /* 0x000fe20000000000 */
[----:B------:R-:W-:-:S05]  /*12a840*/  PRMT R31, R47, 0x4210, R27 ;  /* 0x000042102f1f7816 */ /* 0x000fca000000001b */
[----:B------:R-:W-:Y:S01]  /*12a850*/  STSM.16.M88.4 [R53], R28 ;  /* 0x0000001c35007844 */ /* 0x000fe20000000200 */
[----:B------:R-:W-:-:S03]  /*12a860*/  NOP ;  /* 0x0000000000007918 */ /* 0x000fc60000000000 */
[----:B------:R-:W0:Y:S01]  /*12a870*/  LDS.128 R4, [R53] ;  /* 0x0000000035047984 */ /* 0x000e220000000c00 */
[----:B------:R-:W-:-:S03]  /*12a880*/  PRMT R24, R60, 0x5210, R24 ;  /* 0x000052103c187816 */ /* 0x000fc60000000018 */
[----:B------:R-:W3:Y:S04]  /*12a890*/  LDL.LU R60, [R1+0x434] ;  /* 0x00043400013c7983 */ /* 0x000ee80000300800 */
[----:B------:R-:W3:Y:S04]  /*12a8a0*/  LDL.LU R46, [R1+0x430] ;  /* 0x00043000012e7983 */ /* 0x000ee80000300800 */
[----:B------:R-:W3:Y:S01]  /*12a8b0*/  LDL.LU R47, [R1+0x438] ;  /* 0x00043800012f7983 */ /* 0x000ee20000300800 */
[----:B------:R-:W-:-:S03]  /*12a8c0*/  PRMT R25, R50, 0x5210, R25 ;  /* 0x0000521032197816 */ /* 0x000fc60000000019 */
[----:B------:R-:W3:Y:S01]  /*12a8d0*/  LDL.LU R50, [R1+0x414] ;  /* 0x0004140001327983 */ /* 0x000ee20000300800 */
[----:B------:R-:W-:Y:S02]  /*12a8e0*/  PRMT R26, R59, 0x5210, R26 ;  /* 0x000052103b1a7816 */ /* 0x000fe4000000001a */
        /* <DEDUP_REMOVED lines=9> */
[----:B------:R-:W-:-:S03]  /*12a980*/  LOP3.LUT R25, R57, 0xffff, RZ, 0xc0, !PT ;  /* 0x0000ffff39197812 */ /* 0x000fc600078ec0ff */
[----:B------:R-:W2:Y:S01]  /*12a990*/  LDL.LU R20, [R1+0x4fe0] ;  /* 0x004fe00001147983 */ /* 0x000ea20000300800 */
[----:B------:R-:W-:-:S03]  /*12a9a0*/  LOP3.LUT R26, R56, 0xffff, RZ, 0xc0, !PT ;  /* 0x0000ffff381a7812 */ /* 0x000fc600078ec0ff */
[----:B------:R-:W2:Y:S01]  /*12a9b0*/  LDL.LU R54, [R1+0x4d74] ;  /* 0x004d740001367983 */ /* 0x000ea20000300800 */
[----:B------:R-:W-:-:S03]  /*12a9c0*/  LOP3.LUT R27, R44, 0xffff, RZ, 0xc0, !PT ;  /* 0x0000ffff2c1b7812 */ /* 0x000fc600078ec0ff */
[----:B------:R-:W2:Y:S01]  /*12a9d0*/  LDL.LU R56, [R1+0x4d6c] ;  /* 0x004d6c0001387983 */ /* 0x000ea20000300800 */
[----:B----4-:R-:W-:-:S03]  /*12a9e0*/  PRMT R28, R48, 0x4210, R24 ;  /* 0x00004210301c7816 */ /* 0x010fc60000000018 */
[----:B------:R-:W4:Y:S01]  /*12a9f0*/  LDL.LU R44, [R1+0x4c58] ;  /* 0x004c5800012c7983 */ /* 0x000f220000300800 */
[----:B------:R-:W-:-:S03]  /*12aa00*/  PRMT R29, R49, 0x4210, R25 ;  /* 0x00004210311d7816 */ /* 0x000fc60000000019 */
[----:B------:R-:W4:Y:S01]  /*12aa10*/  LDL.LU R48, [R1+0x2354] ;  /* 0x0023540001307983 */ /* 0x000f220000300800 */
[----:B------:R-:W-:-:S03]  /*12aa20*/  PRMT R30, R51, 0x4210, R26 ;  /* 0x00004210331e7816 */ /* 0x000fc6000000001a */
[----:B------:R-:W4:Y:S04]  /*12aa30*/  LDL.LU R49, [R1+0x21dc] ;  /* 0x0021dc0001317983 */ /* 0x000f280000300800 */
[----:B------:R-:W4:Y:S01]  /*12aa40*/  LDL.LU R51, [R1+0x21d8] ;  /* 0x0021d80001337983 */ /* 0x000f220000300800 */
[----:B---3--:R-:W-:Y:S01]  /*12aa50*/  PRMT R31, R43, 0x4210, R27 ;  /* 0x000042102b1f7816 */ /* 0x008fe2000000001b */
[----:B------:R-:W-:Y:S02]  /*12aa60*/  NOP ;  /* 0x0000000000007918 */ /* 0x000fe40000000000 */
[----:B0-----:R-:W-:Y:S04]  /*12aa70*/  STL.64 [R1+0x440], R4 ;  /* 0x0004400401007387 */ /* 0x001fe80000100a00 */
[----:B------:R-:W-:Y:S04]  /*12aa80*/  STL.64 [R1+0x448], R6 ;  /* 0x0004480601007387 */ /* 0x000fe80000100a00 */
[----:B------:R-:W-:Y:S01]  /*12aa90*/  STSM.16.M88.4 [R53], R28 ;  /* 0x0000001c35007844 */ /* 0x000fe20000000200 */
[----:B------:R-:W-:-:S03]  /*12aaa0*/  NOP ;  /* 0x0000000000007918 */ /* 0x000fc60000000000 */
[----:B------:R-:W0:Y:S01]  /*12aab0*/  LDS.128 R4, [R53] ;  /* 0x0000000035047984 */ /* 0x000e220000000c00 */
[----:B------:R-:W-:-:S03]  /*12aac0*/  PRMT R24, R60, 0x5210, R24 ;  /* 0x000052103c187816 */ /* 0x000fc60000000018 */
[----:B------:R-:W3:Y:S04]  /*12aad0*/  LDL.LU R60, [R1+0x474] ;  /* 0x00047400013c7983 */ /* 0x000ee80000300800 */
[----:B------:R-:W3:Y:S04]  /*12aae0*/  LDL.LU R55, [R1+0x47c] ;  /* 0x00047c0001377983 */ /* 0x000ee80000300800 */
[----:B------:R-:W3:Y:S04]  /*12aaf0*/  LDL.LU R59, [R1+0x470] ;  /* 0x00047000013b7983 */ /* 0x000ee80000300800 */
[----:B------:R-:W3:Y:S01]  /*12ab00*/  LDL.LU R58, [R1+0x478] ;  /* 0x00047800013a7983 */ /* 0x000ee20000300800 */
[----:B------:R-:W-:-:S02]  /*12ab10*/  PRMT R25, R46, 0x5210, R25 ;  /* 0x000052102e197816 */ /* 0x000fc40000000019 */
[----:B------:R-:W-:Y:S02]  /*12ab20*/  PRMT R26, R47, 0x5210, R26 ;  /* 0x000052102f1a7816 */ /* 0x000fe4000000001a */
[----:B------:R-:W-:Y:S01]  /*12ab30*/  PRMT R27, R50, 0x5210, R27 ;  /* 0x00005210321b7816 */ /* 0x000fe2000000001b */
[----:B------:R-:W-:Y:S01]  /*12ab40*/  NOP ;  /* 0x0000000000007918 */ /* 0x000fe20000000000 */
[----:B0-----:R-:W-:Y:S04]  /*12ab50*/  STL.64 [R1+0x430], R4 ;  /* 0x0004300401007387 */ /* 0x001fe80000100a00 */
[----:B------:R-:W-:Y:S04]  /*12ab60*/  STL.64 [R1+0x438], R6 ;  /* 0x0004380601007387 */ /* 0x000fe80000100a00 */
[----:B------:R-:W3:Y:S04]  /*12ab70*/  LDL.LU R57, [R1+0x4ff8] ;  /* 0x004ff80001397983 */ /* 0x000ee80000300800 */
[----:B------:R-:W3:Y:S04]  /*12ab80*/  LDL.LU R43, [R1+0x4ff4] ;  /* 0x004ff400012b7983 */ /* 0x000ee80000300800 */
[----:B------:R-:W3:Y:S04]  /*12ab90*/  LDL.LU R46, [R1+0x4d8c] ;  /* 0x004d8c00012e7983 */ /* 0x000ee80000300800 */
[----:B------:R2:W-:Y:S01]  /*12aba0*/  STSM.16.M88.4 [R53], R24 ;  /* 0x0000001835007844 */ /* 0x0005e20000000200 */
[----:B------:R-:W-:-:S03]  /*12abb0*/  NOP ;  /* 0x0000000000007918 */ /* 0x000fc60000000000 */
[----:B------:R-:W3:Y:S04]  /*12abc0*/  LDL.LU R47, [R1+0x4d88] ;  /* 0x004d8800012f7983 */ /* 0x000ee80000300800 */
[----:B------:R-:W3:Y:S04]  /*12abd0*/  LDL.LU R50, [R1+0x4c68] ;  /* 0x004c680001327983 */ /* 0x000ee80000300800 */
[----:B------:R-:W0:Y:S01]  /*12abe0*/  LDS.128 R4, [R53] ;  /* 0x0000000035047984 */ /* 0x000e220000000c00 */
[----:B--2---:R-:W-:-:S03]  /*12abf0*/  LOP3.LUT R24, R61, 0xffff, RZ, 0xc0, !PT ;  /* 0x0000ffff3d187812 */ /* 0x004fc600078ec0ff */
[----:B------:R-:W2:Y:S01]  /*12ac00*/  LDL.LU R61, [R1+0x4c64] ;  /* 0x004c6400013d7983 */ /* 0x000ea20000300800 */
[----:B------:R-:W-:-:S04]  /*12ac10*/  LOP3.LUT R27, R56, 0xffff, RZ, 0xc0, !PT ;  /* 0x0000ffff381b7812 */ /* 0x000fc800078ec0ff */
[----:B----4-:R-:W-:Y:S02]  /*12ac20*/  PRMT R31, R51, 0x4210, R27 ;  /* 0x00004210331f7816 */ /* 0x010fe4000000001b */
[----:B------:R-:W4:Y:S04]  /*12ac30*/  LDL.LU R51, [R1+0x4c60] ;  /* 0x004c600001337983 */ /* 0x000f280000300800 */
[----:B------:R-:W4:Y:S01]  /*12ac40*/  LDL.LU R56, [R1+0x4c5c] ;  /* 0x004c5c0001387983 */ /* 0x000f220000300800 */
[----:B------:R-:W-:Y:S02]  /*12ac50*/  LOP3.LUT R25, R20, 0xffff, RZ, 0xc0, !PT ;  /* 0x0000ffff14197812 */ /* 0x000fe400078ec0ff */
[----:B------:R-:W-:Y:S01]  /*12ac60*/  LOP3.LUT R26, R54, 0xffff, RZ, 0xc0, !PT ;  /* 0x0000ffff361a7812 */ /* 0x000fe200078ec0ff */
[----:B0-----:R-:W-:Y:S01]  /*12ac70*/  STL.64 [R1+0x420], R4 ;  /* 0x0004200401007387 */ /* 0x001fe20000100a00 */
[----:B------:R-:W-:-:S03]  /*12ac80*/  PRMT R28, R44, 0x4210, R24 ;  /* 0x000042102c1c7816 */ /* 0x000fc60000000018 */
[----:B------:R-:W-:Y:S01]  /*12ac90*/  STL.64 [R1+0x428], R6 ;  /* 0x0004280601007387 */ /* 0x000fe20000100a00 */
[----:B------:R-:W-:Y:S01]  /*12aca0*/  PRMT R29, R48, 0x4210, R25 ;  /* 0x00004210301d7816 */ /* 0x000fe20000000019 */
[----:B------:R-:W-:Y:S02]  /*12acb0*/  NOP ;  /* 0x0000000000007918 */ /* 0x000fe40000000000 */
[----:B------:R-:W4:Y:S01]  /*12acc0*/  LDL.LU R44, [R1+0x484] ;  /* 0x00048400012c7983 */ /* 0x000f220000300800 */
[----:B------:R-:W-:-:S03]  /*12acd0*/  PRMT R30, R49, 0x4210, R26 ;  /* 0x00004210311e7816 */ /* 0x000fc6000000001a */
[----:B------:R-:W4:Y:S04]  /*12ace0*/  LDL.LU R48, [R1+0x480] ;  /* 0x0004800001307983 */ /* 0x000f280000300800 */
[----:B------:R-:W4:Y:S04]  /*12acf0*/  LDL.LU R49, [R1+0x488] ;  /* 0x0004880001317983 */ /* 0x000f280000300800 */
[----:B------:R-:W-:Y:S01]  /*12ad00*/  STSM.16.M88.4 [R53], R28 ;  /* 0x0000001c35007844 */ /* 0x000fe20000000200 */
[----:B------:R-:W-:-:S03]  /*12ad10*/  NOP ;  /* 0x0000000000007918 */ /* 0x000fc60000000000 */
[----:B------:R-:W0:Y:S01]  /*12ad20*/  LDS.128 R4, [R53] ;  /* 0x0000000035047984 */ /* 0x000e220000000c00 */
[----:B---3--:R-:W-:-:S03]  /*12ad30*/  PRMT R24, R60, 0x5210, R24 ;  /* 0x000052103c187816 */ /* 0x008fc60000000018 */
[----:B------:R-:W3:Y:S01]  /*12ad40*/  LDL.LU R60, [R1+0x460] ;  /* 0x00046000013c7983 */ /* 0x000ee20000300800 */
[----:B------:R-:W-:Y:S02]  /*12ad50*/  PRMT R25, R55, 0x5210, R25 ;  /* 0x0000521037197816 */ /* 0x000fe40000000019 */
[----:B------:R-:W-:Y:S02]  /*12ad60*/  PRMT R26, R59, 0x5210, R26 ;  /* 0x000052103b1a7816 */ /* 0x000fe4000000001a */
[----:B------:R-:W-:Y:S01]  /*12ad70*/  PRMT R27, R58, 0x5210, R27 ;  /* 0x000052103a1b7816 */ /* 0x000fe2000000001b */
[----:B------:R-:W-:-:S04]  /*12ad80*/  NOP ;  /* 0x0000000000007918 */ /* 0x000fc80000000000 */
[----:B------:R1:W-:Y:S04]  /*12ad90*/  STSM.16.M88.4 [R53], R24 ;  /* 0x0000001835007844 */ /* 0x0003e80000000200 */
[----:B0-----:R-:W-:Y:S01]  /*12ada0*/  STL.64 [R1+0x410], R4 ;  /* 0x0004100401007387 */ /* 0x001fe20000100a00 */
[----:B-1----:R-:W-:-:S03]  /*12adb0*/  LOP3.LUT R24, R57, 0xffff, RZ, 0xc0, !PT ;  /* 0x0000ffff39187812 */ /* 0x002fc600078ec0ff */
[----:B------:R-:W-:Y:S01]  /*12adc0*/  STL.64 [R1+0x418], R6 ;  /* 0x0004180601007387 */ /* 0x000fe20000100a00 */
[----:B------:R-:W-:Y:S01]  /*12add0*/  LOP3.LUT R25, R43, 0xffff, RZ, 0xc0, !PT ;  /* 0x0000ffff2b197812 */ /* 0x000fe200078ec0ff */
[----:B------:R-:W-:Y:S02]  /*12ade0*/  NOP ;  /* 0x0000000000007918 */ /* 0x000fe40000000000 */
[----:B------:R-:W3:Y:S01]  /*12adf0*/  LDL.LU R20, [R1+0x501c] ;  /* 0x00501c0001147983 */ /* 0x000ee20000300800 */
[----:B------:R-:W-:-:S03]  /*12ae00*/  LOP3.LUT R26, R46, 0xffff, RZ, 0xc0, !PT ;  /* 0x0000ffff2e1a7812 */ /* 0x000fc600078ec0ff */
[----:B------:R-:W3:Y:S01]  /*12ae10*/  LDL.LU R54, [R1+0x5018] ;  /* 0x0050180001367983 */ /* 0x000ee20000300800 */
[----:B------:R-:W-:-:S03]  /*12ae20*/  LOP3.LUT R27, R47, 0xffff, RZ, 0xc0, !PT ;  /* 0x0000ffff2f1b7812 */ /* 0x000fc600078ec0ff */
[----:B------:R-:W3:Y:S01]  /*12ae30*/  LDL.LU R43, [R1+0x4da0] ;  /* 0x004da000012b7983 */ /* 0x000ee20000300800 */
[----:B------:R-:W-:-:S03]  /*12ae40*/  PRMT R28, R50, 0x4210, R24 ;  /* 0x00004210321c7816 */ /* 0x000fc60000000018 */
[----:B------:R-:W3:Y:S04]  /*12ae50*/  LDL.LU R46, [R1+0x4d9c] ;  /* 0x004d9c00012e7983 */ /* 0x000ee80000300800 */
[----:B------:R-:W3:Y:S04]  /*12ae60*/  LDL.LU R47, [R1+0x4c7c] ;  /* 0x004c7c00012f7983 */ /* 0x000ee80000300800 */
[----:B------:R-:W3:Y:S04]  /*12ae70*/  LDL.LU R50, [R1+0x4c78] ;  /* 0x004c780001327983 */ /* 0x000ee80000300800 */
[----:B------:R-:W0:Y:S01]  /*12ae80*/  LDS.128 R4, [R53] ;  /* 0x0000000035047984 */ /* 0x000e220000000c00 */
[----:B--2---:R-:W-:-:S03]  /*12ae90*/  PRMT R29, R61, 0x4210, R25 ;  /* 0x000042103d1d7816 */ /* 0x004fc60000000019 */
[----:B------:R-:W2:Y:S01]  /*12aea0*/  LDL.LU R61, [R1+0x4c74] ;  /* 0x004c7400013d7983 */ /* 0x000ea20000300800 */
[----:B----4-:R-:W-:-:S03]  /*12aeb0*/  PRMT R30, R51, 0x4210, R26 ;  /* 0x00004210331e7816 */ /* 0x010fc6000000001a */
[----:B------:R-:W4:Y:S01]  /*12aec0*/  LDL.LU R51, [R1+0x4c70] ;  /* 0x004c700001337983 */ /* 0x000f220000300800 */
[----:B------:R-:W-:Y:S01]  /*12aed0*/  PRMT R31, R56, 0x4210, R27 ;  /* 0x00004210381f7816 */ /* 0x000fe2000000001b */
[----:B------:R-:W-:-:S04]  /*12aee0*/  NOP ;  /* 0x0000000000007918 */ /* 0x000fc80000000000 */
[----:B------:R-:W-:Y:S04]  /*12aef0*/  STSM.16.M88.4 [R53], R28 ;  /* 0x0000001c35007844 */ /* 0x000fe80000000200 */
[----:B0-----:R-:W-:Y:S04]  /*12af00*/  STL.64 [R1+0x4b0], R4 ;  /* 0x0004b00401007387 */ /* 0x001fe80000100a00 */
[----:B------:R-:W-:Y:S01]  /*12af10*/  STL.64 [R1+0x4b8], R6 ;  /* 0x0004b80601007387 */ /* 0x000fe20000100a00 */
[----:B------:R-:W-:-:S03]  /*12af20*/  NOP ;  /* 0x0000000000007918 */ /* 0x000fc60000000000 */
[----:B------:R-:W0:Y:S04]  /*12af30*/  LDS.128 R4, [R53] ;  /* 0x0000000035047984 */ /* 0x000e280000000c00 */
[----:B------:R-:W4:Y:S04]  /*12af40*/  LDL.LU R55, [R1+0x4c0] ;  /* 0x0004c00001377983 */ /* 0x000f280000300800 */
[----:B------:R-:W4:Y:S04]  /*12af50*/  LDL.LU R59, [R1+0x48c] ;  /* 0x00048c00013b7983 */ /* 0x000f280000300800 */
[----:B------:R-:W4:Y:S04]  /*12af60*/  LDL.LU R58, [R1+0x4c4] ;  /* 0x0004c400013a7983 */ /* 0x000f280000300800 */
[----:B------:R-:W4:Y:S01]  /*12af70*/  LDL.LU R57, [R1+0x464] ;  /* 0x0004640001397983 */ /* 0x000f220000300800 */
[----:B------:R-:W-:-:S03]  /*12af80*/  PRMT R24, R44, 0x5210, R24 ;  /* 0x000052102c187816 */ /* 0x000fc60000000018 */
[----:B------:R-:W4:Y:S01]  /*12af90*/  LDL.LU R56, [R1+0x5038] ;  /* 0x0050380001387983 */ /* 0x000f220000300800 */
[----:B------:R-:W-:-:S03]  /*12afa0*/  PRMT R25, R48, 0x5210, R25 ;  /* 0x0000521030197816 */ /* 0x000fc60000000019 */
[----:B------:R-:W4:Y:S01]  /*12afb0*/  LDL.LU R44, [R1+0x5030] ;  /* 0x00503000012c7983 */ /* 0x000f220000300800 */
[----:B------:R-:W-:Y:S02]  /*12afc0*/  PRMT R26, R49, 0x5210, R26 ;  /* 0x00005210311a7816 */ /* 0x000fe4000000001a */
[----:B---3--:R-:W-:Y:S01]  /*12afd0*/  PRMT R27, R60, 0x5210, R27 ;  /* 0x000052103c1b7816 */ /* 0x008fe2000000001b */
        /* <DEDUP_REMOVED lines=8> */
[----:B------:R-:W1:Y:S01]  /*12b060*/  LDS.128 R4, [R53] ;  /* 0x0000000035047984 */ /* 0x000e620000000c00 */
[----:B0-----:R-:W-:-:S04]  /*12b070*/  LOP3.LUT R26, R43, 0xffff, RZ, 0xc0, !PT ;  /* 0x0000ffff2b1a7812 */ /* 0x001fc800078ec0ff */
[----:B--2---:R-:W-:Y:S02]  /*12b080*/  PRMT R30, R61, 0x4210, R26 ;  /* 0x000042103d1e7816 */ /* 0x004fe4000000001a */
[----:B------:R-:W2:Y:S01]  /*12b090*/  LDL.LU R61, [R1+0x4c90] ;  /* 0x004c9000013d7983 */ /* 0x000ea20000300800 */
[----:B------:R-:W-:-:S03]  /*12b0a0*/  LOP3.LUT R27, R46, 0xffff, RZ, 0xc0, !PT ;  /* 0x0000ffff2e1b7812 */ /* 0x000fc600078ec0ff */
[----:B------:R-:W2:Y:S01]  /*12b0b0*/  LDL.LU R43, [R1+0x4c88] ;  /* 0x004c8800012b7983 */ /* 0x000ea20000300800 */
[----:B------:R-:W-:Y:S02]  /*12b0c0*/  LOP3.LUT R24, R20, 0xffff, RZ, 0xc0, !PT ;  /* 0x0000ffff14187812 */ /* 0x000fe400078ec0ff */
[----:B------:R-:W-:Y:S01]  /*12b0d0*/  LOP3.LUT R25, R54, 0xffff, RZ, 0xc0, !PT ;  /* 0x0000ffff36197812 */ /* 0x000fe200078ec0ff */
[----:B------:R-:W2:Y:S01]  /*12b0e0*/  LDL.LU R46, [R1+0x4c84] ;  /* 0x004c8400012e7983 */ /* 0x000ea20000300800 */
[----:B------:R-:W-:Y:S02]  /*12b0f0*/  PRMT R28, R47, 0x4210, R24 ;  /* 0x000042102f1c7816 */ /* 0x000fe40000000018 */
[----:B------:R-:W-:Y:S01]  /*12b100*/  PRMT R29, R50, 0x4210, R25 ;  /* 0x00004210321d7816 */ /* 0x000fe20000000019 */
[----:B------:R-:W2:Y:S04]  /*12b110*/  LDL.LU R47, [R1+0x4d0] ;  /* 0x0004d000012f7983 */ /* 0x000ea80000300800 */
[----:B------:R-:W2:Y:S04]  /*12b120*/  LDL.LU R50, [R1+0x4cc] ;  /* 0x0004cc0001327983 */ /* 0x000ea80000300800 */
[----:B-1----:R-:W-:Y:S01]  /*12b130*/  STL.64 [R1+0x490], R4 ;  /* 0x0004900401007387 */ /* 0x002fe20000100a00 */
[----:B----4-:R-:W-:Y:S01]  /*12b140*/  PRMT R31, R51, 0x4210, R27 ;  /* 0x00004210331f7816 */ /* 0x010fe2000000001b */
[----:B------:R-:W-:-:S04]  /*12b150*/  NOP ;  /* 0x0000000000007918 */ /* 0x000fc80000000000 */
[----:B------:R-:W-:Y:S04]  /*12b160*/  STSM.16.M88.4 [R53], R28 ;  /* 0x0000001c35007844 */ /* 0x000fe80000000200 */
[----:B------:R-:W-:Y:S01]  /*12b170*/  STL.64 [R1+0x498], R6 ;  /* 0x0004980601007387 */ /* 0x000fe20000100a00 */
[----:B------:R-:W-:-:S03]  /*12b180*/  NOP ;  /* 0x0000000000007918 */ /* 0x000fc60000000000 */
[----:B------:R-:W0:Y:S04]  /*12b190*/  LDS.128 R4, [R53] ;  /* 0x0000000035047984 */ /* 0x000e280000000c00 */
[----:B------:R-:W4:Y:S01]  /*12b1a0*/  LDL.LU R51, [R1+0x4c8] ;  /* 0x0004c80001337983 */ /* 0x000f220000300800 */
[----:B------:R-:W-:Y:S02]  /*12b1b0*/  PRMT R24, R55, 0x5210, R24 ;  /* 0x0000521037187816 */ /* 0x000fe40000000018 */
[----:B------:R-:W-:Y:S02]  /*12b1c0*/  PRMT R25, R59, 0x5210, R25 ;  /* 0x000052103b197816 */ /* 0x000fe40000000019 */
[----:B------:R-:W-:Y:S02]  /*12b1d0*/  PRMT R26, R58, 0x5210, R26 ;  /* 0x000052103a1a7816 */ /* 0x000fe4000000001a */
[----:B------:R-:W-:Y:S01]  /*12b1e0*/  PRMT R27, R57, 0x5210, R27 ;  /* 0x00005210391b7816 */ /* 0x000fe2000000001b */
[----:B------:R-:W-:-:S04]  /*12b1f0*/  NOP ;  /* 0x0000000000007918 */ /* 0x000fc80000000000 */
[----:B------:R1:W-:Y:S04]  /*12b200*/  STSM.16.M88.4 [R53], R24 ;  /* 0x0000001835007844 */ /* 0x0003e80000000200 */
[----:B0-----:R-:W-:Y:S04]  /*12b210*/  STL.64 [R1+0x480], R4 ;  /* 0x0004800401007387 */ /* 0x001fe80000100a00 */
[----:B------:R-:W-:Y:S01]  /*12b220*/  STL.64 [R1+0x488], R6 ;  /* 0x0004880601007387 */ /* 0x000fe20000100a00 */
[----:B-1----:R-:W-:Y:S01]  /*12b230*/  LOP3.LUT R24, R56, 0xffff, RZ, 0xc0, !PT ;  /* 0x0000ffff38187812 */ /* 0x002fe200078ec0ff */
[----:B------:R-:W-:-:S02]  /*12b240*/  NOP ;  /* 0x0000000000007918 */ /* 0x000fc40000000000 */
[----:B------:R-:W4:Y:S01]  /*12b250*/  LDL.LU R55, [R1+0x5048] ;  /* 0x0050480001377983 */ /* 0x000f220000300800 */
[----:B------:R-:W-:-:S03]  /*12b260*/  LOP3.LUT R25, R44, 0xffff, RZ, 0xc0, !PT ;  /* 0x0000ffff2c197812 */ /* 0x000fc600078ec0ff */
[----:B------:R-:W4:Y:S01]  /*12b270*/  LDL.LU R57, [R1+0x5044] ;  /* 0x0050440001397983 */ /* 0x000f220000300800 */
[----:B---3--:R-:W-:-:S03]  /*12b280*/  LOP3.LUT R26, R48, 0xffff, RZ, 0xc0, !PT ;  /* 0x0000ffff301a7812 */ /* 0x008fc600078ec0ff */
        /* <DEDUP_REMOVED lines=9> */
[----:B------:R-:W2:Y:S04]  /*12b320*/  LDL.LU R61, [R1+0x4c98] ;  /* 0x004c9800013d7983 */ /* 0x000ea80000300800 */
[----:B0-----:R-:W-:Y:S01]  /*12b330*/  STL.64 [R1+0x470], R4 ;  /* 0x0004700401007387 */ /* 0x001fe20000100a00 */
[----:B------:R-:W-:-:S03]  /*12b340*/  PRMT R30, R43, 0x4210, R26 ;  /* 0x000042102b1e7816 */ /* 0x000fc6000000001a */
[----:B------:R-:W-:Y:S01]  /*12b350*/  STL.64 [R1+0x478], R6 ;  /* 0x0004780601007387 */ /* 0x000fe20000100a00 */
[----:B------:R-:W-:Y:S01]  /*12b360*/  PRMT R31, R46, 0x4210, R27 ;  /* 0x000042102e1f7816 */ /* 0x000fe2000000001b */
[----:B------:R-:W-:Y:S02]  /*12b370*/  NOP ;  /* 0x0000000000007918 */ /* 0x000fe40000000000 */
[----:B------:R-:W2:Y:S04]  /*12b380*/  LDL.LU R59, [R1+0x4d8] ;  /* 0x0004d800013b7983 */ /* 0x000ea80000300800 */
[----:B------:R-:W2:Y:S04]  /*12b390*/  LDL.LU R58, [R1+0x508] ;  /* 0x00050800013a7983 */ /* 0x000ea80000300800 */
[----:B------:R-:W2:Y:S04]  /*12b3a0*/  LDL.LU R43, [R1+0x4d4] ;  /* 0x0004d400012b7983 */ /* 0x000ea80000300800 */
[----:B------:R-:W2:Y:S01]  /*12b3b0*/  LDL.LU R46, [R1+0x4dc] ;  /* 0x0004dc00012e7983 */ /* 0x000ea20000300800 */
[----:B------:R-:W-:-:S02]  /*12b3c0*/  PRMT R24, R47, 0x5210, R24 ;  /* 0x000052102f187816 */ /* 0x000fc40000000018 */
[----:B------:R-:W-:Y:S01]  /*12b3d0*/  PRMT R25, R50, 0x5210, R25 ;  /* 0x0000521032197816 */ /* 0x000fe20000000019 */
[----:B------:R-:W2:Y:S04]  /*12b3e0*/  LDL.LU R47, [R1+0x5058] ;  /* 0x00505800012f7983 */ /* 0x000ea80000300800 */
[----:B------:R-:W2:Y:S04]  /*12b3f0*/  LDL.LU R50, [R1+0x5054] ;  /* 0x0050540001327983 */ /* 0x000ea80000300800 */
[----:B------:R-:W-:Y:S01]  /*12b400*/  STSM.16.M88.4 [R53], R28 ;  /* 0x0000001c35007844 */ /* 0x000fe20000000200 */
[----:B------:R-:W-:-:S03]  /*12b410*/  NOP ;  /* 0x0000000000007918 */ /* 0x000fc60000000000 */
[----:B------:R-:W0:Y:S01]  /*12b420*/  LDS.128 R4, [R53] ;  /* 0x0000000035047984 */ /* 0x000e220000000c00 */
[----:B----4-:R-:W-:Y:S02]  /*12b430*/  PRMT R26, R51, 0x5210, R26 ;  /* 0x00005210331a7816 */ /* 0x010fe4000000001a */
[----:B------:R-:W-:Y:S01]  /*12b440*/  PRMT R27, R52, 0x5210, R27 ;  /* 0x00005210341b7816 */ /* 0x000fe2000000001b */
[----:B------:R-:W-:-:S04]  /*12b450*/  NOP ;  /* 0x0000000000007918 */ /* 0x000fc80000000000 */
[----:B------:R3:W-:Y:S04]  /*12b460*/  STSM.16.M88.4 [R53], R24 ;  /* 0x0000001835007844 */ /* 0x0007e80000000200 */
[----:B0-----:R-:W-:Y:S04]  /*12b470*/  STL.64 [R1+0x4f0], R4 ;  /* 0x0004f00401007387 */ /* 0x001fe80000100a00 */
[----:B------:R-:W-:Y:S01]  /*12b480*/  STL.64 [R1+0x4f8], R6 ;  /* 0x0004f80601007387 */ /* 0x000fe20000100a00 */
[----:B------:R-:W-:-:S03]  /*12b490*/  NOP ;  /* 0x0000000000007918 */ /* 0x000fc60000000000 */
[----:B------:R-:W4:Y:S01]  /*12b4a0*/  LDL.LU R51, [R1+0x4ddc] ;  /* 0x004ddc0001337983 */ /* 0x000f220000300800 */
[----:B---3--:R-:W-:-:S03]  /*12b4b0*/  LOP3.LUT R26, R56, 0xffff, RZ, 0xc0, !PT ;  /* 0x0000ffff381a7812 */ /* 0x008fc600078ec0ff */
[----:B------:R-:W3:Y:S01]  /*12b4c0*/  LDL.LU R52, [R1+0x4dd8] ;  /* 0x004dd80001347983 */ /* 0x000ee20000300800 */
[----:B------:R-:W-:Y:S02]  /*12b4d0*/  LOP3.LUT R25, R57, 0xffff, RZ, 0xc0, !PT ;  /* 0x0000ffff39197812 */ /* 0x000fe400078ec0ff */
[----:B------:R-:W-:Y:S01]  /*12b4e0*/  LOP3.LUT R27, R44, 0xffff, RZ, 0xc0, !PT ;  /* 0x0000ffff2c1b7812 */ /* 0x000fe200078ec0ff */
[----:B------:R-:W0:Y:S01]  /*12b4f0*/  LDS.128 R4, [R53] ;  /* 0x0000000035047984 */ /* 0x000e220000000c00 */
[----:B------:R-:W-:-:S03]  /*12b500*/  PRMT R30, R60, 0x4210, R26 ;  /* 0x000042103c1e7816 */ /* 0x000fc6000000001a */
[----:B------:R-:W3:Y:S04]  /*12b510*/  LDL.LU R60, [R1+0x4e84] ;  /* 0x004e8400013c7983 */ /* 0x000ee80000300800 */
[----:B------:R-:W3:Y:S04]  /*12b520*/  LDL.LU R57, [R1+0x4e7c] ;  /* 0x004e7c0001397983 */ /* 0x000ee80000300800 */
[----:B------:R-:W3:Y:S04]  /*12b530*/  LDL.LU R56, [R1+0x4e78] ;  /* 0x004e780001387983 */ /* 0x000ee80000300800 */
[----:B------:R-:W3:Y:S01]  /*12b540*/  LDL.LU R44, [R1+0x4d7c] ;  /* 0x004d7c00012c7983 */ /* 0x000ee20000300800 */
[----:B------:R-:W-:-:S02]  /*12b550*/  LOP3.LUT R24, R55, 0xffff, RZ, 0xc0, !PT ;  /* 0x0000ffff37187812 */ /* 0x000fc400078ec0ff */
[----:B------:R-:W-:Y:S02]  /*12b560*/  PRMT R29, R49, 0x4210, R25 ;  /* 0x00004210311d7816 */ /* 0x000fe40000000019 */
[----:B------:R-:W-:Y:S02]  /*12b570*/  PRMT R28, R48, 0x4210, R24 ;  /* 0x00004210301c7816 */ /* 0x000fe40000000018 */
[----:B------:R-:W3:Y:S04]  /*12b580*/  LDL.LU R48, [R1+0x510] ;  /* 0x0005100001307983 */ /* 0x000ee80000300800 */
[----:B------:R-:W3:Y:S04]  /*12b590*/  LDL.LU R49, [R1+0x50c] ;  /* 0x00050c0001317983 */ /* 0x000ee80000300800 */
[----:B0-----:R-:W-:Y:S04]  /*12b5a0*/  STL.64 [R1+0x4e0], R4 ;  /* 0x0004e00401007387 */ /* 0x001fe80000100a00 */
[----:B------:R-:W-:Y:S01]  /*12b5b0*/  STL.64 [R1+0x4e8], R6 ;  /* 0x0004e80601007387 */ /* 0x000fe20000100a00 */
[----:B------:R-:W-:Y:S01]  /*12b5c0*/  NOP ;  /* 0x0000000000007918 */ /* 0x000fe20000000000 */
[----:B--2---:R-:W-:-:S02]  /*12b5d0*/  PRMT R31, R61, 0x4210, R27 ;  /* 0x000042103d1f7816 */ /* 0x004fc4000000001b */
[----:B------:R-:W2:Y:S04]  /*12b5e0*/  LDL.LU R61, [R1+0x514] ;  /* 0x00051400013d7983 */ /* 0x000ea80000300800 */
        /* <DEDUP_REMOVED lines=14> */
[----:B------:R-:W2:Y:S04]  /*12b6d0*/  LDL.LU R58, [R1+0x5068] ;  /* 0x00506800013a7983 */ /* 0x000ea80000300800 */
[----:B------:R-:W2:Y:S04]  /*12b6e0*/  LDL.LU R43, [R1+0x5064] ;  /* 0x00506400012b7983 */ /* 0x000ea80000300800 */
[----:B------:R-:W2:Y:S04]  /*12b6f0*/  LDL.LU R46, [R1+0x4df0] ;  /* 0x004df000012e7983 */ /* 0x000ea80000300800 */
[----:B------:R-:W2:Y:S04]  /*12b700*/  LDL.LU R47, [R1+0x4dec] ;  /* 0x004dec00012f7983 */ /* 0x000ea80000300800 */
[----:B------:R-:W2:Y:S04]  /*12b710*/  LDL.LU R50, [R1+0x4e94] ;  /* 0x004e940001327983 */ /* 0x000ea80000300800 */
[----:B------:R-:W0:Y:S01]  /*12b720*/  LDS.128 R4, [R53] ;  /* 0x0000000035047984 */ /* 0x000e220000000c00 */
[----:B----4-:R-:W-:-:S03]  /*12b730*/  LOP3.LUT R26, R51, 0xffff, RZ, 0xc0, !PT ;  /* 0x0000ffff331a7812 */ /* 0x010fc600078ec0ff */
[----:B------:R-:W4:Y:S01]  /*12b740*/  LDL.LU R51, [R1+0x4e90] ;  /* 0x004e900001337983 */ /* 0x000f220000300800 */
[----:B---3--:R-:W-:-:S03]  /*12b750*/  LOP3.LUT R27, R52, 0xffff, RZ, 0xc0, !PT ;  /* 0x0000ffff341b7812 */ /* 0x008fc600078ec0ff */
[----:B------:R-:W3:Y:S01]  /*12b760*/  LDL.LU R52, [R1+0x4e8c] ;  /* 0x004e8c0001347983 */ /* 0x000ee20000300800 */
[----:B------:R-:W-:-:S03]  /*12b770*/  PRMT R28, R60, 0x4210, R24 ;  /* 0x000042103c1c7816 */ /* 0x000fc60000000018 */
[----:B------:R-:W3:Y:S01]  /*12b780*/  LDL.LU R60, [R1+0x4e88] ;  /* 0x004e8800013c7983 */ /* 0x000ee20000300800 */
[----:B------:R-:W-:Y:S02]  /*12b790*/  PRMT R29, R57, 0x4210, R25 ;  /* 0x00004210391d7816 */ /* 0x000fe40000000019 */
[----:B------:R-:W-:Y:S02]  /*12b7a0*/  PRMT R30, R56, 0x4210, R26 ;  /* 0x00004210381e7816 */ /* 0x000fe4000000001a */
[----:B------:R-:W-:Y:S01]  /*12b7b0*/  PRMT R31, R44, 0x4210, R27 ;  /* 0x000042102c1f7816 */ /* 0x000fe2000000001b */
[----:B------:R-:W-:-:S04]  /*12b7c0*/  NOP ;  /* 0x0000000000007918 */ /* 0x000fc80000000000 */
[----:B------:R-:W-:Y:S04]  /*12b7d0*/  STSM.16.M88.4 [R53], R28 ;  /* 0x0000001c35007844 */ /* 0x000fe80000000200 */
[----:B0-----:R-:W-:Y:S04]  /*12b7e0*/  STL.64 [R1+0x4c0], R4 ;  /* 0x0004c00401007387 */ /* 0x001fe80000100a00 */
[----:B------:R-:W-:Y:S01]  /*12b7f0*/  STL.64 [R1+0x4c8], R6 ;  /* 0x0004c80601007387 */ /* 0x000fe20000100a00 */
[----:B------:R-:W-:-:S03]  /*12b800*/  NOP ;  /* 0x0000000000007918 */ /* 0x000fc60000000000 */
[----:B------:R-:W0:Y:S04]  /*12b810*/  LDS.128 R4, [R53] ;  /* 0x0000000035047984 */ /* 0x000e280000000c00 */
[----:B------:R-:W3:Y:S04]  /*12b820*/  LDL.LU R57, [R1+0x520] ;  /* 0x0005200001397983 */ /* 0x000ee80000300800 */
[----:B------:R-:W3:Y:S01]  /*12b830*/  LDL.LU R56, [R1+0x51c] ;  /* 0x00051c0001387983 */ /* 0x000ee20000300800 */
[----:B------:R-:W-:-:S03]  /*12b840*/  PRMT R27, R45, 0x5210, R27 ;  /* 0x000052102d1b7816 */ /* 0x000fc6000000001b */
[----:B------:R-:W3:Y:S01]  /*12b850*/  LDL.LU R44, [R1+0x518] ;  /* 0x00051800012c7983 */ /* 0x000ee20000300800 */
[----:B------:R-:W-:-:S03]  /*12b860*/  PRMT R24, R48, 0x5210, R24 ;  /* 0x0000521030187816 */ /* 0x000fc60000000018 */
[----:B------:R-:W3:Y:S01]  /*12b870*/  LDL.LU R45, [R1+0x5084] ;  /* 0x00508400012d7983 */ /* 0x000ee20000300800 */
[----:B------:R-:W-:-:S03]  /*12b880*/  PRMT R25, R49, 0x5210, R25 ;  /* 0x0000521031197816 */ /* 0x000fc60000000019 */
[----:B------:R-:W3:Y:S04]  /*12b890*/  LDL.LU R48, [R1+0x507c] ;  /* 0x00507c0001307983 */ /* 0x000ee80000300800 */
[----:B0-----:R-:W-:Y:S04]  /*12b8a0*/  STL.64 [R1+0x550], R4 ;  /* 0x0005500401007387 */ /* 0x001fe80000100a00 */
[----:B------:R-:W-:Y:S01]  /*12b8b0*/  STL.64 [R1+0x558], R6 ;  /* 0x0005580601007387 */ /* 0x000fe20000100a00 */
[----:B------:R-:W-:-:S03]  /*12b8c0*/  NOP ;  /* 0x0000000000007918 */ /* 0x000fc60000000000 */
[----:B------:R-:W3:Y:S01]  /*12b8d0*/  LDL.LU R49, [R1+0x4e00] ;  /* 0x004e000001317983 */ /* 0x000ee20000300800 */
        /* <DEDUP_REMOVED lines=10> */
[----:B------:R-:W-:-:S03]  /*12b980*/  LOP3.LUT R27, R47, 0xffff, RZ, 0xc0, !PT ;  /* 0x0000ffff2f1b7812 */ /* 0x000fc600078ec0ff */
[----:B------:R-:W2:Y:S04]  /*12b990*/  LDL.LU R43, [R1+0x4ea0] ;  /* 0x004ea000012b7983 */ /* 0x000ea80000300800 */
[----:B------:R-:W2:Y:S04]  /*12b9a0*/  LDL.LU R46, [R1+0x4e9c] ;  /* 0x004e9c00012e7983 */ /* 0x000ea80000300800 */
[----:B------:R-:W2:Y:S01]  /*12b9b0*/  LDL.LU R47, [R1+0x4e98] ;  /* 0x004e9800012f7983 */ /* 0x000ea20000300800 */
[----:B----4-:R-:W-:-:S03]  /*12b9c0*/  PRMT R29, R51, 0x4210, R25 ;  /* 0x00004210331d7816 */ /* 0x010fc60000000019 */
[----:B------:R-:W4:Y:S01]  /*12b9d0*/  LDL.LU R51, [R1+0x568] ;  /* 0x0005680001337983 */ /* 0x000f220000300800 */
[----:B---3--:R-:W-:-:S03]  /*12b9e0*/  PRMT R30, R52, 0x4210, R26 ;  /* 0x00004210341e7816 */ /* 0x008fc6000000001a */
[----:B------:R-:W3:Y:S04]  /*12b9f0*/  LDL.LU R52, [R1+0x564] ;  /* 0x0005640001347983 */ /* 0x000ee80000300800 */
[----:B-1----:R-:W-:Y:S04]  /*12ba00*/  STL.64 [R1+0x540], R4 ;  /* 0x0005400401007387 */ /* 0x002fe80000100a00 */
[----:B------:R-:W-:Y:S01]  /*12ba10*/  STL.64 [R1+0x548], R6 ;  /* 0x0005480601007387 */ /* 0x000fe20000100a00 */
[----:B------:R-:W-:Y:S01]  /*12ba20*/  NOP ;  /* 0x0000000000007918 */ /* 0x000fe20000000000 */
[----:B------:R-:W-:-:S02]  /*12ba30*/  PRMT R31, R60, 0x4210, R27 ;  /* 0x000042103c1f7816 */ /* 0x000fc4000000001b */
        /* <DEDUP_REMOVED lines=8> */
[----:B------:R-:W-:Y:S01]  /*12bac0*/  NOP ;  /* 0x0000000000007918 */ /* 0x000fe20000000000 */
[----:B0-----:R-:W-:Y:S04]  /*12bad0*/  STL.64 [R1+0x530], R4 ;  /* 0x0005300401007387 */ /* 0x001fe80000100a00 */
[----:B------:R-:W-:Y:S04]  /*12bae0*/  STL.64 [R1+0x538], R6 ;  /* 0x0005380601007387 */ /* 0x000fe80000100a00 */
[----:B------:R-:W3:Y:S04]  /*12baf0*/  LDL.LU R56, [R1+0x5090] ;  /* 0x0050900001387983 */ /* 0x000ee80000300800 */
[----:B------:R0:W-:Y:S01]  /*12bb00*/  STSM.16.M88.4 [R53], R24 ;  /* 0x0000001835007844 */ /* 0x0001e20000000200 */
[----:B------:R-:W-:-:S03]  /*12bb10*/  NOP ;  /* 0x0000000000007918 */ /* 0x000fc60000000000 */
[----:B------:R-:W3:Y:S04]  /*12bb20*/  LDL.LU R41, [R1+0x508c] ;  /* 0x00508c0001297983 */ /* 0x000ee80000300800 */
[----:B------:R-:W3:Y:S04]  /*12bb30*/  LDL.LU R44, [R1+0x4e10] ;  /* 0x004e1000012c7983 */ /* 0x000ee80000300800 */
[----:B------:R-:W1:Y:S01]  /*12bb40*/  LDS.128 R4, [R53] ;  /* 0x0000000035047984 */ /* 0x000e620000000c00 */
[----:B0-----:R-:W-:Y:S02]  /*12bb50*/  LOP3.LUT R24, R45, 0xffff, RZ, 0xc0, !PT ;  /* 0x0000ffff2d187812 */ /* 0x001fe400078ec0ff */
[----:B------:R-:W-:Y:S01]  /*12bb60*/  LOP3.LUT R25, R48, 0xffff, RZ, 0xc0, !PT ;  /* 0x0000ffff30197812 */ /* 0x000fe200078ec0ff */
[----:B------:R-:W3:Y:S01]  /*12bb70*/  LDL.LU R45, [R1+0x4e0c] ;  /* 0x004e0c00012d7983 */ /* 0x000ee20000300800 */
[----:B------:R-:W-:-:S03]  /*12bb80*/  LOP3.LUT R26, R49, 0xffff, RZ, 0xc0, !PT ;  /* 0x0000ffff311a7812 */ /* 0x000fc600078ec0ff */
[----:B------:R-:W3:Y:S04]  /*12bb90*/  LDL.LU R48, [R1+0x4eb4] ;  /* 0x004eb40001307983 */ /* 0x000ee80000300800 */
[----:B------:R-:W3:Y:S01]  /*12bba0*/  LDL.LU R49, [R1+0x4eb0] ;  /* 0x004eb00001317983 */ /* 0x000ee20000300800 */
[----:B--2---:R-:W-:-:S03]  /*12bbb0*/  LOP3.LUT R27, R61, 0xffff, RZ, 0xc0, !PT ;  /* 0x0000ffff3d1b7812 */ /* 0x004fc600078ec0ff */
[----:B------:R-:W2:Y:S01]  /*12bbc0*/  LDL.LU R61, [R1+0x4eac] ;  /* 0x004eac00013d7983 */ /* 0x000ea20000300800 */
[----:B------:R-:W-:-:S03]  /*12bbd0*/  PRMT R28, R50, 0x4210, R24 ;  /* 0x00004210321c7816 */ /* 0x000fc60000000018 */
[----:B------:R-:W2:Y:S01]  /*12bbe0*/  LDL.LU R50, [R1+0x4ea8] ;  /* 0x004ea80001327983 */ /* 0x000ea20000300800 */
[----:B------:R-:W-:Y:S02]  /*12bbf0*/  PRMT R29, R43, 0x4210, R25 ;  /* 0x000042102b1d7816 */ /* 0x000fe40000000019 */
[----:B------:R-:W-:Y:S02]  /*12bc00*/  PRMT R30, R46, 0x4210, R26 ;  /* 0x000042102e1e7816 */ /* 0x000fe4000000001a */
[----:B------:R-:W-:Y:S01]  /*12bc10*/  PRMT R31, R47, 0x4210, R27 ;  /* 0x000042102f1f7816 */ /* 0x000fe2000000001b */
[----:B------:R-:W-:-:S04]  /*12bc20*/  NOP ;  /* 0x0000000000007918 */ /* 0x000fc80000000000 */
[----:B------:R-:W-:Y:S04]  /*12bc30*/  STSM.16.M88.4 [R53], R28 ;  /* 0x0000001c35007844 */ /* 0x000fe80000000200 */
[----:B-1----:R-:W-:Y:S04]  /*12bc40*/  STL.64 [R1+0x520], R4 ;  /* 0x0005200401007387 */ /* 0x002fe80000100a00 */
[----:B------:R-:W-:Y:S01]  /*12bc50*/  STL.64 [R1+0x528], R6 ;  /* 0x0005280601007387 */ /* 0x000fe20000100a00 */
[----:B------:R-:W-:-:S03]  /*12bc60*/  NOP ;  /* 0x0000000000007918 */ /* 0x000fc60000000000 */
[----:B------:R-:W0:Y:S01]  /*12bc70*/  LDS.128 R4, [R53] ;  /* 0x0000000035047984 */ /* 0x000e220000000c00 */
[----:B------:R-:W-:-:S03]  /*12bc80*/  PRMT R27, R42, 0x5210, R27 ;  /* 0x000052102a1b7816 */ /* 0x000fc6000000001b */
[----:B------:R-:W2:Y:S04]  /*12bc90*/  LDL.LU R42, [R1+0x574] ;  /* 0x00057400012a7983 */ /* 0x000ea80000300800 */
[----:B------:R-:W2:Y:S04]  /*12bca0*/  LDL.LU R43, [R1+0x57c] ;  /* 0x00057c00012b7983 */ /* 0x000ea80000300800 */
[----:B------:R-:W2:Y:S01]  /*12bcb0*/  LDL.LU R46, [R1+0x570] ;  /* 0x00057000012e7983 */ /* 0x000ea20000300800 */
[----:B----4-:R-:W-:-:S03]  /*12bcc0*/  PRMT R24, R51, 0x5210, R24 ;  /* 0x0000521033187816 */ /* 0x010fc60000000018 */
[----:B------:R-:W4:Y:S01]  /*12bcd0*/  LDL.LU R47, [R1+0x578] ;  /* 0x00057800012f7983 */ /* 0x000f220000300800 */
[----:B---3--:R-:W-:-:S03]  /*12bce0*/  PRMT R25, R52, 0x5210, R25 ;  /* 0x0000521034197816 */ /* 0x008fc60000000019 */
[----:B------:R-:W3:Y:S01]  /*12bcf0*/  LDL.LU R51, [R1+0x509c] ;  /* 0x00509c0001337983 */ /* 0x000ee20000300800 */
[----:B------:R-:W-:Y:S01]  /*12bd00*/  PRMT R26, R60, 0x5210, R26 ;  /* 0x000052103c1a7816 */ /* 0x000fe2000000001a */
[----:B------:R-:W-:Y:S02]  /*12bd10*/  NOP ;  /* 0x0000000000007918 */ /* 0x000fe40000000000 */
[----:B------:R-:W3:Y:S04]  /*12bd20*/  LDL.LU R52, [R1+0x5098] ;  /* 0x0050980001347983 */ /* 0x000ee80000300800 */
[----:B0-----:R-:W-:Y:S04]  /*12bd30*/  STL.64 [R1+0x510], R4 ;  /* 0x0005100401007387 */ /* 0x001fe80000100a00 */
[----:B------:R-:W-:Y:S04]  /*12bd40*/  STL.64 [R1+0x518], R6 ;  /* 0x0005180601007387 */ /* 0x000fe80000100a00 */
[----:B------:R-:W3:Y:S04]  /*12bd50*/  LDL.LU R60, [R1+0x4e2c] ;  /* 0x004e2c00013c7983 */ /* 0x000ee80000300800 */
[----:B------:R0:W-:Y:S01]  /*12bd60*/  STSM.16.M88.4 [R53], R24 ;  /* 0x0000001835007844 */ /* 0x0001e20000000200 */
[----:B------:R-:W-:-:S03]  /*12bd70*/  NOP ;  /* 0x0000000000007918 */ /* 0x000fc60000000000 */
[----:B------:R-:W1:Y:S01]  /*12bd80*/  LDS.128 R4, [R53] ;  /* 0x0000000035047984 */ /* 0x000e620000000c00 */
[----:B0-----:R-:W-:-:S04]  /*12bd90*/  LOP3.LUT R26, R44, 0xffff, RZ, 0xc0, !PT ;  /* 0x0000ffff2c1a7812 */ /* 0x001fc800078ec0ff */
[----:B--2---:R-:W-:Y:S02]  /*12bda0*/  PRMT R30, R61, 0x4210, R26 ;  /* 0x000042103d1e7816 */ /* 0x004fe4000000001a */
[----:B------:R-:W2:Y:S01]  /*12bdb0*/  LDL.LU R61, [R1+0x4e28] ;  /* 0x004e2800013d7983 */ /* 0x000ea20000300800 */
[----:B------:R-:W-:Y:S02]  /*12bdc0*/  LOP3.LUT R24, R56, 0xffff, RZ, 0xc0, !PT ;  /* 0x0000ffff38187812 */ /* 0x000fe400078ec0ff */
[----:B------:R-:W-:Y:S01]  /*12bdd0*/  LOP3.LUT R25, R41, 0xffff, RZ, 0xc0, !PT ;  /* 0x0000ffff29197812 */ /* 0x000fe200078ec0ff */
[----:B------:R-:W2:Y:S01]  /*12bde0*/  LDL.LU R56, [R1+0x4ec4] ;  /* 0x004ec40001387983 */ /* 0x000ea20000300800 */
[----:B------:R-:W-:-:S03]  /*12bdf0*/  LOP3.LUT R27, R45, 0xffff, RZ, 0xc0, !PT ;  /* 0x0000ffff2d1b7812 */ /* 0x000fc600078ec0ff */
[----:B------:R-:W2:Y:S01]  /*12be00*/  LDL.LU R41, [R1+0x4ec0] ;  /* 0x004ec00001297983 */ /* 0x000ea20000300800 */
[----:B------:R-:W-:-:S03]  /*12be10*/  PRMT R28, R48, 0x4210, R24 ;  /* 0x00004210301c7816 */ /* 0x000fc60000000018 */
[----:B------:R-:W2:Y:S01]  /*12be20*/  LDL.LU R44, [R1+0x4ebc] ;  /* 0x004ebc00012c7983 */ /* 0x000ea20000300800 */
[----:B------:R-:W-:-:S03]  /*12be30*/  PRMT R29, R49, 0x4210, R25 ;  /* 0x00004210311d7816 */ /* 0x000fc60000000019 */
[----:B------:R-:W2:Y:S04]  /*12be40*/  LDL.LU R45, [R1+0x4eb8] ;  /* 0x004eb800012d7983 */ /* 0x000ea80000300800 */
[----:B------:R-:W2:Y:S04]  /*12be50*/  LDL.LU R48, [R1+0x5b8] ;  /* 0x0005b80001307983 */ /* 0x000ea80000300800 */
[----:B------:R-:W2:Y:S04]  /*12be60*/  LDL.LU R49, [R1+0x5b0] ;  /* 0x0005b00001317983 */ /* 0x000ea80000300800 */
[----:B-1----:R-:W-:Y:S04]  /*12be70*/  STL.64 [R1+0x500], R4 ;  /* 0x0005000401007387 */ /* 0x002fe80000100a00 */
[----:B------:R-:W-:Y:S01]  /*12be80*/  STL.64 [R1+0x508], R6 ;  /* 0x0005080601007387 */ /* 0x000fe20000100a00 */
[----:B------:R-:W-:Y:S01]  /*12be90*/  NOP ;  /* 0x0000000000007918 */ /* 0x000fe20000000000 */
[----:B------:R-:W-:-:S02]  /*12bea0*/  PRMT R31, R50, 0x4210, R27 ;  /* 0x00004210321f7816 */ /* 0x000fc4000000001b */
[----:B------:R-:W2:Y:S04]  /*12beb0*/  LDL.LU R50, [R1+0x5b4] ;  /* 0x0005b40001327983 */ /* 0x000ea80000300800 */
[----:B------:R-:W-:Y:S01]  /*12bec0*/  STSM.16.M88.4 [R53], R28 ;  /* 0x0000001c35007844 */ /* 0x000fe20000000200 */
[----:B------:R-:W-:-:S03]  /*12bed0*/  NOP ;  /* 0x0000000000007918 */ /* 0x000fc60000000000 */
[----:B------:R-:W0:Y:S01]  /*12bee0*/  LDS.128 R4, [R53] ;  /* 0x0000000035047984 */ /* 0x000e220000000c00 */
[----:B------:R-:W-:Y:S02]  /*12bef0*/  PRMT R24, R42, 0x5210, R24 ;  /* 0x000052102a187816 */ /* 0x000fe40000000018 */
[----:B------:R-:W-:Y:S02]  /*12bf00*/  PRMT R25, R43, 0x5210, R25 ;  /* 0x000052102b197816 */ /* 0x000fe40000000019 */
[----:B------:R-:W-:Y:S02]  /*12bf10*/  PRMT R26, R46, 0x5210, R26 ;  /* 0x000052102e1a7816 */ /* 0x000fe4000000001a */
[----:B----4-:R-:W-:Y:S01]  /*12bf20*/  PRMT R27, R47, 0x5210, R27 ;  /* 0x000052102f1b7816 */ /* 0x010fe2000000001b */
[----:B------:R-:W-:Y:S01]  /*12bf30*/  NOP ;  /* 0x0000000000007918 */ /* 0x000fe20000000000 */
[----:B0-----:R-:W-:Y:S04]  /*12bf40*/  STL.64 [R1+0x590], R4 ;  /* 0x0005900401007387 */ /* 0x001fe80000100a00 */
[----:B------:R-:W-:Y:S04]  /*12bf50*/  STL.64 [R1+0x598], R6 ;  /* 0x0005980601007387 */ /* 0x000fe80000100a00 */
[----:B------:R-:W4:Y:S04]  /*12bf60*/  LDL.LU R42, [R1+0x50a8] ;  /* 0x0050a800012a7983 */ /* 0x000f280000300800 */
[----:B------:R-:W4:Y:S04]  /*12bf70*/  LDL.LU R43, [R1+0x50a4] ;  /* 0x0050a400012b7983 */ /* 0x000f280000300800 */
[----:B------:R3:W-:Y:S01]  /*12bf80*/  STSM.16.M88.4 [R53], R24 ;  /* 0x0000001835007844 */ /* 0x0007e20000000200 */
[----:B------:R-:W-:-:S03]  /*12bf90*/  NOP ;  /* 0x0000000000007918 */ /* 0x000fc60000000000 */
[----:B------:R-:W4:Y:S04]  /*12bfa0*/  LDL.LU R46, [R1+0x4e3c] ;  /* 0x004e3c00012e7983 */ /* 0x000f280000300800 */
[----:B------:R-:W4:Y:S04]  /*12bfb0*/  LDL.LU R47, [R1+0x4e38] ;  /* 0x004e3800012f7983 */ /* 0x000f280000300800 */
[----:B------:R-:W0:Y:S01]  /*12bfc0*/  LDS.128 R4, [R53] ;  /* 0x0000000035047984 */ /* 0x000e220000000c00 */
[----:B---3--:R-:W-:Y:S02]  /*12bfd0*/  LOP3.LUT R24, R51, 0xffff, RZ, 0xc0, !PT ;  /* 0x0000ffff33187812 */ /* 0x008fe400078ec0ff */
[----:B------:R-:W-:Y:S01]  /*12bfe0*/  LOP3.LUT R25, R52, 0xffff, RZ, 0xc0, !PT ;  /* 0x0000ffff34197812 */ /* 0x000fe200078ec0ff */
[----:B------:R-:W3:Y:S01]  /*12bff0*/  LDL.LU R51, [R1+0x5448] ;  /* 0x0054480001337983 */ /* 0x000ee20000300800 */
[----:B------:R-:W-:-:S03]  /*12c000*/  LOP3.LUT R26, R60, 0xffff, RZ, 0xc0, !PT ;  /* 0x0000ffff3c1a7812 */ /* 0x000fc600078ec0ff */
[----:B------:R-:W3:Y:S04]  /*12c010*/  LDL.LU R52, [R1+0x543c] ;  /* 0x00543c0001347983 */ /* 0x000ee80000300800 */
[----:B------:R-:W3:Y:S01]  /*12c020*/  LDL.LU R60, [R1+0x4ecc] ;  /* 0x004ecc00013c7983 */ /* 0x000ee20000300800 */
[----:B--2---:R-:W-:-:S03]  /*12c030*/  LOP3.LUT R27, R61, 0xffff, RZ, 0xc0, !PT ;  /* 0x0000ffff3d1b7812 */ /* 0x004fc600078ec0ff */
[----:B------:R-:W2:Y:S01]  /*12c040*/  LDL.LU R61, [R1+0x4ec8] ;  /* 0x004ec800013d7983 */ /* 0x000ea20000300800 */
[----:B------:R-:W-:Y:S02]  /*12c050*/  PRMT R28, R56, 0x4210, R24 ;  /* 0x00004210381c7816 */ /* 0x000fe40000000018 */
        /* <DEDUP_REMOVED lines=8> */
[----:B------:R-:W0:Y:S01]  /*12c0e0*/  LDS.128 R4, [R53] ;  /* 0x0000000035047984 */ /* 0x000e220000000c00 */
[----:B------:R-:W-:-:S03]  /*12c0f0*/  PRMT R24, R48, 0x5210, R24 ;  /* 0x0000521030187816 */ /* 0x000fc60000000018 */
[----:B------:R-:W2:Y:S04]  /*12c100*/  LDL.LU R44, [R1+0x5c4] ;  /* 0x0005c400012c7983 */ /* 0x000ea80000300800 */
        /* <DEDUP_REMOVED lines=8> */
[----:B0-----:R-:W-:Y:S04]  /*12c190*/  STL.64 [R1+0x570], R4 ;  /* 0x0005700401007387 */ /* 0x001fe80000100a00 */
[----:B------:R-:W-:Y:S04]  /*12c1a0*/  STL.64 [R1+0x578], R6 ;  /* 0x0005780601007387 */ /* 0x000fe80000100a00 */
[----:B------:R-:W2:Y:S04]  /*12c1b0*/  LDL.LU R36, [R1+0x4e50] ;  /* 0x004e500001247983 */ /* 0x000ea80000300800 */
[----:B------:R4:W-:Y:S01]  /*12c1c0*/  STSM.16.M88.4 [R53], R24 ;  /* 0x0000001835007844 */ /* 0x0009e20000000200 */
[----:B------:R-:W-:-:S03]  /*12c1d0*/  NOP ;  /* 0x0000000000007918 */ /* 0x000fc60000000000 */
[----:B------:R-:W0:Y:S01]  /*12c1e0*/  LDS.128 R4, [R53] ;  /* 0x0000000035047984 */ /* 0x000e220000000c00 */
[----:B----4-:R-:W-:-:S04]  /*12c1f0*/  LOP3.LUT R26, R46, 0xffff, RZ, 0xc0, !PT ;  /* 0x0000ffff2e1a7812 */ /* 0x010fc800078ec0ff */
[----:B---3--:R-:W-:Y:S02]  /*12c200*/  PRMT R30, R60, 0x4210, R26 ;  /* 0x000042103c1e7816 */ /* 0x008fe4000000001a */
[----:B------:R-:W3:Y:S01]  /*12c210*/  LDL.LU R60, [R1+0x4e4c] ;  /* 0x004e4c00013c7983 */ /* 0x000ee20000300800 */
[----:B------:R-:W-:Y:S02]  /*12c220*/  LOP3.LUT R24, R42, 0xffff, RZ, 0xc0, !PT ;  /* 0x0000ffff2a187812 */ /* 0x000fe400078ec0ff */
[----:B------:R-:W-:Y:S01]  /*12c230*/  LOP3.LUT R25, R43, 0xffff, RZ, 0xc0, !PT ;  /* 0x0000ffff2b197812 */ /* 0x000fe200078ec0ff */
[----:B------:R-:W4:Y:S01]  /*12c240*/  LDL.LU R41, [R1+0x546c] ;  /* 0x00546c0001297983 */ /* 0x000f220000300800 */
[----:B------:R-:W-:-:S03]  /*12c250*/  LOP3.LUT R27, R47, 0xffff, RZ, 0xc0, !PT ;  /* 0x0000ffff2f1b7812 */ /* 0x000fc600078ec0ff */
[----:B------:R-:W4:Y:S01]  /*12c260*/  LDL.LU R42, [R1+0x5468] ;  /* 0x00546800012a7983 */ /* 0x000f220000300800 */
[----:B------:R-:W-:-:S03]  /*12c270*/  PRMT R28, R51, 0x4210, R24 ;  /* 0x00004210331c7816 */ /* 0x000fc60000000018 */
[----:B------:R-:W4:Y:S01]  /*12c280*/  LDL.LU R46, [R1+0x5460] ;  /* 0x00546000012e7983 */ /* 0x000f220000300800 */
[----:B------:R-:W-:-:S03]  /*12c290*/  PRMT R29, R52, 0x4210, R25 ;  /* 0x00004210341d7816 */ /* 0x000fc60000000019 */
[----:B------:R-:W4:Y:S04]  /*12c2a0*/  LDL.LU R47, [R1+0x5450] ;  /* 0x00545000012f7983 */ /* 0x000f280000300800 */
[----:B------:R-:W4:Y:S04]  /*12c2b0*/  LDL.LU R51, [R1+0x5f0] ;  /* 0x0005f00001337983 */ /* 0x000f280000300800 */
[----:B------:R-:W4:Y:S04]  /*12c2c0*/  LDL.LU R52, [R1+0x5cc] ;  /* 0x0005cc0001347983 */ /* 0x000f280000300800 */
        /* <DEDUP_REMOVED lines=15> */
[----:B------:R-:W2:Y:S04]  /*12c3c0*/  LDL.LU R43, [R1+0x50c8] ;  /* 0x0050c800012b7983 */ /* 0x000ea80000300800 */
[----:B------:R-:W2:Y:S04]  /*12c3d0*/  LDL.LU R44, [R1+0x50c4] ;  /* 0x0050c400012c7983 */ /* 0x000ea80000300800 */
[----:B------:R0:W-:Y:S01]  /*12c3e0*/  STSM.16.M88.4 [R53], R24 ;  /* 0x0000001835007844 */ /* 0x0001e20000000200 */
[----:B------:R-:W-:-:S03]  /*12c3f0*/  NOP ;  /* 0x0000000000007918 */ /* 0x000fc60000000000 */
[----:B------:R-:W2:Y:S04]  /*12c400*/  LDL.LU R45, [R1+0x4e60] ;  /* 0x004e6000012d7983 */ /* 0x000ea80000300800 */
[----:B------:R-:W2:Y:S04]  /*12c410*/  LDL.LU R48, [R1+0x4e5c] ;  /* 0x004e5c0001307983 */ /* 0x000ea80000300800 */
[----:B------:R-:W1:Y:S01]  /*12c420*/  LDS.128 R4, [R53] ;  /* 0x0000000035047984 */ /* 0x000e620000000c00 */
[----:B0-----:R-:W-:Y:S02]  /*12c430*/  LOP3.LUT R24, R49, 0xffff, RZ, 0xc0, !PT ;  /* 0x0000ffff31187812 */ /* 0x001fe400078ec0ff */
[----:B------:R-:W-:Y:S01]  /*12c440*/  LOP3.LUT R25, R50, 0xffff, RZ, 0xc0, !PT ;  /* 0x0000ffff32197812 */ /* 0x000fe200078ec0ff */
[----:B------:R-:W2:Y:S04]  /*12c450*/  LDL.LU R49, [R1+0x5498] ;  /* 0x0054980001317983 */ /* 0x000ea80000300800 */
[----:B------:R-:W2:Y:S01]  /*12c460*/  LDL.LU R50, [R1+0x5490] ;  /* 0x0054900001327983 */ /* 0x000ea20000300800 */
[----:B------:R-:W-:-:S03]  /*12c470*/  LOP3.LUT R26, R36, 0xffff, RZ, 0xc0, !PT ;  /* 0x0000ffff241a7812 */ /* 0x000fc600078ec0ff */
[----:B------:R-:W2:Y:S01]  /*12c480*/  LDL.LU R36, [R1+0x5488] ;  /* 0x0054880001247983 */ /* 0x000ea20000300800 */
[----:B---3--:R-:W-:-:S03]  /*12c490*/  LOP3.LUT R27, R60, 0xffff, RZ, 0xc0, !PT ;  /* 0x0000ffff3c1b7812 */ /* 0x008fc600078ec0ff */
[----:B------:R-:W3:Y:S01]  /*12c4a0*/  LDL.LU R60, [R1+0x5480] ;  /* 0x00548000013c7983 */ /* 0x000ee20000300800 */
[----:B----4-:R-:W-:-:S03]  /*12c4b0*/  PRMT R28, R41, 0x4210, R24 ;  /* 0x00004210291c7816 */ /* 0x010fc60000000018 */
[----:B-1----:R-:W-:Y:S01]  /*12c4c0*/  STL.64 [R1+0x5d0], R4 ;  /* 0x0005d00401007387 */ /* 0x002fe20000100a00 */
[----:B------:R-:W-:-:S03]  /*12c4d0*/  PRMT R29, R42, 0x4210, R25 ;  /* 0x000042102a1d7816 */ /* 0x000fc60000000019 */
[----:B------:R-:W-:Y:S01]  /*12c4e0*/  STL.64 [R1+0x5d8], R6 ;  /* 0x0005d80601007387 */ /* 0x000fe20000100a00 */
[----:B------:R-:W-:Y:S01]  /*12c4f0*/  NOP ;  /* 0x0000000000007918 */ /* 0x000fe20000000000 */
[----:B------:R-:W-:Y:S02]  /*12c500*/  PRMT R30, R46, 0x4210, R26 ;  /* 0x000042102e1e7816 */ /* 0x000fe4000000001a */
[----:B------:R-:W-:Y:S01]  /*12c510*/  PRMT R31, R47, 0x4210, R27 ;  /* 0x000042102f1f7816 */ /* 0x000fe2000000001b */
[----:B------:R-:W4:Y:S01]  /*12c520*/  LDL.LU R46, [R1+0x5f8] ;  /* 0x0005f800012e7983 */ /* 0x000f220000300800 */
[----:B------:R-:W-:-:S03]  /*12c530*/  PRMT R24, R51, 0x5210, R24 ;  /* 0x0000521033187816 */ /* 0x000fc60000000018 */
[----:B------:R-:W4:Y:S01]  /*12c540*/  LDL.LU R47, [R1+0x600] ;  /* 0x00060000012f7983 */ /* 0x000f220000300800 */
[----:B------:R-:W-:-:S03]  /*12c550*/  PRMT R25, R52, 0x5210, R25 ;  /* 0x0000521034197816 */ /* 0x000fc60000000019 */
[----:B------:R-:W4:Y:S04]  /*12c560*/  LDL.LU R51, [R1+0x5f4] ;  /* 0x0005f40001337983 */ /* 0x000f280000300800 */
[----:B------:R-:W4:Y:S01]  /*12c570*/  LDL.LU R52, [R1+0x5fc] ;  /* 0x0005fc0001347983 */ /* 0x000f220000300800 */
[----:B------:R-:W-:Y:S02]  /*12c580*/  PRMT R27, R34, 0x5210, R27 ;  /* 0x00005210221b7816 */ /* 0x000fe4000000001b */
[----:B--2---:R-:W-:Y:S02]  /*12c590*/  PRMT R26, R61, 0x5210, R26 ;  /* 0x000052103d1a7816 */ /* 0x004fe4000000001a */
[----:B------:R-:W2:Y:S04]  /*12c5a0*/  LDL.LU R61, [R1+0x50d4] ;  /* 0x0050d400013d7983 */ /* 0x000ea80000300800 */
[----:B------:R-:W2:Y:S04]  /*12c5b0*/  LDL.LU R34, [R1+0x50d0] ;  /* 0x0050d00001227983 */ /* 0x000ea80000300800 */
[----:B------:R-:W-:Y:S01]  /*12c5c0*/  STSM.16.M88.4 [R53], R28 ;  /* 0x0000001c35007844 */ /* 0x000fe20000000200 */
[----:B------:R-:W-:-:S03]  /*12c5d0*/  NOP ;  /* 0x0000000000007918 */ /* 0x000fc60000000000 */
[----:B------:R-:W0:Y:S01]  /*12c5e0*/  LDS.128 R4, [R53] ;  /* 0x0000000035047984 */ /* 0x000e220000000c00 */
[----:B------:R-:W-:-:S03]  /*12c5f0*/  NOP ;  /* 0x0000000000007918 */ /* 0x000fc60000000000 */
[----:B------:R1:W-:Y:S04]  /*12c600*/  STSM.16.M88.4 [R53], R24 ;  /* 0x0000001835007844 */ /* 0x0003e80000000200 */
[----:B0-----:R-:W-:Y:S04]  /*12c610*/  STL.64 [R1+0x5c0], R4 ;  /* 0x0005c00401007387 */ /* 0x001fe80000100a00 */
[----:B------:R-:W-:Y:S01]  /*12c620*/  STL.64 [R1+0x5c8], R6 ;  /* 0x0005c80601007387 */ /* 0x000fe20000100a00 */
[----:B------:R-:W-:-:S03]  /*12c630*/  NOP ;  /* 0x0000000000007918 */ /* 0x000fc60000000000 */
[----:B------:R-:W0:Y:S01]  /*12c640*/  LDS.128 R4, [R53] ;  /* 0x0000000035047984 */ /* 0x000e220000000c00 */
[----:B-1----:R-:W-:Y:S02]  /*12c650*/  LOP3.LUT R26, R45, 0xffff, RZ, 0xc0, !PT ;  /* 0x0000ffff2d1a7812 */ /* 0x002fe400078ec0ff */
[----:B------:R-:W-:Y:S02]  /*12c660*/  LOP3.LUT R24, R43, 0xffff, RZ, 0xc0, !PT ;  /* 0x0000ffff2b187812 */ /* 0x000fe400078ec0ff */
[----:B------:R-:W-:Y:S02]  /*12c670*/  LOP3.LUT R25, R44, 0xffff, RZ, 0xc0, !PT ;  /* 0x0000ffff2c197812 */ /* 0x000fe400078ec0ff */
[----:B------:R-:W-:Y:S02]  /*12c680*/  LOP3.LUT R27, R48, 0xffff, RZ, 0xc0, !PT ;  /* 0x0000ffff301b7812 */ /* 0x000fe400078ec0ff */
[----:B------:R-:W-:Y:S02]  /*12c690*/  PRMT R28, R49, 0x4210, R24 ;  /* 0x00004210311c7816 */ /* 0x000fe40000000018 */
[----:B------:R-:W-:-:S02]  /*12c6a0*/  PRMT R30, R36, 0x4210, R26 ;  /* 0x00004210241e7816 */ /* 0x000fc4000000001a */
[----:B------:R-:W2:Y:S01]  /*12c6b0*/  LDL.LU R36, [R1+0x4f68] ;  /* 0x004f680001247983 */ /* 0x000ea20000300800 */
[----:B------:R-:W-:-:S03]  /*12c6c0*/  PRMT R29, R50, 0x4210, R25 ;  /* 0x00004210321d7816 */ /* 0x000fc60000000019 */
[----:B------:R-:W2:Y:S04]  /*12c6d0*/  LDL.LU R41, [R1+0x4e74] ;  /* 0x004e740001297983 */ /* 0x000ea80000300800 */
[----:B------:R-:W2:Y:S04]  /*12c6e0*/  LDL.LU R42, [R1+0x54c0] ;  /* 0x0054c000012a7983 */ /* 0x000ea80000300800 */
[----:B------:R-:W2:Y:S04]  /*12c6f0*/  LDL.LU R43, [R1+0x54b8] ;  /* 0x0054b800012b7983 */ /* 0x000ea80000300800 */
[----:B------:R-:W2:Y:S04]  /*12c700*/  LDL.LU R44, [R1+0x54b4] ;  /* 0x0054b400012c7983 */ /* 0x000ea80000300800 */
[----:B------:R-:W2:Y:S04]  /*12c710*/  LDL.LU R48, [R1+0x54a4] ;  /* 0x0054a40001307983 */ /* 0x000ea80000300800 */
[----:B------:R-:W2:Y:S04]  /*12c720*/  LDL.LU R49, [R1+0x608] ;  /* 0x0006080001317983 */ /* 0x000ea80000300800 */
[----:B------:R-:W2:Y:S04]  /*12c730*/  LDL.LU R50, [R1+0x604] ;  /* 0x0006040001327983 */ /* 0x000ea80000300800 */
[----:B0-----:R-:W-:Y:S04]  /*12c740*/  STL.64 [R1+0x5b0], R4 ;  /* 0x0005b00401007387 */ /* 0x001fe80000100a00 */
[----:B------:R-:W-:Y:S01]  /*12c750*/  STL.64 [R1+0x5b8], R6 ;  /* 0x0005b80601007387 */ /* 0x000fe20000100a00 */
[----:B------:R-:W-:Y:S01]  /*12c760*/  NOP ;  /* 0x0000000000007918 */ /* 0x000fe20000000000 */
[----:B---3--:R-:W-:-:S02]  /*12c770*/  PRMT R31, R60, 0x4210, R27 ;  /* 0x000042103c1f7816 */ /* 0x008fc4000000001b */
[----:B------:R-:W3:Y:S04]  /*12c780*/  LDL.LU R60, [R1+0x60c] ;  /* 0x00060c00013c7983 */ /* 0x000ee80000300800 */
[----:B------:R-:W-:Y:S01]  /*12c790*/  STSM.16.M88.4 [R53], R28 ;  /* 0x0000001c35007844 */ /* 0x000fe20000000200 */
[----:B------:R-:W-:-:S03]  /*12c7a0*/  NOP ;  /* 0x0000000000007918 */ /* 0x000fc60000000000 */
[----:B------:R-:W0:Y:S01]  /*12c7b0*/  LDS.128 R4, [R53] ;  /* 0x0000000035047984 */ /* 0x000e220000000c00 */
[----:B----4-:R-:W-:Y:S02]  /*12c7c0*/  PRMT R24, R46, 0x5210, R24 ;  /* 0x000052102e187816 */ /* 0x010fe40000000018 */
[----:B------:R-:W-:Y:S02]  /*12c7d0*/  PRMT R25, R47, 0x5210, R25 ;  /* 0x000052102f197816 */ /* 0x000fe40000000019 */
[----:B------:R-:W-:Y:S02]  /*12c7e0*/  PRMT R26, R51, 0x5210, R26 ;  /* 0x00005210331a7816 */ /* 0x000fe4000000001a */
[----:B------:R-:W-:Y:S01]  /*12c7f0*/  PRMT R27, R52, 0x5210, R27 ;  /* 0x00005210341b7816 */ /* 0x000fe2000000001b */
[----:B------:R-:W-:-:S04]  /*12c800*/  NOP ;  /* 0x0000000000007918 */ /* 0x000fc80000000000 */
[----:B------:R2:W-:Y:S04]  /*12c810*/  STSM.16.M88.4 [R53], R24 ;  /* 0x0000001835007844 */ /* 0x0005e80000000200 */
[----:B0-----:R-:W-:Y:S04]  /*12c820*/  STL.64 [R1+0x640], R4 ;  /* 0x0006400401007387 */ /* 0x001fe80000100a00 */
[----:B------:R-:W-:Y:S01]  /*12c830*/  STL.64 [R1+0x648], R6 ;  /* 0x0006480601007387 */ /* 0x000fe20000100a00 */
[----:B------:R-:W-:-:S03]  /*12c840*/  NOP ;  /* 0x0000000000007918 */ /* 0x000fc60000000000 */
[----:B------:R-:W4:Y:S04]  /*12c850*/  LDL.LU R45, [R1+0x50f0] ;  /* 0x0050f000012d7983 */ /* 0x000f280000300800 */
[----:B------:R-:W4:Y:S04]  /*12c860*/  LDL.LU R46, [R1+0x50ec] ;  /* 0x0050ec00012e7983 */ /* 0x000f280000300800 */
[----:B------:R-:W4:Y:S04]  /*12c870*/  LDL.LU R47, [R1+0x4f7c] ;  /* 0x004f7c00012f7983 */ /* 0x000f280000300800 */
[----:B------:R-:W4:Y:S04]  /*12c880*/  LDL.LU R51, [R1+0x4f78] ;  /* 0x004f780001337983 */ /* 0x000f280000300800 */
[----:B------:R-:W4:Y:S04]  /*12c890*/  LDL.LU R52, [R1+0x54ec] ;  /* 0x0054ec0001347983 */ /* 0x000f280000300800 */
[----:B------:R-:W0:Y:S01]  /*12c8a0*/  LDS.128 R4, [R53] ;  /* 0x0000000035047984 */ /* 0x000e220000000c00 */
[----:B--2---:R-:W-:-:S03]  /*12c8b0*/  LOP3.LUT R24, R61, 0xffff, RZ, 0xc0, !PT ;  /* 0x0000ffff3d187812 */ /* 0x004fc600078ec0ff */
[----:B------:R-:W2:Y:S01]  /*12c8c0*/  LDL.LU R61, [R1+0x54e4] ;  /* 0x0054e400013d7983 */ /* 0x000ea20000300800 */
[----:B------:R-:W-:-:S03]  /*12c8d0*/  LOP3.LUT R25, R34, 0xffff, RZ, 0xc0, !PT ;  /* 0x0000ffff22197812 */ /* 0x000fc600078ec0ff */
[----:B------:R-:W2:Y:S01]  /*12c8e0*/  LDL.LU R34, [R1+0x54d8] ;  /* 0x0054d80001227983 */ /* 0x000ea20000300800 */
[----:B------:R-:W-:-:S03]  /*12c8f0*/  LOP3.LUT R26, R36, 0xffff, RZ, 0xc0, !PT ;  /* 0x0000ffff241a7812 */ /* 0x000fc600078ec0ff */
[----:B------:R-:W2:Y:S01]  /*12c900*/  LDL.LU R36, [R1+0x54d4] ;  /* 0x0054d40001247983 */ /* 0x000ea20000300800 */
[----:B------:R-:W-:Y:S02]  /*12c910*/  LOP3.LUT R27, R41, 0xffff, RZ, 0xc0, !PT ;  /* 0x0000ffff291b7812 */ /* 0x000fe400078ec0ff */
        /* <DEDUP_REMOVED lines=10> */
[----:B------:R-:W-:Y:S02]  /*12c9c0*/  PRMT R24, R49, 0x5210, R24 ;  /* 0x0000521031187816 */ /* 0x000fe40000000018 */
[----:B------:R-:W-:Y:S01]  /*12c9d0*/  PRMT R25, R50, 0x5210, R25 ;  /* 0x0000521032197816 */ /* 0x000fe20000000019 */
[----:B------:R-:W2:Y:S04]  /*12c9e0*/  LDL.LU R48, [R1+0x65c] ;  /* 0x00065c0001307983 */ /* 0x000ea80000300800 */
[----:B------:R-:W2:Y:S04]  /*12c9f0*/  LDL.LU R49, [R1+0x658] ;  /* 0x0006580001317983 */ /* 0x000ea80000300800 */
[----:B------:R-:W2:Y:S01]  /*12ca00*/  LDL.LU R50, [R1+0x654] ;  /* 0x0006540001327983 */ /* 0x000ea20000300800 */
[----:B------:R-:W-:-:S02]  /*12ca10*/  PRMT R27, R35, 0x5210, R27 ;  /* 0x00005210231b7816 */ /* 0x000fc4000000001b */
[----:B---3--:R-:W-:Y:S01]  /*12ca20*/  PRMT R26, R60, 0x5210, R26 ;  /* 0x000052103c1a7816 */ /* 0x008fe2000000001a */
[----:B------:R-:W-:Y:S01]  /*12ca30*/  NOP ;  /* 0x0000000000007918 */ /* 0x000fe20000000000 */
[----:B------:R-:W3:Y:S04]  /*12ca40*/  LDL.LU R60, [R1+0x510c] ;  /* 0x00510c00013c7983 */ /* 0x000ee80000300800 */
[----:B------:R-:W3:Y:S04]  /*12ca50*/  LDL.LU R35, [R1+0x5108] ;  /* 0x0051080001237983 */ /* 0x000ee80000300800 */
[----:B------:R4:W-:Y:S04]  /*12ca60*/  STSM.16.M88.4 [R53], R24 ;  /* 0x0000001835007844 */ /* 0x0009e80000000200 */
[----:B0-----:R-:W-:Y:S04]  /*12ca70*/  STL.64 [R1+0x620], R4 ;  /* 0x0006200401007387 */ /* 0x001fe80000100a00 */
[----:B------:R-:W-:Y:S01]  /*12ca80*/  STL.64 [R1+0x628], R6 ;  /* 0x0006280601007387 */ /* 0x000fe20000100a00 */
[----:B------:R-:W-:-:S03]  /*12ca90*/  NOP ;  /* 0x0000000000007918 */ /* 0x000fc60000000000 */
[----:B------:R-:W0:Y:S01]  /*12caa0*/  LDS.128 R4, [R53] ;  /* 0x0000000035047984 */ /* 0x000e220000000c00 */
[----:B----4-:R-:W-:-:S04]  /*12cab0*/  LOP3.LUT R26, R47, 0xffff, RZ, 0xc0, !PT ;  /* 0x0000ffff2f1a7812 */ /* 0x010fc800078ec0ff */
[----:B--2---:R-:W-:Y:S02]  /*12cac0*/  PRMT R30, R34, 0x4210, R26 ;  /* 0x00004210221e7816 */ /* 0x004fe4000000001a */
[----:B------:R-:W2:Y:S01]  /*12cad0*/  LDL.LU R34, [R1+0x4f90] ;  /* 0x004f900001227983 */ /* 0x000ea20000300800 */
[----:B------:R-:W-:Y:S02]  /*12cae0*/  LOP3.LUT R24, R45, 0xffff, RZ, 0xc0, !PT ;  /* 0x0000ffff2d187812 */ /* 0x000fe400078ec0ff */
[----:B------:R-:W-:Y:S01]  /*12caf0*/  LOP3.LUT R25, R46, 0xffff, RZ, 0xc0, !PT ;  /* 0x0000ffff2e197812 */ /* 0x000fe200078ec0ff */
[----:B------:R-:W4:Y:S01]  /*12cb00*/  LDL.LU R42, [R1+0x4f8c] ;  /* 0x004f8c00012a7983 */ /* 0x000f220000300800 */
[----:B------:R-:W-:Y:S02]  /*12cb10*/  LOP3.LUT R27, R51, 0xffff, RZ, 0xc0, !PT ;  /* 0x0000ffff331b7812 */ /* 0x000fe400078ec0ff */
[----:B------:R-:W-:Y:S01]  /*12cb20*/  PRMT R28, R52, 0x4210, R24 ;  /* 0x00004210341c7816 */ /* 0x000fe20000000018 */
[----:B------:R-:W4:Y:S01]  /*12cb30*/  LDL.LU R43, [R1+0x5524] ;  /* 0x00552400012b7983 */ /* 0x000f220000300800 */
[----:B------:R-:W-:-:S03]  /*12cb40*/  PRMT R29, R61, 0x4210, R25 ;  /* 0x000042103d1d7816 */ /* 0x000fc60000000019 */
[----:B------:R-:W4:Y:S04]  /*12cb50*/  LDL.LU R44, [R1+0x5518] ;  /* 0x00551800012c7983 */ /* 0x000f280000300800 */
[----:B------:R-:W4:Y:S04]  /*12cb60*/  LDL.LU R45, [R1+0x5514] ;  /* 0x00551400012d7983 */ /* 0x000f280000300800 */
[----:B------:R-:W4:Y:S04]  /*12cb70*/  LDL.LU R51, [R1+0x5504] ;  /* 0x0055040001337983 */ /* 0x000f280000300800 */
[----:B------:R-:W4:Y:S04]  /*12cb80*/  LDL.LU R52, [R1+0x664] ;  /* 0x0006640001347983 */ /* 0x000f280000300800 */
[----:B------:R-:W4:Y:S04]  /*12cb90*/  LDL.LU R61, [R1+0x660] ;  /* 0x00066000013d7983 */ /* 0x000f280000300800 */
[----:B0-----:R-:W-:Y:S04]  /*12cba0*/  STL.64 [R1+0x610], R4 ;  /* 0x0006100401007387 */ /* 0x001fe80000100a00 */
[----:B------:R-:W-:Y:S01]  /*12cbb0*/  STL.64 [R1+0x618], R6 ;  /* 0x0006180601007387 */ /* 0x000fe20000100a00 */
[----:B------:R-:W-:Y:S01]  /*12cbc0*/  NOP ;  /* 0x0000000000007918 */ /* 0x000fe20000000000 */
[----:B------:R-:W-:-:S02]  /*12cbd0*/  PRMT R31, R36, 0x4210, R27 ;  /* 0x00004210241f7816 */ /* 0x000fc4000000001b */
[----:B------:R-:W4:Y:S04]  /*12cbe0*/  LDL.LU R36, [R1+0x668] ;  /* 0x0006680001247983 */ /* 0x000f280000300800 */
[----:B------:R-:W-:Y:S01]  /*12cbf0*/  STSM.16.M88.4 [R53], R28 ;  /* 0x0000001c35007844 */ /* 0x000fe20000000200 */
[----:B------:R-:W-:-:S03]  /*12cc00*/  NOP ;  /* 0x0000000000007918 */ /* 0x000fc60000000000 */
[----:B------:R-:W0:Y:S01]  /*12cc10*/  LDS.128 R4, [R53] ;  /* 0x0000000035047984 */ /* 0x000e220000000c00 */
[----:B------:R-:W-:Y:S02]  /*12cc20*/  PRMT R27, R39, 0x5210, R27 ;  /* 0x00005210271b7816 */ /* 0x000fe4000000001b */
[----:B------:R-:W-:Y:S02]  /*12cc30*/  PRMT R24, R48, 0x5210, R24 ;  /* 0x0000521030187816 */ /* 0x000fe40000000018 */
[----:B------:R-:W-:Y:S02]  /*12cc40*/  PRMT R25, R49, 0x5210, R25 ;  /* 0x0000521031197816 */ /* 0x000fe40000000019 */
[----:B------:R-:W-:Y:S01]  /*12cc50*/  PRMT R26, R50, 0x5210, R26 ;  /* 0x00005210321a7816 */ /* 0x000fe2000000001a */
[----:B0-----:R-:W-:Y:S01]  /*12cc60*/  STL.64 [R1+0x600], R4 ;  /* 0x0006000401007387 */ /* 0x001fe20000100a00 */
[----:B------:R-:W-:-:S03]  /*12cc70*/  NOP ;  /* 0x0000000000007918 */ /* 0x000fc60000000000 */
[----:B------:R-:W-:Y:S04]  /*12cc80*/  STL.64 [R1+0x608], R6 ;  /* 0x0006080601007387 */ /* 0x000fe80000100a00 */
[----:B------:R-:W4:Y:S04]  /*12cc90*/  LDL.LU R46, [R1+0x5124] ;  /* 0x00512400012e7983 */ /* 0x000f280000300800 */
        /* <DEDUP_REMOVED lines=9> */
[----:B------:R-:W3:Y:S04]  /*12cd30*/  LDL.LU R60, [R1+0x5544] ;  /* 0x00554400013c7983 */ /* 0x000ee80000300800 */
[----:B------:R-:W3:Y:S01]  /*12cd40*/  LDL.LU R35, [R1+0x5538] ;  /* 0x0055380001237983 */ /* 0x000ee20000300800 */
[----:B--2---:R-:W-:-:S03]  /*12cd50*/  LOP3.LUT R26, R34, 0xffff, RZ, 0xc0, !PT ;  /* 0x0000ffff221a7812 */ /* 0x004fc600078ec0ff */
[----:B------:R-:W2:Y:S01]  /*12cd60*/  LDL.LU R34, [R1+0x5534] ;  /* 0x0055340001227983 */ /* 0x000ea20000300800 */
[----:B----4-:R-:W-:-:S03]  /*12cd70*/  LOP3.LUT R27, R42, 0xffff, RZ, 0xc0, !PT ;  /* 0x0000ffff2a1b7812 */ /* 0x010fc600078ec0ff */
[----:B0-----:R-:W-:Y:S01]  /*12cd80*/  STL.64 [R1+0x5f0], R4 ;  /* 0x0005f00401007387 */ /* 0x001fe20000100a00 */
[----:B------:R-:W-:-:S03]  /*12cd90*/  PRMT R28, R43, 0x4210, R24 ;  /* 0x000042102b1c7816 */ /* 0x000fc60000000018 */
[----:B------:R-:W-:Y:S01]  /*12cda0*/  STL.64 [R1+0x5f8], R6 ;  /* 0x0005f80601007387 */ /* 0x000fe20000100a00 */
[----:B------:R-:W-:Y:S01]  /*12cdb0*/  NOP ;  /* 0x0000000000007918 */ /* 0x000fe20000000000 */
[----:B------:R-:W-:Y:S02]  /*12cdc0*/  PRMT R29, R44, 0x4210, R25 ;  /* 0x000042102c1d7816 */ /* 0x000fe40000000019 */
[----:B------:R-:W-:Y:S02]  /*12cdd0*/  PRMT R30, R45, 0x4210, R26 ;  /* 0x000042102d1e7816 */ /* 0x000fe4000000001a */
[----:B------:R-:W-:Y:S02]  /*12cde0*/  PRMT R31, R51, 0x4210, R27 ;  /* 0x00004210331f7816 */ /* 0x000fe4000000001b */
[----:B------:R-:W-:Y:S02]  /*12cdf0*/  PRMT R25, R61, 0x5210, R25 ;  /* 0x000052103d197816 */ /* 0x000fe40000000019 */
[----:B------:R-:W4:Y:S01]  /*12ce00*/  LDL.LU R61, [R1+0x6a0] ;  /* 0x0006a000013d7983 */ /* 0x000f220000300800 */
[----:B------:R-:W-:-:S03]  /*12ce10*/  PRMT R24, R52, 0x5210, R24 ;  /* 0x0000521034187816 */ /* 0x000fc60000000018 */
[----:B------:R-:W-:Y:S01]  /*12ce20*/  STSM.16.M88.4 [R53], R28 ;  /* 0x0000001c35007844 */ /* 0x000fe20000000200 */
[----:B------:R-:W-:-:S03]  /*12ce30*/  NOP ;  /* 0x0000000000007918 */ /* 0x000fc60000000000 */
[----:B------:R-:W4:Y:S01]  /*12ce40*/  LDL.LU R51, [R1+0x6a8] ;  /* 0x0006a80001337983 */ /* 0x000f220000300800 */
[----:B------:R-:W-:-:S03]  /*12ce50*/  PRMT R27, R3, 0x5210, R27 ;  /* 0x00005210031b7816 */ /* 0x000fc6000000001b */
[----:B------:R-:W0:Y:S04]  /*12ce60*/  LDS.128 R4, [R53] ;  /* 0x0000000035047984 */ /* 0x000e280000000c00 */
[----:B------:R-:W4:Y:S04]  /*12ce70*/  LDL.LU R52, [R1+0x66c] ;  /* 0x00066c0001347983 */ /* 0x000f280000300800 */
[----:B------:R-:W4:Y:S01]  /*12ce80*/  LDL.LU R3, [R1+0x6a4] ;  /* 0x0006a40001037983 */ /* 0x000f220000300800 */
[----:B------:R-:W-:Y:S01]  /*12ce90*/  PRMT R26, R36, 0x5210, R26 ;  /* 0x00005210241a7816 */ /* 0x000fe2000000001a */
[----:B------:R-:W-:-:S04]  /*12cea0*/  NOP ;  /* 0x0000000000007918 */ /* 0x000fc80000000000 */
[----:B------:R1:W-:Y:S04]  /*12ceb0*/  STSM.16.M88.4 [R53], R24 ;  /* 0x0000001835007844 */ /* 0x0003e80000000200 */
[----:B------:R-:W4:Y:S04]  /*12cec0*/  LDL.LU R36, [R1+0x5138] ;  /* 0x0051380001247983 */ /* 0x000f280000300800 */
        /* <DEDUP_REMOVED lines=8> */
[----:B---3--:R-:W-:Y:S02]  /*12cf50*/  PRMT R30, R35, 0x4210, R26 ;  /* 0x00004210231e7816 */ /* 0x008fe4000000001a */
[----:B------:R-:W3:Y:S04]  /*12cf60*/  LDL.LU R35, [R1+0x5134] ;  /* 0x0051340001237983 */ /* 0x000ee80000300800 */
[----:B------:R-:W3:Y:S04]  /*12cf70*/  LDL.LU R42, [R1+0x4fc4] ;  /* 0x004fc400012a7983 */ /* 0x000ee80000300800 */
[----:B------:R-:W3:Y:S01]  /*12cf80*/  LDL.LU R43, [R1+0x4fc0] ;  /* 0x004fc000012b7983 */ /* 0x000ee20000300800 */
[----:B------:R-:W-:-:S03]  /*12cf90*/  PRMT R29, R60, 0x4210, R25 ;  /* 0x000042103c1d7816 */ /* 0x000fc60000000019 */
[----:B------:R-:W3:Y:S04]  /*12cfa0*/  LDL.LU R44, [R1+0x555c] ;  /* 0x00555c00012c7983 */ /* 0x000ee80000300800 */
[----:B------:R-:W3:Y:S04]  /*12cfb0*/  LDL.LU R45, [R1+0x5558] ;  /* 0x00555800012d7983 */ /* 0x000ee80000300800 */
[----:B------:R-:W3:Y:S04]  /*12cfc0*/  LDL.LU R46, [R1+0x5554] ;  /* 0x00555400012e7983 */ /* 0x000ee80000300800 */
[----:B------:R-:W3:Y:S04]  /*12cfd0*/  LDL.LU R47, [R1+0x5550] ;  /* 0x00555000012f7983 */ /* 0x000ee80000300800 */
[----:B------:R-:W3:Y:S01]  /*12cfe0*/  LDL.LU R60, [R1+0x6b0] ;  /* 0x0006b000013c7983 */ /* 0x000ee20000300800 */
[----:B--2---:R-:W-:-:S03]  /*12cff0*/  PRMT R31, R34, 0x4210, R27 ;  /* 0x00004210221f7816 */ /* 0x004fc6000000001b */
[----:B------:R-:W2:Y:S01]  /*12d000*/  LDL.LU R34, [R1+0x6ac] ;  /* 0x0006ac0001227983 */ /* 0x000ea20000300800 */
[----:B------:R-:W-:Y:S01]  /*12d010*/  PRMT R28, R50, 0x4210, R24 ;  /* 0x00004210321c7816 */ /* 0x000fe20000000018 */
[----:B------:R-:W-:Y:S02]  /*12d020*/  NOP ;  /* 0x0000000000007918 */ /* 0x000fe40000000000 */
[----:B0-----:R-:W-:Y:S04]  /*12d030*/  STL.64 [R1+0x670], R4 ;  /* 0x0006700401007387 */ /* 0x001fe80000100a00 */
[----:B------:R-:W-:Y:S04]  /*12d040*/  STSM.16.M88.4 [R53], R28 ;  /* 0x0000001c35007844 */ /* 0x000fe80000000200 */
[----:B------:R-:W-:Y:S01]  /*12d050*/  STL.64 [R1+0x678], R6 ;  /* 0x0006780601007387 */ /* 0x000fe20000100a00 */
[----:B------:R-:W-:-:S03]  /*12d060*/  NOP ;  /* 0x0000000000007918 */ /* 0x000fc60000000000 */
[----:B------:R-:W0:Y:S01]  /*12d070*/  LDS.128 R4, [R53] ;  /* 0x0000000035047984 */ /* 0x000e220000000c00 */
[----:B----4-:R-:W-:-:S03]  /*12d080*/  PRMT R24, R61, 0x5210, R24 ;  /* 0x000052103d187816 */ /* 0x010fc60000000018 */
[----:B------:R-:W4:Y:S01]  /*12d090*/  LDL.LU R61, [R1+0x6b4] ;  /* 0x0006b400013d7983 */ /* 0x000f220000300800 */
        /* <DEDUP_REMOVED lines=8> */
[----:B------:R-:W0:Y:S04]  /*12d120*/  LDS.128 R4, [R53] ;  /* 0x0000000035047984 */ /* 0x000e280000000c00 */
[----:B------:R-:W4:Y:S04]  /*12d130*/  LDL.LU R48, [R1+0x514c] ;  /* 0x00514c0001307983 */ /* 0x000f280000300800 */
[----:B------:R-:W4:Y:S04]  /*12d140*/  LDL.LU R49, [R1+0x5148] ;  /* 0x0051480001317983 */ /* 0x000f280000300800 */
[----:B------:R-:W4:Y:S04]  /*12d150*/  LDL.LU R50, [R1+0x4fdc] ;  /* 0x004fdc0001327983 */ /* 0x000f280000300800 */
[----:B------:R-:W4:Y:S04]  /*12d160*/  LDL.LU R51, [R1+0x4fd4] ;  /* 0x004fd40001337983 */ /* 0x000f280000300800 */
[----:B------:R-:W4:Y:S04]  /*12d170*/  LDL.LU R52, [R1+0x556c] ;  /* 0x00556c0001347983 */ /* 0x000f280000300800 */
[----:B------:R-:W4:Y:S01]  /*12d180*/  LDL.LU R3, [R1+0x5568] ;  /* 0x0055680001037983 */ /* 0x000f220000300800 */
[----:B-1----:R-:W-:-:S03]  /*12d190*/  LOP3.LUT R24, R36, 0xffff, RZ, 0xc0, !PT ;  /* 0x0000ffff24187812 */ /* 0x002fc600078ec0ff */
[----:B------:R-:W4:Y:S01]  /*12d1a0*/  LDL.LU R36, [R1+0x5564] ;  /* 0x0055640001247983 */ /* 0x000f220000300800 */
[----:B---3--:R-:W-:-:S03]  /*12d1b0*/  LOP3.LUT R25, R35, 0xffff, RZ, 0xc0, !PT ;  /* 0x0000ffff23197812 */ /* 0x008fc600078ec0ff */
[----:B------:R-:W3:Y:S04]  /*12d1c0*/  LDL.LU R35, [R1+0x5560] ;  /* 0x0055600001237983 */ /* 0x000ee80000300800 */
[----:B0-----:R-:W-:Y:S04]  /*12d1d0*/  STL.64 [R1+0x650], R4 ;  /* 0x0006500401007387 */ /* 0x001fe80000100a00 */
[----:B------:R-:W-:Y:S01]  /*12d1e0*/  STL.64 [R1+0x658], R6 ;  /* 0x0006580601007387 */ /* 0x000fe20000100a00 */
[----:B------:R-:W-:Y:S01]  /*12d1f0*/  LOP3.LUT R26, R42, 0xffff, RZ, 0xc0, !PT ;  /* 0x0000ffff2a1a7812 */ /* 0x000fe200078ec0ff */
[----:B------:R-:W-:Y:S01]  /*12d200*/  NOP ;  /* 0x0000000000007918 */ /* 0x000fe20000000000 */
[----:B------:R-:W-:-:S02]  /*12d210*/  PRMT R29, R45, 0x4210, R25 ;  /* 0x000042102d1d7816 */ /* 0x000fc40000000019 */
[----:B--2---:R-:W-:Y:S02]  /*12d220*/  PRMT R25, R34, 0x5210, R25 ;  /* 0x0000521022197816 */ /* 0x004fe40000000019 */
[----:B------:R-:W2:Y:S01]  /*12d230*/  LDL.LU R34, [R1+0x6bc] ;  /* 0x0006bc0001227983 */ /* 0x000ea20000300800 */
[----:B------:R-:W-:Y:S02]  /*12d240*/  LOP3.LUT R27, R43, 0xffff, RZ, 0xc0, !PT ;  /* 0x0000ffff2b1b7812 */ /* 0x000fe400078ec0ff */
[----:B------:R-:W-:Y:S02]  /*12d250*/  PRMT R28, R44, 0x4210, R24 ;  /* 0x000042102c1c7816 */ /* 0x000fe40000000018 */
[----:B------:R-:W-:Y:S02]  /*12d260*/  PRMT R30, R46, 0x4210, R26 ;  /* 0x000042102e1e7816 */ /* 0x000fe4000000001a */
[----:B------:R-:W-:-:S05]  /*12d270*/  PRMT R31, R47, 0x4210, R27 ;  /* 0x000042102f1f7816 */ /* 0x000fca000000001b */
[----:B------:R-:W-:Y:S01]  /*12d280*/  STSM.16.M88.4 [R53], R28 ;  /* 0x0000001c35007844 */ /* 0x000fe20000000200 */
[----:B------:R-:W-:-:S03]  /*12d290*/  NOP ;  /* 0x0000000000007918 */ /* 0x000fc60000000000 */
[----:B------:R-:W0:Y:S01]  /*12d2a0*/  LDS.128 R4, [R53] ;  /* 0x0000000035047984 */ /* 0x000e220000000c00 */
[----:B------:R-:W-:-:S03]  /*12d2b0*/  PRMT R24, R60, 0x5210, R24 ;  /* 0x000052103c187816 */ /* 0x000fc60000000018 */
[----:B------:R-:W2:Y:S01]  /*12d2c0*/  LDL.LU R60, [R1+0x6b8] ;  /* 0x0006b800013c7983 */ /* 0x000ea20000300800 */
[----:B----4-:R-:W-:-:S03]  /*12d2d0*/  PRMT R26, R61, 0x5210, R26 ;  /* 0x000052103d1a7816 */ /* 0x010fc6000000001a */
[----:B------:R-:W4:Y:S01]  /*12d2e0*/  LDL.LU R61, [R1+0x6c0] ;  /* 0x0006c000013d7983 */ /* 0x000f220000300800 */
[----:B------:R-:W-:Y:S01]  /*12d2f0*/  PRMT R27, R32, 0x5210, R27 ;  /* 0x00005210201b7816 */ /* 0x000fe2000000001b */
[----:B------:R-:W-:Y:S02]  /*12d300*/  NOP ;  /* 0x0000000000007918 */ /* 0x000fe40000000000 */
[----:B------:R-:W4:Y:S04]  /*12d310*/  LDL.LU R32, [R1+0x5164] ;  /* 0x0051640001207983 */ /* 0x000f280000300800 */
        /* <DEDUP_REMOVED lines=8> */
[----:B------:R-:W-:Y:S02]  /*12d3a0*/  PRMT R29, R3, 0x4210, R25 ;  /* 0x00004210031d7816 */ /* 0x000fe40000000019 */
[----:B------:R-:W4:Y:S04]  /*12d3b0*/  LDL.LU R3, [R1+0x5160] ;  /* 0x0051600001037983 */ /* 0x000f280000300800 */
[----:B------:R-:W4:Y:S04]  /*12d3c0*/  LDL.LU R43, [R1+0x4ff0] ;  /* 0x004ff000012b7983 */ /* 0x000f280000300800 */
[----:B------:R-:W4:Y:S01]  /*12d3d0*/  LDL.LU R44, [R1+0x4fe8] ;  /* 0x004fe800012c7983 */ /* 0x000f220000300800 */
[----:B------:R-:W-:-:S03]  /*12d3e0*/  PRMT R30, R36, 0x4210, R26 ;  /* 0x00004210241e7816 */ /* 0x000fc6000000001a */
[----:B------:R-:W4:Y:S01]  /*12d3f0*/  LDL.LU R45, [R1+0x557c] ;  /* 0x00557c00012d7983 */ /* 0x000f220000300800 */
[----:B------:R-:W-:-:S03]  /*12d400*/  LOP3.LUT R27, R51, 0xffff, RZ, 0xc0, !PT ;  /* 0x0000ffff331b7812 */ /* 0x000fc600078ec0ff */
[----:B------:R-:W4:Y:S04]  /*12d410*/  LDL.LU R46, [R1+0x5578] ;  /* 0x00557800012e7983 */ /* 0x000f280000300800 */
[----:B------:R-:W4:Y:S04]  /*12d420*/  LDL.LU R47, [R1+0x5574] ;  /* 0x00557400012f7983 */ /* 0x000f280000300800 */
[----:B------:R-:W4:Y:S04]  /*12d430*/  LDL.LU R48, [R1+0x5570] ;  /* 0x0055700001307983 */ /* 0x000f280000300800 */
[----:B------:R-:W4:Y:S01]  /*12d440*/  LDL.LU R36, [R1+0x708] ;  /* 0x0007080001247983 */ /* 0x000f220000300800 */
[----:B------:R-:W-:-:S02]  /*12d450*/  PRMT R28, R52, 0x4210, R24 ;  /* 0x00004210341c7816 */ /* 0x000fc40000000018 */
[----:B---3--:R-:W-:Y:S01]  /*12d460*/  PRMT R31, R35, 0x4210, R27 ;  /* 0x00004210231f7816 */ /* 0x008fe2000000001b */
[----:B------:R-:W-:Y:S01]  /*12d470*/  NOP ;  /* 0x0000000000007918 */ /* 0x000fe20000000000 */
[----:B------:R-:W3:Y:S04]  /*12d480*/  LDL.LU R35, [R1+0x704] ;  /* 0x0007040001237983 */ /* 0x000ee80000300800 */
[----:B0-----:R-:W-:Y:S04]  /*12d490*/  STL.64 [R1+0x6e0], R4 ;  /* 0x0006e00401007387 */ /* 0x001fe80000100a00 */
[----:B------:R-:W-:Y:S01]  /*12d4a0*/  STL.64 [R1+0x6e8], R6 ;  /* 0x0006e80601007387 */ /* 0x000fe20000100a00 */
[----:B--2---:R-:W-:-:S03]  /*12d4b0*/  PRMT R24, R34, 0x5210, R24 ;  /* 0x0000521022187816 */ /* 0x004fc60000000018 */
[----:B------:R-:W2:Y:S04]  /*12d4c0*/  LDL.LU R34, [R1+0x700] ;  /* 0x0007000001227983 */ /* 0x000ea80000300800 */
[----:B------:R-:W-:Y:S01]  /*12d4d0*/  STSM.16.M88.4 [R53], R28 ;  /* 0x0000001c35007844 */ /* 0x000fe20000000200 */
[----:B------:R-:W-:-:S03]  /*12d4e0*/  NOP ;  /* 0x0000000000007918 */ /* 0x000fc60000000000 */
[----:B------:R-:W0:Y:S01]  /*12d4f0*/  LDS.128 R4, [R53] ;  /* 0x0000000035047984 */ /* 0x000e220000000c00 */
[----:B------:R-:W-:Y:S02]  /*12d500*/  PRMT R27, R38, 0x5210, R27 ;  /* 0x00005210261b7816 */ /* 0x000fe4000000001b */
[----:B------:R-:W-:Y:S02]  /*12d510*/  PRMT R25, R60, 0x5210, R25 ;  /* 0x000052103c197816 */ /* 0x000fe40000000019 */
[----:B----4-:R-:W-:Y:S01]  /*12d520*/  PRMT R26, R61, 0x5210, R26 ;  /* 0x000052103d1a7816 */ /* 0x010fe2000000001a */
[----:B------:R-:W-:-:S04]  /*12d530*/  NOP ;  /* 0x0000000000007918 */ /* 0x000fc80000000000 */
[----:B------:R1:W-:Y:S04]  /*12d540*/  STSM.16.M88.4 [R53], R24 ;  /* 0x0000001835007844 */ /* 0x0003e80000000200 */
[----:B0-----:R-:W-:Y:S04]  /*12d550*/  STL.64 [R1+0x6d0], R4 ;  /* 0x0006d00401007387 */ /* 0x001fe80000100a00 */
[----:B------:R-:W-:Y:S01]  /*12d560*/  STL.64 [R1+0x6d8], R6 ;  /* 0x0006d80601007387 */ /* 0x000fe20000100a00 */
[----:B------:R-:W-:-:S03]  /*12d570*/  NOP ;  /* 0x0000000000007918 */ /* 0x000fc60000000000 */
[----:B------:R-:W0:Y:S04]  /*12d580*/  LDS.128 R4, [R53] ;  /* 0x0000000035047984 */ /* 0x000e280000000c00 */
[----:B------:R-:W4:Y:S04]  /*12d590*/  LDL.LU R49, [R1+0x517c] ;  /* 0x00517c0001317983 */ /* 0x000f280000300800 */
[----:B------:R-:W4:Y:S01]  /*12d5a0*/  LDL.LU R50, [R1+0x5174] ;  /* 0x0051740001327983 */ /* 0x000f220000300800 */
[----:B-1----:R-:W-:-:S03]  /*12d5b0*/  LOP3.LUT R24, R32, 0xffff, RZ, 0xc0, !PT ;  /* 0x0000ffff20187812 */ /* 0x002fc600078ec0ff */
[----:B------:R-:W4:Y:S04]  /*12d5c0*/  LDL.LU R51, [R1+0x5008] ;  /* 0x0050080001337983 */ /* 0x000f280000300800 */
[----:B------:R-:W4:Y:S04]  /*12d5d0*/  LDL.LU R52, [R1+0x5000] ;  /* 0x0050000001347983 */ /* 0x000f280000300800 */
[----:B------:R-:W4:Y:S04]  /*12d5e0*/  LDL.LU R60, [R1+0x5590] ;  /* 0x00559000013c7983 */ /* 0x000f280000300800 */
[----:B------:R-:W4:Y:S04]  /*12d5f0*/  LDL.LU R61, [R1+0x558c] ;  /* 0x00558c00013d7983 */ /* 0x000f280000300800 */
        /* <DEDUP_REMOVED lines=8> */
[--C-:B------:R-:W-:Y:S02]  /*12d680*/  PRMT R28, R45, 0x4210, R24.reuse ;  /* 0x000042102d1c7816 */ /* 0x100fe40000000018 */
[----:B------:R-:W-:Y:S02]  /*12d690*/  PRMT R29, R46, 0x4210, R25 ;  /* 0x000042102e1d7816 */ /* 0x000fe40000000019 */
[----:B------:R-:W-:Y:S02]  /*12d6a0*/  PRMT R24, R36, 0x5210, R24 ;  /* 0x0000521024187816 */ /* 0x000fe40000000018 */
[----:B------:R-:W4:Y:S01]  /*12d6b0*/  LDL.LU R36, [R1+0x710] ;  /* 0x0007100001247983 */ /* 0x000f220000300800 */
[----:B------:R-:W-:-:S02]  /*12d6c0*/  PRMT R30, R47, 0x4210, R26 ;  /* 0x000042102f1e7816 */ /* 0x000fc4000000001a */
[--C-:B------:R-:W-:Y:S02]  /*12d6d0*/  PRMT R31, R48, 0x4210, R27.reuse ;  /* 0x00004210301f7816 */ /* 0x100fe4000000001b */
[----:B------:R-:W-:Y:S02]  /*12d6e0*/  PRMT R27, R33, 0x5210, R27 ;  /* 0x00005210211b7816 */ /* 0x000fe4000000001b */
[----:B---3--:R-:W-:Y:S02]  /*12d6f0*/  PRMT R25, R35, 0x5210, R25 ;  /* 0x0000521023197816 */ /* 0x008fe40000000019 */
[----:B------:R-:W3:Y:S01]  /*12d700*/  LDL.LU R35, [R1+0x718] ;  /* 0x0007180001237983 */ /* 0x000ee20000300800 */
[----:B--2---:R-:W-:-:S03]  /*12d710*/  PRMT R26, R34, 0x5210, R26 ;  /* 0x00005210221a7816 */ /* 0x004fc6000000001a */
        /* <DEDUP_REMOVED lines=11> */
[----:B----4-:R-:W-:Y:S02]  /*12d7d0*/  LOP3.LUT R26, R51, 0xffff, RZ, 0xc0, !PT ;  /* 0x0000ffff331a7812 */ /* 0x010fe400078ec0ff */
[----:B------:R-:W-:Y:S02]  /*12d7e0*/  LOP3.LUT R27, R52, 0xffff, RZ, 0xc0, !PT ;  /* 0x0000ffff341b7812 */ /* 0x000fe400078ec0ff */
[----:B------:R-:W-:Y:S02]  /*12d7f0*/  LOP3.LUT R24, R49, 0xffff, RZ, 0xc0, !PT ;  /* 0x0000ffff31187812 */ /* 0x000fe400078ec0ff */
[----:B------:R-:W-:Y:S02]  /*12d800*/  PRMT R30, R32, 0x4210, R26 ;  /* 0x00004210201e7816 */ /* 0x000fe4000000001a */
[----:B------:R-:W4:Y:S04]  /*12d810*/  LDL.LU R32, [R1+0x5194] ;  /* 0x0051940001207983 */ /* 0x000f280000300800 */
[----:B------:R-:W4:Y:S01]  /*12d820*/  LDL.LU R43, [R1+0x518c] ;  /* 0x00518c00012b7983 */ /* 0x000f220000300800 */
[----:B------:R-:W-:-:S03]  /*12d830*/  PRMT R31, R3, 0x4210, R27 ;  /* 0x00004210031f7816 */ /* 0x000fc6000000001b */
[----:B------:R-:W4:Y:S04]  /*12d840*/  LDL.LU R44, [R1+0x515c] ;  /* 0x00515c00012c7983 */ /* 0x000f280000300800 */
[----:B------:R-:W4:Y:S04]  /*12d850*/  LDL.LU R45, [R1+0x502c] ;  /* 0x00502c00012d7983 */ /* 0x000f280000300800 */
[----:B------:R-:W4:Y:S04]  /*12d860*/  LDL.LU R3, [R1+0x5028] ;  /* 0x0050280001037983 */ /* 0x000f280000300800 */
[----:B------:R-:W4:Y:S04]  /*12d870*/  LDL.LU R46, [R1+0x55a0] ;  /* 0x0055a000012e7983 */ /* 0x000f280000300800 */
[----:B------:R-:W4:Y:S01]  /*12d880*/  LDL.LU R47, [R1+0x559c] ;  /* 0x00559c00012f7983 */ /* 0x000f220000300800 */
[----:B------:R-:W-:-:S03]  /*12d890*/  LOP3.LUT R25, R50, 0xffff, RZ, 0xc0, !PT ;  /* 0x0000ffff32197812 */ /* 0x000fc600078ec0ff */
[----:B------:R-:W4:Y:S01]  /*12d8a0*/  LDL.LU R48, [R1+0x5598] ;  /* 0x0055980001307983 */ /* 0x000f220000300800 */
[----:B------:R-:W-:-:S03]  /*12d8b0*/  PRMT R28, R60, 0x4210, R24 ;  /* 0x000042103c1c7816 */ /* 0x000fc60000000018 */
[----:B------:R-:W4:Y:S01]  /*12d8c0*/  LDL.LU R49, [R1+0x5594] ;  /* 0x0055940001317983 */ /* 0x000f220000300800 */
[----:B------:R-:W-:-:S03]  /*12d8d0*/  PRMT R24, R36, 0x5210, R24 ;  /* 0x0000521024187816 */ /* 0x000fc60000000018 */
[----:B0-----:R-:W-:Y:S04]  /*12d8e0*/  STL.64 [R1+0x720], R4 ;  /* 0x0007200401007387 */ /* 0x001fe80000100a00 */
[----:B------:R-:W-:Y:S01]  /*12d8f0*/  STL.64 [R1+0x728], R6 ;  /* 0x0007280601007387 */ /* 0x000fe20000100a00 */
[----:B------:R-:W-:-:S03]  /*12d900*/  NOP ;  /* 0x0000000000007918 */ /* 0x000fc60000000000 */
[----:B------:R-:W4:Y:S01]  /*12d910*/  LDL.LU R50, [R1+0x5168] ;  /* 0x0051680001327983 */ /* 0x000f220000300800 */
[----:B------:R-:W-:-:S03]  /*12d920*/  PRMT R29, R61, 0x4210, R25 ;  /* 0x000042103d1d7816 */ /* 0x000fc60000000019 */
[----:B------:R-:W4:Y:S04]  /*12d930*/  LDL.LU R36, [R1+0x5624] ;  /* 0x0056240001247983 */ /* 0x000f280000300800 */
[----:B------:R-:W4:Y:S01]  /*12d940*/  LDL.LU R51, [R1+0x774] ;  /* 0x0007740001337983 */ /* 0x000f220000300800 */
[----:B---3--:R-:W-:-:S03]  /*12d950*/  PRMT R25, R35, 0x5210, R25 ;  /* 0x0000521023197816 */ /* 0x008fc60000000019 */
[----:B------:R-:W3:Y:S04]  /*12d960*/  LDL.LU R35, [R1+0x5178] ;  /* 0x0051780001237983 */ /* 0x000ee80000300800 */
[----:B------:R-:W3:Y:S01]  /*12d970*/  LDL.LU R52, [R1+0x5620] ;  /* 0x0056200001347983 */ /* 0x000ee20000300800 */
[----:B--2---:R-:W-:-:S03]  /*12d980*/  PRMT R26, R34, 0x5210, R26 ;  /* 0x00005210221a7816 */ /* 0x004fc6000000001a */
[----:B------:R-:W2:Y:S01]  /*12d990*/  LDL.LU R34, [R1+0x758] ;  /* 0x0007580001227983 */ /* 0x000ea20000300800 */
[----:B------:R-:W-:-:S03]  /*12d9a0*/  PRMT R27, R33, 0x5210, R27 ;  /* 0x00005210211b7816 */ /* 0x000fc6000000001b */
[----:B------:R-:W2:Y:S04]  /*12d9b0*/  LDL.LU R33, [R1+0x5180] ;  /* 0x0051800001217983 */ /* 0x000ea80000300800 */
[----:B------:R-:W-:Y:S01]  /*12d9c0*/  STSM.16.M88.4 [R53], R28 ;  /* 0x0000001c35007844 */ /* 0x000fe20000000200 */
[----:B------:R-:W-:-:S03]  /*12d9d0*/  NOP ;  /* 0x0000000000007918 */ /* 0x000fc60000000000 */
[----:B------:R-:W0:Y:S01]  /*12d9e0*/  LDS.128 R4, [R53] ;  /* 0x0000000035047984 */ /* 0x000e220000000c00 */
[----:B------:R-:W-:-:S03]  /*12d9f0*/  NOP ;  /* 0x0000000000007918 */ /* 0x000fc60000000000 */
[----:B------:R-:W-:Y:S01]  /*12da00*/  STSM.16.M88.4 [R53], R24 ;  /* 0x0000001835007844 */ /* 0x000fe20000000200 */
[----:B------:R-:W-:-:S03]  /*12da10*/  NOP ;  /* 0x0000000000007918 */ /* 0x000fc60000000000 */
[----:B------:R-:W1:Y:S04]  /*12da20*/  LDS.128 R8, [R53] ;  /* 0x0000000035087984 */ /* 0x000e680000000c00 */
[----:B------:R-:W2:Y:S04]  /*12da30*/  LDL.LU R60, [R1+0x5614] ;  /* 0x00561400013c7983 */ /* 0x000ea80000300800 */
[----:B------:R-:W2:Y:S04]  /*12da40*/  LDL.LU R61, [R1+0x730] ;  /* 0x00073000013d7983 */ /* 0x000ea80000300800 */
[----:B0-----:R0:W-:Y:S04]  /*12da50*/  STL.64 [R1+0x710], R4 ;  /* 0x0007100401007387 */ /* 0x0011e80000100a00 */
[----:B------:R1:W-:Y:S01]  /*12da60*/  STL.64 [R1+0x718], R6 ;  /* 0x0007180601007387 */ /* 0x0003e20000100a00 */
[----:B----4-:R-:W-:-:S03]  /*12da70*/  LOP3.LUT R31, R32, 0xffff, RZ, 0xc0, !PT ;  /* 0x0000ffff201f7812 */ /* 0x010fc600078ec0ff */
[----:B------:R-:W4:Y:S01]  /*12da80*/  LDL.LU R32, [R1+0x500c] ;  /* 0x00500c0001207983 */ /* 0x000f220000300800 */
[----:B0-----:R-:W-:-:S03]  /*12da90*/  LOP3.LUT R5, R43, 0xffff, RZ, 0xc0, !PT ;  /* 0x0000ffff2b057812 */ /* 0x001fc600078ec0ff */
[----:B-1----:R-:W-:Y:S01]  /*12daa0*/  STL.64 [R1+0x700], R8 ;  /* 0x0007000801007387 */ /* 0x002fe20000100a00 */
[----:B------:R-:W-:Y:S02]  /*12dab0*/  LOP3.LUT R28, R44, 0xffff, RZ, 0xc0, !PT ;  /* 0x0000ffff2c1c7812 */ /* 0x000fe400078ec0ff */
[----:B------:R-:W-:Y:S02]  /*12dac0*/  LOP3.LUT R4, R45, 0xffff, RZ, 0xc0, !PT ;  /* 0x0000ffff2d047812 */ /* 0x000fe400078ec0ff */
[----:B------:R-:W-:Y:S01]  /*12dad0*/  LOP3.LUT R3, R3, 0xffff, RZ, 0xc0, !PT ;  /* 0x0000ffff03037812 */ /* 0x000fe200078ec0ff */
[----:B------:R-:W-:Y:S01]  /*12dae0*/  STL.64 [R1+0x708], R10 ;  /* 0x0007080a01007387 */ /* 0x000fe20000100a00 */
[----:B------:R-:W-:-:S03]  /*12daf0*/  PRMT R24, R46, 0x4210, R31 ;  /* 0x000042102e187816 */ /* 0x000fc6000000001f */
[----:B------:R-:W-:Y:S01]  /*12db00*/  STL [R1+0x5750], R53 ;  /* 0x0057503501007387 */ /* 0x000fe20000100800 */
[----:B------:R-:W-:Y:S02]  /*12db10*/  PRMT R25, R47, 0x4210, R5 ;  /* 0x000042102f197816 */ /* 0x000fe40000000005 */
[----:B------:R-:W-:Y:S02]  /*12db20*/  PRMT R26, R48, 0x4210, R4 ;  /* 0x00004210301a7816 */ /* 0x000fe40000000004 */
[----:B------:R-:W-:Y:S01]  /*12db30*/  PRMT R27, R49, 0x4210, R3 ;  /* 0x00004210311b7816 */ /* 0x000fe20000000003 */
[----:B------:R-:W-:-:S04]  /*12db40*/  NOP ;  /* 0x0000000000007918 */ /* 0x000fc80000000000 */
[----:B------:R0:W-:Y:S01]  /*12db50*/  STSM.16.M88.4 [R53], R24 ;  /* 0x0000001835007844 */ /* 0x0001e20000000200 */
[----:B------:R-:W-:-:S03]  /*12db60*/  PRMT R7, R36, 0x4210, R28 ;  /* 0x0000421024077816 */ /* 0x000fc6000000001c */
[----:B------:R-:W4:Y:S01]  /*12db70*/  LDL.LU R36, [R1+0x5610] ;  /* 0x0056100001247983 */ /* 0x000f220000300800 */
[----:B------:R-:W-:Y:S02]  /*12db80*/  PRMT R6, R51, 0x5210, R28 ;  /* 0x0000521033067816 */ /* 0x000fe4000000001c */
[----:B0-----:R-:W-:Y:S01]  /*12db90*/  LOP3.LUT R24, R50, 0xffff, RZ, 0xc0, !PT ;  /* 0x0000ffff32187812 */ /* 0x001fe200078ec0ff */
[----:B------:R0:W-:Y:S01]  /*12dba0*/  STL [R1+0x860], R7 ;  /* 0x0008600701007387 */ /* 0x0001e20000100800 */
[----:B---3--:R-:W-:-:S03]  /*12dbb0*/  LOP3.LUT R25, R35, 0xffff, RZ, 0xc0, !PT ;  /* 0x0000ffff23197812 */ /* 0x008fc600078ec0ff */
[----:B------:R-:W3:Y:S01]  /*12dbc0*/  LDL.LU R35, [R1+0x768] ;  /* 0x0007680001237983 */ /* 0x000ee20000300800 */
[----:B0-----:R-:W-:-:S03]  /*12dbd0*/  PRMT R7, R52, 0x4210, R24 ;  /* 0x0000421034077816 */ /* 0x001fc60000000018 */
[----:B------:R2:W-:Y:S02]  /*12dbe0*/  STL [R1+0x820], R6 ;  /* 0x0008200601007387 */ /* 0x0005e40000100800 */
[----:B--2---:R-:W-:Y:S02]  /*12dbf0*/  PRMT R6, R34, 0x5210, R24 ;  /* 0x0000521022067816 */ /* 0x004fe40000000018 */
[----:B------:R-:W2:Y:S01]  /*12dc00*/  LDL.LU R34, [R1+0x5188] ;  /* 0x0051880001227983 */ /* 0x000ea20000300800 */
[----:B------:R-:W-:-:S03]  /*12dc10*/  LOP3.LUT R26, R33, 0xffff, RZ, 0xc0, !PT ;  /* 0x0000ffff211a7812 */ /* 0x000fc600078ec0ff */
[----:B------:R0:W-:Y:S04]  /*12dc20*/  STL [R1+0x864], R7 ;  /* 0x0008640701007387 */ /* 0x0001e80000100800 */
[----:B------:R1:W-:Y:S04]  /*12dc30*/  STL [R1+0x824], R6 ;  /* 0x0008240601007387 */ /* 0x0003e80000100800 */
[----:B------:R-:W2:Y:S01]  /*12dc40*/  LDL.LU R33, [R1+0x560c] ;  /* 0x00560c0001217983 */ /* 0x000ea20000300800 */
[----:B0-----:R-:W-:-:S03]  /*12dc50*/  PRMT R7, R60, 0x4210, R25 ;  /* 0x000042103c077816 */ /* 0x001fc60000000019 */
[----:B------:R-:W2:Y:S01]  /*12dc60*/  LDL.LU R60, [R1+0x740] ;  /* 0x00074000013c7983 */ /* 0x000ea20000300800 */
[----:B-1----:R-:W-:-:S03]  /*12dc70*/  PRMT R6, R61, 0x5210, R25 ;  /* 0x000052103d067816 */ /* 0x002fc60000000019 */
[----:B------:R-:W-:Y:S04]  /*12dc80*/  STL [R1+0x850], R7 ;  /* 0x0008500701007387 */ /* 0x000fe80000100800 */
[----:B------:R-:W2:Y:S04]  /*12dc90*/  LDL.LU R58, [R1+0x5190] ;  /* 0x00519000013a7983 */ /* 0x000ea80000300800 */
        /* <DEDUP_REMOVED lines=15> */
[----:B----4-:R-:W-:-:S03]  /*12dd90*/  LOP3.LUT R24, R32, 0xffff, RZ, 0xc0, !PT ;  /* 0x0000ffff20187812 */ /* 0x010fc600078ec0ff */
[----:B------:R-:W4:Y:S04]  /*12dda0*/  LDL.LU R49, [R1+0x51a0] ;  /* 0x0051a00001317983 */ /* 0x000f280000300800 */
[----:B------:R-:W4:Y:S04]  /*12ddb0*/  LDL.LU R50, [R1+0x55ec] ;  /* 0x0055ec0001327983 */ /* 0x000f280000300800 */
[----:B------:R-:W4:Y:S04]  /*12ddc0*/  LDL.LU R32, [R1+0x770] ;  /* 0x0007700001207983 */ /* 0x000f280000300800 */
[----:B------:R-:W4:Y:S01]  /*12ddd0*/  LDL.LU R51, [R1+0x51a4] ;  /* 0x0051a40001337983 */ /* 0x000f220000300800 */
[----:B0-----:R-:W-:-:S03]  /*12dde0*/  PRMT R6, R36, 0x4210, R26 ;  /* 0x0000421024067816 */ /* 0x001fc6000000001a */
[----:B------:R-:W4:Y:S04]  /*12ddf0*/  LDL.LU R36, [R1+0x55e8] ;  /* 0x0055e80001247983 */ /* 0x000f280000300800 */
[----:B------:R3:W-:Y:S04]  /*12de00*/  STL [R1+0x854], R6 ;  /* 0x0008540601007387 */ /* 0x0007e80000100800 */
[----:B------:R-:W4:Y:S01]  /*12de10*/  LDL.LU R52, [R1+0x764] ;  /* 0x0007640001347983 */ /* 0x000f220000300800 */
[----:B---3--:R-:W-:-:S03]  /*12de20*/  PRMT R6, R35, 0x5210, R26 ;  /* 0x0000521023067816 */ /* 0x008fc6000000001a */
[----:B------:R-:W3:Y:S04]  /*12de30*/  LDL.LU R35, [R1+0x504c] ;  /* 0x00504c0001237983 */ /* 0x000ee80000300800 */
[----:B------:R0:W-:Y:S01]  /*12de40*/  STL [R1+0x814], R6 ;  /* 0x0008140601007387 */ /* 0x0001e20000100800 */
[----:B--2---:R-:W-:-:S03]  /*12de50*/  LOP3.LUT R25, R34, 0xffff, RZ, 0xc0, !PT ;  /* 0x0000ffff22197812 */ /* 0x004fc600078ec0ff */
[----:B------:R-:W2:Y:S01]  /*12de60*/  LDL.LU R34, [R1+0x55e4] ;  /* 0x0055e40001227983 */ /* 0x000ea20000300800 */
[----:B------:R-:W-:-:S03]  /*12de70*/  PRMT R7, R33, 0x4210, R24 ;  /* 0x0000421021077816 */ /* 0x000fc60000000018 */
[----:B------:R-:W2:Y:S04]  /*12de80*/  LDL.LU R33, [R1+0x73c] ;  /* 0x00073c0001217983 */ /* 0x000ea80000300800 */
[----:B------:R1:W-:Y:S01]  /*12de90*/  STL [R1+0x858], R7 ;  /* 0x0008580701007387 */ /* 0x0003e20000100800 */
[----:B0-----:R-:W-:-:S03]  /*12dea0*/  PRMT R6, R60, 0x5210, R24 ;  /* 0x000052103c067816 */ /* 0x001fc60000000018 */
[----:B------:R-:W2:Y:S04]  /*12deb0*/  LDL.LU R60, [R1+0x51b4] ;  /* 0x0051b400013c7983 */ /* 0x000ea80000300800 */
[----:B------:R0:W-:Y:S01]  /*12dec0*/  STL [R1+0x818], R6 ;  /* 0x0008180601007387 */ /* 0x0001e20000100800 */
[----:B------:R-:W-:Y:S02]  /*12ded0*/  LOP3.LUT R26, R58, 0xffff, RZ, 0xc0, !PT ;  /* 0x0000ffff3a1a7812 */ /* 0x000fe400078ec0ff */
[--C-:B-1----:R-:W-:Y:S02]  /*12dee0*/  PRMT R7, R57, 0x4210, R25.reuse ;  /* 0x0000421039077816 */ /* 0x102fe40000000019 */
[----:B0-----:R-:W-:Y:S02]  /*12def0*/  PRMT R6, R61, 0x5210, R25 ;  /* 0x000052103d067816 */ /* 0x001fe40000000019 */
[----:B------:R-:W2:Y:S04]  /*12df00*/  LDL.LU R61, [R1+0x55e0] ;  /* 0x0055e000013d7983 */ /* 0x000ea80000300800 */
[----:B------:R0:W-:Y:S01]  /*12df10*/  STL [R1+0x840], R7 ;  /* 0x0008400701007387 */ /* 0x0001e20000100800 */
[----:B------:R-:W-:-:S03]  /*12df20*/  LOP3.LUT R24, R56, 0xffff, RZ, 0xc0, !PT ;  /* 0x0000ffff38187812 */ /* 0x000fc600078ec0ff */
[----:B------:R1:W-:Y:S01]  /*12df30*/  STL [R1+0x740], R6 ;  /* 0x0007400601007387 */ /* 0x0003e20000100800 */
[--C-:B0-----:R-:W-:Y:S02]  /*12df40*/  PRMT R7, R38, 0x4210, R26.reuse ;  /* 0x0000421026077816 */ /* 0x101fe4000000001a */
[----:B-1----:R-:W-:-:S03]  /*12df50*/  PRMT R6, R39, 0x5210, R26 ;  /* 0x0000521027067816 */ /* 0x002fc6000000001a */
        /* <DEDUP_REMOVED lines=16> */
[----:B----4-:R-:W-:-:S03]  /*12e060*/  LOP3.LUT R25, R49, 0xffff, RZ, 0xc0, !PT ;  /* 0x0000ffff31197812 */ /* 0x010fc600078ec0ff */
[----:B------:R1:W-:Y:S01]  /*12e070*/  STL [R1+0x734], R6 ;  /* 0x0007340601007387 */ /* 0x0003e20000100800 */
[--C-:B0-----:R-:W-:Y:S02]  /*12e080*/  PRMT R7, R50, 0x4210, R24.reuse ;  /* 0x0000421032077816 */ /* 0x101fe40000000018 */
[----:B-1----:R-:W-:Y:S02]  /*12e090*/  PRMT R6, R32, 0x5210, R24 ;  /* 0x0000521020067816 */ /* 0x002fe40000000018 */
[----:B------:R-:W4:Y:S01]  /*12e0a0*/  LDL.LU R32, [R1+0x778] ;  /* 0x0007780001207983 */ /* 0x000f220000300800 */
[----:B------:R-:W-:-:S03]  /*12e0b0*/  LOP3.LUT R26, R51, 0xffff, RZ, 0xc0, !PT ;  /* 0x0000ffff331a7812 */ /* 0x000fc600078ec0ff */
[----:B------:R0:W-:Y:S04]  /*12e0c0*/  STL [R1+0x838], R7 ;  /* 0x0008380701007387 */ /* 0x0001e80000100800 */
[----:B------:R1:W-:Y:S01]  /*12e0d0*/  STL [R1+0x738], R6 ;  /* 0x0007380601007387 */ /* 0x0003e20000100800 */
[----:B0-----:R-:W-:-:S03]  /*12e0e0*/  PRMT R7, R36, 0x4210, R25 ;  /* 0x0000421024077816 */ /* 0x001fc60000000019 */
[----:B------:R-:W4:Y:S01]  /*12e0f0*/  LDL.LU R36, [R1+0x51b8] ;  /* 0x0051b80001247983 */ /* 0x000f220000300800 */
[----:B-1----:R-:W-:-:S03]  /*12e100*/  PRMT R6, R52, 0x5210, R25 ;  /* 0x0000521034067816 */ /* 0x002fc60000000019 */
[----:B------:R2:W-:Y:S01]  /*12e110*/  STL [R1+0x780], R7 ;  /* 0x0007800701007387 */ /* 0x0005e20000100800 */
[----:B---3--:R-:W-:-:S03]  /*12e120*/  LOP3.LUT R24, R35, 0xffff, RZ, 0xc0, !PT ;  /* 0x0000ffff23187812 */ /* 0x008fc600078ec0ff */
[----:B------:R-:W3:Y:S04]  /*12e130*/  LDL.LU R35, [R1+0x55d8] ;  /* 0x0055d80001237983 */ /* 0x000ee80000300800 */
[----:B------:R0:W-:Y:S01]  /*12e140*/  STL [R1+0x690], R6 ;  /* 0x0006900601007387 */ /* 0x0001e20000100800 */
[----:B--2---:R-:W-:-:S03]  /*12e150*/  PRMT R7, R34, 0x4210, R26 ;  /* 0x0000421022077816 */ /* 0x004fc6000000001a */
[----:B------:R-:W2:Y:S04]  /*12e160*/  LDL.LU R34, [R1+0x760] ;  /* 0x0007600001227983 */ /* 0x000ea80000300800 */
[----:B------:R-:W-:Y:S01]  /*12e170*/  STL [R1+0x784], R7 ;  /* 0x0007840701007387 */ /* 0x000fe20000100800 */
[----:B0-----:R-:W-:-:S03]  /*12e180*/  PRMT R6, R33, 0x5210, R26 ;  /* 0x0000521021067816 */ /* 0x001fc6000000001a */
[----:B------:R-:W2:Y:S04]  /*12e190*/  LDL.LU R33, [R1+0x505c] ;  /* 0x00505c0001217983 */ /* 0x000ea80000300800 */
[----:B------:R0:W-:Y:S04]  /*12e1a0*/  STL [R1+0x694], R6 ;  /* 0x0006940601007387 */ /* 0x0001e80000100800 */
[----:B------:R-:W2:Y:S04]  /*12e1b0*/  LDL.LU R58, [R1+0x55d4] ;  /* 0x0055d400013a7983 */ /* 0x000ea80000300800 */
[----:B------:R-:W2:Y:S04]  /*12e1c0*/  LDL.LU R57, [R1+0x79c] ;  /* 0x00079c0001397983 */ /* 0x000ea80000300800 */
[----:B------:R-:W2:Y:S04]  /*12e1d0*/  LDL.LU R41, [R1+0x51bc] ;  /* 0x0051bc0001297983 */ /* 0x000ea80000300800 */
[----:B------:R-:W2:Y:S04]  /*12e1e0*/  LDL.LU R56, [R1+0x55d0] ;  /* 0x0055d00001387983 */ /* 0x000ea80000300800 */
[----:B------:R-:W2:Y:S01]  /*12e1f0*/  LDL.LU R38, [R1+0x75c] ;  /* 0x00075c0001267983 */ /* 0x000ea20000300800 */
[----:B0-----:R-:W-:-:S05]  /*12e200*/  PRMT R6, R61, 0x4210, R24 ;  /* 0x000042103d067816 */ /* 0x001fca0000000018 */
        /* <DEDUP_REMOVED lines=14> */
[----:B------:R-:W-:-:S03]  /*12e2f0*/  LOP3.LUT R25, R60, 0xffff, RZ, 0xc0, !PT ;  /* 0x0000ffff3c197812 */ /* 0x000fc600078ec0ff */
[----:B------:R-:W2:Y:S04]  /*12e300*/  LDL.LU R60, [R1+0x55b0] ;  /* 0x0055b000013c7983 */ /* 0x000ea80000300800 */
[----:B------:R-:W2:Y:S01]  /*12e310*/  LDL.LU R61, [R1+0x77c] ;  /* 0x00077c00013d7983 */ /* 0x000ea20000300800 */
[----:B----4-:R-:W-:-:S05]  /*12e320*/  PRMT R6, R32, 0x5210, R24 ;  /* 0x0000521020067816 */ /* 0x010fca0000000018 */
[----:B------:R2:W-:Y:S04]  /*12e330*/  STL [R1+0x698], R6 ;  /* 0x0006980601007387 */ /* 0x0005e80000100800 */
[----:B------:R-:W4:Y:S01]  /*12e340*/  LDL.LU R32, [R1+0x55ac] ;  /* 0x0055ac0001207983 */ /* 0x000f220000300800 */
[----:B------:R-:W-:-:S03]  /*12e350*/  LOP3.LUT R26, R36, 0xffff, RZ, 0xc0, !PT ;  /* 0x0000ffff241a7812 */ /* 0x000fc600078ec0ff */
[----:B------:R-:W4:Y:S01]  /*12e360*/  LDL.LU R36, [R1+0x794] ;  /* 0x0007940001247983 */ /* 0x000f220000300800 */
[----:B---3--:R-:W-:-:S03]  /*12e370*/  PRMT R7, R35, 0x4210, R25 ;  /* 0x0000421023077816 */ /* 0x008fc60000000019 */
[----:B------:R-:W3:Y:S04]  /*12e380*/  LDL.LU R35, [R1+0x76c] ;  /* 0x00076c0001237983 */ /* 0x000ee80000300800 */
[----:B------:R0:W-:Y:S01]  /*12e390*/  STL [R1+0x770], R7 ;  /* 0x0007700701007387 */ /* 0x0001e20000100800 */
[----:B--2---:R-:W-:-:S03]  /*12e3a0*/  PRMT R6, R34, 0x5210, R25 ;  /* 0x0000521022067816 */ /* 0x004fc60000000019 */
[----:B------:R-:W2:Y:S04]  /*12e3b0*/  LDL.LU R34, [R1+0x74c] ;  /* 0x00074c0001227983 */ /* 0x000ea80000300800 */
[----:B------:R1:W-:Y:S01]  /*12e3c0*/  STL [R1+0x5a0], R6 ;  /* 0x0005a00601007387 */ /* 0x0003e20000100800 */
[----:B------:R-:W-:-:S03]  /*12e3d0*/  LOP3.LUT R24, R33, 0xffff, RZ, 0xc0, !PT ;  /* 0x0000ffff21187812 */ /* 0x000fc600078ec0ff */
[----:B------:R-:W2:Y:S01]  /*12e3e0*/  LDL.LU R33, [R1+0x790] ;  /* 0x0007900001217983 */ /* 0x000ea20000300800 */
[----:B0-----:R-:W-:-:S05]  /*12e3f0*/  PRMT R7, R58, 0x4210, R26 ;  /* 0x000042103a077816 */ /* 0x001fca000000001a */
[----:B------:R0:W-:Y:S01]  /*12e400*/  STL [R1+0x774], R7 ;  /* 0x0007740701007387 */ /* 0x0001e20000100800 */
[----:B------:R-:W-:-:S03]  /*12e410*/  LOP3.LUT R25, R41, 0xffff, RZ, 0xc0, !PT ;  /* 0x0000ffff29197812 */ /* 0x000fc600078ec0ff */
[----:B------:R-:W2:Y:S01]  /*12e420*/  LDL.LU R41, [R1+0x138] ;  /* 0x0001380001297983 */ /* 0x000ea20000300800 */
[----:B-1----:R-:W-:Y:S02]  /*12e430*/  PRMT R6, R57, 0x5210, R26 ;  /* 0x0000521039067816 */ /* 0x002fe4000000001a */
[----:B0-----:R-:W-:-:S03]  /*12e440*/  PRMT R7, R56, 0x4210, R24 ;  /* 0x0000421038077816 */ /* 0x001fc60000000018 */
[----:B------:R0:W-:Y:S04]  /*12e450*/  STL [R1+0x5a4], R6 ;  /* 0x0005a40601007387 */ /* 0x0001e80000100800 */
[----:B------:R1:W-:Y:S01]  /*12e460*/  STL [R1+0x778], R7 ;  /* 0x0007780701007387 */ /* 0x0003e20000100800 */
[----:B0-----:R-:W-:-:S05]  /*12e470*/  PRMT R6, R38, 0x5210, R24 ;  /* 0x0000521026067816 */ /* 0x001fca0000000018 */
[----:B------:R0:W-:Y:S01]  /*12e480*/  STL [R1+0x5a8], R6 ;  /* 0x0005a80601007387 */ /* 0x0001e20000100800 */
[----:B------:R-:W-:Y:S02]  /*12e490*/  LOP3.LUT R26, R39, 0xffff, RZ, 0xc0, !PT ;  /* 0x0000ffff271a7812 */ /* 0x000fe400078ec0ff */
[--C-:B-1----:R-:W-:Y:S02]  /*12e4a0*/  PRMT R7, R40, 0x4210, R25.reuse ;  /* 0x0000421028077816 */ /* 0x102fe40000000019 */
[----:B0-----:R-:W-:-:S03]  /*12e4b0*/  PRMT R6, R42, 0x5210, R25 ;  /* 0x000052102a067816 */ /* 0x001fc60000000019 */
[----:B------:R0:W-:Y:S04]  /*12e4c0*/  STL [R1+0x760], R7 ;  /* 0x0007600701007387 */ /* 0x0001e80000100800 */
[----:B------:R1:W-:Y:S01]  /*12e4d0*/  STL [R1+0x460], R6 ;  /* 0x0004600601007387 */ /* 0x0003e20000100800 */
[----:B------:R-:W-:Y:S02]  /*12e4e0*/  LOP3.LUT R24, R43, 0xffff, RZ, 0xc0, !PT ;  /* 0x0000ffff2b187812 */ /* 0x000fe400078ec0ff */
[--C-:B0-----:R-:W-:Y:S02]  /*12e4f0*/  PRMT R7, R44, 0x4210, R26.reuse ;  /* 0x000042102c077816 */ /* 0x101fe4000000001a */
[----:B-1----:R-:W-:-:S03]  /*12e500*/  PRMT R6, R45, 0x5210, R26 ;  /* 0x000052102d067816 */ /* 0x002fc6000000001a */
[----:B------:R0:W-:Y:S01]  /*12e510*/  STL [R1+0x764], R7 ;  /* 0x0007640701007387 */ /* 0x0001e20000100800 */
[----:B------:R-:W-:-:S03]  /*12e520*/  LOP3.LUT R28, R46, 0xffff, RZ, 0xc0, !PT ;  /* 0x0000ffff2e1c7812 */ /* 0x000fc600078ec0ff */
[----:B------:R1:W-:Y:S01]  /*12e530*/  STL [R1+0x464], R6 ;  /* 0x0004640601007387 */ /* 0x0003e20000100800 */
[--C-:B0-----:R-:W-:Y:S02]  /*12e540*/  PRMT R7, R47, 0x4210, R24.reuse ;  /* 0x000042102f077816 */ /* 0x101fe40000000018 */
[----:B-1----:R-:W-:-:S03]  /*12e550*/  PRMT R6, R48, 0x5210, R24 ;  /* 0x0000521030067816 */ /* 0x002fc60000000018 */
[----:B------:R-:W-:Y:S04]  /*12e560*/  STL [R1+0x768], R7 ;  /* 0x0007680701007387 */ /* 0x000fe80000100800 */
[----:B------:R0:W-:Y:S01]  /*12e570*/  STL [R1+0x468], R6 ;  /* 0x0004680601007387 */ /* 0x0001e20000100800 */
[----:B------:R-:W-:Y:S02]  /*12e580*/  LOP3.LUT R29, R49, 0xffff, RZ, 0xc0, !PT ;  /* 0x0000ffff311d7812 */ /* 0x000fe400078ec0ff */
[--C-:B0-----:R-:W-:Y:S02]  /*12e590*/  PRMT R6, R51, 0x4210, R28.reuse ;  /* 0x0000421033067816 */ /* 0x101fe4000000001c */
[----:B------:R-:W-:-:S05]  /*12e5a0*/  PRMT R28, R52, 0x5210, R28 ;  /* 0x00005210341c7816 */ /* 0x000fca000000001c */
[----:B------:R-:W-:Y:S04]  /*12e5b0*/  STL [R1+0x5754], R28 ;  /* 0x0057541c01007387 */ /* 0x000fe80000100800 */
[----:B------:R0:W-:Y:S01]  /*12e5c0*/  STL [R1+0x750], R6 ;  /* 0x0007500601007387 */ /* 0x0001e20000100800 */
[----:B------:R-:W-:Y:S02]  /*12e5d0*/  LOP3.LUT R30, R50, 0xffff, RZ, 0xc0, !PT ;  /* 0x0000ffff321e7812 */ /* 0x000fe400078ec0ff */
[--C-:B0-----:R-:W-:Y:S02]  /*12e5e0*/  PRMT R6, R60, 0x4210, R29.reuse ;  /* 0x000042103c067816 */ /* 0x101fe4000000001d */
[----:B------:R-:W-:-:S05]  /*12e5f0*/  PRMT R29, R61, 0x5210, R29 ;  /* 0x000052103d1d7816 */ /* 0x000fca000000001d */
[----:B------:R-:W-:Y:S04]  /*12e600*/  STL [R1+0x5758], R29 ;  /* 0x0057581d01007387 */ /* 0x000fe80000100800 */
[----:B------:R4:W-:Y:S01]  /*12e610*/  STL [R1+0x754], R6 ;  /* 0x0007540601007387 */ /* 0x0009e20000100800 */
[----:B------:R-:W-:Y:S02]  /*12e620*/  PRMT R27, R2, 0x5210, R3 ;  /* 0x00005210021b7816 */ /* 0x000fe40000000003 */
[--C-:B----4-:R-:W-:Y:S02]  /*12e630*/  PRMT R6, R32, 0x4210, R30.reuse ;  /* 0x0000421020067816 */ /* 0x110fe4000000001e */
[----:B------:R-:W-:-:S05]  /*12e640*/  PRMT R30, R36, 0x5210, R30 ;  /* 0x00005210241e7816 */ /* 0x000fca000000001e */
[----:B------:R-:W-:Y:S04]  /*12e650*/  STL [R1+0x5760], R30 ;  /* 0x0057601e01007387 */ /* 0x000fe80000100800 */
[----:B------:R-:W-:Y:S01]  /*12e660*/  STL [R1+0x758], R6 ;  /* 0x0007580601007387 */ /* 0x000fe20000100800 */
[----:B---3--:R-:W-:-:S05]  /*12e670*/  PRMT R24, R35, 0x5210, R31 ;  /* 0x0000521023187816 */ /* 0x008fca000000001f */
[----:B------:R-:W-:Y:S01]  /*12e680*/  STL [R1+0x5764], R24 ;  /* 0x0057641801007387 */ /* 0x000fe20000100800 */
[----:B--2---:R-:W-:-:S05]  /*12e690*/  PRMT R25, R34, 0x5210, R5 ;  /* 0x0000521022197816 */ /* 0x004fca0000000005 */
[----:B------:R-:W-:Y:S01]  /*12e6a0*/  STL [R1+0x5768], R25 ;  /* 0x0057681901007387 */ /* 0x000fe20000100800 */
[----:B------:R-:W-:-:S05]  /*12e6b0*/  PRMT R26, R33, 0x5210, R4 ;  /* 0x00005210211a7816 */ /* 0x000fca0000000004 */
[----:B------:R-:W-:Y:S04]  /*12e6c0*/  STL [R1+0x576c], R26 ;  /* 0x00576c1a01007387 */ /* 0x000fe80000100800 */
[----:B------:R-:W-:Y:S01]  /*12e6d0*/  STL [R1+0x5770], R27 ;  /* 0x0057701b01007387 */ /* 0x000fe20000100800 */
[C---:B------:R-:W-:Y:S02]  /*12e6e0*/  VIADD R3, R41.reuse, 0x1ad ;  /* 0x000001ad29037836 */ /* 0x040fe40000000000 */
[C---:B------:R-:W-:Y:S02]  /*12e6f0*/  VIADD R4, R41.reuse, 0x1ae ;  /* 0x000001ae29047836 */ /* 0x040fe40000000000 */
[C---:B------:R-:W-:Y:S01]  /*12e700*/  VIADD R2, R41.reuse, 0x1af ;  /* 0x000001af29027836 */ /* 0x040fe20000000000 */
[----:B------:R0:W-:Y:S04]  /*12e710*/  STL [R1+0x1cbc], R3 ;  /* 0x001cbc0301007387 */ /* 0x0001e80000100800 */
[----:B------:R1:W-:Y:S04]  /*12e720*/  STL [R1+0x1cb8], R4 ;  /* 0x001cb80401007387 */ /* 0x0003e80000100800 */
[----:B------:R2:W-:Y:S01]  /*12e730*/  STL [R1+0x1cac], R2 ;  /* 0x001cac0201007387 */ /* 0x0005e20000100800 */
[----:B0-----:R-:W-:-:S02]  /*12e740*/  VIADD R3, R41, 0x1b0 ;  /* 0x000001b029037836 */ /* 0x001fc40000000000 */
[C---:B-1----:R-:W-:Y:S02]  /*12e750*/  VIADD R4, R41.reuse, 0x1b3 ;  /* 0x000001b329047836 */ /* 0x042fe40000000000 */
[C---:B--2---:R-:W-:Y:S01]  /*12e760*/  VIADD R2, R41.reuse, 0x1b2 ;  /* 0x000001b229027836 */ /* 0x044fe20000000000 */
[----:B------:R0:W-:Y:S04]  /*12e770*/  STL [R1+0x1ca8], R3 ;  /* 0x001ca80301007387 */ /* 0x0001e80000100800 */
[----:B------:R1:W-:Y:S01]  /*12e780*/  STL [R1+0x1c98], R2 ;  /* 0x001c980201007387 */ /* 0x0003e20000100800 */
[----:B0-----:R-:W-:-:S03]  /*12e790*/  VIADD R3, R41, 0x1b4 ;  /* 0x000001b429037836 */ /* 0x001fc60000000000 */
        /* <DEDUP_REMOVED lines=36> */
[----:B------:R-:W-:Y:S01]  /*12e9e0*/  STL [R1+0x84c], R4 ;  /* 0x00084c0401007387 */ /* 0x000fe20000100800 */
[----:B--2---:R-:W-:-:S03]  /*12e9f0*/  VIADD R2, R41, 0x1c8 ;  /* 0x000001c829027836 */ /* 0x004fc60000000000 */
[----:B------:R0:W-:Y:S04]  /*12ea00*/  STL [R1+0x83c], R3 ;  /* 0x00083c0301007387 */ /* 0x0001e80000100800 */
[----:B------:R1:W-:Y:S04]  /*12ea10*/  STL [R1+0x82c], R2 ;  /* 0x00082c0201007387 */ /* 0x0003e80000100800 */
[----:B------:R-:W2:Y:S01]  /*12ea20*/  LDL.LU R51, [R1+0x50cc] ;  /* 0x0050cc0001337983 */ /* 0x000ea20000300800 */
[C---:B0-----:R-:W-:Y:S02]  /*12ea30*/  VIADD R3, R41.reuse, 0x1ca ;  /* 0x000001ca29037836 */ /* 0x041fe40000000000 */
[----:B------:R-:W-:-:S02]  /*12ea40*/  VIADD R27, R41, 0x1cc ;  /* 0x000001cc291b7836 */ /* 0x000fc40000000000 */
[C---:B-1----:R-:W-:Y:S02]  /*12ea50*/  VIADD R2, R41.reuse, 0x1cb ;  /* 0x000001cb29027836 */ /* 0x042fe40000000000 */
[----:B------:R-:W-:Y:S01]  /*12ea60*/  VIADD R26, R41, 0x1cd ;  /* 0x000001cd291a7836 */ /* 0x000fe20000000000 */
[----:B------:R-:W-:Y:S04]  /*12ea70*/  STL [R1+0x81c], R3 ;  /* 0x00081c0301007387 */ /* 0x000fe80000100800 */
[----:B------:R-:W-:Y:S04]  /*12ea80*/  STL [R1+0x80c], R2 ;  /* 0x00080c0201007387 */ /* 0x000fe80000100800 */
[----:B------:R-:W-:Y:S04]  /*12ea90*/  STL [R1+0x5774], R27 ;  /* 0x0057741b01007387 */ /* 0x000fe80000100800 */
[----:B------:R0:W-:Y:S04]  /*12eaa0*/  STL [R1+0x5778], R26 ;  /* 0x0057781a01007387 */ /* 0x0001e80000100800 */
[----:B0-----:R-:W3:Y:S04]  /*12eab0*/  LDL.LU R26, [R1+0x1cbc] ;  /* 0x001cbc00011a7983 */ /* 0x001ee80000300800 */
[----:B------:R-:W4:Y:S01]  /*12eac0*/  LDL.LU R27, [R1+0x1cb8] ;  /* 0x001cb800011b7983 */ /* 0x000f220000300800 */
[----:B------:R-:W-:Y:S01]  /*12ead0*/  NOP ;  /* 0x0000000000007918 */ /* 0x000fe20000000000 */
[----:B--2---:R-:W-:-:S05]  /*12eae0*/  LOP3.LUT R38, R51, 0xffff, RZ, 0xc0, !PT ;  /* 0x0000ffff33267812 */ /* 0x004fca00078ec0ff */
[----:B------:R0:W-:Y:S04]  /*12eaf0*/  STL [R1+0x1d7c], R38 ;  /* 0x001d7c2601007387 */ /* 0x0001e80000100800 */
[----:B------:R-:W2:Y:S04]  /*12eb00*/  LDL R51, [R1+0x140] ;  /* 0x0001400001337983 */ /* 0x000ea80000100800 */
[----:B------:R-:W4:Y:S04]  /*12eb10*/  LDL R40, [R1+0x13c] ;  /* 0x00013c0001287983 */ /* 0x000f280000100800 */
[----:B0-----:R-:W3:Y:S04]  /*12eb20*/  LDL R38, [R1+0x144] ;  /* 0x0001440001267983 */ /* 0x001ee80000100800 */
[----:B------:R-:W4:Y:S01]  /*12eb30*/  LDL R39, [R1+0x148] ;  /* 0x0001480001277983 */ /* 0x000f220000100800 */
[C---:B------:R-:W-:Y:S01]  /*12eb40*/  ISETP.LT.AND P0, PT, R41.reuse, UR23, !P1 ;  /* 0x0000001729007c0c */ /* 0x040fe2000cf01270 */
[C---:B------:R-:W-:Y:S01]  /*12eb50*/  VIADD R54, R41.reuse, 0x1b1 ;  /* 0x000001b129367836 */ /* 0x040fe20000000000 */
[----:B------:R-:W-:Y:S01]  /*12eb60*/  LOP3.LUT P1, RZ, R0, 0x80, RZ, 0xc0, !PT ;  /* 0x0000008000ff7812 */ /* 0x000fe2000782c0ff */
[----:B------:R-:W-:Y:S01]  /*12eb70*/  VIADD R55, R41, 0x1b9 ;  /* 0x000001b929377836 */ /* 0x000fe20000000000 */
[----:B------:R-:W-:-:S09]  /*12eb80*/  ULDC UR23, c[0x0][0x22c] ;  /* 0x00008b0000177ab9 */ /* 0x000fd20000000800 */
[----:B------:R-:W-:-:S04]  /*12eb90*/  @P0 LOP3.LUT R37, R37, 0x200000, RZ, 0xfc, !PT ;  /* 0x0020000025250812 */ /* 0x000fc800078efcff */
[----:B------:R-:W-:Y:S02]  /*12eba0*/  LOP3.LUT R37, R37, 0xffefffff, RZ, 0xc0, !PT ;  /* 0xffefffff25257812 */ /* 0x000fe400078ec0ff */
[----:B--2---:R-:W-:Y:S01]  /*12ebb0*/  ISETP.LT.AND P0, PT, R51, UR26, !P1 ;  /* 0x0000001a33007c0c */ /* 0x004fe2000cf01270 */
[----:B------:R-:W-:Y:S01]  /*12ebc0*/  ULDC UR26, c[0x0][0x228] ;  /* 0x00008a00001a7ab9 */ /* 0x000fe20000000800 */
[----:B---3--:R-:W-:Y:S01]  /*12ebd0*/  ISETP.LT.AND P2, PT, R38, UR24, !P1 ;  /* 0x0000001826007c0c */ /* 0x008fe2000cf41270 */
[C---:B------:R-:W-:Y:S01]  /*12ebe0*/  VIADD R33, R41.reuse, 0x1c9 ;  /* 0x000001c929217836 */ /* 0x040fe20000000000 */
[----:B------:R-:W-:Y:S01]  /*12ebf0*/  LOP3.LUT R0, R0, 0x7fffffff, RZ, 0xc0, !PT ;  /* 0x7fffffff00007812 */ /* 0x000fe200078ec0ff */
[----:B------:R-:W-:Y:S01]  /*12ec00*/  VIADD R25, R41, 0x1ce ;  /* 0x000001ce29197836 */ /* 0x000fe20000000000 */
[----:B------:R-:W-:-:S09]  /*12ec10*/  ULDC UR24, c[0x0][0x22c] ;  /* 0x00008b0000187ab9 */ /* 0x000fd20000000800 */
[----:B------:R-:W-:-:S04]  /*12ec20*/  @P2 LOP3.LUT R37, R37, 0x100000, RZ, 0xfc, !PT ;  /* 0x0010000025252812 */ /* 0x000fc800078efcff */
[----:B------:R-:W-:-:S04]  /*12ec30*/  LOP3.LUT R37, R37, 0xfff7ffff, RZ, 0xc0, !PT ;  /* 0xfff7ffff25257812 */ /* 0x000fc800078ec0ff */
[----:B------:R-:W-:Y:S02]  /*12ec40*/  @P0 LOP3.LUT R37, R37, 0x80000, RZ, 0xfc, !PT ;  /* 0x0008000025250812 */ /* 0x000fe400078efcff */
[----:B------:R-:W-:Y:S01]  /*12ec50*/  ISETP.GE.AND P0, PT, R26, UR38, PT ;  /* 0x000000261a007c0c */ /* 0x000fe2000bf06270 */
[----:B------:R-:W-:Y:S01]  /*12ec60*/  ULDC.64 UR38, c[0x0][0x228] ;  /* 0x00008a0000267ab9 */ /* 0x000fe20000000a00 */
[----:B------:R-:W2:Y:S02]  /*12ec70*/  LDL.LU R26, [R1+0x1cac] ;  /* 0x001cac00011a7983 */ /* 0x000ea40000300800 */
[----:B----4-:R-:W-:Y:S01]  /*12ec80*/  ISETP.LT.AND P3, PT, R40, UR28, !P0 ;  /* 0x0000001c28007c0c */ /* 0x010fe2000c761270 */
        /* <DEDUP_REMOVED lines=36> */
[----:B------:R-:W-:-:S03]  /*12eed0*/  ULDC UR30, c[0x0][0x228] ;  /* 0x00008a00001e7ab9 */ /* 0x000fc60000000800 */
        /* <DEDUP_REMOVED lines=17> */
[----:B------:R-:W-:Y:S01]  /*12eff0*/  LOP3.LUT R37, R37, 0xffffffbf, RZ, 0xc0, !PT ;  /* 0xffffffbf25257812 */ /* 0x000fe200078ec0ff */
[----:B------:R-:W2:Y:S01]  /*12f000*/  LDL.LU R27, [R1+0x1c98] ;  /* 0x001c9800011b7983 */ /* 0x000ea20000300800 */
        /* <DEDUP_REMOVED lines=17> */
[----:B------:R-:W3:Y:S04]  /*12f120*/  LDL.LU R54, [R1+0x5784] ;  /* 0x0057840001367983 */ /* 0x000ee80000300800 */
[----:B------:R-:W4:Y:S01]  /*12f130*/  LDL.LU R26, [R1+0x1c8c] ;  /* 0x001c8c00011a7983 */ /* 0x000f220000300800 */
[----:B------:R-:W-:Y:S01]  /*12f140*/  ISETP.LT.AND P3, PT, R40, UR22, !P0 ;  /* 0x0000001628007c0c */ /* 0x000fe2000c761270 */
[----:B------:R-:W-:Y:S01]  /*12f150*/  VIADD R24, R41, 0x1cf ;  /* 0x000001cf29187836 */ /* 0x000fe20000000000 */
[----:B------:R-:W-:Y:S01]  /*12f160*/  ISETP.LT.AND P2, PT, R39, UR26, !P0 ;  /* 0x0000001a27007c0c */ /* 0x000fe2000c741270 */
[----:B------:R-:W-:Y:S01]  /*12f170*/  ULDC UR26, c[0x0][0x228] ;  /* 0x00008a00001a7ab9 */ /* 0x000fe20000000800 */
[----:B------:R-:W-:Y:S01]  /*12f180*/  ISETP.LT.AND P1, PT, R38, UR28, !P0 ;  /* 0x0000001c26007c0c */ /* 0x000fe2000c721270 */
[----:B------:R-:W-:Y:S01]  /*12f190*/  ULDC UR28, c[0x0][0x228] ;  /* 0x00008a00001c7ab9 */ /* 0x000fe20000000800 */
[----:B------:R-:W-:Y:S01]  /*12f1a0*/  ISETP.LT.AND P0, PT, R51, UR30, !P0 ;  /* 0x0000001e33007c0c */ /* 0x000fe2000c701270 */
[----:B------:R-:W-:Y:S01]  /*12f1b0*/  ULDC UR30, c[0x0][0x228] ;  /* 0x00008a00001e7ab9 */ /* 0x000fe20000000800 */
[----:B------:R-:W-:Y:S01]  /*12f1c0*/  LOP3.LUT R37, R37, 0xfffffffb, RZ, 0xc0, !PT ;  /* 0xfffffffb25257812 */ /* 0x000fe200078ec0ff */
[----:B------:R-:W-:Y:S01]  /*12f1d0*/  VIADD R30, R41, 0x1d0 ;  /* 0x000001d0291e7836 */ /* 0x000fe20000000000 */
[----:B------:R-:W-:-:S03]  /*12f1e0*/  ULDC UR22, c[0x0][0x22c] ;  /* 0x00008b0000167ab9 */ /* 0x000fc60000000800 */
[----:B------:R-:W-:-:S04]  /*12f1f0*/  @P3 LOP3.LUT R37, R37, 0x4, RZ, 0xfc, !PT ;  /* 0x0000000425253812 */ /* 0x000fc800078efcff */
[----:B------:R-:W-:-:S04]  /*12f200*/  LOP3.LUT R37, R37, 0xfffffffd, RZ, 0xc0, !PT ;  /* 0xfffffffd25257812 */ /* 0x000fc800078ec0ff */
[----:B------:R-:W-:-:S04]  /*12f210*/  @P2 LOP3.LUT R37, R37, 0x2, RZ, 0xfc, !PT ;  /* 0x0000000225252812 */ /* 0x000fc800078efcff */
[----:B------:R-:W-:-:S04]  /*12f220*/  LOP3.LUT R37, R37, 0xfffffffe, RZ, 0xc0, !PT ;  /* 0xfffffffe25257812 */ /* 0x000fc800078ec0ff */
[----:B------:R-:W-:Y:S02]  /*12f230*/  @P1 LOP3.LUT R37, R37, 0x1, RZ, 0xfc, !PT ;  /* 0x0000000125251812 */ /* 0x000fe400078efcff */
[----:B---3--:R-:W-:-:S04]  /*12f240*/  LOP3.LUT R54, R54, 0x7fffffff, RZ, 0xc0, !PT ;  /* 0x7fffffff36367812 */ /* 0x008fc800078ec0ff */
[----:B------:R-:W-:Y:S02]  /*12f250*/  @P0 LOP3.LUT R54, R54, 0x80000000, RZ, 0xfc, !PT ;  /* 0x8000000036360812 */ /* 0x000fe400078efcff */
[----:B--2---:R-:W-:Y:S01]  /*12f260*/  ISETP.GE.AND P0, PT, R27, UR34, PT ;  /* 0x000000221b007c0c */ /* 0x004fe2000bf06270 */
[----:B------:R-:W-:Y:S01]  /*12f270*/  ULDC UR34, c[0x0][0x228] ;  /* 0x00008a0000227ab9 */ /* 0x000fe20000000800 */
[----:B------:R-:W2:Y:S02]  /*12f280*/  LDL.LU R27, [R1+0x1c88] ;  /* 0x001c8800011b7983 */ /* 0x000ea40000300800 */
[----:B------:R-:W-:Y:S01]  /*12f290*/  ISETP.LT.AND P3, PT, R40, UR26, !P0 ;  /* 0x0000001a28007c0c */ /* 0x000fe2000c761270 */
[----:B------:R-:W-:Y:S01]  /*12f2a0*/  VIADD R34, R41, 0x1d1 ;  /* 0x000001d129227836 */ /* 0x000fe20000000000 */
[----:B------:R-:W-:Y:S01]  /*12f2b0*/  ISETP.LT.AND P2, PT, R39, UR28, !P0 ;  /* 0x0000001c27007c0c */ /* 0x000fe2000c741270 */
[----:B------:R-:W-:Y:S01]  /*12f2c0*/  ULDC UR28, c[0x0][0x228] ;  /* 0x00008a00001c7ab9 */ /* 0x000fe20000000800 */
[----:B------:R-:W-:Y:S01]  /*12f2d0*/  LOP3.LUT R54, R54, 0xbfffffff, RZ, 0xc0, !PT ;  /* 0xbfffffff36367812 */ /* 0x000fe200078ec0ff */
[C---:B------:R-:W-:Y:S01]  /*12f2e0*/  VIADD R29, R41.reuse, 0x1d2 ;  /* 0x000001d2291d7836 */ /* 0x040fe20000000000 */
[----:B------:R-:W-:Y:S01]  /*12f2f0*/  ISETP.LT.AND P1, PT, R38, UR30, !P0 ;  /* 0x0000001e26007c0c */ /* 0x000fe2000c721270 */
[----:B------:R-:W-:Y:S01]  /*12f300*/  ULDC UR30, c[0x0][0x228] ;  /* 0x00008a00001e7ab9 */ /* 0x000fe20000000800 */
[----:B------:R-:W-:Y:S01]  /*12f310*/  VIADD R28, R41, 0x1d3 ;  /* 0x000001d3291c7836 */ /* 0x000fe20000000000 */
[----:B------:R-:W-:-:S04]  /*12f320*/  ULDC UR26, c[0x0][0x22c] ;  /* 0x00008b00001a7ab9 */ /* 0x000fc80000000800 */
        /* <DEDUP_REMOVED lines=9> */
[----:B----4-:R-:W-:Y:S01]  /*12f3c0*/  ISETP.GE.AND P0, PT, R26, UR36, PT ;  /* 0x000000241a007c0c */ /* 0x010fe2000bf06270 */
[----:B------:R-:W-:Y:S01]  /*12f3d0*/  ULDC UR36, c[0x0][0x228] ;  /* 0x00008a0000247ab9 */ /* 0x000fe20000000800 */
[----:B------:R-:W3:Y:S02]  /*12f3e0*/  LDL.LU R26, [R1+0x1c7c] ;  /* 0x001c7c00011a7983 */ /* 0x000ee40000300800 */
        /* <DEDUP_REMOVED lines=86> */
[----:B------:R-:W-:-:S03]  /*12f950*/  ULDC UR44, c[0x0][0x228] ;  /* 0x00008a00002c7ab9 */ /* 0x000fc60000000800 */
        /* <DEDUP_REMOVED lines=21> */
[C---:B------:R-:W-:Y:S01]  /*12fab0*/  VIADD R16, R41.reuse, 0x1e3 ;  /* 0x000001e329107836 */ /* 0x040fe20000000000 */
[----:B------:R-:W2:Y:S01]  /*12fac0*/  LDL.LU R27, [R1+0x1c48] ;  /* 0x001c4800011b7983 */ /* 0x000ea20000300800 */
[----:B------:R-:W-:Y:S01]  /*12fad0*/  VIADD R17, R41, 0x1e4 ;  /* 0x000001e429117836 */ /* 0x000fe20000000000 */
[----:B------:R-:W-:Y:S01]  /*12fae0*/  ISETP.LT.AND P3, PT, R40, UR38, !P0 ;  /* 0x0000002628007c0c */ /* 0x000fe2000c761270 */
[----:B------:R-:W-:Y:S01]  /*12faf0*/  ULDC UR38, c[0x0][0x228] ;  /* 0x00008a0000267ab9 */ /* 0x000fe20000000800 */
[----:B------:R-:W-:Y:S01]  /*12fb00*/  ISETP.LT.AND P2, PT, R39, UR40, !P0 ;  /* 0x0000002827007c0c */ /* 0x000fe2000c741270 */
[----:B------:R-:W-:Y:S01]  /*12fb10*/  ULDC UR40, c[0x0][0x228] ;  /* 0x00008a0000287ab9 */ /* 0x000fe20000000800 */
[----:B------:R-:W-:Y:S01]  /*12fb20*/  ISETP.LT.AND P1, PT, R38, UR42, !P0 ;  /* 0x0000002a26007c0c */ /* 0x000fe2000c721270 */
[----:B------:R-:W-:Y:S01]  /*12fb30*/  ULDC UR42, c[0x0][0x228] ;  /* 0x00008a00002a7ab9 */ /* 0x000fe20000000800 */
[----:B------:R-:W-:Y:S01]  /*12fb40*/  VIADD R18, R41, 0x1e5 ;  /* 0x000001e529127836 */ /* 0x000fe20000000000 */
        /* <DEDUP_REMOVED lines=11> */
[----:B------:R-:W-:Y:S01]  /*12fc00*/  VIADD R19, R41, 0x1e6 ;  /* 0x000001e629137836 */ /* 0x000fe20000000000 */
[----:B------:R-:W3:Y:S01]  /*12fc10*/  LDL.LU R55, [R1+0x5780] ;  /* 0x0057800001377983 */ /* 0x000ee20000300800 */
[----:B------:R-:W-:Y:S01]  /*12fc20*/  LOP3.LUT R54, R54, 0xfffffffb, RZ, 0xc0, !PT ;  /* 0xfffffffb36367812 */ /* 0x000fe200078ec0ff */
[----:B------:R-:W-:Y:S02]  /*12fc30*/  ULDC UR7, c[0x0][0x22c] ;  /* 0x00008b0000077ab9 */ /* 0x000fe40000000800 */
[----:B------:R-:W4:Y:S01]  /*12fc40*/  LDL.LU R26, [R1+0x1c2c] ;  /* 0x001c2c00011a7983 */ /* 0x000f220000300800 */
[----:B------:R-:W-:Y:S01]  /*12fc50*/  ISETP.LT.AND P3, PT, R40, UR38, !P0 ;  /* 0x0000002628007c0c */ /* 0x000fe2000c761270 */
[----:B------:R-:W-:Y:S01]  /*12fc60*/  ULDC UR38, c[0x0][0x228] ;  /* 0x00008a0000267ab9 */ /* 0x000fe20000000800 */
        /* <DEDUP_REMOVED lines=14> */
[----:B------:R-:W-:Y:S01]  /*12fd50*/  VIADD R20, R41, 0x1e7 ;  /* 0x000001e729147836 */ /* 0x000fe20000000000 */
[----:B------:R-:W2:Y:S01]  /*12fd60*/  LDL.LU R27, [R1+0x1c28] ;  /* 0x001c2800011b7983 */ /* 0x000ea20000300800 */
[----:B------:R-:W-:Y:S01]  /*12fd70*/  LOP3.LUT R55, R55, 0xbfffffff, RZ, 0xc0, !PT ;  /* 0xbfffffff37377812 */ /* 0x000fe200078ec0ff */
[----:B------:R-:W-:Y:S01]  /*12fd80*/  ULDC UR8, c[0x0][0x22c] ;  /* 0x00008b0000087ab9 */ /* 0x000fe20000000800 */
        /* <DEDUP_REMOVED lines=16> */
[----:B------:R-:W-:Y:S01]  /*12fe90*/  VIADD R21, R41, 0x1e8 ;  /* 0x000001e829157836 */ /* 0x000fe20000000000 */
[----:B------:R-:W3:Y:S01]  /*12fea0*/  LDL.LU R26, [R1+0x1c1c] ;  /* 0x001c1c00011a7983 */ /* 0x000ee20000300800 */
        /* <DEDUP_REMOVED lines=127> */
[----:B------:R-:W-:Y:S01]  /*1306a0*/  ULDC UR42, c[0x0][0x228] ;  /* 0x00008a00002a7ab9 */ /* 0x000fe20000000800 */
[----:B------:R-:W-:Y:S01]  /*1306b0*/  ISETP.LT.AND P0, PT, R51, UR44, !P0 ;  /* 0x0000002c33007c0c */ /* 0x000fe2000c701270 */
[----:B------:R-:W-:-:S12]  /*1306c0*/  ULDC UR44, c[0x0][0x228] ;  /* 0x00008a00002c7ab9 */ /* 0x000fd80000000800 */
[----:B------:R-:W-:Y:S02]  /*1306d0*/  @P0 LOP3.LUT R0, R0, 0x80000000, RZ, 0xfc, !PT ;  /* 0x8000000000000812 */ /* 0x000fe400078efcff */
[----:B------:R-:W-:-:S04]  /*1306e0*/  @P3 LOP3.LUT R55, R55, 0x4, RZ, 0xfc, !PT ;  /* 0x0000000437373812 */ /* 0x000fc800078efcff */
[----:B------:R-:W-:Y:S02]  /*1306f0*/  LOP3.LUT R55, R55, 0xfffffffd, RZ, 0xc0, !PT ;  /* 0xfffffffd37377812 */ /* 0x000fe400078ec0ff */
[----:B--2---:R-:W-:Y:S01]  /*130700*/  ISETP.GE.AND P0, PT, R27, UR16, PT ;  /* 0x000000101b007c0c */ /* 0x004fe2000bf06270 */
[----:B------:R-:W-:Y:S01]  /*130710*/  ULDC UR16, c[0x0][0x228] ;  /* 0x00008a0000107ab9 */ /* 0x000fe20000000800 */
[----:B------:R-:W2:Y:S02]  /*130720*/  LDL.LU R27, [R1+0x868] ;  /* 0x00086800011b7983 */ /* 0x000ea40000300800 */
[----:B------:R-:W-:Y:S01]  /*130730*/  ISETP.LT.AND P3, PT, R40, UR38, !P0 ;  /* 0x0000002628007c0c */ /* 0x000fe2000c761270 */
[----:B------:R-:W-:Y:S01]  /*130740*/  ULDC UR38, c[0x0][0x228] ;  /* 0x00008a0000267ab9 */ /* 0x000fe20000000800 */
[----:B------:R-:W-:Y:S02]  /*130750*/  @P2 LOP3.LUT R55, R55, 0x2, RZ, 0xfc, !PT ;  /* 0x0000000237372812 */ /* 0x000fe400078efcff */
[----:B------:R-:W-:Y:S01]  /*130760*/  ISETP.LT.AND P2, PT, R39, UR40, !P0 ;  /* 0x0000002827007c0c */ /* 0x000fe2000c741270 */
[----:B------:R-:W-:Y:S01]  /*130770*/  ULDC UR40, c[0x0][0x228] ;  /* 0x00008a0000287ab9 */ /* 0x000fe20000000800 */
[----:B------:R-:W-:-:S02]  /*130780*/  LOP3.LUT R0, R0, 0xbfffffff, RZ, 0xc0, !PT ;  /* 0xbfffffff00007812 */ /* 0x000fc400078ec0ff */
[----:B------:R-:W-:-:S05]  /*130790*/  LOP3.LUT R55, R55, 0xfffffffe, RZ, 0xc0, !PT ;  /* 0xfffffffe37377812 */ /* 0x000fca00078ec0ff */
        /* <DEDUP_REMOVED lines=91> */
[----:B------:R-:W3:Y:S01]  /*130d50*/  LDL.LU R26, [R1+0x81c] ;  /* 0x00081c00011a7983 */ /* 0x000ee20000300800 */
[----:B------:R-:W-:Y:S01]  /*130d60*/  ISETP.LT.AND P3, PT, R40, UR17, !P0 ;  /* 0x0000001128007c0c */ /* 0x000fe2000c761270 */
[----:B------:R-:W-:Y:S01]  /*130d70*/  VIADD R59, R41, 0x1ef ;  /* 0x000001ef293b7836 */ /* 0x000fe20000000000 */
        /* <DEDUP_REMOVED lines=35> */
[----:B------:R-:W2:Y:S04]  /*130fb0*/  LDL.LU R33, [R1+0x577c] ;  /* 0x00577c0001217983 */ /* 0x000ea80000300800 */
        /* <DEDUP_REMOVED lines=8> */
[----:B------:R-:W-:Y:S01]  /*131040*/  ULDC UR23, c[0x0][0x228] ;  /* 0x00008a0000177ab9 */ /* 0x000fe20000000800 */
[----:B------:R-:W-:-:S05]  /*131050*/  LOP3.LUT R0, R0, 0xfffffffb, RZ, 0xc0, !PT ;  /* 0xfffffffb00007812 */ /* 0x000fca00078ec0ff */
[----:B------:R-:W-:-:S04]  /*131060*/  @P3 LOP3.LUT R0, R0, 0x4, RZ, 0xfc, !PT ;  /* 0x0000000400003812 */ /* 0x000fc800078efcff */
[----:B------:R-:W-:-:S04]  /*131070*/  LOP3.LUT R0, R0, 0xfffffffd, RZ, 0xc0, !PT ;  /* 0xfffffffd00007812 */ /* 0x000fc800078ec0ff */
[----:B------:R-:W-:-:S04]  /*131080*/  @P2 LOP3.LUT R0, R0, 0x2, RZ, 0xfc, !PT ;  /* 0x0000000200002812 */ /* 0x000fc800078efcff */
[----:B------:R-:W-:-:S04]  /*131090*/  LOP3.LUT R0, R0, 0xfffffffe, RZ, 0xc0, !PT ;  /* 0xfffffffe00007812 */ /* 0x000fc800078ec0ff */
[----:B------:R-:W-:Y:S02]  /*1310a0*/  @P1 LOP3.LUT R0, R0, 0x1, RZ, 0xfc, !PT ;  /* 0x0000000100001812 */ /* 0x000fe400078efcff */
[----:B--2---:R-:W-:-:S04]  /*1310b0*/  LOP3.LUT R33, R33, 0x7fffffff, RZ, 0xc0, !PT ;  /* 0x7fffffff21217812 */ /* 0x004fc800078ec0ff */
        /* <DEDUP_REMOVED lines=40> */
[----:B---3--:R-:W-:Y:S01]  /*131340*/  ISETP.GE.AND P0, PT, R27, UR49, PT ;  /* 0x000000311b007c0c */ /* 0x008fe2000bf06270 */
[----:B------:R-:W-:Y:S01]  /*131350*/  ULDC UR49, c[0x0][0x228] ;  /* 0x00008a0000317ab9 */ /* 0x000fe20000000800 */
[----:B------:R-:W3:Y:S02]  /*131360*/  LDL.LU R27, [R1+0x5770] ;  /* 0x00577000011b7983 */ /* 0x000ee40000300800 */
        /* <DEDUP_REMOVED lines=17> */
[----:B------:R-:W-:Y:S01]  /*131480*/  LOP3.LUT R33, R33, 0xfffbffff, RZ, 0xc0, !PT ;  /* 0xfffbffff21217812 */ /* 0x000fe200078ec0ff */
[----:B------:R-:W3:Y:S01]  /*131490*/  LDL.LU R26, [R1+0x576c] ;  /* 0x00576c00011a7983 */ /* 0x000ee20000300800 */
        /* <DEDUP_REMOVED lines=74> */
[----:B------:R-:W4:Y:S02]  /*131940*/  LDL.LU R34, [R1+0x575c] ;  /* 0x00575c0001227983 */ /* 0x000f240000300800 */
        /* <DEDUP_REMOVED lines=14> */
[----:B----4-:R-:W-:-:S04]  /*131a30*/  LOP3.LUT R34, R34, 0x7fffffff, RZ, 0xc0, !PT ;  /* 0x7fffffff22227812 */ /* 0x010fc800078ec0ff */
        /* <DEDUP_REMOVED lines=42> */
[----:B------:R-:W4:Y:S01]  /*131ce0*/  LDL.LU R53, [R1+0x5750] ;  /* 0x0057500001357983 */ /* 0x000f220000300800 */
        /* <DEDUP_REMOVED lines=366> */
[----:B------:R-:W-:-:S08]  /*1333d0*/  ULDC UR49, c[0x0][0x228] ;  /* 0x00008a0000317ab9 */ /* 0x000fd00000000800 */
        /* <DEDUP_REMOVED lines=12> */
[----:B------:R-:W-:Y:S01]  /*1334a0*/  LOP3.LUT R36, R36, 0xffffffbf, RZ, 0xc0, !PT ;  /* 0xffffffbf24247812 */ /* 0x000fe200078ec0ff */
[----:B------:R-:W3:Y:S01]  /*1334b0*/  LDL.LU R21, [R1+0x5700] ;  /* 0x0057000001157983 */ /* 0x000ee20000300800 */
[----:B------:R-:W-:Y:S01]  /*1334c0*/  ISETP.LT.AND P3, PT, R40, UR50, !P0 ;  /* 0x0000003228007c0c */ /* 0x000fe2000c761270 */
[----:B------:R-:W-:Y:S01]  /*1334d0*/  ULDC UR50, c[0x0][0x228] ;  /* 0x00008a0000327ab9 */ /* 0x000fe20000000800 */
[----:B------:R-:W-:Y:S01]  /*1334e0*/  ISETP.LT.AND P2, PT, R39, UR46, !P0 ;  /* 0x0000002e27007c0c */ /* 0x000fe2000c741270 */
[----:B------:R-:W-:Y:S01]  /*1334f0*/  ULDC UR46, c[0x0][0x228] ;  /* 0x00008a00002e7ab9 */ /* 0x000fe20000000800 */
[----:B------:R-:W-:Y:S01]  /*133500*/  ISETP.LT.AND P1, PT, R38, UR47, !P0 ;  /* 0x0000002f26007c0c */ /* 0x000fe2000c721270 */
[----:B------:R-:W-:Y:S01]  /*133510*/  ULDC UR47, c[0x0][0x228] ;  /* 0x00008a00002f7ab9 */ /* 0x000fe20000000800 */
[----:B------:R-:W-:-:S07]  /*133520*/  ULDC UR9, c[0x0][0x228] ;  /* 0x00008a0000097ab9 */ /* 0x000fce0000000800 */
        /* <DEDUP_REMOVED lines=11> */
[----:B------:R-:W4:Y:S01]  /*1335e0*/  LDL.LU R2, [R1+0x56fc] ;  /* 0x0056fc0001027983 */ /* 0x000f220000300800 */
        /* <DEDUP_REMOVED lines=18> */
[----:B------:R-:W-:Y:S01]  /*133710*/  VIADD R52, R41, 0x1f4 ;  /* 0x000001f429347836 */ /* 0x000fe20000000000 */
[----:B------:R-:W-:Y:S01]  /*133720*/  LOP3.LUT R2, R2, 0xbfffffff, RZ, 0xc0, !PT ;  /* 0xbfffffff02027812 */ /* 0x000fe200078ec0ff */
[----:B------:R-:W4:Y:S01]  /*133730*/  LDL.LU R22, [R1+0x56f8] ;  /* 0x0056f80001167983 */ /* 0x000f220000300800 */
        /* <DEDUP_REMOVED lines=39> */
[----:B------:R-:W2:Y:S01]  /*1339b0*/  LDL.LU R56, [R1+0x56f0] ;  /* 0x0056f00001387983 */ /* 0x000ea20000300800 */
        /* <DEDUP_REMOVED lines=44> */
[C---:B------:R-:W-:Y:S01]  /*133c80*/  VIADD R46, R41.reuse, 0x1fa ;  /* 0x000001fa292e7836 */ /* 0x040fe20000000000 */
[----:B------:R-:W-:Y:S01]  /*133c90*/  ISETP.LT.AND P1, PT, R38, UR26, !P0 ;  /* 0x0000001a26007c0c */ /* 0x000fe2000c721270 */
[----:B------:R-:W-:-:S08]  /*133ca0*/  VIADD R47, R41, 0x1f9 ;  /* 0x000001f9292f7836 */ /* 0x000fd00000000000 */
[----:B------:R-:W-:Y:S01]  /*133cb0*/  @P3 LOP3.LUT R2, R2, 0x4000, RZ, 0xfc, !PT ;  /* 0x0000400002023812 */ /* 0x000fe200078efcff */
[----:B------:R-:W-:Y:S01]  /*133cc0*/  ULDC UR20, c[0x0][0x228] ;  /* 0x00008a0000147ab9 */ /* 0x000fe20000000800 */
[----:B------:R-:W-:Y:S01]  /*133cd0*/  ISETP.GE.AND P5, PT, R46, UR35, PT ;  /* 0x000000232e007c0c */ /* 0x000fe2000bfa6270 */
[----:B------:R-:W-:Y:S01]  /*133ce0*/  ULDC UR26, c[0x0][0x228] ;  /* 0x00008a00001a7ab9 */ /* 0x000fe20000000800 */
[----:B------:R-:W-:-:S04]  /*133cf0*/  LOP3.LUT R2, R2, 0xffffdfff, RZ, 0xc0, !PT ;  /* 0xffffdfff02027812 */ /* 0x000fc800078ec0ff */
[----:B------:R-:W-:Y:S02]  /*133d00*/  @P2 LOP3.LUT R2, R2, 0x2000, RZ, 0xfc, !PT ;  /* 0x0000200002022812 */ /* 0x000fe400078efcff */
[----:B------:R-:W-:Y:S01]  /*133d10*/  ISETP.LT.AND P0, PT, R51, UR60, !P0 ;  /* 0x0000003c33007c0c */ /* 0x000fe2000c701270 */
[C---:B------:R-:W-:Y:S01]  /*133d20*/  VIADD R45, R41.reuse, 0x1fb ;  /* 0x000001fb292d7836 */ /* 0x040fe20000000000 */
[----:B------:R-:W-:Y:S01]  /*133d30*/  LOP3.LUT R2, R2, 0xffffefff, RZ, 0xc0, !PT ;  /* 0xffffefff02027812 */ /* 0x000fe200078ec0ff */
[----:B------:R-:W-:Y:S01]  /*133d40*/  VIADD R44, R41, 0x1fc ;  /* 0x000001fc292c7836 */ /* 0x000fe20000000000 */
[----:B------:R-:W-:Y:S01]  /*133d50*/  ISETP.GE.AND P6, PT, R47, UR33, PT ;  /* 0x000000212f007c0c */ /* 0x000fe2000bfc6270 */
[C---:B------:R-:W-:Y:S01]  /*133d60*/  VIADD R43, R41.reuse, 0x1fd ;  /* 0x000001fd292b7836 */ /* 0x040fe20000000000 */
[----:B------:R-:W-:Y:S01]  /*133d70*/  @P1 LOP3.LUT R2, R2, 0x1000, RZ, 0xfc, !PT ;  /* 0x0000100002021812 */ /* 0x000fe200078efcff */
[----:B------:R-:W-:Y:S01]  /*133d80*/  VIADD R42, R41, 0x1fe ;  /* 0x000001fe292a7836 */ /* 0x000fe20000000000 */
[----:B------:R-:W-:-:S02]  /*133d90*/  ULDC UR60, c[0x0][0x228] ;  /* 0x00008a00003c7ab9 */ /* 0x000fc40000000800 */
[----:B------:R-:W-:-:S04]  /*133da0*/  LOP3.LUT R2, R2, 0xfffff7ff, RZ, 0xc0, !PT ;  /* 0xfffff7ff02027812 */ /* 0x000fc800078ec0ff */
[----:B------:R-:W-:Y:S02]  /*133db0*/  @P0 LOP3.LUT R2, R2, 0x800, RZ, 0xfc, !PT ;  /* 0x0000080002020812 */ /* 0x000fe400078efcff */
[----:B------:R-:W-:Y:S01]  /*133dc0*/  ISETP.GE.AND P0, PT, R59, UR16, PT ;  /* 0x000000103b007c0c */ /* 0x000fe2000bf06270 */
[----:B------:R-:W-:Y:S01]  /*133dd0*/  ULDC UR16, c[0x0][0x22c] ;  /* 0x00008b0000107ab9 */ /* 0x000fe20000000800 */
[----:B------:R-:W-:Y:S01]  /*133de0*/  LOP3.LUT R2, R2, 0xfffffbff, RZ, 0xc0, !PT ;  /* 0xfffffbff02027812 */ /* 0x000fe200078ec0ff */
[----:B------:R-:W2:Y:S01]  /*133df0*/  LDL.LU R59, [R1+0x56e4] ;  /* 0x0056e400013b7983 */ /* 0x000ea20000300800 */
[----:B------:R-:W-:Y:S01]  /*133e00*/  ISETP.LT.AND P2, PT, R40, UR7, !P0 ;  /* 0x0000000728007c0c */ /* 0x000fe2000c741270 */
[----:B------:R-:W-:Y:S01]  /*133e10*/  VIADD R41, R41, 0x1ff ;  /* 0x000001ff29297836 */ /* 0x000fe20000000000 */
[----:B------:R-:W-:Y:S01]  /*133e20*/  ISETP.LT.AND P1, PT, R39, UR18, !P0 ;  /* 0x0000001227007c0c */ /* 0x000fe2000c721270 */
[----:B------:R-:W-:Y:S01]  /*133e30*/  ULDC UR18, c[0x0][0x22c] ;  /* 0x00008b0000127ab9 */ /* 0x000fe20000000800 */
[----:B------:R-:W-:Y:S01]  /*133e40*/  ISETP.GE.AND P4, PT, R45, UR37, PT ;  /* 0x000000252d007c0c */ /* 0x000fe2000bf86270 */
[----:B------:R-:W-:-:S08]  /*133e50*/  ULDC UR7, c[0x0][0x228] ;  /* 0x00008a0000077ab9 */ /* 0x000fd00000000800 */
[----:B------:R-:W-:-:S04]  /*133e60*/  @P2 LOP3.LUT R2, R2, 0x400, RZ, 0xfc, !PT ;  /* 0x0000040002022812 */ /* 0x000fc800078efcff */
[----:B------:R-:W-:Y:S02]  /*133e70*/  LOP3.LUT R2, R2, 0xfffffdff, RZ, 0xc0, !PT ;  /* 0xfffffdff02027812 */ /* 0x000fe400078ec0ff */
[----:B------:R-:W-:Y:S02]  /*133e80*/  ISETP.LT.AND P2, PT, R38, UR19, !P0 ;  /* 0x0000001326007c0c */ /* 0x000fe4000c741270 */
[----:B------:R-:W-:Y:S02]  /*133e90*/  @P1 LOP3.LUT R2, R2, 0x200, RZ, 0xfc, !PT ;  /* 0x0000020002021812 */ /* 0x000fe400078efcff */
[----:B------:R-:W-:Y:S02]  /*133ea0*/  ISETP.LT.AND P1, PT, R51, UR8, !P0 ;  /* 0x0000000833007c0c */ /* 0x000fe4000c721270 */
[----:B------:R-:W-:Y:S01]  /*133eb0*/  ISETP.GE.AND P0, PT, R3, UR18, PT ;  /* 0x0000001203007c0c */ /* 0x000fe2000bf06270 */
[----:B------:R-:W-:Y:S01]  /*133ec0*/  ULDC UR18, c[0x0][0x22c] ;  /* 0x00008b0000127ab9 */ /* 0x000fe20000000800 */
        /* <DEDUP_REMOVED lines=8> */
[----:B------:R-:W-:-:S07]  /*133f50*/  ISETP.LT.AND P2, PT, R51, UR28, !P0 ;  /* 0x0000001c33007c0c */ /* 0x000fce000c741270 */
[----:B------:R-:W-:Y:S02]  /*133f60*/  @P1 LOP3.LUT R2, R2, 0x40, RZ, 0xfc, !PT ;  /* 0x0000004002021812 */ /* 0x000fe400078efcff */
[----:B------:R-:W-:Y:S02]  /*133f70*/  ISETP.LT.AND P1, PT, R38, UR44, !P0 ;  /* 0x0000002c26007c0c */ /* 0x000fe4000c721270 */
[----:B------:R-:W-:Y:S01]  /*133f80*/  ISETP.GE.AND P0, PT, R32, UR18, PT ;  /* 0x0000001220007c0c */ /* 0x000fe2000bf06270 */
[----:B------:R-:W-:Y:S01]  /*133f90*/  ULDC UR18, c[0x0][0x22c] ;  /* 0x00008b0000127ab9 */ /* 0x000fe20000000800 */
[----:B------:R-:W4:Y:S01]  /*133fa0*/  LDL.LU R32, [R1+0x56dc] ;  /* 0x0056dc0001207983 */ /* 0x000f220000300800 */
        /* <DEDUP_REMOVED lines=13> */
[----:B------:R-:W-:Y:S02]  /*134080*/  @P3 LOP3.LUT R2, R2, 0x2, RZ, 0xfc, !PT ;  /* 0x0000000202023812 */ /* 0x000fe400078efcff */
[----:B------:R-:W-:-:S02]  /*134090*/  ISETP.GE.AND P0, PT, R61, UR18, PT ;  /* 0x000000123d007c0c */ /* 0x000fc4000bf06270 */
[----:B------:R-:W-:Y:S01]  /*1340a0*/  LOP3.LUT R2, R2, 0xfffffffe, RZ, 0xc0, !PT ;  /* 0xfffffffe02027812 */ /* 0x000fe200078ec0ff */
[----:B------:R-:W2:Y:S03]  /*1340b0*/  LDL.LU R61, [R1+0x56d8] ;  /* 0x0056d800013d7983 */ /* 0x000ea60000300800 */
[----:B------:R-:W-:Y:S02]  /*1340c0*/  @P1 LOP3.LUT R2, R2, 0x1, RZ, 0xfc, !PT ;  /* 0x0000000102021812 */ /* 0x000fe400078efcff */
[----:B------:R-:W-:Y:S02]  /*1340d0*/  ISETP.LT.AND P1, PT, R40, UR9, !P0 ;  /* 0x0000000928007c0c */ /* 0x000fe4000c721270 */
[----:B------:R-:W-:Y:S02]  /*1340e0*/  ISETP.LT.AND P3, PT, R39, UR59, !P0 ;  /* 0x0000003b27007c0c */ /* 0x000fe4000c761270 */
[----:B---3--:R-:W-:-:S04]  /*1340f0*/  LOP3.LUT R3, R3, 0x7fffffff, RZ, 0xc0, !PT ;  /* 0x7fffffff03037812 */ /* 0x008fc800078ec0ff */
[----:B------:R-:W-:-:S04]  /*134100*/  @P2 LOP3.LUT R3, R3, 0x80000000, RZ, 0xfc, !PT ;  /* 0x8000000003032812 */ /* 0x000fc800078efcff */
        /* <DEDUP_REMOVED lines=8> */
[----:B------:R-:W-:Y:S01]  /*134190*/  @P2 LOP3.LUT R3, R3, 0x10000000, RZ, 0xfc, !PT ;  /* 0x1000000003032812 */ /* 0x000fe200078efcff */
[----:B------:R-:W2:Y:S01]  /*1341a0*/  LDL.LU R60, [R1+0x56d4] ;  /* 0x0056d400013c7983 */ /* 0x000ea20000300800 */
        /* <DEDUP_REMOVED lines=13> */
[----:B------:R-:W3:Y:S01]  /*134280*/  LDL.LU R52, [R1+0x56d0] ;  /* 0x0056d00001347983 */ /* 0x000ee20000300800 */
        /* <DEDUP_REMOVED lines=54> */
[----:B------:R-:W-:-:S04]  /*1345f0*/  @P2 LOP3.LUT R3, R3, 0x80, RZ, 0xfc, !PT ;  /* 0x0000008003032812 */ /* 0x000fc800078efcff */
[----:B------:R-:W-:Y:S02]  /*134600*/  LOP3.LUT R3, R3, 0xffffffbf, RZ, 0xc0, !PT ;  /* 0xffffffbf03037812 */ /* 0x000fe400078ec0ff */
[----:B------:R-:W-:Y:S02]  /*134610*/  ISETP.LT.AND P2, PT, R39, UR14, !P0 ;  /* 0x0000000e27007c0c */ /* 0x000fe4000c741270 */
[----:B------:R-:W-:Y:S02]  /*134620*/  @P1 LOP3.LUT R3, R3, 0x40, RZ, 0xfc, !PT ;  /* 0x0000004003031812 */ /* 0x000fe400078efcff */
[----:B------:R-:W-:Y:S02]  /*134630*/  ISETP.LT.AND P1, PT, R38, UR6, !P0 ;  /* 0x0000000626007c0c */ /* 0x000fe4000c721270 */
[----:B------:R-:W-:Y:S02]  /*134640*/  ISETP.LT.AND P0, PT, R51, UR15, !P0 ;  /* 0x0000000f33007c0c */ /* 0x000fe4000c701270 */
[----:B------:R-:W0:Y:S01]  /*134650*/  LDS.128 R48, [R53] ;  /* 0x0000000035307984 */ /* 0x000e220000000c00 */
[----:B------:R-:W-:-:S04]  /*134660*/  LOP3.LUT R3, R3, 0xffffffdf, RZ, 0xc0, !PT ;  /* 0xffffffdf03037812 */ /* 0x000fc800078ec0ff */
[----:B------:R-:W-:Y:S02]  /*134670*/  @P2 LOP3.LUT R3, R3, 0x20, RZ, 0xfc, !PT ;  /* 0x0000002003032812 */ /* 0x000fe400078efcff */
[----:B----4-:R-:W-:Y:S02]  /*134680*/  LOP3.LUT R32, R32, 0xffffff7f, RZ, 0xc0, !PT ;  /* 0xffffff7f20207812 */ /* 0x010fe400078ec0ff */
[----:B------:R-:W-:Y:S02]  /*134690*/  LOP3.LUT R3, R3, 0xffffffef, RZ, 0xc0, !PT ;  /* 0xffffffef03037812 */ /* 0x000fe400078ec0ff */
[----:B------:R-:W-:Y:S02]  /*1346a0*/  @P5 LOP3.LUT R32, R32, 0x80, RZ, 0xfc, !PT ;  /* 0x0000008020205812 */ /* 0x000fe400078efcff */
[----:B------:R-:W-:Y:S02]  /*1346b0*/  @P1 LOP3.LUT R3, R3, 0x10, RZ, 0xfc, !PT ;  /* 0x0000001003031812 */ /* 0x000fe400078efcff */
[----:B------:R-:W-:-:S02]  /*1346c0*/  ISETP.LT.AND P5, PT, R40, UR20, !P6 ;  /* 0x0000001428007c0c */ /* 0x000fc4000f7a1270 */
[----:B------:R-:W-:-:S04]  /*1346d0*/  LOP3.LUT R3, R3, 0xfffffff7, RZ, 0xc0, !PT ;  /* 0xfffffff703037812 */ /* 0x000fc800078ec0ff */
[----:B------:R-:W-:-:S04]  /*1346e0*/  @P0 LOP3.LUT R3, R3, 0x8, RZ, 0xfc, !PT ;  /* 0x0000000803030812 */ /* 0x000fc800078efcff */
[----:B------:R-:W-:-:S04]  /*1346f0*/  LOP3.LUT R3, R3, 0xfffffffb, RZ, 0xc0, !PT ;  /* 0xfffffffb03037812 */ /* 0x000fc800078ec0ff */
[----:B------:R-:W-:Y:S02]  /*134700*/  @P5 LOP3.LUT R3, R3, 0x4, RZ, 0xfc, !PT ;  /* 0x0000000403035812 */ /* 0x000fe400078efcff */
[----:B------:R-:W-:Y:S02]  /*134710*/  ISETP.LT.AND P5, PT, R39, UR26, !P6 ;  /* 0x0000001a27007c0c */ /* 0x000fe4000f7a1270 */
[----:B------:R-:W-:Y:S01]  /*134720*/  ISETP.GE.AND P3, PT, R44, UR39, PT ;  /* 0x000000272c007c0c */ /* 0x000fe2000bf66270 */
[----:B0-----:R-:W-:Y:S04]  /*134730*/  STL.64 [R1+0x6a0], R48 ;  /* 0x0006a03001007387 */ /* 0x001fe80000100a00 */
[----:B------:R0:W-:Y:S01]  /*134740*/  STL.64 [R1+0x6a8], R50 ;  /* 0x0006a83201007387 */ /* 0x0001e20000100a00 */
[----:B------:R-:W-:-:S02]  /*134750*/  ISETP.GE.AND P2, PT, R43, UR41, PT ;  /* 0x000000292b007c0c */ /* 0x000fc4000bf46270 */
[----:B------:R-:W-:Y:S02]  /*134760*/  LOP3.LUT R3, R3, 0xfffffffd, RZ, 0xc0, !PT ;  /* 0xfffffffd03037812 */ /* 0x000fe400078ec0ff */
[----:B------:R-:W-:Y:S01]  /*134770*/  ISETP.GE.AND P1, PT, R42, UR43, PT ;  /* 0x0000002b2a007c0c */ /* 0x000fe2000bf26270 */
[----:B0-----:R-:W4:Y:S04]  /*134780*/  LDL.LU.64 R50, [R1+0x56c8] ;  /* 0x0056c80001327983 */ /* 0x001f280000300a00 */
[----:B------:R-:W3:Y:S04]  /*134790*/  LDL.LU.64 R48, [R1+0x56c0] ;  /* 0x0056c00001307983 */ /* 0x000ee80000300a00 */
[----:B------:R-:W2:Y:S04]  /*1347a0*/  LDL.LU R47, [R1+0x56b8] ;  /* 0x0056b800012f7983 */ /* 0x000ea80000300800 */
[----:B------:R-:W2:Y:S01]  /*1347b0*/  LDL.LU R46, [R1+0x56b4] ;  /* 0x0056b400012e7983 */ /* 0x000ea20000300800 */
[----:B------:R-:W-:-:S03]  /*1347c0*/  ISETP.GE.AND P0, PT, R41, UR45, PT ;  /* 0x0000002d29007c0c */ /* 0x000fc6000bf06270 */
[----:B------:R-:W4:Y:S04]  /*1347d0*/  LDL.LU R45, [R1+0x56b0] ;  /* 0x0056b000012d7983 */ /* 0x000f280000300800 */
[----:B------:R-:W4:Y:S01]  /*1347e0*/  LDL.LU R44, [R1+0x56ac] ;  /* 0x0056ac00012c7983 */ /* 0x000f220000300800 */
[----:B------:R-:W-:-:S03]  /*1347f0*/  @P5 LOP3.LUT R3, R3, 0x2, RZ, 0xfc, !PT ;  /* 0x0000000203035812 */ /* 0x000fc600078efcff */
[----:B------:R-:W3:Y:S01]  /*134800*/  LDL.LU R43, [R1+0x56a8] ;  /* 0x0056a800012b7983 */ /* 0x000ee20000300800 */
[----:B------:R-:W-:-:S03]  /*134810*/  ISETP.LT.AND P5, PT, R38, UR60, !P6 ;  /* 0x0000003c26007c0c */ /* 0x000fc6000f7a1270 */
[----:B------:R-:W3:Y:S04]  /*134820*/  LDL.LU R42, [R1+0x56a4] ;  /* 0x0056a400012a7983 */ /* 0x000ee80000300800 */
[----:B------:R-:W2:Y:S04]  /*134830*/  LDL.LU R41, [R1+0x56a0] ;  /* 0x0056a00001297983 */ /* 0x000ea80000300800 */
[----:B------:R-:W2:Y:S04]  /*134840*/  LDL.LU R40, [R1+0x569c] ;  /* 0x00569c0001287983 */ /* 0x000ea80000300800 */
[----:B------:R-:W4:Y:S04]  /*134850*/  LDL.LU R39, [R1+0x5698] ;  /* 0x0056980001277983 */ /* 0x000f280000300800 */
[----:B------:R-:W4:Y:S01]  /*134860*/  LDL.LU R38, [R1+0x5694] ;  /* 0x0056940001267983 */ /* 0x000f220000300800 */
[----:B------:R-:W-:-:S04]  /*134870*/  LOP3.LUT R3, R3, 0xfffffffe, RZ, 0xc0, !PT ;  /* 0xfffffffe03037812 */ /* 0x000fc800078ec0ff */
[----:B------:R-:W-:Y:S02]  /*134880*/  @P5 LOP3.LUT R3, R3, 0x1, RZ, 0xfc, !PT ;  /* 0x0000000103035812 */ /* 0x000fe400078efcff */
[C---:B------:R-:W-:Y:S01]  /*134890*/  LOP3.LUT P5, RZ, R32.reuse, 0x80, RZ, 0xc0, !PT ;  /* 0x0000008020ff7812 */ /* 0x040fe200078ac0ff */
[----:B------:R-:W-:Y:S01]  /*1348a0*/  NOP ;  /* 0x0000000000007918 */ /* 0x000fe20000000000 */
[----:B---3--:R-:W-:Y:S01]  /*1348b0*/  STL.64 [R1+0x5758], R42 ;  /* 0x0057582a01007387 */ /* 0x008fe20000100a00 */
[----:B------:R-:W-:Y:S01]  /*1348c0*/  LOP3.LUT R32, R32, 0xf7ffffff, RZ, 0xc0, !PT ;  /* 0xf7ffffff20207812 */ /* 0x000fe200078ec0ff */
[----:B------:R-:W-:Y:S01]  /*1348d0*/  ULDC UR6, c[0x0][0x228] ;  /* 0x00008a0000067ab9 */ /* 0x000fe20000000800 */
[----:B------:R-:W-:Y:S01]  /*1348e0*/  ULDC UR8, c[0x0][0x228] ;  /* 0x00008a0000087ab9 */ /* 0x000fe20000000800 */
[----:B--2---:R0:W-:Y:S04]  /*1348f0*/  STL.64 [R1+0x5750], R40 ;  /* 0x0057502801007387 */ /* 0x0041e80000100a00 */
[----:B0-----:R-:W2:Y:S04]  /*134900*/  LDL.LU R41, [R1+0x38c] ;  /* 0x00038c0001297983 */ /* 0x001ea80000300800 */
[----:B------:R-:W-:Y:S04]  /*134910*/  STL.64 [R1+0x5748], R46 ;  /* 0x0057482e01007387 */ /* 0x000fe80000100a00 */
[----:B----4-:R-:W-:Y:S04]  /*134920*/  STL.64 [R1+0x5740], R44 ;  /* 0x0057402c01007387 */ /* 0x010fe80000100a00 */
[----:B------:R-:W-:Y:S04]  /*134930*/  STL.64 [R1+0x5738], R50 ;  /* 0x0057383201007387 */ /* 0x000fe80000100a00 */
[----:B------:R-:W-:Y:S04]  /*134940*/  STL.64 [R1+0x5730], R60 ;  /* 0x0057303c01007387 */ /* 0x000fe80000100a00 */
[----:B------:R0:W-:Y:S04]  /*134950*/  STL.64 [R1+0x5728], R20 ;  /* 0x0057281401007387 */ /* 0x0001e80000100a00 */
[----:B------:R-:W-:Y:S04]  /*134960*/  STL.64 [R1+0x5720], R16 ;  /* 0x0057201001007387 */ /* 0x000fe80000100a00 */
[----:B------:R1:W-:Y:S04]  /*134970*/  STL.64 [R1+0x5718], R22 ;  /* 0x0057181601007387 */ /* 0x0003e80000100a00 */
[----:B0-----:R-:W3:Y:S04]  /*134980*/  LDL.LU R20, [R1+0x760] ;  /* 0x0007600001147983 */ /* 0x001ee80000300800 */
[----:B------:R-:W3:Y:S04]  /*134990*/  LDL.LU R21, [R1+0x764] ;  /* 0x0007640001157983 */ /* 0x000ee80000300800 */
[----:B-1----:R-:W3:Y:S04]  /*1349a0*/  LDL.LU R22, [R1+0x768] ;  /* 0x0007680001167983 */ /* 0x002ee80000300800 */
[----:B------:R-:W4:Y:S04]  /*1349b0*/  LDL.LU R47, [R1+0x1d7c] ;  /* 0x001d7c00012f7983 */ /* 0x000f280000300800 */
[----:B------:R-:W4:Y:S04]  /*1349c0*/  LDL.LU R31, [R1+0x1cf8] ;  /* 0x001cf800011f7983 */ /* 0x000f280000300800 */
[----:B------:R-:W3:Y:S04]  /*1349d0*/  LDL.LU R43, [R1+0x50dc] ;  /* 0x0050dc00012b7983 */ /* 0x000ee80000300800 */
[----:B------:R-:W3:Y:S04]  /*1349e0*/  LDL.LU R40, [R1+0x55dc] ;  /* 0x0055dc0001287983 */ /* 0x000ee80000300800 */
[----:B------:R0:W-:Y:S04]  /*1349f0*/  STL.64 [R1+0x5710], R18 ;  /* 0x0057101201007387 */ /* 0x0001e80000100a00 */
[----:B------:R-:W3:Y:S04]  /*134a00*/  LDL.LU R16, [R1+0x750] ;  /* 0x0007500001107983 */ /* 0x000ee80000300800 */
[----:B------:R-:W3:Y:S04]  /*134a10*/  LDL.LU R17, [R1+0x754] ;  /* 0x0007540001117983 */ /* 0x000ee80000300800 */
[----:B0-----:R-:W3:Y:S04]  /*134a20*/  LDL.LU R18, [R1+0x758] ;  /* 0x0007580001127983 */ /* 0x001ee80000300800 */
[----:B------:R-:W3:Y:S04]  /*134a30*/  LDL.LU R42, [R1+0x55c4] ;  /* 0x0055c400012a7983 */ /* 0x000ee80000300800 */
[----:B------:R0:W-:Y:S04]  /*134a40*/  STL.64 [R1+0x5708], R12 ;  /* 0x0057080c01007387 */ /* 0x0001e80000100a00 */
[----:B------:R-:W-:Y:S04]  /*134a50*/  STL.64 [R1+0x5700], R8 ;  /* 0x0057000801007387 */ /* 0x000fe80000100a00 */
[----:B------:R-:W-:Y:S04]  /*134a60*/  STL.64 [R1+0x56f8], R14 ;  /* 0x0056f80e01007387 */ /* 0x000fe80000100a00 */
[----:B------:R-:W-:Y:S04]  /*134a70*/  STL.64 [R1+0x56f0], R10 ;  /* 0x0056f00a01007387 */ /* 0x000fe80000100a00 */
[----:B------:R-:W-:Y:S04]  /*134a80*/  STL.64 [R1+0x56e8], R4 ;  /* 0x0056e80401007387 */ /* 0x000fe80000100a00 */
[----:B------:R-:W-:Y:S04]  /*134a90*/  STSM.16.M88.4 [R53], R24 ;  /* 0x0000001835007844 */ /* 0x000fe80000000200 */
[----:B------:R-:W-:Y:S01]  /*134aa0*/  STL.64 [R1+0x56e0], R6 ;  /* 0x0056e00601007387 */ /* 0x000fe20000100a00 */
[----:B------:R-:W-:-:S03]  /*134ab0*/  NOP ;  /* 0x0000000000007918 */ /* 0x000fc60000000000 */
[----:B------:R-:W1:Y:S04]  /*134ac0*/  LDS.128 R4, [R53] ;  /* 0x0000000035047984 */ /* 0x000e680000000c00 */
        /* <DEDUP_REMOVED lines=9> */
[----:B0-----:R-:W3:Y:S04]  /*134b60*/  LDL.LU R12, [R1+0x460] ;  /* 0x00046000010c7983 */ /* 0x001ee80000300800 */
[----:B------:R-:W3:Y:S01]  /*134b70*/  LDL.LU R13, [R1+0x464] ;  /* 0x00046400010d7983 */ /* 0x000ee20000300800 */
[----:B-1----:R-:W-:Y:S01]  /*134b80*/  IMAD.MOV.U32 R54, RZ, RZ, R6 ;  /* 0x000000ffff367224 */ /* 0x002fe200078e0006 */
[----:B--2---:R-:W-:-:S04]  /*134b90*/  LOP3.LUT R41, R41, 0xffffdfff, RZ, 0xc0, !PT ;  /* 0xffffdfff29297812 */ /* 0x004fc800078ec0ff */
[----:B------:R-:W-:Y:S02]  /*134ba0*/  @P6 LOP3.LUT R41, R41, 0x2000, RZ, 0xfc, !PT ;  /* 0x0000200029296812 */ /* 0x000fe400078efcff */
[----:B------:R-:W-:Y:S02]  /*134bb0*/  LOP3.LUT P6, RZ, R37, 0x20000000, RZ, 0xc0, !PT ;  /* 0x2000000025ff7812 */ /* 0x000fe400078cc0ff */
[----:B------:R-:W-:-:S04]  /*134bc0*/  LOP3.LUT R41, R41, 0xffffefff, RZ, 0xc0, !PT ;  /* 0xffffefff29297812 */ /* 0x000fc800078ec0ff */
[----:B------:R-:W-:Y:S02]  /*134bd0*/  @P5 LOP3.LUT R41, R41, 0x1000, RZ, 0xfc, !PT ;  /* 0x0000100029295812 */ /* 0x000fe400078efcff */
[----:B------:R-:W-:Y:S02]  /*134be0*/  LOP3.LUT P5, RZ, R37, 0x10000000, RZ, 0xc0, !PT ;  /* 0x1000000025ff7812 */ /* 0x000fe400078ac0ff */
[----:B------:R-:W-:-:S03]  /*134bf0*/  LOP3.LUT R41, R41, 0xfffff7ff, RZ, 0xc0, !PT ;  /* 0xfffff7ff29297812 */ /* 0x000fc600078ec0ff */
[----:B------:R-:W-:Y:S02]  /*134c00*/  @P6 LOP3.LUT R32, R32, 0x8000000, RZ, 0xfc, !PT ;  /* 0x0800000020206812 */ /* 0x000fe400078efcff */
[----:B------:R-:W-:Y:S02]  /*134c10*/  @P4 LOP3.LUT R41, R41, 0x800, RZ, 0xfc, !PT ;  /* 0x0000080029294812 */ /* 0x000fe400078efcff */
[----:B------:R-:W-:Y:S02]  /*134c20*/  LOP3.LUT P6, RZ, R37, 0x400000, RZ, 0xc0, !PT ;  /* 0x0040000025ff7812 */ /* 0x000fe400078cc0ff */
[----:B------:R-:W-:Y:S02]  /*134c30*/  LOP3.LUT R41, R41, 0xfffffbff, RZ, 0xc0, !PT ;  /* 0xfffffbff29297812 */ /* 0x000fe400078ec0ff */
[----:B------:R-:W-:Y:S02]  /*134c40*/  LOP3.LUT R32, R32, 0xefffffff, RZ, 0xc0, !PT ;  /* 0xefffffff20207812 */ /* 0x000fe400078ec0ff */
[----:B------:R-:W-:-:S02]  /*134c50*/  @P3 LOP3.LUT R41, R41, 0x400, RZ, 0xfc, !PT ;  /* 0x0000040029293812 */ /* 0x000fc400078efcff */
[----:B------:R-:W-:Y:S02]  /*134c60*/  LOP3.LUT P3, RZ, R37, 0x4000000, RZ, 0xc0, !PT ;  /* 0x0400000025ff7812 */ /* 0x000fe4000786c0ff */
[----:B------:R-:W-:Y:S02]  /*134c70*/  LOP3.LUT R41, R41, 0xfffffdff, RZ, 0xc0, !PT ;  /* 0xfffffdff29297812 */ /* 0x000fe400078ec0ff */
[----:B------:R-:W-:Y:S02]  /*134c80*/  LOP3.LUT P4, RZ, R37, 0x8000000, RZ, 0xc0, !PT ;  /* 0x0800000025ff7812 */ /* 0x000fe4000788c0ff */
[----:B------:R-:W-:Y:S02]  /*134c90*/  @P2 LOP3.LUT R41, R41, 0x200, RZ, 0xfc, !PT ;  /* 0x0000020029292812 */ /* 0x000fe400078efcff */
[----:B------:R-:W-:Y:S02]  /*134ca0*/  @P6 LOP3.LUT R32, R32, 0x10000000, RZ, 0xfc, !PT ;  /* 0x1000000020206812 */ /* 0x000fe400078efcff */
[----:B------:R-:W-:-:S02]  /*134cb0*/  LOP3.LUT R41, R41, 0xfffffeff, RZ, 0xc0, !PT ;  /* 0xfffffeff29297812 */ /* 0x000fc400078ec0ff */
[----:B------:R-:W-:Y:S02]  /*134cc0*/  LOP3.LUT P6, RZ, R37, 0x200000, RZ, 0xc0, !PT ;  /* 0x0020000025ff7812 */ /* 0x000fe400078cc0ff */
[----:B------:R-:W-:Y:S02]  /*134cd0*/  @P0 LOP3.LUT R41, R41, 0x100, RZ, 0xfc, !PT ;  /* 0x0000010029290812 */ /* 0x000fe400078efcff */
[----:B------:R-:W-:Y:S02]  /*134ce0*/  LOP3.LUT P0, RZ, R37, 0x1000000, RZ, 0xc0, !PT ;  /* 0x0100000025ff7812 */ /* 0x000fe4000780c0ff */
[----:B------:R-:W-:Y:S02]  /*134cf0*/  LOP3.LUT R41, R41, 0xffffff7f, RZ, 0xc0, !PT ;  /* 0xffffff7f29297812 */ /* 0x000fe400078ec0ff */
[----:B----4-:R-:W-:Y:S01]  /*134d00*/  PRMT R31, R31, 0x5210, R47 ;  /* 0x000052101f1f7816 */ /* 0x010fe2000000002f */
[----:B------:R-:W-:Y:S01]  /*134d10*/  NOP ;  /* 0x0000000000007918 */ /* 0x000fe20000000000 */
[----:B------:R-:W-:-:S02]  /*134d20*/  @P1 LOP3.LUT R41, R41, 0x80, RZ, 0xfc, !PT ;  /* 0x0000008029291812 */ /* 0x000fc400078efcff */
[----:B---3--:R-:W-:-:S03]  /*134d30*/  PRMT R19, R42, 0x4210, R47 ;  /* 0x000042102a137816 */ /* 0x008fc6000000002f */
[----:B------:R0:W-:Y:S01]  /*134d40*/  STL [R1+0x38c], R41 ;  /* 0x00038c2901007387 */ /* 0x0001e20000100800 */
[----:B------:R-:W-:Y:S02]  /*134d50*/  LOP3.LUT R24, R43, 0xffff, RZ, 0xc0, !PT ;  /* 0x0000ffff2b187812 */ /* 0x000fe400078ec0ff */
[----:B------:R-:W-:Y:S01]  /*134d60*/  LOP3.LUT P2, RZ, R37, 0x2000000, RZ, 0xc0, !PT ;  /* 0x0200000025ff7812 */ /* 0x000fe2000784c0ff */
[----:B------:R-:W2:Y:S04]  /*134d70*/  LDL.LU R14, [R1+0x468] ;  /* 0x00046800010e7983 */ /* 0x000ea80000300800 */
[----:B0-----:R-:W3:Y:S04]  /*134d80*/  LDL.LU R41, [R1+0x1cfc] ;  /* 0x001cfc0001297983 */ /* 0x001ee80000300800 */
[----:B------:R-:W4:Y:S04]  /*134d90*/  LDL.LU R42, [R1+0x50e0] ;  /* 0x0050e000012a7983 */ /* 0x000f280000300800 */
[----:B------:R-:W-:Y:S04]  /*134da0*/  STL.64 [R1+0x800], R4 ;  /* 0x0008000401007387 */ /* 0x000fe80000100a00 */
[----:B------:R-:W-:Y:S04]  /*134db0*/  STSM.16.M88.4 [R53], R16 ;  /* 0x0000001035007844 */ /* 0x000fe80000000200 */
[----:B------:R-:W-:Y:S01]  /*134dc0*/  STL [R1+0x80c], R7 ;  /* 0x00080c0701007387 */ /* 0x000fe20000100800 */
[----:B------:R-:W-:-:S03]  /*134dd0*/  NOP ;  /* 0x0000000000007918 */ /* 0x000fc60000000000 */
[----:B------:R-:W0:Y:S01]  /*134de0*/  LDS.128 R4, [R53] ;  /* 0x0000000035047984 */ /* 0x000e220000000c00 */
[----:B------:R-:W-:-:S03]  /*134df0*/  NOP ;  /* 0x0000000000007918 */ /* 0x000fc60000000000 */
[----:B0-----:R0:W-:Y:S04]  /*134e00*/  STL.64 [R1+0x7f0], R4 ;  /* 0x0007f00401007387 */ /* 0x0011e80000100a00 */
[----:B------:R1:W-:Y:S04]  /*134e10*/  STL [R1+0x7f8], R6 ;  /* 0x0007f80601007387 */ /* 0x0003e80000100800 */
[----:B------:R-:W4:Y:S04]  /*134e20*/  LDL.LU R16, [R1+0x770] ;  /* 0x0007700001107983 */ /* 0x000f280000300800 */
[----:B------:R-:W4:Y:S04]  /*134e30*/  LDL.LU R17, [R1+0x774] ;  /* 0x0007740001117983 */ /* 0x000f280000300800 */
[----:B------:R-:W4:Y:S04]  /*134e40*/  LDL.LU R18, [R1+0x778] ;  /* 0x0007780001127983 */ /* 0x000f280000300800 */
[----:B------:R-:W4:Y:S01]  /*134e50*/  LDL.LU R43, [R1+0x1d88] ;  /* 0x001d8800012b7983 */ /* 0x000f220000300800 */
[----:B------:R-:W-:-:S03]  /*134e60*/  IMAD.MOV.U32 R55, RZ, RZ, R7 ;  /* 0x000000ffff377224 */ /* 0x000fc600078e0007 */
[----:B------:R-:W-:Y:S01]  /*134e70*/  STSM.16.M88.4 [R53], R28 ;  /* 0x0000001c35007844 */ /* 0x000fe20000000200 */
[----:B------:R-:W-:-:S03]  /*134e80*/  NOP ;  /* 0x0000000000007918 */ /* 0x000fc60000000000 */
[----:B------:R-:W1:Y:S04]  /*134e90*/  LDS.128 R8, [R53] ;  /* 0x0000000035087984 */ /* 0x000e680000000c00 */
[----:B------:R1:W-:Y:S04]  /*134ea0*/  STL [R1+0x56bc], R55 ;  /* 0x0056bc3701007387 */ /* 0x0003e80000100800 */
[----:B0-----:R-:W4:Y:S04]  /*134eb0*/  LDL.LU R4, [R1+0x5a0] ;  /* 0x0005a00001047983 */ /* 0x001f280000300800 */
[----:B------:R-:W4:Y:S04]  /*134ec0*/  LDL.LU R5, [R1+0x5a4] ;  /* 0x0005a40001057983 */ /* 0x000f280000300800 */
[----:B-1----:R-:W4:Y:S04]  /*134ed0*/  LDL.LU R6, [R1+0x5a8] ;  /* 0x0005a80001067983 */ /* 0x002f280000300800 */
[----:B------:R-:W4:Y:S01]  /*134ee0*/  LDL.LU R47, [R1+0x1d38] ;  /* 0x001d3800012f7983 */ /* 0x000f220000300800 */
[----:B------:R-:W-:Y:S01]  /*134ef0*/  PRMT R23, R40, 0x4210, R24 ;  /* 0x0000421028177816 */ /* 0x000fe20000000018 */
[----:B------:R-:W-:-:S02]  /*134f00*/  NOP ;  /* 0x0000000000007918 */ /* 0x000fc40000000000 */
[----:B------:R-:W4:Y:S04]  /*134f10*/  LDL.LU R40, [R1+0x50e8] ;  /* 0x0050e80001287983 */ /* 0x000f280000300800 */
[----:B------:R0:W-:Y:S01]  /*134f20*/  STSM.16.M88.4 [R53], R20 ;  /* 0x0000001435007844 */ /* 0x0001e20000000200 */
[----:B------:R-:W-:-:S03]  /*134f30*/  NOP ;  /* 0x0000000000007918 */ /* 0x000fc60000000000 */
[----:B------:R-:W1:Y:S01]  /*134f40*/  LDS.128 R28, [R53] ;  /* 0x00000000351c7984 */ /* 0x000e620000000c00 */
[----:B------:R-:W-:-:S03]  /*134f50*/  IMAD.MOV.U32 R55, RZ, RZ, R9 ;  /* 0x000000ffff377224 */ /* 0x000fc600078e0009 */
[----:B------:R0:W-:Y:S04]  /*134f60*/  STL [R1+0x7e0], R8 ;  /* 0x0007e00801007387 */ /* 0x0001e80000100800 */
[----:B------:R1:W-:Y:S04]  /*134f70*/  STL.64 [R1+0x7e8], R10 ;  /* 0x0007e80a01007387 */ /* 0x0003e80000100a00 */
[----:B------:R-:W-:Y:S04]  /*134f80*/  STL.64 [R1+0x56c8], R54 ;  /* 0x0056c83601007387 */ /* 0x000fe80000100a00 */
[----:B0-----:R-:W4:Y:S04]  /*134f90*/  LDL.LU R20, [R1+0x780] ;  /* 0x0007800001147983 */ /* 0x001f280000300800 */
[----:B------:R-:W4:Y:S04]  /*134fa0*/  LDL.LU R21, [R1+0x784] ;  /* 0x0007840001157983 */ /* 0x000f280000300800 */
[----:B------:R-:W4:Y:S04]  /*134fb0*/  LDL.LU R22, [R1+0x788] ;  /* 0x0007880001167983 */ /* 0x000f280000300800 */
[----:B------:R-:W4:Y:S04]  /*134fc0*/  LDL.LU R46, [R1+0x1d8c] ;  /* 0x001d8c00012e7983 */ /* 0x000f280000300800 */
[----:B------:R-:W4:Y:S04]  /*134fd0*/  LDL.LU R8, [R1+0x690] ;  /* 0x0006900001087983 */ /* 0x000f280000300800 */
[----:B------:R-:W4:Y:S04]  /*134fe0*/  LDL.LU R9, [R1+0x694] ;  /* 0x0006940001097983 */ /* 0x000f280000300800 */
[----:B-1----:R-:W4:Y:S01]  /*134ff0*/  LDL.LU R10, [R1+0x698] ;  /* 0x00069800010a7983 */ /* 0x002f220000300800 */
[----:B---3--:R-:W-:Y:S01]  /*135000*/  PRMT R15, R41, 0x5210, R24 ;  /* 0x00005210290f7816 */ /* 0x008fe20000000018 */
[----:B------:R-:W-:-:S02]  /*135010*/  NOP ;  /* 0x0000000000007918 */ /* 0x000fc40000000000 */
[----:B------:R-:W3:Y:S04]  /*135020*/  LDL.LU R41, [R1+0x1d08] ;  /* 0x001d080001297983 */ /* 0x000ee80000300800 */
[----:B--2---:R-:W-:Y:S01]  /*135030*/  STSM.16.M88.4 [R53], R12 ;  /* 0x0000000c35007844 */ /* 0x004fe20000000200 */
[----:B------:R-:W-:-:S03]  /*135040*/  NOP ;  /* 0x0000000000007918 */ /* 0x000fc60000000000 */
[----:B------:R-:W0:Y:S01]  /*135050*/  LDS.128 R12, [R53] ;  /* 0x00000000350c7984 */ /* 0x000e220000000c00 */
[----:B----4-:R-:W-:-:S03]  /*135060*/  LOP3.LUT R24, R42, 0xffff, RZ, 0xc0, !PT ;  /* 0x0000ffff2a187812 */ /* 0x010fc600078ec0ff */
[----:B------:R-:W2:Y:S04]  /*135070*/  LDL.LU R42, [R1+0x50f8] ;  /* 0x0050f800012a7983 */ /* 0x000ea80000300800 */
[----:B------:R-:W-:Y:S04]  /*135080*/  STL.64 [R1+0x7d0], R28 ;  /* 0x0007d01c01007387 */ /* 0x000fe80000100a00 */
[----:B------:R-:W-:Y:S01]  /*135090*/  STL.64 [R1+0x7d8], R30 ;  /* 0x0007d81e01007387 */ /* 0x000fe20000100a00 */
[----:B------:R-:W-:-:S03]  /*1350a0*/  NOP ;  /* 0x0000000000007918 */ /* 0x000fc60000000000 */
[----:B0-----:R0:W-:Y:S04]  /*1350b0*/  STL.64 [R1+0x7c0], R12 ;  /* 0x0007c00c01007387 */ /* 0x0011e80000100a00 */
[----:B------:R1:W-:Y:S04]  /*1350c0*/  STL [R1+0x7c8], R14 ;  /* 0x0007c80e01007387 */ /* 0x0003e80000100800 */
[----:B0-----:R-:W4:Y:S04]  /*1350d0*/  LDL.LU R12, [R1+0x830] ;  /* 0x00083000010c7983 */ /* 0x001f280000300800 */
[----:B------:R-:W4:Y:S04]  /*1350e0*/  LDL.LU R13, [R1+0x834] ;  /* 0x00083400010d7983 */ /* 0x000f280000300800 */
[----:B-1----:R-:W4:Y:S01]  /*1350f0*/  LDL.LU R14, [R1+0x838] ;  /* 0x00083800010e7983 */ /* 0x002f220000300800 */
[----:B------:R-:W-:-:S03]  /*135100*/  PRMT R19, R43, 0x4210, R24 ;  /* 0x000042102b137816 */ /* 0x000fc60000000018 */
[----:B------:R-:W4:Y:S04]  /*135110*/  LDL.LU R43, [R1+0x561c] ;  /* 0x00561c00012b7983 */ /* 0x000f280000300800 */
[----:B------:R0:W-:Y:S01]  /*135120*/  STSM.16.M88.4 [R53], R16 ;  /* 0x0000001035007844 */ /* 0x0001e20000000200 */
[----:B------:R-:W-:-:S03]  /*135130*/  NOP ;  /* 0x0000000000007918 */ /* 0x000fc60000000000 */
[----:B------:R-:W1:Y:S04]  /*135140*/  LDS.128 R28, [R53] ;  /* 0x00000000351c7984 */ /* 0x000e680000000c00 */
[----:B0-----:R-:W4:Y:S01]  /*135150*/  LDL.LU R16, [R1+0x730] ;  /* 0x0007300001107983 */ /* 0x001f220000300800 */
[----:B------:R-:W-:Y:S01]  /*135160*/  PRMT R7, R47, 0x5210, R24 ;  /* 0x000052102f077816 */ /* 0x000fe20000000018 */
[----:B------:R-:W-:-:S04]  /*135170*/  NOP ;  /* 0x0000000000007918 */ /* 0x000fc80000000000 */
[----:B------:R-:W-:Y:S01]  /*135180*/  STSM.16.M88.4 [R53], R4 ;  /* 0x0000000435007844 */ /* 0x000fe20000000200 */
[----:B------:R-:W-:-:S03]  /*135190*/  NOP ;  /* 0x0000000000007918 */ /* 0x000fc60000000000 */
[----:B------:R-:W0:Y:S01]  /*1351a0*/  LDS.128 R4, [R53] ;  /* 0x0000000035047984 */ /* 0x000e220000000c00 */
[----:B------:R-:W-:-:S03]  /*1351b0*/  LOP3.LUT R24, R40, 0xffff, RZ, 0xc0, !PT ;  /* 0x0000ffff28187812 */ /* 0x000fc600078ec0ff */
[----:B-1----:R-:W-:Y:S04]  /*1351c0*/  STL.64 [R1+0x7b0], R28 ;  /* 0x0007b01c01007387 */ /* 0x002fe80000100a00 */
[----:B------:R-:W-:Y:S01]  /*1351d0*/  STL.64 [R1+0x7b8], R30 ;  /* 0x0007b81e01007387 */ /* 0x000fe20000100a00 */
[----:B------:R-:W-:-:S03]  /*1351e0*/  NOP ;  /* 0x0000000000007918 */ /* 0x000fc60000000000 */
[----:B------:R-:W4:Y:S04]  /*1351f0*/  LDL.LU R17, [R1+0x734] ;  /* 0x0007340001117983 */ /* 0x000f280000300800 */
[----:B------:R-:W4:Y:S04]  /*135200*/  LDL.LU R18, [R1+0x738] ;  /* 0x0007380001127983 */ /* 0x000f280000300800 */
[----:B------:R-:W4:Y:S04]  /*135210*/  LDL.LU R47, [R1+0x1d0c] ;  /* 0x001d0c00012f7983 */ /* 0x000f280000300800 */
[----:B------:R-:W4:Y:S01]  /*135220*/  LDL.LU R40, [R1+0x5104] ;  /* 0x0051040001287983 */ /* 0x000f220000300800 */
[----:B------:R-:W-:-:S05]  /*135230*/  PRMT R23, R46, 0x4210, R24 ;  /* 0x000042102e177816 */ /* 0x000fca0000000018 */
[----:B------:R-:W-:Y:S01]  /*135240*/  STSM.16.M88.4 [R53], R20 ;  /* 0x0000001435007844 */ /* 0x000fe20000000200 */
[----:B0-----:R-:W-:-:S03]  /*135250*/  IMAD.MOV.U32 R33, RZ, RZ, R6 ;  /* 0x000000ffff217224 */ /* 0x001fc600078e0006 */
[----:B------:R-:W-:Y:S04]  /*135260*/  STL.64 [R1+0x7a0], R4 ;  /* 0x0007a00401007387 */ /* 0x000fe80000100a00 */
[----:B------:R-:W-:Y:S01]  /*135270*/  STL [R1+0x7ac], R7 ;  /* 0x0007ac0701007387 */ /* 0x000fe20000100800 */
[----:B------:R-:W-:-:S03]  /*135280*/  NOP ;  /* 0x0000000000007918 */ /* 0x000fc60000000000 */
[----:B------:R-:W0:Y:S04]  /*135290*/  LDS.128 R4, [R53] ;  /* 0x0000000035047984 */ /* 0x000e280000000c00 */
[----:B0-----:R0:W-:Y:S04]  /*1352a0*/  STL.64 [R1+0x790], R4 ;  /* 0x0007900401007387 */ /* 0x0011e80000100a00 */
[----:B------:R1:W-:Y:S04]  /*1352b0*/  STL [R1+0x798], R6 ;  /* 0x0007980601007387 */ /* 0x0003e80000100800 */
[----:B------:R-:W4:Y:S04]  /*1352c0*/  LDL.LU R20, [R1+0x840] ;  /* 0x0008400001147983 */ /* 0x000f280000300800 */
[----:B------:R-:W4:Y:S04]  /*1352d0*/  LDL.LU R21, [R1+0x844] ;  /* 0x0008440001157983 */ /* 0x000f280000300800 */
[----:B------:R-:W4:Y:S01]  /*1352e0*/  LDL.LU R22, [R1+0x848] ;  /* 0x0008480001167983 */ /* 0x000f220000300800 */
[----:B------:R-:W-:-:S02]  /*1352f0*/  IMAD.MOV.U32 R34, RZ, RZ, R7 ;  /* 0x000000ffff227224 */ /* 0x000fc400078e0007 */
[----:B------:R-:W-:Y:S01]  /*135300*/  IMAD.MOV.U32 R0, RZ, RZ, R15 ;  /* 0x000000ffff007224 */ /* 0x000fe200078e000f */
[----:B---3--:R-:W-:Y:S01]  /*135310*/  PRMT R11, R41, 0x5210, R24 ;  /* 0x00005210290b7816 */ /* 0x008fe20000000018 */
[----:B------:R-:W-:Y:S01]  /*135320*/  NOP ;  /* 0x0000000000007918 */ /* 0x000fe20000000000 */
[----:B------:R-:W3:Y:S04]  /*135330*/  LDL.LU R41, [R1+0x5628] ;  /* 0x0056280001297983 */ /* 0x000ee80000300800 */
[----:B------:R-:W-:Y:S01]  /*135340*/  STL [R1+0x56ac], R34 ;  /* 0x0056ac2201007387 */ /* 0x000fe20000100800 */
[----:B--2---:R-:W-:-:S03]  /*135350*/  LOP3.LUT R24, R42, 0xffff, RZ, 0xc0, !PT ;  /* 0x0000ffff2a187812 */ /* 0x004fc600078ec0ff */
[----:B0-----:R-:W2:Y:S04]  /*135360*/  LDL.LU R4, [R1+0x740] ;  /* 0x0007400001047983 */ /* 0x001ea80000300800 */
[----:B------:R-:W2:Y:S04]  /*135370*/  LDL.LU R5, [R1+0x744] ;  /* 0x0007440001057983 */ /* 0x000ea80000300800 */
[----:B-1----:R-:W2:Y:S04]  /*135380*/  LDL.LU R6, [R1+0x748] ;  /* 0x0007480001067983 */ /* 0x002ea80000300800 */
[----:B------:R-:W2:Y:S01]  /*135390*/  LDL.LU R42, [R1+0x1d18] ;  /* 0x001d1800012a7983 */ /* 0x000ea20000300800 */
[----:B----4-:R-:W-:-:S03]  /*1353a0*/  PRMT R15, R43, 0x4210, R24 ;  /* 0x000042102b0f7816 */ /* 0x010fc60000000018 */
[----:B------:R-:W4:Y:S04]  /*1353b0*/  LDL.LU R43, [R1+0x5110] ;  /* 0x00511000012b7983 */ /* 0x000f280000300800 */
[----:B------:R-:W-:Y:S01]  /*1353c0*/  STSM.16.M88.4 [R53], R8 ;  /* 0x0000000835007844 */ /* 0x000fe20000000200 */
[----:B------:R-:W-:-:S03]  /*1353d0*/  NOP ;  /* 0x0000000000007918 */ /* 0x000fc60000000000 */
[----:B------:R-:W0:Y:S01]  /*1353e0*/  LDS.128 R8, [R53] ;  /* 0x0000000035087984 */ /* 0x000e220000000c00 */
[----:B------:R-:W-:-:S03]  /*1353f0*/  NOP ;  /* 0x0000000000007918 */ /* 0x000fc60000000000 */
[----:B------:R-:W-:Y:S01]  /*135400*/  STSM.16.M88.4 [R53], R12 ;  /* 0x0000000c35007844 */ /* 0x000fe20000000200 */
[----:B------:R-:W-:-:S03]  /*135410*/  NOP ;  /* 0x0000000000007918 */ /* 0x000fc60000000000 */
[----:B------:R-:W1:Y:S04]  /*135420*/  LDS.128 R28, [R53] ;  /* 0x00000000351c7984 */ /* 0x000e680000000c00 */
[----:B0-----:R0:W-:Y:S01]  /*135430*/  STL [R1+0x780], R8 ;  /* 0x0007800801007387 */ /* 0x0011e20000100800 */
[----:B------:R-:W-:-:S03]  /*135440*/  IMAD.MOV.U32 R34, RZ, RZ, R9 ;  /* 0x000000ffff227224 */ /* 0x000fc600078e0009 */
[----:B------:R1:W-:Y:S04]  /*135450*/  STL.64 [R1+0x788], R10 ;  /* 0x0007880a01007387 */ /* 0x0003e80000100a00 */
[----:B0-----:R-:W4:Y:S04]  /*135460*/  LDL.LU R8, [R1+0x850] ;  /* 0x0008500001087983 */ /* 0x001f280000300800 */
[----:B------:R-:W4:Y:S04]  /*135470*/  LDL.LU R9, [R1+0x854] ;  /* 0x0008540001097983 */ /* 0x000f280000300800 */
[----:B-1----:R-:W4:Y:S04]  /*135480*/  LDL.LU R10, [R1+0x858] ;  /* 0x00085800010a7983 */ /* 0x002f280000300800 */
[----:B------:R-:W4:Y:S01]  /*135490*/  LDL.LU R44, [R1+0x1d98] ;  /* 0x001d9800012c7983 */ /* 0x000f220000300800 */
[----:B------:R-:W-:Y:S01]  /*1354a0*/  PRMT R19, R47, 0x5210, R24 ;  /* 0x000052102f137816 */ /* 0x000fe20000000018 */
[----:B------:R-:W-:-:S04]  /*1354b0*/  NOP ;  /* 0x0000000000007918 */ /* 0x000fc80000000000 */
[----:B------:R-:W-:Y:S01]  /*1354c0*/  STSM.16.M88.4 [R53], R16 ;  /* 0x0000001035007844 */ /* 0x000fe20000000200 */
[----:B------:R-:W-:Y:S01]  /*1354d0*/  NOP ;  /* 0x0000000000007918 */ /* 0x000fe20000000000 */
[----:B------:R-:W-:Y:S02]  /*1354e0*/  LOP3.LUT R24, R40, 0xffff, RZ, 0xc0, !PT ;  /* 0x0000ffff28187812 */ /* 0x000fe400078ec0ff */
[----:B------:R-:W0:Y:S04]  /*1354f0*/  LDS.128 R16, [R53] ;  /* 0x0000000035107984 */ /* 0x000e280000000c00 */
[----:B------:R-:W4:Y:S04]  /*135500*/  LDL.LU R12, [R1+0x810] ;  /* 0x00081000010c7983 */ /* 0x000f280000300800 */
[----:B------:R-:W4:Y:S04]  /*135510*/  LDL.LU R13, [R1+0x814] ;  /* 0x00081400010d7983 */ /* 0x000f280000300800 */
[----:B------:R-:W4:Y:S04]  /*135520*/  LDL.LU R14, [R1+0x818] ;  /* 0x00081800010e7983 */ /* 0x000f280000300800 */
[----:B------:R-:W4:Y:S04]  /*135530*/  LDL.LU R45, [R1+0x1d3c] ;  /* 0x001d3c00012d7983 */ /* 0x000f280000300800 */
[----:B------:R-:W4:Y:S04]  /*135540*/  LDL.LU R46, [R1+0x511c] ;  /* 0x00511c00012e7983 */ /* 0x000f280000300800 */
[----:B------:R-:W-:Y:S04]  /*135550*/  STL.64 [R1+0x770], R28 ;  /* 0x0007701c01007387 */ /* 0x000fe80000100a00 */
[----:B------:R-:W-:Y:S01]  /*135560*/  STL.64 [R1+0x778], R30 ;  /* 0x0007781e01007387 */ /* 0x000fe20000100a00 */
[----:B------:R-:W-:-:S03]  /*135570*/  NOP ;  /* 0x0000000000007918 */ /* 0x000fc60000000000 */
[----:B------:R-:W4:Y:S01]  /*135580*/  LDL.LU R47, [R1+0x5118] ;  /* 0x00511800012f7983 */ /* 0x000f220000300800 */
[----:B0-----:R-:W-:-:S03]  /*135590*/  IMAD.MOV.U32 R35, RZ, RZ, R19 ;  /* 0x000000ffff237224 */ /* 0x001fc600078e0013 */
[----:B------:R0:W-:Y:S04]  /*1355a0*/  STL.64 [R1+0x760], R16 ;  /* 0x0007601001007387 */ /* 0x0001e80000100a00 */
[----:B------:R-:W-:Y:S04]  /*1355b0*/  STL [R1+0x768], R18 ;  /* 0x0007681201007387 */ /* 0x000fe80000100800 */
[----:B------:R-:W-:Y:S04]  /*1355c0*/  STL.64 [R1+0x56d0], R34 ;  /* 0x0056d02201007387 */ /* 0x000fe80000100a00 */
[----:B0-----:R-:W4:Y:S04]  /*1355d0*/  LDL.LU R16, [R1+0x860] ;  /* 0x0008600001107983 */ /* 0x001f280000300800 */
[----:B------:R-:W4:Y:S04]  /*1355e0*/  LDL.LU R17, [R1+0x864] ;  /* 0x0008640001117983 */ /* 0x000f280000300800 */
[----:B------:R-:W4:Y:S01]  /*1355f0*/  LDL.LU R40, [R1+0x5634] ;  /* 0x0056340001287983 */ /* 0x000f220000300800 */
[----:B---3--:R-:W-:-:S03]  /*135600*/  PRMT R23, R41, 0x4210, R24 ;  /* 0x0000421029177816 */ /* 0x008fc60000000018 */
[----:B------:R-:W3:Y:S04]  /*135610*/  LDL.LU R41, [R1+0x1d9c] ;  /* 0x001d9c0001297983 */ /* 0x000ee80000300800 */
[----:B------:R0:W-:Y:S01]  /*135620*/  STSM.16.M88.4 [R53], R20 ;  /* 0x0000001435007844 */ /* 0x0001e20000000200 */
[----:B------:R-:W-:-:S03]  /*135630*/  NOP ;  /* 0x0000000000007918 */ /* 0x000fc60000000000 */
[----:B------:R-:W1:Y:S04]  /*135640*/  LDS.128 R28, [R53] ;  /* 0x00000000351c7984 */ /* 0x000e680000000c00 */
[----:B0-----:R-:W3:Y:S01]  /*135650*/  LDL.LU R20, [R1+0x820] ;  /* 0x0008200001147983 */ /* 0x001ee20000300800 */
[----:B--2---:R-:W-:Y:S01]  /*135660*/  PRMT R7, R42, 0x5210, R24 ;  /* 0x000052102a077816 */ /* 0x004fe20000000018 */
[----:B------:R-:W-:-:S04]  /*135670*/  NOP ;  /* 0x0000000000007918 */ /* 0x000fc80000000000 */
[----:B------:R-:W-:Y:S01]  /*135680*/  STSM.16.M88.4 [R53], R4 ;  /* 0x0000000435007844 */ /* 0x000fe20000000200 */
[----:B------:R-:W-:-:S03]  /*135690*/  NOP ;  /* 0x0000000000007918 */ /* 0x000fc60000000000 */
[----:B------:R-:W0:Y:S04]  /*1356a0*/  LDS.128 R4, [R53] ;  /* 0x0000000035047984 */ /* 0x000e280000000c00 */
[----:B-1----:R-:W-:Y:S04]  /*1356b0*/  STL.64 [R1+0x750], R28 ;  /* 0x0007501c01007387 */ /* 0x002fe80000100a00 */
[----:B------:R-:W-:Y:S04]  /*1356c0*/  STL.64 [R1+0x758], R30 ;  /* 0x0007581e01007387 */ /* 0x000fe80000100a00 */
[----:B------:R-:W2:Y:S04]  /*1356d0*/  LDL.LU R21, [R1+0x824] ;  /* 0x0008240001157983 */ /* 0x000ea80000300800 */
[----:B------:R-:W2:Y:S01]  /*1356e0*/  LDL.LU R42, [R1+0x1d48] ;  /* 0x001d4800012a7983 */ /* 0x000ea20000300800 */
[----:B----4-:R-:W-:-:S03]  /*1356f0*/  LOP3.LUT R24, R43, 0xffff, RZ, 0xc0, !PT ;  /* 0x0000ffff2b187812 */ /* 0x010fc600078ec0ff */
[----:B------:R-:W4:Y:S04]  /*135700*/  LDL.LU R43, [R1+0x1d1c] ;  /* 0x001d1c00012b7983 */ /* 0x000f280000300800 */
[----:B0-----:R-:W-:Y:S04]  /*135710*/  STL.64 [R1+0x740], R4 ;  /* 0x0007400401007387 */ /* 0x001fe80000100a00 */
[----:B------:R-:W-:Y:S04]  /*135720*/  STL [R1+0x74c], R7 ;  /* 0x00074c0701007387 */ /* 0x000fe80000100800 */
[----:B------:R-:W4:Y:S04]  /*135730*/  LDL.LU R60, [R1+0x5408] ;  /* 0x00540800013c7983 */ /* 0x000f280000300800 */
[----:B------:R-:W4:Y:S01]  /*135740*/  LDL.LU R61, [R1+0x5404] ;  /* 0x00540400013d7983 */ /* 0x000f220000300800 */
[----:B------:R-:W-:Y:S01]  /*135750*/  IMAD.MOV.U32 R36, RZ, RZ, R6 ;  /* 0x000000ffff247224 */ /* 0x000fe200078e0006 */
[----:B------:R-:W-:-:S02]  /*135760*/  NOP ;  /* 0x0000000000007918 */ /* 0x000fc40000000000 */
[----:B------:R-:W4:Y:S04]  /*135770*/  LDL.LU R50, [R1+0x5130] ;  /* 0x0051300001327983 */ /* 0x000f280000300800 */
[----:B------:R-:W4:Y:S01]  /*135780*/  LDL.LU R51, [R1+0x512c] ;  /* 0x00512c0001337983 */ /* 0x000f220000300800 */
[----:B------:R-:W-:-:S03]  /*135790*/  PRMT R11, R44, 0x4210, R24 ;  /* 0x000042102c0b7816 */ /* 0x000fc60000000018 */
[----:B------:R-:W4:Y:S04]  /*1357a0*/  LDL.LU R44, [R1+0x5654] ;  /* 0x00565400012c7983 */ /* 0x000f280000300800 */
[----:B------:R-:W-:Y:S01]  /*1357b0*/  STSM.16.M88.4 [R53], R8 ;  /* 0x0000000835007844 */ /* 0x000fe20000000200 */
[----:B------:R-:W-:-:S03]  /*1357c0*/  NOP ;  /* 0x0000000000007918 */ /* 0x000fc60000000000 */
[----:B------:R-:W0:Y:S01]  /*1357d0*/  LDS.128 R4, [R53] ;  /* 0x0000000035047984 */ /* 0x000e220000000c00 */
[----:B------:R-:W-:Y:S01]  /*1357e0*/  PRMT R15, R45, 0x5210, R24 ;  /* 0x000052102d0f7816 */ /* 0x000fe20000000018 */
[----:B------:R-:W-:-:S04]  /*1357f0*/  NOP ;  /* 0x0000000000007918 */ /* 0x000fc80000000000 */
[----:B------:R-:W-:Y:S04]  /*135800*/  STSM.16.M88.4 [R53], R12 ;  /* 0x0000000c35007844 */ /* 0x000fe80000000200 */
[----:B0-----:R-:W-:Y:S04]  /*135810*/  STL.64 [R1+0x730], R4 ;  /* 0x0007300401007387 */ /* 0x001fe80000100a00 */
[----:B------:R-:W-:Y:S01]  /*135820*/  STL.64 [R1+0x738], R6 ;  /* 0x0007380601007387 */ /* 0x000fe20000100a00 */
[----:B------:R-:W-:-:S03]  /*135830*/  NOP ;  /* 0x0000000000007918 */ /* 0x000fc60000000000 */
[----:B------:R-:W0:Y:S01]  /*135840*/  LDS.128 R4, [R53] ;  /* 0x0000000035047984 */ /* 0x000e220000000c00 */
[----:B------:R-:W-:Y:S02]  /*135850*/  LOP3.LUT R24, R46, 0xffff, RZ, 0xc0, !PT ;  /* 0x0000ffff2e187812 */ /* 0x000fe400078ec0ff */
[----:B------:R-:W-:Y:S01]  /*135860*/  LOP3.LUT R25, R47, 0xffff, RZ, 0xc0, !PT ;  /* 0x0000ffff2f197812 */ /* 0x000fe200078ec0ff */
[----:B------:R-:W4:Y:S04]  /*135870*/  LDL.LU R45, [R1+0x5650] ;  /* 0x00565000012d7983 */ /* 0x000f280000300800 */
[----:B------:R-:W4:Y:S04]  /*135880*/  LDL.LU R46, [R1+0x5648] ;  /* 0x00564800012e7983 */ /* 0x000f280000300800 */
[----:B------:R-:W4:Y:S01]  /*135890*/  LDL.LU R47, [R1+0x5644] ;  /* 0x00564400012f7983 */ /* 0x000f220000300800 */
[----:B------:R-:W-:-:S03]  /*1358a0*/  PRMT R18, R40, 0x4210, R24 ;  /* 0x0000421028127816 */ /* 0x000fc60000000018 */
[----:B0-----:R-:W-:Y:S04]  /*1358b0*/  STL.64 [R1+0x690], R4 ;  /* 0x0006900401007387 */ /* 0x001fe80000100a00 */
[----:B------:R-:W-:Y:S04]  /*1358c0*/  STL [R1+0x69c], R7 ;  /* 0x00069c0701007387 */ /* 0x000fe80000100800 */
[----:B------:R-:W4:Y:S01]  /*1358d0*/  LDL.LU R40, [R1+0x1d58] ;  /* 0x001d580001287983 */ /* 0x000f220000300800 */
[----:B------:R-:W-:Y:S01]  /*1358e0*/  IMAD.MOV.U32 R2, RZ, RZ, R6 ;  /* 0x000000ffff027224 */ /* 0x000fe200078e0006 */
[----:B------:R-:W-:Y:S01]  /*1358f0*/  NOP ;  /* 0x0000000000007918 */ /* 0x000fe20000000000 */
[----:B---3--:R-:W-:-:S02]  /*135900*/  PRMT R19, R41, 0x4210, R25 ;  /* 0x0000421029137816 */ /* 0x008fc40000000019 */
[----:B------:R-:W3:Y:S04]  /*135910*/  LDL.LU R41, [R1+0x1d4c] ;  /* 0x001d4c0001297983 */ /* 0x000ee80000300800 */
[----:B------:R-:W-:Y:S01]  /*135920*/  STSM.16.M88.4 [R53], R16 ;  /* 0x0000001035007844 */ /* 0x000fe20000000200 */
[----:B------:R-:W-:-:S03]  /*135930*/  NOP ;  /* 0x0000000000007918 */ /* 0x000fc60000000000 */
[----:B------:R-:W0:Y:S01]  /*135940*/  LDS.128 R4, [R53] ;  /* 0x0000000035047984 */ /* 0x000e220000000c00 */
[----:B--2---:R-:W-:-:S03]  /*135950*/  PRMT R22, R42, 0x5210, R24 ;  /* 0x000052102a167816 */ /* 0x004fc60000000018 */
[----:B------:R-:W2:Y:S01]  /*135960*/  LDL.LU R42, [R1+0x1d5c] ;  /* 0x001d5c00012a7983 */ /* 0x000ea20000300800 */
[----:B----4-:R-:W-:Y:S01]  /*135970*/  PRMT R23, R43, 0x5210, R25 ;  /* 0x000052102b177816 */ /* 0x010fe20000000019 */
[----:B------:R-:W-:Y:S02]  /*135980*/  NOP ;  /* 0x0000000000007918 */ /* 0x000fe40000000000 */
[----:B------:R-:W4:Y:S01]  /*135990*/  LDL.LU R43, [R1+0x1d28] ;  /* 0x001d2800012b7983 */ /* 0x000f220000300800 */
[----:B0-----:R-:W-:-:S03]  /*1359a0*/  IMAD.MOV.U32 R3, RZ, RZ, R7 ;  /* 0x000000ffff037224 */ /* 0x001fc600078e0007 */
[----:B------:R-:W-:Y:S01]  /*1359b0*/  STL.64 [R1+0x5a0], R4 ;  /* 0x0005a00401007387 */ /* 0x000fe20000100a00 */
[----:B------:R-:W-:-:S03]  /*1359c0*/  LOP3.LUT R28, R60, 0xffff, RZ, 0xc0, !PT ;  /* 0x0000ffff3c1c7812 */ /* 0x000fc600078ec0ff */
[----:B------:R-:W-:Y:S01]  /*1359d0*/  STL [R1+0x5a8], R6 ;  /* 0x0005a80601007387 */ /* 0x000fe20000100800 */
[----:B------:R-:W-:-:S03]  /*1359e0*/  LOP3.LUT R29, R61, 0xffff, RZ, 0xc0, !PT ;  /* 0x0000ffff3d1d7812 */ /* 0x000fc600078ec0ff */
[----:B------:R-:W-:Y:S04]  /*1359f0*/  STL [R1+0x5698], R3 ;  /* 0x0056980301007387 */ /* 0x000fe80000100800 */
[----:B------:R-:W4:Y:S04]  /*135a00*/  LDL.LU R60, [R1+0x5414] ;  /* 0x00541400013c7983 */ /* 0x000f280000300800 */
[----:B------:R-:W4:Y:S01]  /*135a10*/  LDL.LU R61, [R1+0x5410] ;  /* 0x00541000013d7983 */ /* 0x000f220000300800 */
[----:B------:R-:W-:Y:S02]  /*135a20*/  LOP3.LUT R30, R50, 0xffff, RZ, 0xc0, !PT ;  /* 0x0000ffff321e7812 */ /* 0x000fe400078ec0ff */
[----:B------:R-:W-:Y:S01]  /*135a30*/  LOP3.LUT R31, R51, 0xffff, RZ, 0xc0, !PT ;  /* 0x0000ffff331f7812 */ /* 0x000fe200078ec0ff */
[----:B------:R-:W4:Y:S04]  /*135a40*/  LDL.LU R50, [R1+0x516c] ;  /* 0x00516c0001327983 */ /* 0x000f280000300800 */
[----:B------:R-:W4:Y:S04]  /*135a50*/  LDL.LU R51, [R1+0x5140] ;  /* 0x0051400001337983 */ /* 0x000f280000300800 */
[----:B------:R-:W-:Y:S01]  /*135a60*/  STSM.16.M88.4 [R53], R20 ;  /* 0x0000001435007844 */ /* 0x000fe20000000200 */
[----:B------:R-:W-:-:S03]  /*135a70*/  NOP ;  /* 0x0000000000007918 */ /* 0x000fc60000000000 */
[----:B------:R-:W0:Y:S01]  /*135a80*/  LDS.128 R4, [R53] ;  /* 0x0000000035047984 */ /* 0x000e220000000c00 */
[----:B------:R-:W-:-:S03]  /*135a90*/  PRMT R24, R44, 0x4210, R28 ;  /* 0x000042102c187816 */ /* 0x000fc6000000001c */
[----:B------:R-:W4:Y:S01]  /*135aa0*/  LDL.LU R44, [R1+0x5668] ;  /* 0x00566800012c7983 */ /* 0x000f220000300800 */
[----:B0-----:R-:W-:Y:S01]  /*135ab0*/  IMAD.MOV.U32 R3, RZ, RZ, R5 ;  /* 0x000000ffff037224 */ /* 0x001fe200078e0005 */
[----:B------:R-:W-:Y:S02]  /*135ac0*/  PRMT R25, R45, 0x4210, R29 ;  /* 0x000042102d197816 */ /* 0x000fe4000000001d */
[----:B------:R-:W4:Y:S01]  /*135ad0*/  LDL.LU R45, [R1+0x5660] ;  /* 0x00566000012d7983 */ /* 0x000f220000300800 */
[----:B------:R-:W-:-:S03]  /*135ae0*/  PRMT R26, R46, 0x4210, R30 ;  /* 0x000042102e1a7816 */ /* 0x000fc6000000001e */
[----:B------:R-:W4:Y:S01]  /*135af0*/  LDL.LU R46, [R1+0x565c] ;  /* 0x00565c00012e7983 */ /* 0x000f220000300800 */
[----:B------:R-:W-:Y:S01]  /*135b00*/  PRMT R27, R47, 0x4210, R31 ;  /* 0x000042102f1b7816 */ /* 0x000fe2000000001f */
[----:B------:R-:W-:Y:S02]  /*135b10*/  NOP ;  /* 0x0000000000007918 */ /* 0x000fe40000000000 */
[----:B------:R-:W4:Y:S04]  /*135b20*/  LDL.LU R47, [R1+0x5658] ;  /* 0x00565800012f7983 */ /* 0x000f280000300800 */
[----:B------:R0:W-:Y:S04]  /*135b30*/  STL [R1+0x460], R4 ;  /* 0x0004600401007387 */ /* 0x0001e80000100800 */
[----:B------:R1:W-:Y:S04]  /*135b40*/  STL.64 [R1+0x468], R6 ;  /* 0x0004680601007387 */ /* 0x0003e80000100a00 */
[----:B------:R1:W-:Y:S01]  /*135b50*/  STL.64 [R1+0x56d8], R2 ;  /* 0x0056d80201007387 */ /* 0x0003e20000100a00 */
[----:B------:R-:W-:-:S03]  /*135b60*/  PRMT R28, R40, 0x5210, R28 ;  /* 0x00005210281c7816 */ /* 0x000fc6000000001c */
[----:B------:R-:W4:Y:S01]  /*135b70*/  LDL.LU R40, [R1+0x1d68] ;  /* 0x001d680001287983 */ /* 0x000f220000300800 */
[----:B---3--:R-:W-:-:S03]  /*135b80*/  PRMT R29, R41, 0x5210, R29 ;  /* 0x00005210291d7816 */ /* 0x008fc6000000001d */
[----:B------:R-:W3:Y:S01]  /*135b90*/  LDL.LU R41, [R1+0x1d6c] ;  /* 0x001d6c0001297983 */ /* 0x000ee20000300800 */
[----:B--2---:R-:W-:-:S03]  /*135ba0*/  PRMT R30, R42, 0x5210, R30 ;  /* 0x000052102a1e7816 */ /* 0x004fc6000000001e */
[----:B------:R-:W2:Y:S01]  /*135bb0*/  LDL.LU R42, [R1+0x1d78] ;  /* 0x001d7800012a7983 */ /* 0x000ea20000300800 */
[----:B----4-:R-:W-:-:S03]  /*135bc0*/  PRMT R31, R43, 0x5210, R31 ;  /* 0x000052102b1f7816 */ /* 0x010fc6000000001f */
[----:B------:R-:W4:Y:S04]  /*135bd0*/  LDL.LU R43, [R1+0x1d2c] ;  /* 0x001d2c00012b7983 */ /* 0x000f280000300800 */
[----:B------:R-:W4:Y:S04]  /*135be0*/  LDL.LU R20, [R1+0x20] ;  /* 0x0000200001147983 */ /* 0x000f280000300800 */
[----:B0-----:R-:W4:Y:S04]  /*135bf0*/  LDL.LU.64 R4, [R1+0x8b8] ;  /* 0x0008b80001047983 */ /* 0x001f280000300a00 */
[----:B------:R-:W4:Y:S04]  /*135c00*/  LDL.LU.64 R10, [R1+0x8b0] ;  /* 0x0008b000010a7983 */ /* 0x000f280000300a00 */
[----:B------:R-:W4:Y:S04]  /*135c10*/  LDL.LU R21, [R1+0x10] ;  /* 0x0000100001157983 */ /* 0x000f280000300800 */
[----:B------:R-:W4:Y:S04]  /*135c20*/  LDL.LU.64 R14, [R1+0x898] ;  /* 0x00089800010e7983 */ /* 0x000f280000300a00 */
[----:B------:R-:W4:Y:S04]  /*135c30*/  LDL.LU.64 R8, [R1+0x890] ;  /* 0x0008900001087983 */ /* 0x000f280000300a00 */
[----:B------:R-:W4:Y:S04]  /*135c40*/  LDL.LU.64 R18, [R1+0x8f8] ;  /* 0x0008f80001127983 */ /* 0x000f280000300a00 */
[----:B------:R-:W4:Y:S04]  /*135c50*/  LDL.LU.64 R22, [R1+0x8f0] ;  /* 0x0008f00001167983 */ /* 0x000f280000300a00 */
[----:B------:R-:W4:Y:S01]  /*135c60*/  LDL.LU.64 R16, [R1+0x8d8] ;  /* 0x0008d80001107983 */ /* 0x000f220000300a00 */
[----:B-1----:R-:W-:-:S02]  /*135c70*/  LOP3.LUT R7, R60, 0xffff, RZ, 0xc0, !PT ;  /* 0x0000ffff3c077812 */ /* 0x002fc400078ec0ff */
[----:B------:R-:W-:Y:S02]  /*135c80*/  LOP3.LUT R6, R61, 0xffff, RZ, 0xc0, !PT ;  /* 0x0000ffff3d067812 */ /* 0x000fe400078ec0ff */
[----:B------:R-:W4:Y:S01]  /*135c90*/  LDL.LU.64 R60, [R1+0x8d0] ;  /* 0x0008d000013c7983 */ /* 0x000f220000300a00 */
[----:B------:R-:W-:Y:S02]  /*135ca0*/  LOP3.LUT R3, R50, 0xffff, RZ, 0xc0, !PT ;  /* 0x0000ffff32037812 */ /* 0x000fe400078ec0ff */
[----:B------:R-:W-:Y:S02]  /*135cb0*/  LOP3.LUT R2, R51, 0xffff, RZ, 0xc0, !PT ;  /* 0x0000ffff33027812 */ /* 0x000fe400078ec0ff */
[----:B------:R-:W4:Y:S04]  /*135cc0*/  LDL.LU.64 R50, [R1+0x910] ;  /* 0x0009100001327983 */ /* 0x000f280000300a00 */
[----:B------:R-:W4:Y:S04]  /*135cd0*/  LDL.LU R13, [R1+0x24] ;  /* 0x00002400010d7983 */ /* 0x000f280000300800 */
[----:B------:R-:W-:Y:S01]  /*135ce0*/  STSM.16.M88.4 [R53], R24 ;  /* 0x0000001835007844 */ /* 0x000fe20000000200 */
[----:B------:R-:W-:-:S03]  /*135cf0*/  NOP ;  /* 0x0000000000007918 */ /* 0x000fc60000000000 */
[----:B------:R-:W-:Y:S01]  /*135d00*/  LDS.128 R24, [R53] ;  /* 0x0000000035187984 */ /* 0x000fe20000000c00 */
[----:B------:R-:W-:Y:S01]  /*135d10*/  NOP ;  /* 0x0000000000007918 */ /* 0x000fe20000000000 */
[----:B------:R-:W-:Y:S02]  /*135d20*/  PRMT R44, R44, 0x4210, R7 ;  /* 0x000042102c2c7816 */ /* 0x000fe40000000007 */
[----:B------:R-:W-:Y:S01]  /*135d30*/  STSM.16.M88.4 [R53], R28 ;  /* 0x0000001c35007844 */ /* 0x000fe20000000200 */
[----:B------:R-:W-:-:S03]  /*135d40*/  NOP ;  /* 0x0000000000007918 */ /* 0x000fc60000000000 */
[----:B------:R-:W-:Y:S01]  /*135d50*/  LDS.128 R28, [R53] ;  /* 0x00000000351c7984 */ /* 0x000fe20000000c00 */
[----:B------:R-:W-:Y:S02]  /*135d60*/  LOP3.LUT P1, RZ, R37, 0x800000, RZ, 0xc0, !PT ;  /* 0x0080000025ff7812 */ /* 0x000fe4000782c0ff */
[----:B------:R-:W-:Y:S02]  /*135d70*/  PRMT R45, R45, 0x4210, R6 ;  /* 0x000042102d2d7816 */ /* 0x000fe40000000006 */
[----:B------:R-:W-:Y:S02]  /*135d80*/  PRMT R46, R46, 0x4210, R3 ;  /* 0x000042102e2e7816 */ /* 0x000fe40000000003 */
[----:B------:R-:W-:Y:S01]  /*135d90*/  PRMT R47, R47, 0x4210, R2 ;  /* 0x000042102f2f7816 */ /* 0x000fe20000000002 */
[----:B------:R-:W-:-:S04]  /*135da0*/  NOP ;  /* 0x0000000000007918 */ /* 0x000fc80000000000 */
[----:B------:R0:W-:Y:S02]  /*135db0*/  STSM.16.M88.4 [R53], R44 ;  /* 0x0000002c35007844 */ /* 0x0001e40000000200 */
[----:B0-----:R-:W-:Y:S02]  /*135dc0*/  PRMT R44, R40, 0x5210, R7 ;  /* 0x00005210282c7816 */ /* 0x001fe40000000007 */
[----:B---3--:R-:W-:Y:S02]  /*135dd0*/  PRMT R45, R41, 0x5210, R6 ;  /* 0x00005210292d7816 */ /* 0x008fe40000000006 */
[----:B--2---:R-:W-:Y:S02]  /*135de0*/  PRMT R46, R42, 0x5210, R3 ;  /* 0x000052102a2e7816 */ /* 0x004fe40000000003 */
[----:B----4-:R-:W-:Y:S01]  /*135df0*/  PRMT R47, R43, 0x5210, R2 ;  /* 0x000052102b2f7816 */ /* 0x010fe20000000002 */
[----:B------:R-:W-:Y:S01]  /*135e00*/  NOP ;  /* 0x0000000000007918 */ /* 0x000fe20000000000 */
[----:B------:R-:W-:Y:S01]  /*135e10*/  PRMT R2, R20, 0x7770, RZ ;  /* 0x0000777014027816 */ /* 0x000fe200000000ff */
[----:B------:R-:W0:Y:S01]  /*135e20*/  LDS.128 R40, [R53] ;  /* 0x0000000035287984 */ /* 0x000e220000000c00 */
[----:B------:R-:W-:-:S03]  /*135e30*/  NOP ;  /* 0x0000000000007918 */ /* 0x000fc60000000000 */
[----:B------:R-:W-:Y:S01]  /*135e40*/  STSM.16.M88.4 [R53], R44 ;  /* 0x0000002c35007844 */ /* 0x000fe20000000200 */
[----:B------:R-:W-:-:S03]  /*135e50*/  NOP ;  /* 0x0000000000007918 */ /* 0x000fc60000000000 */
[----:B------:R1:W-:Y:S01]  /*135e60*/  @P6 STG.E.U8 desc[UR4][R4.64], R2 ;  /* 0x0000000204006986 */ /* 0x0003e2000c101104 */
[----:B------:R-:W-:Y:S02]  /*135e70*/  LOP3.LUT P6, RZ, R32, 0x10000000, RZ, 0xc0, !PT ;  /* 0x1000000020ff7812 */ /* 0x000fe400078cc0ff */
[----:B-1----:R-:W-:-:S11]  /*135e80*/  PRMT R2, R20, 0x7771, RZ ;  /* 0x0000777114027816 */ /* 0x002fd600000000ff */
[----:B------:R1:W-:Y:S02]  /*135e90*/  @P6 STG.E.U8 desc[UR4][R10.64], R2 ;  /* 0x000000020a006986 */ /* 0x0003e4000c101104 */
[----:B-1----:R-:W-:-:S05]  /*135ea0*/  PRMT R2, R20, 0x7772, RZ ;  /* 0x0000777214027816 */ /* 0x002fca00000000ff */
[----:B------:R1:W-:Y:S02]  /*135eb0*/  @P1 STG.E.U8 desc[UR4][R14.64], R2 ;  /* 0x000000020e001986 */ /* 0x0003e4000c101104 */
[----:B-1----:R-:W-:-:S05]  /*135ec0*/  PRMT R2, R20, 0x7773, RZ ;  /* 0x0000777314027816 */ /* 0x002fca00000000ff */
[----:B------:R1:W-:Y:S02]  /*135ed0*/  @P0 STG.E.U8 desc[UR4][R8.64], R2 ;  /* 0x0000000208000986 */ /* 0x0003e4000c101104 */
[----:B-1----:R-:W-:-:S05]  /*135ee0*/  PRMT R2, R21, 0x7770, RZ ;  /* 0x0000777015027816 */ /* 0x002fca00000000ff */
[----:B------:R1:W-:Y:S02]  /*135ef0*/  @P2 STG.E.U8 desc[UR4][R18.64], R2 ;  /* 0x0000000212002986 */ /* 0x0003e4000c101104 */
[----:B-1----:R-:W-:-:S05]  /*135f00*/  PRMT R2, R21, 0x7771, RZ ;  /* 0x0000777115027816 */ /* 0x002fca00000000ff */
[----:B------:R1:W-:Y:S04]  /*135f10*/  @P3 STG.E.U8 desc[UR4][R22.64], R2 ;  /* 0x0000000216003986 */ /* 0x0003e8000c101104 */
[----:B0-----:R-:W-:Y:S01]  /*135f20*/  STL.64 [R1+0x810], R40 ;  /* 0x0008102801007387 */ /* 0x001fe20000100a00 */
[----:B-1----:R-:W-:-:S03]  /*135f30*/  PRMT R2, R21, 0x7772, RZ ;  /* 0x0000777215027816 */ /* 0x002fc600000000ff */
[----:B------:R0:W-:Y:S04]  /*135f40*/  STL.64 [R1+0x818], R42 ;  /* 0x0008182a01007387 */ /* 0x0001e80000100a00 */
[----:B------:R1:W-:Y:S04]  /*135f50*/  @P4 STG.E.U8 desc[UR4][R16.64], R2 ;  /* 0x0000000210004986 */ /* 0x0003e8000c101104 */
[----:B0-----:R-:W2:Y:S01]  /*135f60*/  LDL.LU.64 R42, [R1+0x5758] ;  /* 0x00575800012a7983 */ /* 0x001ea20000300a00 */
[----:B-1----:R-:W-:-:S03]  /*135f70*/  PRMT R2, R21, 0x7773, RZ ;  /* 0x0000777315027816 */ /* 0x002fc600000000ff */
[----:B------:R-:W3:Y:S04]  /*135f80*/  LDL.LU.64 R40, [R1+0x5750] ;  /* 0x0057500001287983 */ /* 0x000ee80000300a00 */
[----:B------:R-:W4:Y:S04]  /*135f90*/  LDL.LU.64 R46, [R1+0x5748] ;  /* 0x00574800012e7983 */ /* 0x000f280000300a00 */
[----:B------:R-:W4:Y:S04]  /*135fa0*/  LDL.LU.64 R44, [R1+0x5740] ;  /* 0x00574000012c7983 */ /* 0x000f280000300a00 */
[----:B------:R0:W-:Y:S04]  /*135fb0*/  @P5 STG.E.U8 desc[UR4][R60.64], R2 ;  /* 0x000000023c005986 */ /* 0x0001e8000c101104 */
[----:B0-----:R-:W2:Y:S01]  /*135fc0*/  LDL.LU.64 R60, [R1+0x930] ;  /* 0x00093000013c7983 */ /* 0x001ea20000300a00 */
[----:B------:R-:W-:-:S02]  /*135fd0*/  LOP3.LUT P6, RZ, R32, 0x8000000, RZ, 0xc0, !PT ;  /* 0x0800000020ff7812 */ /* 0x000fc400078cc0ff */
[----:B------:R-:W-:-:S11]  /*135fe0*/  PRMT R2, R13, 0x7770, RZ ;  /* 0x000077700d027816 */ /* 0x000fd600000000ff */
[----:B------:R0:W-:Y:S04]  /*135ff0*/  @P6 STG.E.U8 desc[UR4][R50.64], R2 ;  /* 0x0000000232006986 */ /* 0x0001e8000c101104 */
[----:B0-----:R-:W3:Y:S04]  /*136000*/  LDL.LU.64 R50, [R1+0x918] ;  /* 0x0009180001327983 */ /* 0x001ee80000300a00 */
[----:B------:R-:W4:Y:S04]  /*136010*/  LDL.LU.64 R20, [R1+0x950] ;  /* 0x0009500001147983 */ /* 0x000f280000300a00 */
[----:B------:R-:W4:Y:S04]  /*136020*/  LDL.LU.64 R18, [R1+0x938] ;  /* 0x0009380001127983 */ /* 0x000f280000300a00 */
[----:B------:R-:W4:Y:S04]  /*136030*/  LDL.LU.64 R22, [R1+0x998] ;  /* 0x0009980001167983 */ /* 0x000f280000300a00 */
[----:B------:R-:W4:Y:S04]  /*136040*/  LDL.LU.64 R16, [R1+0x990] ;  /* 0x0009900001107983 */ /* 0x000f280000300a00 */
[----:B------:R-:W4:Y:S01]  /*136050*/  LDL.LU R6, [R1+0x14] ;  /* 0x0000140001067983 */ /* 0x000f220000300800 */
[----:B------:R-:W-:-:S02]  /*136060*/  LOP3.LUT P3, RZ, R37, 0x40000000, RZ, 0xc0, !PT ;  /* 0x4000000025ff7812 */ /* 0x000fc4000786c0ff */
[----:B------:R-:W-:Y:S02]  /*136070*/  PRMT R2, R13, 0x7771, RZ ;  /* 0x000077710d027816 */ /* 0x000fe400000000ff */
[----:B------:R-:W-:Y:S02]  /*136080*/  LOP3.LUT P1, RZ, R38, 0x400, RZ, 0xc0, !PT ;  /* 0x0000040026ff7812 */ /* 0x000fe4000782c0ff */
[----:B------:R-:W-:-:S11]  /*136090*/  LOP3.LUT R32, R32, 0xfff7ffff, RZ, 0xc0, !PT ;  /* 0xfff7ffff20207812 */ /* 0x000fd600078ec0ff */
[----:B------:R-:W-:Y:S02]  /*1360a0*/  @P1 LOP3.LUT R32, R32, 0x80000, RZ, 0xfc, !PT ;  /* 0x0008000020201812 */ /* 0x000fe400078efcff */
[----:B------:R-:W-:Y:S02]  /*1360b0*/  LOP3.LUT P1, RZ, R38, 0x200, RZ, 0xc0, !PT ;  /* 0x0000020026ff7812 */ /* 0x000fe4000782c0ff */
[----:B------:R-:W-:Y:S02]  /*1360c0*/  LOP3.LUT R32, R32, 0xffefffff, RZ, 0xc0, !PT ;  /* 0xffefffff20207812 */ /* 0x000fe400078ec0ff */
[----:B------:R-:W-:-:S09]  /*1360d0*/  LOP3.LUT P4, RZ, R37, 0x80000000, RZ, 0xc0, !PT ;  /* 0x8000000025ff7812 */ /* 0x000fd2000788c0ff */
[----:B------:R-:W-:Y:S02]  /*1360e0*/  @P1 LOP3.LUT R32, R32, 0x100000, RZ, 0xfc, !PT ;  /* 0x0010000020201812 */ /* 0x000fe400078efcff */
[----:B------:R-:W-:Y:S02]  /*1360f0*/  LOP3.LUT P1, RZ, R38, 0x100, RZ, 0xc0, !PT ;  /* 0x0000010026ff7812 */ /* 0x000fe4000782c0ff */
[----:B------:R-:W-:-:S11]  /*136100*/  LOP3.LUT R32, R32, 0xffdfffff, RZ, 0xc0, !PT ;  /* 0xffdfffff20207812 */ /* 0x000fd600078ec0ff */
[----:B------:R-:W-:Y:S02]  /*136110*/  @P1 LOP3.LUT R32, R32, 0x200000, RZ, 0xfc, !PT ;  /* 0x0020000020201812 */ /* 0x000fe400078efcff */
[----:B------:R-:W-:Y:S02]  /*136120*/  LOP3.LUT P1, RZ, R38, 0x80, RZ, 0xc0, !PT ;  /* 0x0000008026ff7812 */ /* 0x000fe4000782c0ff */
[----:B------:R-:W-:Y:S01]  /*136130*/  LOP3.LUT R32, R32, 0xffbfffff, RZ, 0xc0, !PT ;  /* 0xffbfffff20207812 */ /* 0x000fe200078ec0ff */
[----:B--2---:R0:W-:Y:S04]  /*136140*/  @P3 STG.E.U8 desc[UR4][R60.64], R2 ;  /* 0x000000023c003986 */ /* 0x0041e8000c101104 */
[----:B0-----:R-:W2:Y:S01]  /*136150*/  LDL.LU.64 R60, [R1+0x958] ;  /* 0x00095800013c7983 */ /* 0x001ea20000300a00 */
[----:B------:R-:W-:-:S03]  /*136160*/  PRMT R2, R13, 0x7772, RZ ;  /* 0x000077720d027816 */ /* 0x000fc600000000ff */
[----:B------:R-:W2:Y:S02]  /*136170*/  LDL.LU R7, [R1+0x28] ;  /* 0x0000280001077983 */ /* 0x000ea40000300800 */
[----:B------:R-:W-:Y:S02]  /*136180*/  @P1 LOP3.LUT R32, R32, 0x400000, RZ, 0xfc, !PT ;  /* 0x0040000020201812 */ /* 0x000fe400078efcff */
[----:B---3--:R0:W-:Y:S01]  /*136190*/  @P4 STG.E.U8 desc[UR4][R50.64], R2 ;  /* 0x0000000232004986 */ /* 0x0081e2000c101104 */
[----:B------:R-:W-:-:S03]  /*1361a0*/  LOP3.LUT P1, RZ, R38, 0x40, RZ, 0xc0, !PT ;  /* 0x0000004026ff7812 */ /* 0x000fc6000782c0ff */
[----:B0-----:R-:W3:Y:S01]  /*1361b0*/  LDL.LU.64 R50, [R1+0x9a0] ;  /* 0x0009a00001327983 */ /* 0x001ee20000300a00 */
[----:B------:R-:W-:-:S03]  /*1361c0*/  LOP3.LUT R32, R32, 0xff7fffff, RZ, 0xc0, !PT ;  /* 0xff7fffff20207812 */ /* 0x000fc600078ec0ff */
[----:B------:R-:W3:Y:S06]  /*1361d0*/  LDL.LU.64 R34, [R1+0x9b0] ;  /* 0x0009b00001227983 */ /* 0x000eec0000300a00 */
[----:B------:R-:W-:Y:S02]  /*1361e0*/  @P1 LOP3.LUT R32, R32, 0x800000, RZ, 0xfc, !PT ;  /* 0x0080000020201812 */ /* 0x000fe400078efcff */
[----:B------:R-:W-:Y:S01]  /*1361f0*/  LOP3.LUT P1, RZ, R38, 0x20, RZ, 0xc0, !PT ;  /* 0x0000002026ff7812 */ /* 0x000fe2000782c0ff */
[----:B------:R-:W3:Y:S01]  /*136200*/  LDL.LU.64 R54, [R1+0x9a8] ;  /* 0x0009a80001367983 */ /* 0x000ee20000300a00 */
[----:B------:R-:W-:-:S02]  /*136210*/  LOP3.LUT R32, R32, 0xfeffffff, RZ, 0xc0, !PT ;  /* 0xfeffffff20207812 */ /* 0x000fc400078ec0ff */
[----:B------:R-:W-:Y:S01]  /*136220*/  LOP3.LUT P5, RZ, R38, 0x1, RZ, 0xc0, !PT ;  /* 0x0000000126ff7812 */ /* 0x000fe200078ac0ff */
[----:B------:R-:W3:Y:S08]  /*136230*/  LDL.LU.64 R4, [R1+0x9b8] ;  /* 0x0009b80001047983 */ /* 0x000ef00000300a00 */
[----:B------:R-:W-:Y:S02]  /*136240*/  @P1 LOP3.LUT R32, R32, 0x1000000, RZ, 0xfc, !PT ;  /* 0x0100000020201812 */ /* 0x000fe400078efcff */
[----:B------:R-:W-:-:S02]  /*136250*/  LOP3.LUT P1, RZ, R38, 0x10, RZ, 0xc0, !PT ;  /* 0x0000001026ff7812 */ /* 0x000fc4000782c0ff */
[----:B------:R-:W-:Y:S02]  /*136260*/  LOP3.LUT R32, R32, 0xfdffffff, RZ, 0xc0, !PT ;  /* 0xfdffffff20207812 */ /* 0x000fe400078ec0ff */
[----:B------:R-:W-:-:S05]  /*136270*/  PRMT R2, R13, 0x7773, RZ ;  /* 0x000077730d027816 */ /* 0x000fca00000000ff */
[----:B----4-:R0:W-:Y:S04]  /*136280*/  @P5 STG.E.U8 desc[UR4][R20.64], R2 ;  /* 0x0000000214005986 */ /* 0x0101e8000c101104 */
[----:B------:R-:W-:Y:S02]  /*136290*/  @P1 LOP3.LUT R32, R32, 0x2000000, RZ, 0xfc, !PT ;  /* 0x0200000020201812 */ /* 0x000fe400078efcff */
[C---:B------:R-:W-:Y:S01]  /*1362a0*/  LOP3.LUT P1, RZ, R38.reuse, 0x8, RZ, 0xc0, !PT ;  /* 0x0000000826ff7812 */ /* 0x040fe2000782c0ff */
[----:B0-----:R-:W4:Y:S01]  /*1362b0*/  LDL.LU R20, [R1+0x18] ;  /* 0x0000180001147983 */ /* 0x001f220000300800 */
[----:B------:R-:W-:-:S03]  /*1362c0*/  LOP3.LUT P6, RZ, R38, 0x2, RZ, 0xc0, !PT ;  /* 0x0000000226ff7812 */ /* 0x000fc600078cc0ff */
[----:B------:R-:W4:Y:S01]  /*1362d0*/  LDL.LU.64 R10, [R1+0x9c0] ;  /* 0x0009c000010a7983 */ /* 0x000f220000300a00 */
[----:B------:R-:W-:Y:S02]  /*1362e0*/  LOP3.LUT R32, R32, 0xfbffffff, RZ, 0xc0, !PT ;  /* 0xfbffffff20207812 */ /* 0x000fe400078ec0ff */
[----:B------:R-:W-:Y:S01]  /*1362f0*/  PRMT R2, R6, 0x7770, RZ ;  /* 0x0000777006027816 */ /* 0x000fe200000000ff */
[----:B------:R-:W4:Y:S04]  /*136300*/  LDL.LU.64 R14, [R1+0x9e0] ;  /* 0x0009e000010e7983 */ /* 0x000f280000300a00 */
[----:B------:R-:W-:Y:S02]  /*136310*/  @P1 LOP3.LUT R32, R32, 0x4000000, RZ, 0xfc, !PT ;  /* 0x0400000020201812 */ /* 0x000fe400078efcff */
[----:B------:R-:W-:Y:S01]  /*136320*/  LOP3.LUT P1, RZ, R38, 0x4, RZ, 0xc0, !PT ;  /* 0x0000000426ff7812 */ /* 0x000fe2000782c0ff */
[----:B------:R-:W4:Y:S04]  /*136330*/  LDL.LU R21, [R1+0x2c] ;  /* 0x00002c0001157983 */ /* 0x000f280000300800 */
[----:B------:R0:W-:Y:S04]  /*136340*/  @P6 STG.E.U8 desc[UR4][R18.64], R2 ;  /* 0x0000000212006986 */ /* 0x0001e8000c101104 */
[----:B------:R-:W4:Y:S04]  /*136350*/  LDL.LU.64 R8, [R1+0x9c8] ;  /* 0x0009c80001087983 */ /* 0x000f280000300a00 */
[----:B------:R-:W4:Y:S01]  /*136360*/  LDL.LU.64 R12, [R1+0xa00] ;  /* 0x000a0000010c7983 */ /* 0x000f220000300a00 */
[----:B0-----:R-:W-:-:S03]  /*136370*/  PRMT R2, R6, 0x7771, RZ ;  /* 0x0000777106027816 */ /* 0x001fc600000000ff */
[----:B------:R-:W4:Y:S04]  /*136380*/  LDL.LU.64 R18, [R1+0x9e8] ;  /* 0x0009e80001127983 */ /* 0x000f280000300a00 */
[----:B------:R0:W-:Y:S01]  /*136390*/  @P1 STG.E.U8 desc[UR4][R22.64], R2 ;  /* 0x0000000216001986 */ /* 0x0001e2000c101104 */
[----:B------:R-:W-:Y:S02]  /*1363a0*/  LOP3.LUT P1, RZ, R32, 0x4000000, RZ, 0xc0, !PT ;  /* 0x0400000020ff7812 */ /* 0x000fe4000782c0ff */
[----:B0-----:R-:W-:Y:S01]  /*1363b0*/  PRMT R2, R6, 0x7772, RZ ;  /* 0x0000777206027816 */ /* 0x001fe200000000ff */
[----:B------:R-:W4:Y:S10]  /*1363c0*/  LDL.LU.64 R22, [R1+0xa28] ;  /* 0x000a280001167983 */ /* 0x000f340000300a00 */
[----:B------:R0:W-:Y:S01]  /*1363d0*/  @P1 STG.E.U8 desc[UR4][R16.64], R2 ;  /* 0x0000000210001986 */ /* 0x0001e2000c101104 */
[----:B------:R-:W-:-:S03]  /*1363e0*/  LOP3.LUT P1, RZ, R32, 0x2000000, RZ, 0xc0, !PT ;  /* 0x0200000020ff7812 */ /* 0x000fc6000782c0ff */
[----:B0-----:R-:W4:Y:S01]  /*1363f0*/  LDL.LU.64 R16, [R1+0xa20] ;  /* 0x000a200001107983 */ /* 0x001f220000300a00 */
[----:B------:R-:W-:-:S09]  /*136400*/  PRMT R2, R6, 0x7773, RZ ;  /* 0x0000777306027816 */ /* 0x000fd200000000ff */
[----:B--2---:R0:W-:Y:S04]  /*136410*/  @P1 STG.E.U8 desc[UR4][R60.64], R2 ;  /* 0x000000023c001986 */ /* 0x0041e8000c101104 */
[----:B0-----:R-:W2:Y:S01]  /*136420*/  LDL.LU.64 R60, [R1+0xa08] ;  /* 0x000a0800013c7983 */ /* 0x001ea20000300a00 */
[----:B------:R-:W-:Y:S02]  /*136430*/  LOP3.LUT P1, RZ, R32, 0x1000000, RZ, 0xc0, !PT ;  /* 0x0100000020ff7812 */ /* 0x000fe4000782c0ff */
[----:B------:R-:W-:-:S11]  /*136440*/  PRMT R2, R7, 0x7770, RZ ;  /* 0x0000777007027816 */ /* 0x000fd600000000ff */
[----:B---3--:R0:W-:Y:S01]  /*136450*/  @P1 STG.E.U8 desc[UR4][R50.64], R2 ;  /* 0x0000000232001986 */ /* 0x0081e2000c101104 */
[C---:B------:R-:W-:Y:S02]  /*136460*/  LOP3.LUT P1, RZ, R32.reuse, 0x800000, RZ, 0xc0, !PT ;  /* 0x0080000020ff7812 */ /* 0x040fe4000782c0ff */
[----:B0-----:R-:W-:Y:S01]  /*136470*/  PRMT R2, R7, 0x7771, RZ ;  /* 0x0000777107027816 */ /* 0x001fe200000000ff */
[----:B------:R-:W3:Y:S10]  /*136480*/  LDL.LU.64 R50, [R1+0x5738] ;  /* 0x0057380001327983 */ /* 0x000ef40000300a00 */
[----:B------:R0:W-:Y:S01]  /*136490*/  @P1 STG.E.U8 desc[UR4][R34.64], R2 ;  /* 0x0000000222001986 */ /* 0x0001e2000c101104 */
[----:B------:R-:W-:-:S02]  /*1364a0*/  LOP3.LUT P1, RZ, R32, 0x400000, RZ, 0xc0, !PT ;  /* 0x0040000020ff7812 */ /* 0x000fc4000782c0ff */
[----:B0-----:R-:W-:-:S11]  /*1364b0*/  PRMT R2, R7, 0x7772, RZ ;  /* 0x0000777207027816 */ /* 0x001fd600000000ff */
[----:B------:R0:W-:Y:S01]  /*1364c0*/  @P1 STG.E.U8 desc[UR4][R54.64], R2 ;  /* 0x0000000236001986 */ /* 0x0001e2000c101104 */
[----:B------:R-:W-:Y:S02]  /*1364d0*/  LOP3.LUT P1, RZ, R32, 0x200000, RZ, 0xc0, !PT ;  /* 0x0020000020ff7812 */ /* 0x000fe4000782c0ff */
[----:B0-----:R-:W-:-:S11]  /*1364e0*/  PRMT R2, R7, 0x7773, RZ ;  /* 0x0000777307027816 */ /* 0x001fd600000000ff */
[----:B------:R4:W-:Y:S01]  /*1364f0*/  @P1 STG.E.U8 desc[UR4][R4.64], R2 ;  /* 0x0000000204001986 */ /* 0x0009e2000c101104 */
[----:B------:R-:W-:Y:S02]  /*136500*/  LOP3.LUT P1, RZ, R32, 0x100000, RZ, 0xc0, !PT ;  /* 0x0010000020ff7812 */ /* 0x000fe4000782c0ff */
[----:B----4-:R-:W-:-:S11]  /*136510*/  PRMT R2, R20, 0x7770, RZ ;  /* 0x0000777014027816 */ /* 0x010fd600000000ff */
[----:B------:R0:W-:Y:S01]  /*136520*/  @P1 STG.E.U8 desc[UR4][R10.64], R2 ;  /* 0x000000020a001986 */ /* 0x0001e2000c101104 */
[----:B------:R-:W-:Y:S02]  /*136530*/  LOP3.LUT P1, RZ, R32, 0x80000, RZ, 0xc0, !PT ;  /* 0x0008000020ff7812 */ /* 0x000fe4000782c0ff */
[C---:B------:R-:W-:Y:S02]  /*136540*/  LOP3.LUT P0, RZ, R38.reuse, 0x800, RZ, 0xc0, !PT ;  /* 0x0000080026ff7812 */ /* 0x040fe4000780c0ff */
[----:B------:R-:W-:Y:S02]  /*136550*/  LOP3.LUT P2, RZ, R38, 0x1000, RZ, 0xc0, !PT ;  /* 0x0000100026ff7812 */ /* 0x000fe4000784c0ff */
[----:B0-----:R-:W-:-:S07]  /*136560*/  PRMT R2, R20, 0x7771, RZ ;  /* 0x0000777114027816 */ /* 0x001fce00000000ff */
[----:B------:R0:W-:Y:S01]  /*136570*/  @P1 STG.E.U8 desc[UR4][R14.64], R2 ;  /* 0x000000020e001986 */ /* 0x0001e2000c101104 */
[----:B------:R-:W-:Y:S02]  /*136580*/  LOP3.LUT P3, RZ, R38, 0x2000, RZ, 0xc0, !PT ;  /* 0x0000200026ff7812 */ /* 0x000fe4000786c0ff */
[----:B0-----:R-:W-:-:S05]  /*136590*/  PRMT R2, R20, 0x7772, RZ ;  /* 0x0000777214027816 */ /* 0x001fca00000000ff */
        /* <DEDUP_REMOVED lines=9> */
[----:B------:R0:W-:Y:S02]  /*136630*/  @P4 STG.E.U8 desc[UR4][R22.64], R2 ;  /* 0x0000000216004986 */ /* 0x0001e4000c101104 */
[----:B0-----:R-:W-:-:S05]  /*136640*/  PRMT R2, R21, 0x7772, RZ ;  /* 0x0000777215027816 */ /* 0x001fca00000000ff */
[----:B------:R0:W-:Y:S02]  /*136650*/  @P5 STG.E.U8 desc[UR4][R16.64], R2 ;  /* 0x0000000210005986 */ /* 0x0001e4000c101104 */
[----:B0-----:R-:W-:Y:S02]  /*136660*/  PRMT R2, R21, 0x7773, RZ ;  /* 0x0000777315027816 */ /* 0x001fe400000000ff */
[----:B------:R-:W4:Y:S04]  /*136670*/  LDL.LU.64 R20, [R1+0xa40] ;  /* 0x000a400001147983 */ /* 0x000f280000300a00 */
[----:B--2---:R0:W-:Y:S04]  /*136680*/  @P6 STG.E.U8 desc[UR4][R60.64], R2 ;  /* 0x000000023c006986 */ /* 0x0041e8000c101104 */
[----:B0-----:R-:W2:Y:S04]  /*136690*/  LDL.LU.64 R60, [R1+0xa50] ;  /* 0x000a5000013c7983 */ /* 0x001ea80000300a00 */
[----:B------:R-:W3:Y:S04]  /*1366a0*/  LDL.LU.64 R8, [R1+0xa48] ;  /* 0x000a480001087983 */ /* 0x000ee80000300a00 */
[----:B------:R-:W4:Y:S04]  /*1366b0*/  LDL.LU R13, [R1+0x1c] ;  /* 0x00001c00010d7983 */ /* 0x000f280000300800 */
[----:B------:R-:W3:Y:S04]  /*1366c0*/  LDL.LU.64 R18, [R1+0xa70] ;  /* 0x000a700001127983 */ /* 0x000ee80000300a00 */
[----:B------:R-:W3:Y:S04]  /*1366d0*/  LDL.LU.64 R22, [R1+0xa58] ;  /* 0x000a580001167983 */ /* 0x000ee80000300a00 */
[----:B------:R-:W3:Y:S04]  /*1366e0*/  LDL.LU.64 R16, [R1+0xa88] ;  /* 0x000a880001107983 */ /* 0x000ee80000300a00 */
[----:B------:R-:W3:Y:S01]  /*1366f0*/  LDL.LU R12, [R1] ;  /* 0x00000000010c7983 */ /* 0x000ee20000300800 */
[----:B------:R-:W-:-:S02]  /*136700*/  LOP3.LUT P1, RZ, R38, 0x20000000, RZ, 0xc0, !PT ;  /* 0x2000000026ff7812 */ /* 0x000fc4000782c0ff */
[----:B------:R-:W-:Y:S02]  /*136710*/  LOP3.LUT R32, R32, 0xfffff7ff, RZ, 0xc0, !PT ;  /* 0xfffff7ff20207812 */ /* 0x000fe400078ec0ff */
[----:B------:R-:W-:-:S09]  /*136720*/  LOP3.LUT P3, RZ, R38, 0x20000, RZ, 0xc0, !PT ;  /* 0x0002000026ff7812 */ /* 0x000fd2000786c0ff */
        /* <DEDUP_REMOVED lines=26> */
[----:B----4-:R-:W-:-:S05]  /*1368d0*/  PRMT R2, R13, 0x7770, RZ ;  /* 0x000077700d027816 */ /* 0x010fca00000000ff */
[----:B------:R0:W-:Y:S04]  /*1368e0*/  @P3 STG.E.U8 desc[UR4][R20.64], R2 ;  /* 0x0000000214003986 */ /* 0x0001e8000c101104 */
[----:B0-----:R-:W4:Y:S01]  /*1368f0*/  LDL.LU.64 R20, [R1+0xa80] ;  /* 0x000a800001147983 */ /* 0x001f220000300a00 */
[----:B------:R-:W-:-:S05]  /*136900*/  PRMT R2, R13, 0x7771, RZ ;  /* 0x000077710d027816 */ /* 0x000fca00000000ff */
[----:B--2---:R0:W-:Y:S04]  /*136910*/  @P4 STG.E.U8 desc[UR4][R60.64], R2 ;  /* 0x000000023c004986 */ /* 0x0041e8000c101104 */
[----:B0-----:R-:W2:Y:S04]  /*136920*/  LDL.LU.64 R60, [R1+0xa78] ;  /* 0x000a7800013c7983 */ /* 0x001ea80000300a00 */
[----:B------:R-:W2:Y:S04]  /*136930*/  LDL.LU.64 R34, [R1+0xa90] ;  /* 0x000a900001227983 */ /* 0x000ea80000300a00 */
[----:B------:R-:W2:Y:S04]  /*136940*/  LDL.LU.64 R54, [R1+0xaa0] ;  /* 0x000aa00001367983 */ /* 0x000ea80000300a00 */
[----:B------:R-:W2:Y:S01]  /*136950*/  LDL.LU.64 R6, [R1+0xa98] ;  /* 0x000a980001067983 */ /* 0x000ea20000300a00 */
[----:B------:R-:W-:-:S05]  /*136960*/  PRMT R2, R13, 0x7772, RZ ;  /* 0x000077720d027816 */ /* 0x000fca00000000ff */
[----:B---3--:R0:W-:Y:S02]  /*136970*/  @P5 STG.E.U8 desc[UR4][R8.64], R2 ;  /* 0x0000000208005986 */ /* 0x0081e4000c101104 */
[----:B0-----:R-:W-:Y:S02]  /*136980*/  PRMT R2, R13, 0x7773, RZ ;  /* 0x000077730d027816 */ /* 0x001fe400000000ff */
[----:B------:R-:W3:Y:S04]  /*136990*/  LDL.LU R13, [R1+0x4] ;  /* 0x00000400010d7983 */ /* 0x000ee80000300800 */
[----:B------:R-:W3:Y:S04]  /*1369a0*/  LDL.LU.64 R4, [R1+0xab0] ;  /* 0x000ab00001047983 */ /* 0x000ee80000300a00 */
[----:B------:R-:W3:Y:S04]  /*1369b0*/  LDL.LU.64 R10, [R1+0xaa8] ;  /* 0x000aa800010a7983 */ /* 0x000ee80000300a00 */
[----:B------:R-:W3:Y:S04]  /*1369c0*/  LDL.LU.64 R14, [R1+0xac8] ;  /* 0x000ac800010e7983 */ /* 0x000ee80000300a00 */
[----:B------:R0:W-:Y:S04]  /*1369d0*/  @P6 STG.E.U8 desc[UR4][R18.64], R2 ;  /* 0x0000000212006986 */ /* 0x0001e8000c101104 */
[----:B------:R-:W3:Y:S01]  /*1369e0*/  LDL.LU.64 R8, [R1+0xac0] ;  /* 0x000ac00001087983 */ /* 0x000ee20000300a00 */
[----:B0-----:R-:W-:-:S03]  /*1369f0*/  PRMT R2, R12, 0x7770, RZ ;  /* 0x000077700c027816 */ /* 0x001fc600000000ff */
[----:B------:R-:W3:Y:S04]  /*136a00*/  LDL.LU.64 R18, [R1+0xab8] ;  /* 0x000ab80001127983 */ /* 0x000ee80000300a00 */
[----:B------:R0:W-:Y:S01]  /*136a10*/  @P1 STG.E.U8 desc[UR4][R22.64], R2 ;  /* 0x0000000216001986 */ /* 0x0001e2000c101104 */
[----:B------:R-:W-:Y:S02]  /*136a20*/  LOP3.LUT P1, RZ, R32, 0x40000, RZ, 0xc0, !PT ;  /* 0x0004000020ff7812 */ /* 0x000fe4000782c0ff */
[----:B0-----:R-:W-:Y:S01]  /*136a30*/  PRMT R2, R12, 0x7771, RZ ;  /* 0x000077710c027816 */ /* 0x001fe200000000ff */
[----:B------:R-:W3:Y:S10]  /*136a40*/  LDL.LU.64 R22, [R1+0xad0] ;  /* 0x000ad00001167983 */ /* 0x000ef40000300a00 */
[----:B------:R0:W-:Y:S04]  /*136a50*/  @P1 STG.E.U8 desc[UR4][R16.64], R2 ;  /* 0x0000000210001986 */ /* 0x0001e8000c101104 */
[----:B0-----:R-:W3:Y:S01]  /*136a60*/  LDL.LU.64 R16, [R1+0xae0] ;  /* 0x000ae00001107983 */ /* 0x001ee20000300a00 */
[----:B------:R-:W-:-:S02]  /*136a70*/  LOP3.LUT P1, RZ, R32, 0x20000, RZ, 0xc0, !PT ;  /* 0x0002000020ff7812 */ /* 0x000fc4000782c0ff */
[----:B------:R-:W-:Y:S02]  /*136a80*/  PRMT R2, R12, 0x7772, RZ ;  /* 0x000077720c027816 */ /* 0x000fe400000000ff */
[C---:B------:R-:W-:Y:S02]  /*136a90*/  LOP3.LUT P0, RZ, R38.reuse, 0x40000000, RZ, 0xc0, !PT ;  /* 0x4000000026ff7812 */ /* 0x040fe4000780c0ff */
[----:B------:R-:W-:Y:S02]  /*136aa0*/  LOP3.LUT P2, RZ, R38, 0x80000000, RZ, 0xc0, !PT ;  /* 0x8000000026ff7812 */ /* 0x000fe4000784c0ff */
[C---:B------:R-:W-:Y:S02]  /*136ab0*/  LOP3.LUT P3, RZ, R39.reuse, 0x1, RZ, 0xc0, !PT ;  /* 0x0000000127ff7812 */ /* 0x040fe4000786c0ff */
[C---:B------:R-:W-:Y:S02]  /*136ac0*/  LOP3.LUT P4, RZ, R39.reuse, 0x2, RZ, 0xc0, !PT ;  /* 0x0000000227ff7812 */ /* 0x040fe4000788c0ff */
[----:B------:R-:W-:Y:S01]  /*136ad0*/  LOP3.LUT P5, RZ, R39, 0x4, RZ, 0xc0, !PT ;  /* 0x0000000427ff7812 */ /* 0x000fe200078ac0ff */
[----:B----4-:R0:W-:Y:S01]  /*136ae0*/  @P1 STG.E.U8 desc[UR4][R20.64], R2 ;  /* 0x0000000214001986 */ /* 0x0101e2000c101104 */
[----:B------:R-:W-:-:S03]  /*136af0*/  LOP3.LUT P1, RZ, R32, 0x10000, RZ, 0xc0, !PT ;  /* 0x0001000020ff7812 */ /* 0x000fc6000782c0ff */
[----:B0-----:R-:W4:Y:S01]  /*136b00*/  LDL.LU.64 R20, [R1+0xad8] ;  /* 0x000ad80001147983 */ /* 0x001f220000300a00 */
[----:B------:R-:W-:-:S09]  /*136b10*/  PRMT R2, R12, 0x7773, RZ ;  /* 0x000077730c027816 */ /* 0x000fd200000000ff */
[----:B--2---:R0:W-:Y:S01]  /*136b20*/  @P1 STG.E.U8 desc[UR4][R60.64], R2 ;  /* 0x000000023c001986 */ /* 0x0041e2000c101104 */
[----:B------:R-:W-:Y:S02]  /*136b30*/  LOP3.LUT P1, RZ, R32, 0x8000, RZ, 0xc0, !PT ;  /* 0x0000800020ff7812 */ /* 0x000fe4000782c0ff */
[----:B0-----:R-:W-:Y:S01]  /*136b40*/  PRMT R2, R56, 0x7770, RZ ;  /* 0x0000777038027816 */ /* 0x001fe200000000ff */
[----:B------:R-:W2:Y:S10]  /*136b50*/  LDL.LU.64 R60, [R1+0x5730] ;  /* 0x00573000013c7983 */ /* 0x000eb40000300a00 */
[----:B------:R0:W-:Y:S01]  /*136b60*/  @P1 STG.E.U8 desc[UR4][R34.64], R2 ;  /* 0x0000000222001986 */ /* 0x0001e2000c101104 */
[----:B------:R-:W-:-:S02]  /*136b70*/  LOP3.LUT P1, RZ, R32, 0x4000, RZ, 0xc0, !PT ;  /* 0x0000400020ff7812 */ /* 0x000fc4000782c0ff */
[----:B0-----:R-:W-:-:S11]  /*136b80*/  PRMT R2, R56, 0x7771, RZ ;  /* 0x0000777138027816 */ /* 0x001fd600000000ff */
[----:B------:R0:W-:Y:S01]  /*136b90*/  @P1 STG.E.U8 desc[UR4][R54.64], R2 ;  /* 0x0000000236001986 */ /* 0x0001e2000c101104 */
[----:B------:R-:W-:Y:S02]  /*136ba0*/  LOP3.LUT P1, RZ, R32, 0x2000, RZ, 0xc0, !PT ;  /* 0x0000200020ff7812 */ /* 0x000fe4000782c0ff */
[----:B0-----:R-:W-:-:S11]  /*136bb0*/  PRMT R2, R56, 0x7772, RZ ;  /* 0x0000777238027816 */ /* 0x001fd600000000ff */
[----:B------:R-:W-:Y:S01]  /*136bc0*/  @P1 STG.E.U8 desc[UR4][R6.64], R2 ;  /* 0x0000000206001986 */ /* 0x000fe2000c101104 */
[----:B------:R-:W-:Y:S02]  /*136bd0*/  LOP3.LUT P1, RZ, R32, 0x1000, RZ, 0xc0, !PT ;  /* 0x0000100020ff7812 */ /* 0x000fe4000782c0ff */
[----:B------:R-:W-:-:S11]  /*136be0*/  PRMT R56, R56, 0x7773, RZ ;  /* 0x0000777338387816 */ /* 0x000fd600000000ff */
[----:B---3--:R0:W-:Y:S01]  /*136bf0*/  @P1 STG.E.U8 desc[UR4][R4.64], R56 ;  /* 0x0000003804001986 */ /* 0x0081e2000c101104 */
[----:B------:R-:W-:Y:S02]  /*136c00*/  LOP3.LUT P1, RZ, R32, 0x800, RZ, 0xc0, !PT ;  /* 0x0000080020ff7812 */ /* 0x000fe4000782c0ff */
[----:B0-----:R-:W-:-:S11]  /*136c10*/  PRMT R56, R13, 0x7770, RZ ;  /* 0x000077700d387816 */ /* 0x001fd600000000ff */
[----:B------:R0:W-:Y:S02]  /*136c20*/  @P1 STG.E.U8 desc[UR4][R10.64], R56 ;  /* 0x000000380a001986 */ /* 0x0001e4000c101104 */
[----:B0-----:R-:W-:-:S05]  /*136c30*/  PRMT R56, R13, 0x7771, RZ ;  /* 0x000077710d387816 */ /* 0x001fca00000000ff */
        /* <DEDUP_REMOVED lines=8> */
[----:B------:R0:W-:Y:S04]  /*136cc0*/  @P5 STG.E.U8 desc[UR4][R16.64], R56 ;  /* 0x0000003810005986 */ /* 0x0001e8000c101104 */
[----:B0-----:R-:W3:Y:S01]  /*136cd0*/  LDL.LU.64 R16, [R1+0xae8] ;  /* 0x000ae80001107983 */ /* 0x001ee20000300a00 */
[----:B------:R-:W-:Y:S02]  /*136ce0*/  LOP3.LUT P6, RZ, R39, 0x8, RZ, 0xc0, !PT ;  /* 0x0000000827ff7812 */ /* 0x000fe400078cc0ff */
[----:B------:R-:W-:Y:S02]  /*136cf0*/  PRMT R56, R57, 0x7772, RZ ;  /* 0x0000777239387816 */ /* 0x000fe400000000ff */
[----:B------:R-:W-:Y:S02]  /*136d00*/  LOP3.LUT P3, RZ, R39, 0x10, RZ, 0xc0, !PT ;  /* 0x0000001027ff7812 */ /* 0x000fe4000786c0ff */
[----:B------:R-:W-:-:S07]  /*136d10*/  PRMT R57, R57, 0x7773, RZ ;  /* 0x0000777339397816 */ /* 0x000fce00000000ff */
[----:B----4-:R0:W-:Y:S04]  /*136d20*/  @P6 STG.E.U8 desc[UR4][R20.64], R56 ;  /* 0x0000003814006986 */ /* 0x0101e8000c101104 */
[----:B0-----:R-:W4:Y:S04]  /*136d30*/  LDL.LU.64 R20, [R1+0xaf0] ;  /* 0x000af00001147983 */ /* 0x001f280000300a00 */
[----:B------:R-:W2:Y:S04]  /*136d40*/  LDL.LU.64 R14, [R1+0xb00] ;  /* 0x000b0000010e7983 */ /* 0x000ea80000300a00 */
[----:B------:R-:W2:Y:S04]  /*136d50*/  LDL.LU.64 R8, [R1+0xaf8] ;  /* 0x000af80001087983 */ /* 0x000ea80000300a00 */
[----:B------:R-:W4:Y:S04]  /*136d60*/  LDL.LU R12, [R1+0x8] ;  /* 0x00000800010c7983 */ /* 0x000f280000300800 */
[----:B------:R-:W2:Y:S04]  /*136d70*/  LDL.LU.64 R18, [R1+0xb10] ;  /* 0x000b100001127983 */ /* 0x000ea80000300a00 */
[----:B------:R-:W2:Y:S01]  /*136d80*/  LDL.LU.64 R22, [R1+0xb08] ;  /* 0x000b080001167983 */ /* 0x000ea20000300a00 */
[----:B------:R-:W-:-:S03]  /*136d90*/  LOP3.LUT P1, RZ, R39, 0x10000, RZ, 0xc0, !PT ;  /* 0x0001000027ff7812 */ /* 0x000fc6000782c0ff */
[----:B---3--:R0:W-:Y:S04]  /*136da0*/  @P3 STG.E.U8 desc[UR4][R16.64], R57 ;  /* 0x0000003910003986 */ /* 0x0081e8000c101104 */
[----:B0-----:R-:W3:Y:S01]  /*136db0*/  LDL.LU.64 R16, [R1+0xb28] ;  /* 0x000b280001107983 */ /* 0x001ee20000300a00 */
[----:B------:R-:W-:-:S05]  /*136dc0*/  LOP3.LUT R32, R32, 0xfffffff7, RZ, 0xc0, !PT ;  /* 0xfffffff720207812 */ /* 0x000fca00078ec0ff */
[----:B------:R-:W-:Y:S02]  /*136dd0*/  @P1 LOP3.LUT R32, R32, 0x8, RZ, 0xfc, !PT ;  /* 0x0000000820201812 */ /* 0x000fe400078efcff */
[----:B------:R-:W-:Y:S02]  /*136de0*/  LOP3.LUT P1, RZ, R39, 0x8000, RZ, 0xc0, !PT ;  /* 0x0000800027ff7812 */ /* 0x000fe4000782c0ff */
[----:B------:R-:W-:-:S11]  /*136df0*/  LOP3.LUT R32, R32, 0xffffffef, RZ, 0xc0, !PT ;  /* 0xffffffef20207812 */ /* 0x000fd600078ec0ff */
[----:B------:R-:W-:Y:S02]  /*136e00*/  @P1 LOP3.LUT R32, R32, 0x10, RZ, 0xfc, !PT ;  /* 0x0000001020201812 */ /* 0x000fe400078efcff */
[C---:B------:R-:W-:Y:S02]  /*136e10*/  LOP3.LUT P1, RZ, R39.reuse, 0x4000, RZ, 0xc0, !PT ;  /* 0x0000400027ff7812 */ /* 0x040fe4000782c0ff */
        /* <DEDUP_REMOVED lines=13> */
[----:B----4-:R-:W-:-:S05]  /*136ef0*/  PRMT R56, R12, 0x7770, RZ ;  /* 0x000077700c387816 */ /* 0x010fca00000000ff */
[----:B------:R0:W-:Y:S04]  /*136f00*/  @P4 STG.E.U8 desc[UR4][R20.64], R56 ;  /* 0x0000003814004986 */ /* 0x0001e8000c101104 */
[----:B0-----:R-:W4:Y:S04]  /*136f10*/  LDL.LU.64 R20, [R1+0xb20] ;  /* 0x000b200001147983 */ /* 0x001f280000300a00 */
[----:B------:R-:W4:Y:S04]  /*136f20*/  LDL.LU.64 R2, [R1+0xb18] ;  /* 0x000b180001027983 */ /* 0x000f280000300a00 */
[----:B------:R-:W4:Y:S04]  /*136f30*/  LDL.LU R13, [R1+0xc] ;  /* 0x00000c00010d7983 */ /* 0x000f280000300800 */
[----:B------:R-:W4:Y:S01]  /*136f40*/  LDL.LU.64 R34, [R1+0xb30] ;  /* 0x000b300001227983 */ /* 0x000f220000300a00 */
[----:B------:R-:W-:-:S03]  /*136f50*/  LOP3.LUT R32, R32, 0xfffffdff, RZ, 0xc0, !PT ;  /* 0xfffffdff20207812 */ /* 0x000fc600078ec0ff */
[----:B------:R-:W4:Y:S01]  /*136f60*/  LDL.LU.64 R54, [R1+0xb40] ;  /* 0x000b400001367983 */ /* 0x000f220000300a00 */
[----:B------:R-:W-:Y:S02]  /*136f70*/  @P1 LOP3.LUT R32, R32, 0x200, RZ, 0xfc, !PT ;  /* 0x0000020020201812 */ /* 0x000fe400078efcff */
[C---:B------:R-:W-:Y:S01]  /*136f80*/  LOP3.LUT P1, RZ, R39.reuse, 0x200, RZ, 0xc0, !PT ;  /* 0x0000020027ff7812 */ /* 0x040fe2000782c0ff */
[----:B------:R-:W4:Y:S01]  /*136f90*/  LDL.LU.64 R6, [R1+0xb38] ;  /* 0x000b380001067983 */ /* 0x000f220000300a00 */
[C---:B------:R-:W-:Y:S02]  /*136fa0*/  LOP3.LUT P5, RZ, R39.reuse, 0x40, RZ, 0xc0, !PT ;  /* 0x0000004027ff7812 */ /* 0x040fe400078ac0ff */
[----:B------:R-:W-:Y:S01]  /*136fb0*/  LOP3.LUT P6, RZ, R39, 0x80, RZ, 0xc0, !PT ;  /* 0x0000008027ff7812 */ /* 0x000fe200078cc0ff */
[----:B------:R-:W4:Y:S01]  /*136fc0*/  LDL.LU.64 R4, [R1+0xb50] ;  /* 0x000b500001047983 */ /* 0x000f220000300a00 */
[----:B------:R-:W-:Y:S02]  /*136fd0*/  LOP3.LUT R32, R32, 0xfffffbff, RZ, 0xc0, !PT ;  /* 0xfffffbff20207812 */ /* 0x000fe400078ec0ff */
[----:B------:R-:W-:Y:S01]  /*136fe0*/  PRMT R56, R12, 0x7771, RZ ;  /* 0x000077710c387816 */ /* 0x000fe200000000ff */
[----:B------:R-:W4:Y:S04]  /*136ff0*/  LDL.LU.64 R10, [R1+0xb48] ;  /* 0x000b4800010a7983 */ /* 0x000f280000300a00 */
[----:B------:R-:W-:-:S02]  /*137000*/  @P1 LOP3.LUT R32, R32, 0x400, RZ, 0xfc, !PT ;  /* 0x0000040020201812 */ /* 0x000fc400078efcff */
[----:B------:R-:W-:Y:S01]  /*137010*/  LOP3.LUT P1, RZ, R39, 0x100, RZ, 0xc0, !PT ;  /* 0x0000010027ff7812 */ /* 0x000fe2000782c0ff */
[----:B--2---:R0:W-:Y:S02]  /*137020*/  @P5 STG.E.U8 desc[UR4][R14.64], R56 ;  /* 0x000000380e005986 */ /* 0x0041e4000c101104 */
[C---:B0-----:R-:W-:Y:S02]  /*137030*/  PRMT R56, R12.reuse, 0x7772, RZ ;  /* 0x000077720c387816 */ /* 0x041fe400000000ff */
[----:B------:R-:W2:Y:S04]  /*137040*/  LDL.LU.64 R14, [R1+0xb68] ;  /* 0x000b6800010e7983 */ /* 0x000ea80000300a00 */
[----:B------:R0:W-:Y:S02]  /*137050*/  @P6 STG.E.U8 desc[UR4][R8.64], R56 ;  /* 0x0000003808006986 */ /* 0x0001e4000c101104 */
[----:B0-----:R-:W-:-:S02]  /*137060*/  PRMT R56, R12, 0x7773, RZ ;  /* 0x000077730c387816 */ /* 0x001fc400000000ff */
[----:B------:R-:W2:Y:S04]  /*137070*/  LDL.LU.64 R8, [R1+0xb60] ;  /* 0x000b600001087983 */ /* 0x000ea80000300a00 */
[----:B------:R0:W-:Y:S01]  /*137080*/  @P1 STG.E.U8 desc[UR4][R18.64], R56 ;  /* 0x0000003812001986 */ /* 0x0001e2000c101104 */
[----:B------:R-:W-:-:S03]  /*137090*/  LOP3.LUT P1, RZ, R32, 0x400, RZ, 0xc0, !PT ;  /* 0x0000040020ff7812 */ /* 0x000fc6000782c0ff */
[----:B------:R-:W2:Y:S01]  /*1370a0*/  LDL.LU R12, [R1+0x70] ;  /* 0x00007000010c7983 */ /* 0x000ea20000300800 */
[----:B0-----:R-:W-:-:S03]  /*1370b0*/  PRMT R56, R58, 0x7770, RZ ;  /* 0x000077703a387816 */ /* 0x001fc600000000ff */
[----:B------:R-:W2:Y:S06]  /*1370c0*/  LDL.LU.64 R18, [R1+0xb58] ;  /* 0x000b580001127983 */ /* 0x000eac0000300a00 */
[----:B------:R0:W-:Y:S01]  /*1370d0*/  @P1 STG.E.U8 desc[UR4][R22.64], R56 ;  /* 0x0000003816001986 */ /* 0x0001e2000c101104 */
[----:B------:R-:W-:-:S03]  /*1370e0*/  LOP3.LUT P1, RZ, R32, 0x200, RZ, 0xc0, !PT ;  /* 0x0000020020ff7812 */ /* 0x000fc6000782c0ff */
[----:B0-----:R-:W2:Y:S01]  /*1370f0*/  LDL.LU.64 R22, [R1+0xb70] ;  /* 0x000b700001167983 */ /* 0x001ea20000300a00 */
[----:B------:R-:W-:-:S09]  /*137100*/  PRMT R56, R58, 0x7771, RZ ;  /* 0x000077713a387816 */ /* 0x000fd200000000ff */
[----:B---3--:R0:W-:Y:S04]  /*137110*/  @P1 STG.E.U8 desc[UR4][R16.64], R56 ;  /* 0x0000003810001986 */ /* 0x0081e8000c101104 */
[----:B0-----:R-:W3:Y:S01]  /*137120*/  LDL.LU.64 R16, [R1+0xb78] ;  /* 0x000b780001107983 */ /* 0x001ee20000300a00 */
[----:B------:R-:W-:Y:S02]  /*137130*/  LOP3.LUT P1, RZ, R32, 0x100, RZ, 0xc0, !PT ;  /* 0x0000010020ff7812 */ /* 0x000fe4000782c0ff */
[C---:B------:R-:W-:Y:S02]  /*137140*/  PRMT R56, R58.reuse, 0x7772, RZ ;  /* 0x000077723a387816 */ /* 0x040fe400000000ff */
[----:B------:R-:W-:Y:S02]  /*137150*/  PRMT R58, R58, 0x7773, RZ ;  /* 0x000077733a3a7816 */ /* 0x000fe400000000ff */
[----:B------:R-:W-:-:S02]  /*137160*/  LOP3.LUT P0, RZ, R39, 0x20000, RZ, 0xc0, !PT ;  /* 0x0002000027ff7812 */ /* 0x000fc4000780c0ff */
[C---:B------:R-:W-:Y:S02]  /*137170*/  LOP3.LUT P2, RZ, R39.reuse, 0x40000, RZ, 0xc0, !PT ;  /* 0x0004000027ff7812 */ /* 0x040fe4000784c0ff */
[C---:B------:R-:W-:Y:S02]  /*137180*/  LOP3.LUT P3, RZ, R39.reuse, 0x80000, RZ, 0xc0, !PT ;  /* 0x0008000027ff7812 */ /* 0x040fe4000786c0ff */
[C---:B------:R-:W-:Y:S02]  /*137190*/  LOP3.LUT P4, RZ, R39.reuse, 0x100000, RZ, 0xc0, !PT ;  /* 0x0010000027ff7812 */ /* 0x040fe4000788c0ff */
[C---:B------:R-:W-:Y:S02]  /*1371a0*/  LOP3.LUT P5, RZ, R39.reuse, 0x200000, RZ, 0xc0, !PT ;  /* 0x0020000027ff7812 */ /* 0x040fe400078ac0ff */
[----:B------:R-:W-:Y:S01]  /*1371b0*/  LOP3.LUT P6, RZ, R39, 0x400000, RZ, 0xc0, !PT ;  /* 0x0040000027ff7812 */ /* 0x000fe200078cc0ff */
[----:B----4-:R0:W-:Y:S01]  /*1371c0*/  @P1 STG.E.U8 desc[UR4][R20.64], R56 ;  /* 0x0000003814001986 */ /* 0x0101e2000c101104 */
[----:B------:R-:W-:-:S02]  /*1371d0*/  LOP3.LUT P1, RZ, R32, 0x80, RZ, 0xc0, !PT ;  /* 0x0000008020ff7812 */ /* 0x000fc4000782c0ff */
[----:B0-----:R-:W-:Y:S01]  /*1371e0*/  PRMT R56, R13, 0x7770, RZ ;  /* 0x000077700d387816 */ /* 0x001fe200000000ff */
[----:B------:R-:W4:Y:S10]  /*1371f0*/  LDL.LU.64 R20, [R1+0x5728] ;  /* 0x0057280001147983 */ /* 0x000f340000300a00 */
[----:B------:R-:W-:Y:S01]  /*137200*/  @P1 STG.E.U8 desc[UR4][R2.64], R58 ;  /* 0x0000003a02001986 */ /* 0x000fe2000c101104 */
[----:B------:R-:W-:-:S13]  /*137210*/  LOP3.LUT P1, RZ, R32, 0x40, RZ, 0xc0, !PT ;  /* 0x0000004020ff7812 */ /* 0x000fda000782c0ff */
[----:B------:R0:W-:Y:S01]  /*137220*/  @P1 STG.E.U8 desc[UR4][R34.64], R56 ;  /* 0x0000003822001986 */ /* 0x0001e2000c101104 */
[----:B------:R-:W-:Y:S02]  /*137230*/  LOP3.LUT P1, RZ, R32, 0x20, RZ, 0xc0, !PT ;  /* 0x0000002020ff7812 */ /* 0x000fe4000782c0ff */
[----:B0-----:R-:W-:-:S11]  /*137240*/  PRMT R56, R13, 0x7771, RZ ;  /* 0x000077710d387816 */ /* 0x001fd600000000ff */
[----:B------:R0:W-:Y:S01]  /*137250*/  @P1 STG.E.U8 desc[UR4][R54.64], R56 ;  /* 0x0000003836001986 */ /* 0x0001e2000c101104 */
[----:B------:R-:W-:Y:S02]  /*137260*/  LOP3.LUT P1, RZ, R32, 0x10, RZ, 0xc0, !PT ;  /* 0x0000001020ff7812 */ /* 0x000fe4000782c0ff */
[----:B0-----:R-:W-:-:S11]  /*137270*/  PRMT R56, R13, 0x7772, RZ ;  /* 0x000077720d387816 */ /* 0x001fd600000000ff */
[----:B------:R0:W-:Y:S01]  /*137280*/  @P1 STG.E.U8 desc[UR4][R6.64], R56 ;  /* 0x0000003806001986 */ /* 0x0001e2000c101104 */
[----:B------:R-:W-:Y:S02]  /*137290*/  LOP3.LUT P1, RZ, R32, 0x8, RZ, 0xc0, !PT ;  /* 0x0000000820ff7812 */ /* 0x000fe4000782c0ff */
[----:B0-----:R-:W-:-:S11]  /*1372a0*/  PRMT R56, R13, 0x7773, RZ ;  /* 0x000077730d387816 */ /* 0x001fd600000000ff */
[----:B------:R0:W-:Y:S02]  /*1372b0*/  @P1 STG.E.U8 desc[UR4][R4.64], R56 ;  /* 0x0000003804001986 */ /* 0x0001e4000c101104 */
[----:B0-----:R-:W-:-:S05]  /*1372c0*/  PRMT R56, R59, 0x7770, RZ ;  /* 0x000077703b387816 */ /* 0x001fca00000000ff */
[----:B------:R0:W-:Y:S02]  /*1372d0*/  @P0 STG.E.U8 desc[UR4][R10.64], R56 ;  /* 0x000000380a000986 */ /* 0x0001e4000c101104 */
[----:B0-----:R-:W-:-:S05]  /*1372e0*/  PRMT R56, R59, 0x7771, RZ ;  /* 0x000077713b387816 */ /* 0x001fca00000000ff */
[----:B--2---:R0:W-:Y:S02]  /*1372f0*/  @P2 STG.E.U8 desc[UR4][R14.64], R56 ;  /* 0x000000380e002986 */ /* 0x0041e4000c101104 */
[C---:B0-----:R-:W-:Y:S02]  /*137300*/  PRMT R56, R59.reuse, 0x7772, RZ ;  /* 0x000077723b387816 */ /* 0x041fe400000000ff */
[----:B------:R-:W-:-:S03]  /*137310*/  PRMT R59, R59, 0x7773, RZ ;  /* 0x000077733b3b7816 */ /* 0x000fc600000000ff */
[----:B------:R0:W-:Y:S04]  /*137320*/  @P3 STG.E.U8 desc[UR4][R8.64], R56 ;  /* 0x0000003808003986 */ /* 0x0001e8000c101104 */
[----:B------:R-:W-:Y:S01]  /*137330*/  @P4 STG.E.U8 desc[UR4][R18.64], R59 ;  /* 0x0000003b12004986 */ /* 0x000fe2000c101104 */
[----:B0-----:R-:W-:-:S05]  /*137340*/  PRMT R56, R12, 0x7770, RZ ;  /* 0x000077700c387816 */ /* 0x001fca00000000ff */
[----:B------:R0:W-:Y:S02]  /*137350*/  @P5 STG.E.U8 desc[UR4][R22.64], R56 ;  /* 0x0000003816005986 */ /* 0x0001e4000c101104 */
[----:B0-----:R-:W-:-:S05]  /*137360*/  PRMT R56, R12, 0x7771, RZ ;  /* 0x000077710c387816 */ /* 0x001fca00000000ff */
[----:B---3--:R0:W-:Y:S04]  /*137370*/  @P6 STG.E.U8 desc[UR4][R16.64], R56 ;  /* 0x0000003810006986 */ /* 0x0081e8000c101104 */
[----:B0-----:R-:W2:Y:S04]  /*137380*/  LDL.LU.64 R16, [R1+0xb80] ;  /* 0x000b800001107983 */ /* 0x001ea80000300a00 */
[----:B------:R-:W3:Y:S04]  /*137390*/  LDL.LU.64 R4, [R1+0xb90] ;  /* 0x000b900001047983 */ /* 0x000ee80000300a00 */
[----:B------:R-:W4:Y:S04]  /*1373a0*/  LDL.LU.64 R18, [R1+0xb88] ;  /* 0x000b880001127983 */ /* 0x000f280000300a00 */
[----:B------:R-:W4:Y:S04]  /*1373b0*/  LDL.LU.64 R10, [R1+0xba8] ;  /* 0x000ba800010a7983 */ /* 0x000f280000300a00 */
[----:B------:R-:W4:Y:S04]  /*1373c0*/  LDL.LU.64 R8, [R1+0xba0] ;  /* 0x000ba00001087983 */ /* 0x000f280000300a00 */
[----:B------:R-:W4:Y:S01]  /*1373d0*/  LDL.LU R13, [R1+0x60] ;  /* 0x00006000010d7983 */ /* 0x000f220000300800 */
[----:B------:R-:W-:-:S03]  /*1373e0*/  LOP3.LUT P3, RZ, R39, 0x800000, RZ, 0xc0, !PT ;  /* 0x0080000027ff7812 */ /* 0x000fc6000786c0ff */
[----:B------:R-:W4:Y:S01]  /*1373f0*/  LDL.LU.64 R22, [R1+0xb98] ;  /* 0x000b980001167983 */ /* 0x000f220000300a00 */
[----:B------:R-:W-:Y:S02]  /*137400*/  PRMT R56, R12, 0x7772, RZ ;  /* 0x000077720c387816 */ /* 0x000fe400000000ff */
        /* <DEDUP_REMOVED lines=12> */
[----:B------:R-:W-:Y:S01]  /*1374d0*/  LOP3.LUT P1, RZ, R39, 0x80000000, RZ, 0xc0, !PT ;  /* 0x8000000027ff7812 */ /* 0x000fe2000782c0ff */
[----:B--2---:R0:W-:Y:S04]  /*1374e0*/  @P3 STG.E.U8 desc[UR4][R16.64], R56 ;  /* 0x0000003810003986 */ /* 0x0041e8000c101104 */
[----:B0-----:R-:W2:Y:S04]  /*1374f0*/  LDL.LU.64 R16, [R1+0x2290] ;  /* 0x0022900001107983 */ /* 0x001ea80000300a00 */
[----:B------:R-:W2:Y:S01]  /*137500*/  LDL.LU R14, [R1+0x74] ;  /* 0x00007400010e7983 */ /* 0x000ea20000300800 */
[----:B------:R-:W-:-:S02]  /*137510*/  LOP3.LUT R38, R38, 0x7fffffff, RZ, 0xc0, !PT ;  /* 0x7fffffff26267812 */ /* 0x000fc400078ec0ff */
[----:B------:R-:W-:Y:S01]  /*137520*/  LOP3.LUT R32, R32, 0xfffffffe, RZ, 0xc0, !PT ;  /* 0xfffffffe20207812 */ /* 0x000fe200078ec0ff */
[----:B------:R-:W2:Y:S01]  /*137530*/  LDL.LU.64 R58, [R1+0x2360] ;  /* 0x00236000013a7983 */ /* 0x000ea20000300a00 */
[----:B------:R-:W-:Y:S02]  /*137540*/  @P1 LOP3.LUT R38, R38, 0x80000000, RZ, 0xfc, !PT ;  /* 0x8000000026261812 */ /* 0x000fe400078efcff */
[C---:B------:R-:W-:Y:S01]  /*137550*/  LOP3.LUT P1, RZ, R39.reuse, 0x40000000, RZ, 0xc0, !PT ;  /* 0x4000000027ff7812 */ /* 0x040fe2000782c0ff */
[----:B------:R-:W2:Y:S01]  /*137560*/  LDL.LU.64 R2, [R1+0x2370] ;  /* 0x0023700001027983 */ /* 0x000ea20000300a00 */
[----:B------:R-:W-:-:S11]  /*137570*/  LOP3.LUT P4, RZ, R39, 0x1000000, RZ, 0xc0, !PT ;  /* 0x0100000027ff7812 */ /* 0x000fd6000788c0ff */
[----:B------:R-:W-:Y:S02]  /*137580*/  @P1 LOP3.LUT R32, R32, 0x1, RZ, 0xfc, !PT ;  /* 0x0000000120201812 */ /* 0x000fe400078efcff */
[C---:B------:R-:W-:Y:S02]  /*137590*/  LOP3.LUT P1, RZ, R39.reuse, 0x20000000, RZ, 0xc0, !PT ;  /* 0x2000000027ff7812 */ /* 0x040fe4000782c0ff */
[----:B------:R-:W-:Y:S02]  /*1375a0*/  LOP3.LUT R32, R32, 0xfffffffd, RZ, 0xc0, !PT ;  /* 0xfffffffd20207812 */ /* 0x000fe400078ec0ff */
[----:B------:R-:W-:Y:S02]  /*1375b0*/  LOP3.LUT P5, RZ, R39, 0x2000000, RZ, 0xc0, !PT ;  /* 0x0200000027ff7812 */ /* 0x000fe400078ac0ff */
[----:B------:R-:W-:-:S07]  /*1375c0*/  PRMT R56, R12, 0x7773, RZ ;  /* 0x000077730c387816 */ /* 0x000fce00000000ff */
[----:B------:R-:W-:Y:S02]  /*1375d0*/  @P1 LOP3.LUT R32, R32, 0x2, RZ, 0xfc, !PT ;  /* 0x0000000220201812 */ /* 0x000fe400078efcff */
[C---:B------:R-:W-:Y:S01]  /*1375e0*/  LOP3.LUT P1, RZ, R39.reuse, 0x10000000, RZ, 0xc0, !PT ;  /* 0x1000000027ff7812 */ /* 0x040fe2000782c0ff */
[----:B---3--:R4:W-:Y:S01]  /*1375f0*/  @P4 STG.E.U8 desc[UR4][R4.64], R56 ;  /* 0x0000003804004986 */ /* 0x0089e2000c101104 */
[----:B------:R-:W-:Y:S02]  /*137600*/  LOP3.LUT P6, RZ, R39, 0x4000000, RZ, 0xc0, !PT ;  /* 0x0400000027ff7812 */ /* 0x000fe400078cc0ff */
[----:B------:R-:W-:Y:S02]  /*137610*/  LOP3.LUT R32, R32, 0xfffffffb, RZ, 0xc0, !PT ;  /* 0xfffffffb20207812 */ /* 0x000fe400078ec0ff */
[----:B----4-:R-:W-:-:S07]  /*137620*/  PRMT R56, R13, 0x7770, RZ ;  /* 0x000077700d387816 */ /* 0x010fce00000000ff */
[----:B------:R-:W-:Y:S02]  /*137630*/  @P1 LOP3.LUT R32, R32, 0x4, RZ, 0xfc, !PT ;  /* 0x0000000420201812 */ /* 0x000fe400078efcff */
[----:B------:R-:W-:Y:S01]  /*137640*/  LOP3.LUT P1, RZ, R39, 0x8000000, RZ, 0xc0, !PT ;  /* 0x0800000027ff7812 */ /* 0x000fe2000782c0ff */
[----:B------:R0:W-:Y:S02]  /*137650*/  @P5 STG.E.U8 desc[UR4][R18.64], R56 ;  /* 0x0000003812005986 */ /* 0x0001e4000c101104 */
[C---:B0-----:R-:W-:Y:S02]  /*137660*/  PRMT R56, R13.reuse, 0x7771, RZ ;  /* 0x000077710d387816 */ /* 0x041fe400000000ff */
[----:B------:R-:W3:Y:S04]  /*137670*/  LDL.LU R18, [R1+0x64] ;  /* 0x0000640001127983 */ /* 0x000ee80000300800 */
[----:B------:R0:W-:Y:S04]  /*137680*/  @P6 STG.E.U8 desc[UR4][R10.64], R56 ;  /* 0x000000380a006986 */ /* 0x0001e8000c101104 */
[----:B------:R-:W4:Y:S04]  /*137690*/  LDL.LU.64 R34, [R1+0x2378] ;  /* 0x0023780001227983 */ /* 0x000f280000300a00 */
[----:B------:R-:W4:Y:S01]  /*1376a0*/  LDL.LU.64 R54, [R1+0x2388] ;  /* 0x0023880001367983 */ /* 0x000f220000300a00 */
[----:B0-----:R-:W-:-:S03]  /*1376b0*/  PRMT R56, R13, 0x7772, RZ ;  /* 0x000077720d387816 */ /* 0x001fc600000000ff */
[----:B------:R-:W4:Y:S04]  /*1376c0*/  LDL.LU R19, [R1+0x78] ;  /* 0x0000780001137983 */ /* 0x000f280000300800 */
[----:B------:R0:W-:Y:S01]  /*1376d0*/  @P1 STG.E.U8 desc[UR4][R8.64], R56 ;  /* 0x0000003808001986 */ /* 0x0001e2000c101104 */
[----:B------:R-:W-:-:S03]  /*1376e0*/  LOP3.LUT P1, RZ, R32, 0x4, RZ, 0xc0, !PT ;  /* 0x0000000420ff7812 */ /* 0x000fc6000782c0ff */
[----:B------:R-:W4:Y:S04]  /*1376f0*/  LDL.LU.64 R6, [R1+0x2380] ;  /* 0x0023800001067983 */ /* 0x000f280000300a00 */
[----:B------:R-:W4:Y:S01]  /*137700*/  LDL.LU.64 R4, [R1+0x2398] ;  /* 0x0023980001047983 */ /* 0x000f220000300a00 */
[----:B0-----:R-:W-:-:S03]  /*137710*/  PRMT R56, R13, 0x7773, RZ ;  /* 0x000077730d387816 */ /* 0x001fc600000000ff */
[----:B------:R-:W4:Y:S04]  /*137720*/  LDL.LU.64 R10, [R1+0x2390] ;  /* 0x00239000010a7983 */ /* 0x000f280000300a00 */
[----:B------:R0:W-:Y:S01]  /*137730*/  @P1 STG.E.U8 desc[UR4][R22.64], R56 ;  /* 0x0000003816001986 */ /* 0x0001e2000c101104 */
[----:B------:R-:W-:-:S03]  /*137740*/  LOP3.LUT P1, RZ, R32, 0x2, RZ, 0xc0, !PT ;  /* 0x0000000220ff7812 */ /* 0x000fc6000782c0ff */
[----:B------:R-:W4:Y:S04]  /*137750*/  LDL.LU.64 R8, [R1+0x23b0] ;  /* 0x0023b00001087983 */ /* 0x000f280000300a00 */
[----:B------:R-:W4:Y:S04]  /*137760*/  LDL.LU.64 R12, [R1+0x23a8] ;  /* 0x0023a800010c7983 */ /* 0x000f280000300a00 */
[----:B0-----:R-:W4:Y:S04]  /*137770*/  LDL.LU.64 R22, [R1+0x23a0] ;  /* 0x0023a00001167983 */ /* 0x001f280000300a00 */
[----:B------:R-:W4:Y:S01]  /*137780*/  LDL.LU R15, [R1+0x68] ;  /* 0x00006800010f7983 */ /* 0x000f220000300800 */
[----:B--2---:R-:W-:-:S05]  /*137790*/  PRMT R56, R14, 0x7770, RZ ;  /* 0x000077700e387816 */ /* 0x004fca00000000ff */
[----:B------:R0:W-:Y:S04]  /*1377a0*/  @P1 STG.E.U8 desc[UR4][R16.64], R56 ;  /* 0x0000003810001986 */ /* 0x0001e8000c101104 */
[----:B0-----:R-:W2:Y:S04]  /*1377b0*/  LDL.LU.64 R56, [R1+0x2368] ;  /* 0x0023680001387983 */ /* 0x001ea80000300a00 */
[----:B------:R-:W4:Y:S01]  /*1377c0*/  LDL.LU.64 R16, [R1+0x23b8] ;  /* 0x0023b80001107983 */ /* 0x000f220000300a00 */
[----:B------:R-:W-:Y:S02]  /*1377d0*/  LOP3.LUT P1, RZ, R32, 0x1, RZ, 0xc0, !PT ;  /* 0x0000000120ff7812 */ /* 0x000fe4000782c0ff */
[----:B------:R-:W-:-:S02]  /*1377e0*/  PRMT R32, R14, 0x7771, RZ ;  /* 0x000077710e207816 */ /* 0x000fc400000000ff */
[C---:B------:R-:W-:Y:S02]  /*1377f0*/  LOP3.LUT P0, RZ, R40.reuse, 0x10, RZ, 0xc0, !PT ;  /* 0x0000001028ff7812 */ /* 0x040fe4000780c0ff */
[C---:B------:R-:W-:Y:S02]  /*137800*/  LOP3.LUT P2, RZ, R40.reuse, 0x20, RZ, 0xc0, !PT ;  /* 0x0000002028ff7812 */ /* 0x040fe4000784c0ff */
[C---:B------:R-:W-:Y:S02]  /*137810*/  LOP3.LUT P3, RZ, R40.reuse, 0x40, RZ, 0xc0, !PT ;  /* 0x0000004028ff7812 */ /* 0x040fe4000786c0ff */
[C---:B------:R-:W-:Y:S02]  /*137820*/  LOP3.LUT P4, RZ, R40.reuse, 0x80, RZ, 0xc0, !PT ;  /* 0x0000008028ff7812 */ /* 0x040fe4000788c0ff */
[C---:B------:R-:W-:Y:S02]  /*137830*/  LOP3.LUT P5, RZ, R40.reuse, 0x100, RZ, 0xc0, !PT ;  /* 0x0000010028ff7812 */ /* 0x040fe400078ac0ff */
[----:B------:R-:W-:Y:S01]  /*137840*/  LOP3.LUT P6, RZ, R40, 0x200, RZ, 0xc0, !PT ;  /* 0x0000020028ff7812 */ /* 0x000fe200078cc0ff */
[----:B--2---:R0:W-:Y:S01]  /*137850*/  @P1 STG.E.U8 desc[UR4][R56.64], R32 ;  /* 0x0000002038001986 */ /* 0x0041e2000c101104 */
[----:B------:R-:W-:-:S02]  /*137860*/  LOP3.LUT P1, RZ, R38, 0x80000000, RZ, 0xc0, !PT ;  /* 0x8000000026ff7812 */ /* 0x000fc4000782c0ff */
[----:B0-----:R-:W-:-:S11]  /*137870*/  PRMT R32, R14, 0x7772, RZ ;  /* 0x000077720e207816 */ /* 0x001fd600000000ff */
[----:B------:R0:W-:Y:S01]  /*137880*/  @P1 STG.E.U8 desc[UR4][R58.64], R32 ;  /* 0x000000203a001986 */ /* 0x0001e2000c101104 */
[----:B------:R-:W-:Y:S02]  /*137890*/  LOP3.LUT P1, RZ, R38, 0x40000000, RZ, 0xc0, !PT ;  /* 0x4000000026ff7812 */ /* 0x000fe4000782c0ff */
[----:B0-----:R-:W-:-:S11]  /*1378a0*/  PRMT R32, R14, 0x7773, RZ ;  /* 0x000077730e207816 */ /* 0x001fd600000000ff */
[----:B------:R3:W-:Y:S01]  /*1378b0*/  @P1 STG.E.U8 desc[UR4][R2.64], R32 ;  /* 0x0000002002001986 */ /* 0x0007e2000c101104 */
[----:B------:R-:W-:Y:S02]  /*1378c0*/  LOP3.LUT P1, RZ, R38, 0x20000000, RZ, 0xc0, !PT ;  /* 0x2000000026ff7812 */ /* 0x000fe4000782c0ff */
[----:B---3--:R-:W-:-:S11]  /*1378d0*/  PRMT R32, R18, 0x7770, RZ ;  /* 0x0000777012207816 */ /* 0x008fd600000000ff */
[----:B----4-:R0:W-:Y:S01]  /*1378e0*/  @P1 STG.E.U8 desc[UR4][R34.64], R32 ;  /* 0x0000002022001986 */ /* 0x0101e2000c101104 */
        /* <DEDUP_REMOVED lines=18> */
[----:B0-----:R-:W2:Y:S04]  /*137a10*/  LDL.LU.64 R16, [R1+0x23c8] ;  /* 0x0023c80001107983 */ /* 0x001ea80000300a00 */
[----:B------:R-:W3:Y:S04]  /*137a20*/  LDL.LU.64 R10, [R1+0x23c0] ;  /* 0x0023c000010a7983 */ /* 0x000ee80000300a00 */
[----:B------:R-:W4:Y:S04]  /*137a30*/  LDL.LU.64 R22, [R1+0x2428] ;  /* 0x0024280001167983 */ /* 0x000f280000300a00 */
[----:B------:R-:W4:Y:S04]  /*137a40*/  LDL.LU.64 R8, [R1+0x2420] ;  /* 0x0024200001087983 */ /* 0x000f280000300a00 */
[----:B------:R-:W4:Y:S04]  /*137a50*/  LDL.LU.64 R12, [R1+0x2440] ;  /* 0x00244000010c7983 */ /* 0x000f280000300a00 */
[----:B------:R-:W4:Y:S04]  /*137a60*/  LDL.LU.64 R18, [R1+0x2438] ;  /* 0x0024380001127983 */ /* 0x000f280000300a00 */
[----:B------:R-:W4:Y:S01]  /*137a70*/  LDL.LU R34, [R1+0x7c] ;  /* 0x00007c0001227983 */ /* 0x000f220000300800 */
[----:B------:R-:W-:-:S02]  /*137a80*/  LOP3.LUT P1, RZ, R40, 0x400000, RZ, 0xc0, !PT ;  /* 0x0040000028ff7812 */ /* 0x000fc4000782c0ff */
[----:B------:R-:W-:Y:S02]  /*137a90*/  LOP3.LUT R38, R38, 0xfff7ffff, RZ, 0xc0, !PT ;  /* 0xfff7ffff26267812 */ /* 0x000fe400078ec0ff */
[----:B------:R-:W-:Y:S02]  /*137aa0*/  LOP3.LUT P3, RZ, R40, 0x400, RZ, 0xc0, !PT ;  /* 0x0000040028ff7812 */ /* 0x000fe4000786c0ff */
[----:B------:R-:W-:-:S07]  /*137ab0*/  PRMT R32, R15, 0x7771, RZ ;  /* 0x000077710f207816 */ /* 0x000fce00000000ff */
        /* <DEDUP_REMOVED lines=14> */
[C---:B------:R-:W-:Y:S02]  /*137ba0*/  LOP3.LUT P1, RZ, R40.reuse, 0x20000, RZ, 0xc0, !PT ;  /* 0x0002000028ff7812 */ /* 0x040fe4000782c0ff */
[----:B------:R-:W-:Y:S02]  /*137bb0*/  LOP3.LUT P5, RZ, R40, 0x1000, RZ, 0xc0, !PT ;  /* 0x0000100028ff7812 */ /* 0x000fe400078ac0ff */
[----:B------:R-:W-:-:S09]  /*137bc0*/  LOP3.LUT R38, R38, 0xfeffffff, RZ, 0xc0, !PT ;  /* 0xfeffffff26267812 */ /* 0x000fd200078ec0ff */
        /* <DEDUP_REMOVED lines=8> */
[----:B------:R-:W-:Y:S01]  /*137c50*/  LOP3.LUT P1, RZ, R40, 0x4000, RZ, 0xc0, !PT ;  /* 0x0000400028ff7812 */ /* 0x000fe2000782c0ff */
[----:B--2---:R0:W-:Y:S04]  /*137c60*/  @P3 STG.E.U8 desc[UR4][R16.64], R32 ;  /* 0x0000002010003986 */ /* 0x0041e8000c101104 */
[----:B0-----:R-:W2:Y:S04]  /*137c70*/  LDL.LU.64 R16, [R1+0x2430] ;  /* 0x0024300001107983 */ /* 0x001ea80000300a00 */
[----:B------:R-:W2:Y:S04]  /*137c80*/  LDL.LU R35, [R1+0x6c] ;  /* 0x00006c0001237983 */ /* 0x000ea80000300800 */
[----:B------:R-:W2:Y:S04]  /*137c90*/  LDL.LU.64 R56, [R1+0x2448] ;  /* 0x0024480001387983 */ /* 0x000ea80000300a00 */
[----:B------:R-:W2:Y:S04]  /*137ca0*/  LDL.LU.64 R58, [R1+0x2458] ;  /* 0x00245800013a7983 */ /* 0x000ea80000300a00 */
[----:B------:R-:W2:Y:S01]  /*137cb0*/  LDL.LU.64 R2, [R1+0x2450] ;  /* 0x0024500001027983 */ /* 0x000ea20000300a00 */
[----:B------:R-:W-:-:S03]  /*137cc0*/  PRMT R32, R15, 0x7772, RZ ;  /* 0x000077720f207816 */ /* 0x000fc600000000ff */
[----:B------:R-:W2:Y:S04]  /*137cd0*/  LDL.LU.64 R54, [R1+0x2468] ;  /* 0x0024680001367983 */ /* 0x000ea80000300a00 */
[----:B---3--:R0:W-:Y:S02]  /*137ce0*/  @P4 STG.E.U8 desc[UR4][R10.64], R32 ;  /* 0x000000200a004986 */ /* 0x0081e4000c101104 */
[----:B0-----:R-:W-:-:S05]  /*137cf0*/  PRMT R32, R15, 0x7773, RZ ;  /* 0x000077730f207816 */ /* 0x001fca00000000ff */
[----:B----4-:R0:W-:Y:S04]  /*137d00*/  @P5 STG.E.U8 desc[UR4][R22.64], R32 ;  /* 0x0000002016005986 */ /* 0x0101e8000c101104 */
[----:B0-----:R-:W3:Y:S04]  /*137d10*/  LDL.LU R22, [R1+0x50] ;  /* 0x0000500001167983 */ /* 0x001ee80000300800 */
[----:B------:R-:W4:Y:S04]  /*137d20*/  LDL.LU.64 R6, [R1+0x2460] ;  /* 0x0024600001067983 */ /* 0x000f280000300a00 */
[----:B------:R-:W4:Y:S01]  /*137d30*/  LDL.LU.64 R4, [R1+0x2480] ;  /* 0x0024800001047983 */ /* 0x000f220000300a00 */
[----:B------:R-:W-:-:S03]  /*137d40*/  PRMT R32, R34, 0x7770, RZ ;  /* 0x0000777022207816 */ /* 0x000fc600000000ff */
[----:B------:R-:W4:Y:S04]  /*137d50*/  LDL.LU R23, [R1+0x40] ;  /* 0x0000400001177983 */ /* 0x000f280000300800 */
[----:B------:R-:W4:Y:S04]  /*137d60*/  LDL.LU.64 R10, [R1+0x2478] ;  /* 0x00247800010a7983 */ /* 0x000f280000300a00 */
[----:B------:R0:W-:Y:S04]  /*137d70*/  @P6 STG.E.U8 desc[UR4][R8.64], R32 ;  /* 0x0000002008006986 */ /* 0x0001e8000c101104 */
[----:B------:R-:W4:Y:S01]  /*137d80*/  LDL.LU.64 R14, [R1+0x2470] ;  /* 0x00247000010e7983 */ /* 0x000f220000300a00 */
[----:B0-----:R-:W-:-:S03]  /*137d90*/  PRMT R32, R34, 0x7771, RZ ;  /* 0x0000777122207816 */ /* 0x001fc600000000ff */
[----:B------:R-:W4:Y:S04]  /*137da0*/  LDL.LU.64 R8, [R1+0x2488] ;  /* 0x0024880001087983 */ /* 0x000f280000300a00 */
[----:B------:R0:W-:Y:S01]  /*137db0*/  @P1 STG.E.U8 desc[UR4][R12.64], R32 ;  /* 0x000000200c001986 */ /* 0x0001e2000c101104 */
[----:B------:R-:W-:Y:S02]  /*137dc0*/  LOP3.LUT P1, RZ, R38, 0x4000000, RZ, 0xc0, !PT ;  /* 0x0400000026ff7812 */ /* 0x000fe4000782c0ff */
[----:B0-----:R-:W-:Y:S01]  /*137dd0*/  PRMT R32, R34, 0x7772, RZ ;  /* 0x0000777222207816 */ /* 0x001fe200000000ff */
[----:B------:R-:W4:Y:S10]  /*137de0*/  LDL.LU.64 R12, [R1+0x2498] ;  /* 0x00249800010c7983 */ /* 0x000f340000300a00 */
[----:B------:R0:W-:Y:S04]  /*137df0*/  @P1 STG.E.U8 desc[UR4][R18.64], R32 ;  /* 0x0000002012001986 */ /* 0x0001e8000c101104 */
[----:B0-----:R-:W4:Y:S01]  /*137e00*/  LDL.LU.64 R18, [R1+0x2490] ;  /* 0x0024900001127983 */ /* 0x001f220000300a00 */
[----:B------:R-:W-:-:S02]  /*137e10*/  LOP3.LUT P1, RZ, R38, 0x2000000, RZ, 0xc0, !PT ;  /* 0x0200000026ff7812 */ /* 0x000fc4000782c0ff */
[----:B------:R-:W-:Y:S02]  /*137e20*/  PRMT R32, R34, 0x7773, RZ ;  /* 0x0000777322207816 */ /* 0x000fe400000000ff */
[C---:B------:R-:W-:Y:S02]  /*137e30*/  LOP3.LUT P0, RZ, R40.reuse, 0x800000, RZ, 0xc0, !PT ;  /* 0x0080000028ff7812 */ /* 0x040fe4000780c0ff */
[C---:B------:R-:W-:Y:S02]  /*137e40*/  LOP3.LUT P2, RZ, R40.reuse, 0x1000000, RZ, 0xc0, !PT ;  /* 0x0100000028ff7812 */ /* 0x040fe4000784c0ff */
[C---:B------:R-:W-:Y:S02]  /*137e50*/  LOP3.LUT P3, RZ, R40.reuse, 0x2000000, RZ, 0xc0, !PT ;  /* 0x0200000028ff7812 */ /* 0x040fe4000786c0ff */
[C---:B------:R-:W-:Y:S02]  /*137e60*/  LOP3.LUT P4, RZ, R40.reuse, 0x4000000, RZ, 0xc0, !PT ;  /* 0x0400000028ff7812 */ /* 0x040fe4000788c0ff */
[----:B------:R-:W-:Y:S01]  /*137e70*/  LOP3.LUT P5, RZ, R40, 0x8000000, RZ, 0xc0, !PT ;  /* 0x0800000028ff7812 */ /* 0x000fe200078ac0ff */
[----:B--2---:R0:W-:Y:S01]  /*137e80*/  @P1 STG.E.U8 desc[UR4][R16.64], R32 ;  /* 0x0000002010001986 */ /* 0x0041e2000c101104 */
[----:B------:R-:W-:-:S02]  /*137e90*/  LOP3.LUT P1, RZ, R38, 0x1000000, RZ, 0xc0, !PT ;  /* 0x0100000026ff7812 */ /* 0x000fc4000782c0ff */
        /* <DEDUP_REMOVED lines=28> */
[----:B0-----:R-:W-:Y:S02]  /*138060*/  PRMT R32, R23, 0x7773, RZ ;  /* 0x0000777317207816 */ /* 0x001fe400000000ff */
[----:B------:R-:W3:Y:S04]  /*138070*/  LDL.LU.64 R22, [R1+0x24a8] ;  /* 0x0024a80001167983 */ /* 0x000ee80000300a00 */
[----:B------:R-:W4:Y:S04]  /*138080*/  LDL.LU.64 R10, [R1+0x24b8] ;  /* 0x0024b800010a7983 */ /* 0x000f280000300a00 */
[----:B------:R-:W4:Y:S04]  /*138090*/  LDL.LU.64 R14, [R1+0x24b0] ;  /* 0x0024b000010e7983 */ /* 0x000f280000300a00 */
[----:B------:R-:W3:Y:S01]  /*1380a0*/  LDL.LU R9, [R1+0x54] ;  /* 0x0000540001097983 */ /* 0x000ee20000300800 */
[----:B------:R-:W-:-:S02]  /*1380b0*/  LOP3.LUT P6, RZ, R40, 0x10000000, RZ, 0xc0, !PT ;  /* 0x1000000028ff7812 */ /* 0x000fc400078cc0ff */
[----:B------:R-:W-:-:S11]  /*1380c0*/  LOP3.LUT P3, RZ, R40, 0x20000000, RZ, 0xc0, !PT ;  /* 0x2000000028ff7812 */ /* 0x000fd6000786c0ff */
[----:B--2---:R0:W-:Y:S04]  /*1380d0*/  @P6 STG.E.U8 desc[UR4][R16.64], R32 ;  /* 0x0000002010006986 */ /* 0x0041e8000c101104 */
[----:B0-----:R-:W2:Y:S04]  /*1380e0*/  LDL.LU.64 R16, [R1+0x24c8] ;  /* 0x0024c80001107983 */ /* 0x001ea80000300a00 */
[----:B------:R-:W2:Y:S04]  /*1380f0*/  LDL.LU.64 R12, [R1+0x24c0] ;  /* 0x0024c000010c7983 */ /* 0x000ea80000300a00 */
[----:B------:R-:W2:Y:S04]  /*138100*/  LDL.LU.64 R18, [R1+0x24e0] ;  /* 0x0024e00001127983 */ /* 0x000ea80000300a00 */
[----:B------:R-:W2:Y:S01]  /*138110*/  LDL.LU R54, [R1+0x44] ;  /* 0x0000440001367983 */ /* 0x000ea20000300800 */
[----:B------:R-:W-:-:S02]  /*138120*/  LOP3.LUT P1, RZ, R41, 0x200, RZ, 0xc0, !PT ;  /* 0x0000020029ff7812 */ /* 0x000fc4000782c0ff */
[----:B------:R-:W-:Y:S02]  /*138130*/  LOP3.LUT R38, R38, 0xfffff7ff, RZ, 0xc0, !PT ;  /* 0xfffff7ff26267812 */ /* 0x000fe400078ec0ff */
[----:B---3--:R-:W-:-:S05]  /*138140*/  PRMT R32, R9, 0x7770, RZ ;  /* 0x0000777009207816 */ /* 0x008fca00000000ff */
[----:B------:R0:W-:Y:S04]  /*138150*/  @P3 STG.E.U8 desc[UR4][R22.64], R32 ;  /* 0x0000002016003986 */ /* 0x0001e8000c101104 */
[----:B0-----:R-:W3:Y:S01]  /*138160*/  LDL.LU.64 R22, [R1+0x24d8] ;  /* 0x0024d80001167983 */ /* 0x001ee20000300a00 */
[----:B------:R-:W-:Y:S02]  /*138170*/  @P1 LOP3.LUT R38, R38, 0x800, RZ, 0xfc, !PT ;  /* 0x0000080026261812 */ /* 0x000fe400078efcff */
[----:B------:R-:W-:Y:S01]  /*138180*/  LOP3.LUT P1, RZ, R41, 0x100, RZ, 0xc0, !PT ;  /* 0x0000010029ff7812 */ /* 0x000fe2000782c0ff */
[----:B------:R-:W3:Y:S01]  /*138190*/  LDL.LU.64 R56, [R1+0x24d0] ;  /* 0x0024d00001387983 */ /* 0x000ee20000300a00 */
[----:B------:R-:W-:-:S03]  /*1381a0*/  LOP3.LUT R38, R38, 0xffffefff, RZ, 0xc0, !PT ;  /* 0xffffefff26267812 */ /* 0x000fc600078ec0ff */
[----:B------:R-:W3:Y:S04]  /*1381b0*/  LDL.LU.64 R58, [R1+0x24e8] ;  /* 0x0024e800013a7983 */ /* 0x000ee80000300a00 */
[----:B------:R-:W3:Y:S04]  /*1381c0*/  LDL.LU R55, [R1+0x58] ;  /* 0x0000580001377983 */ /* 0x000ee80000300800 */
[----:B------:R-:W-:Y:S01]  /*1381d0*/  @P1 LOP3.LUT R38, R38, 0x1000, RZ, 0xfc, !PT ;  /* 0x0000100026261812 */ /* 0x000fe200078efcff */
[----:B------:R-:W3:Y:S01]  /*1381e0*/  LDL.LU.64 R2, [R1+0x24f8] ;  /* 0x0024f80001027983 */ /* 0x000ee20000300a00 */
[----:B------:R-:W-:-:S02]  /*1381f0*/  LOP3.LUT P1, RZ, R41, 0x80, RZ, 0xc0, !PT ;  /* 0x0000008029ff7812 */ /* 0x000fc4000782c0ff */
[----:B------:R-:W-:Y:S01]  /*138200*/  LOP3.LUT R38, R38, 0xffffdfff, RZ, 0xc0, !PT ;  /* 0xffffdfff26267812 */ /* 0x000fe200078ec0ff */
[----:B------:R-:W3:Y:S01]  /*138210*/  LDL.LU.64 R34, [R1+0x24f0] ;  /* 0x0024f00001227983 */ /* 0x000ee20000300a00 */
[C---:B------:R-:W-:Y:S02]  /*138220*/  LOP3.LUT P4, RZ, R40.reuse, 0x40000000, RZ, 0xc0, !PT ;  /* 0x4000000028ff7812 */ /* 0x040fe4000788c0ff */
[----:B------:R-:W-:Y:S01]  /*138230*/  LOP3.LUT P5, RZ, R40, 0x80000000, RZ, 0xc0, !PT ;  /* 0x8000000028ff7812 */ /* 0x000fe200078ac0ff */
[----:B------:R-:W3:Y:S06]  /*138240*/  LDL.LU.64 R6, [R1+0x2508] ;  /* 0x0025080001067983 */ /* 0x000eec0000300a00 */
[----:B------:R-:W-:-:S02]  /*138250*/  @P1 LOP3.LUT R38, R38, 0x2000, RZ, 0xfc, !PT ;  /* 0x0000200026261812 */ /* 0x000fc400078efcff */
        /* <DEDUP_REMOVED lines=11> */
[----:B------:R-:W-:Y:S02]  /*138310*/  PRMT R32, R9, 0x7771, RZ ;  /* 0x0000777109207816 */ /* 0x000fe400000000ff */
[----:B------:R-:W-:-:S03]  /*138320*/  LOP3.LUT P6, RZ, R41, 0x1, RZ, 0xc0, !PT ;  /* 0x0000000129ff7812 */ /* 0x000fc600078cc0ff */
[----:B----4-:R0:W-:Y:S04]  /*138330*/  @P4 STG.E.U8 desc[UR4][R10.64], R32 ;  /* 0x000000200a004986 */ /* 0x0101e8000c101104 */
[----:B------:R-:W-:Y:S02]  /*138340*/  @P1 LOP3.LUT R38, R38, 0x20000, RZ, 0xfc, !PT ;  /* 0x0002000026261812 */ /* 0x000fe400078efcff */
[----:B------:R-:W-:Y:S02]  /*138350*/  LOP3.LUT P1, RZ, R41, 0x4, RZ, 0xc0, !PT ;  /* 0x0000000429ff7812 */ /* 0x000fe4000782c0ff */
[----:B0-----:R-:W-:Y:S02]  /*138360*/  PRMT R32, R9, 0x7772, RZ ;  /* 0x0000777209207816 */ /* 0x001fe400000000ff */
[----:B------:R-:W-:-:S03]  /*138370*/  LOP3.LUT R38, R38, 0xfffbffff, RZ, 0xc0, !PT ;  /* 0xfffbffff26267812 */ /* 0x000fc600078ec0ff */
[----:B------:R0:W-:Y:S06]  /*138380*/  @P5 STG.E.U8 desc[UR4][R14.64], R32 ;  /* 0x000000200e005986 */ /* 0x0001ec000c101104 */
[----:B------:R-:W-:Y:S02]  /*138390*/  @P1 LOP3.LUT R38, R38, 0x40000, RZ, 0xfc, !PT ;  /* 0x0004000026261812 */ /* 0x000fe400078efcff */
[----:B------:R-:W-:Y:S02]  /*1383a0*/  LOP3.LUT P1, RZ, R41, 0x2, RZ, 0xc0, !PT ;  /* 0x0000000229ff7812 */ /* 0x000fe4000782c0ff */
[----:B0-----:R-:W-:-:S05]  /*1383b0*/  PRMT R32, R9, 0x7773, RZ ;  /* 0x0000777309207816 */ /* 0x001fca00000000ff */
[----:B--2---:R0:W-:Y:S04]  /*1383c0*/  @P6 STG.E.U8 desc[UR4][R16.64], R32 ;  /* 0x0000002010006986 */ /* 0x0041e8000c101104 */
[----:B0-----:R-:W2:Y:S01]  /*1383d0*/  LDL.LU R17, [R1+0x48] ;  /* 0x0000480001117983 */ /* 0x001ea20000300800 */
[----:B------:R-:W-:-:S03]  /*1383e0*/  PRMT R32, R54, 0x7770, RZ ;  /* 0x0000777036207816 */ /* 0x000fc600000000ff */
[----:B------:R-:W4:Y:S04]  /*1383f0*/  LDL.LU.64 R4, [R1+0x2500] ;  /* 0x0025000001047983 */ /* 0x000f280000300a00 */
[----:B------:R-:W4:Y:S04]  /*138400*/  LDL.LU.64 R10, [R1+0x2520] ;  /* 0x00252000010a7983 */ /* 0x000f280000300a00 */
[----:B------:R0:W-:Y:S01]  /*138410*/  @P1 STG.E.U8 desc[UR4][R12.64], R32 ;  /* 0x000000200c001986 */ /* 0x0001e2000c101104 */
[----:B------:R-:W-:-:S03]  /*138420*/  LOP3.LUT P1, RZ, R38, 0x40000, RZ, 0xc0, !PT ;  /* 0x0004000026ff7812 */ /* 0x000fc6000782c0ff */
[----:B------:R-:W4:Y:S04]  /*138430*/  LDL.LU.64 R14, [R1+0x2518] ;  /* 0x00251800010e7983 */ /* 0x000f280000300a00 */
[----:B------:R-:W4:Y:S01]  /*138440*/  LDL.LU.64 R8, [R1+0x2510] ;  /* 0x0025100001087983 */ /* 0x000f220000300a00 */
[----:B0-----:R-:W-:-:S03]  /*138450*/  PRMT R32, R54, 0x7771, RZ ;  /* 0x0000777136207816 */ /* 0x001fc600000000ff */
[----:B------:R-:W4:Y:S04]  /*138460*/  LDL.LU R16, [R1+0x5c] ;  /* 0x00005c0001107983 */ /* 0x000f280000300800 */
[----:B------:R0:W-:Y:S01]  /*138470*/  @P1 STG.E.U8 desc[UR4][R18.64], R32 ;  /* 0x0000002012001986 */ /* 0x0001e2000c101104 */
[----:B------:R-:W-:-:S03]  /*138480*/  LOP3.LUT P1, RZ, R38, 0x20000, RZ, 0xc0, !PT ;  /* 0x0002000026ff7812 */ /* 0x000fc6000782c0ff */
[----:B------:R-:W4:Y:S04]  /*138490*/  LDL.LU.64 R12, [R1+0x2528] ;  /* 0x00252800010c7983 */ /* 0x000f280000300a00 */
[----:B0-----:R-:W4:Y:S01]  /*1384a0*/  LDL.LU.64 R18, [R1+0x2538] ;  /* 0x0025380001127983 */ /* 0x001f220000300a00 */
[----:B------:R-:W-:-:S05]  /*1384b0*/  PRMT R32, R54, 0x7772, RZ ;  /* 0x0000777236207816 */ /* 0x000fca00000000ff */
[----:B---3--:R0:W-:Y:S04]  /*1384c0*/  @P1 STG.E.U8 desc[UR4][R22.64], R32 ;  /* 0x0000002016001986 */ /* 0x0081e8000c101104 */
[----:B0-----:R-:W3:Y:S01]  /*1384d0*/  LDL.LU.64 R22, [R1+0x2530] ;  /* 0x0025300001167983 */ /* 0x001ee20000300a00 */
[----:B------:R-:W-:Y:S02]  /*1384e0*/  LOP3.LUT P1, RZ, R38, 0x10000, RZ, 0xc0, !PT ;  /* 0x0001000026ff7812 */ /* 0x000fe4000782c0ff */
[----:B------:R-:W-:-:S11]  /*1384f0*/  PRMT R32, R54, 0x7773, RZ ;  /* 0x0000777336207816 */ /* 0x000fd600000000ff */
        /* <DEDUP_REMOVED lines=14> */
[C---:B------:R-:W-:Y:S02]  /*1385e0*/  LOP3.LUT P0, RZ, R41.reuse, 0x400, RZ, 0xc0, !PT ;  /* 0x0000040029ff7812 */ /* 0x040fe4000780c0ff */
[C---:B------:R-:W-:Y:S02]  /*1385f0*/  LOP3.LUT P2, RZ, R41.reuse, 0x800, RZ, 0xc0, !PT ;  /* 0x0000080029ff7812 */ /* 0x040fe4000784c0ff */
[C---:B------:R-:W-:Y:S02]  /*138600*/  LOP3.LUT P3, RZ, R41.reuse, 0x1000, RZ, 0xc0, !PT ;  /* 0x0000100029ff7812 */ /* 0x040fe4000786c0ff */
[C---:B------:R-:W-:Y:S02]  /*138610*/  LOP3.LUT P4, RZ, R41.reuse, 0x2000, RZ, 0xc0, !PT ;  /* 0x0000200029ff7812 */ /* 0x040fe4000788c0ff */
[----:B------:R-:W-:-:S02]  /*138620*/  LOP3.LUT P5, RZ, R41, 0x4000, RZ, 0xc0, !PT ;  /* 0x0000400029ff7812 */ /* 0x000fc400078ac0ff */
[----:B--2---:R-:W-:-:S05]  /*138630*/  PRMT R32, R17, 0x7770, RZ ;  /* 0x0000777011207816 */ /* 0x004fca00000000ff */
[----:B----4-:R0:W-:Y:S02]  /*138640*/  @P1 STG.E.U8 desc[UR4][R4.64], R32 ;  /* 0x0000002004001986 */ /* 0x0101e4000c101104 */
[----:B0-----:R-:W-:-:S05]  /*138650*/  PRMT R32, R17, 0x7771, RZ ;  /* 0x0000777111207816 */ /* 0x001fca00000000ff */
[----:B------:R0:W-:Y:S02]  /*138660*/  @P0 STG.E.U8 desc[UR4][R10.64], R32 ;  /* 0x000000200a000986 */ /* 0x0001e4000c101104 */
[----:B0-----:R-:W-:-:S05]  /*138670*/  PRMT R32, R17, 0x7772, RZ ;  /* 0x0000777211207816 */ /* 0x001fca00000000ff */
[----:B------:R0:W-:Y:S01]  /*138680*/  @P2 STG.E.U8 desc[UR4][R14.64], R32 ;  /* 0x000000200e002986 */ /* 0x0001e2000c101104 */
[----:B------:R-:W-:Y:S02]  /*138690*/  LOP3.LUT P6, RZ, R41, 0x8000, RZ, 0xc0, !PT ;  /* 0x0000800029ff7812 */ /* 0x000fe400078cc0ff */
[----:B0-----:R-:W-:-:S05]  /*1386a0*/  PRMT R32, R17, 0x7773, RZ ;  /* 0x0000777311207816 */ /* 0x001fca00000000ff */
[----:B------:R0:W-:Y:S02]  /*1386b0*/  @P3 STG.E.U8 desc[UR4][R8.64], R32 ;  /* 0x0000002008003986 */ /* 0x0001e4000c101104 */
[----:B0-----:R-:W-:-:S05]  /*1386c0*/  PRMT R32, R16, 0x7770, RZ ;  /* 0x0000777010207816 */ /* 0x001fca00000000ff */
[----:B------:R0:W-:Y:S02]  /*1386d0*/  @P4 STG.E.U8 desc[UR4][R12.64], R32 ;  /* 0x000000200c004986 */ /* 0x0001e4000c101104 */
        /* <DEDUP_REMOVED lines=8> */
[----:B------:R-:W3:Y:S04]  /*138760*/  LDL.LU R17, [R1+0x4c] ;  /* 0x00004c0001117983 */ /* 0x000ee80000300800 */
[----:B------:R-:W4:Y:S04]  /*138770*/  LDL.LU.64 R12, [R1+0x2550] ;  /* 0x00255000010c7983 */ /* 0x000f280000300a00 */
[----:B------:R-:W4:Y:S01]  /*138780*/  LDL.LU R6, [R1+0xb0] ;  /* 0x0000b00001067983 */ /* 0x000f220000300800 */
[----:B------:R-:W-:-:S03]  /*138790*/  LOP3.LUT P3, RZ, R41, 0x10000, RZ, 0xc0, !PT ;  /* 0x0001000029ff7812 */ /* 0x000fc6000786c0ff */
[----:B------:R-:W4:Y:S01]  /*1387a0*/  LDL.LU.64 R18, [R1+0x2568] ;  /* 0x0025680001127983 */ /* 0x000f220000300a00 */
[----:B------:R-:W-:Y:S02]  /*1387b0*/  PRMT R32, R16, 0x7773, RZ ;  /* 0x0000777310207816 */ /* 0x000fe400000000ff */
[C---:B------:R-:W-:Y:S02]  /*1387c0*/  LOP3.LUT P4, RZ, R41.reuse, 0x20000, RZ, 0xc0, !PT ;  /* 0x0002000029ff7812 */ /* 0x040fe4000788c0ff */
[C---:B------:R-:W-:Y:S02]  /*1387d0*/  LOP3.LUT P5, RZ, R41.reuse, 0x40000, RZ, 0xc0, !PT ;  /* 0x0004000029ff7812 */ /* 0x040fe400078ac0ff */
        /* <DEDUP_REMOVED lines=15> */
[----:B------:R-:W2:Y:S04]  /*1388d0*/  LDL.LU.64 R56, [R1+0x2570] ;  /* 0x0025700001387983 */ /* 0x000ea80000300a00 */
[----:B------:R-:W2:Y:S04]  /*1388e0*/  LDL.LU.64 R58, [R1+0x2580] ;  /* 0x00258000013a7983 */ /* 0x000ea80000300a00 */
[----:B------:R-:W2:Y:S04]  /*1388f0*/  LDL.LU R7, [R1+0xa0] ;  /* 0x0000a00001077983 */ /* 0x000ea80000300800 */
[----:B------:R-:W2:Y:S04]  /*138900*/  LDL.LU.64 R2, [R1+0x2588] ;  /* 0x0025880001027983 */ /* 0x000ea80000300a00 */
[----:B------:R-:W2:Y:S04]  /*138910*/  LDL.LU.64 R34, [R1+0x2598] ;  /* 0x0025980001227983 */ /* 0x000ea80000300a00 */
[----:B------:R-:W2:Y:S01]  /*138920*/  LDL.LU.64 R54, [R1+0x2590] ;  /* 0x0025900001367983 */ /* 0x000ea20000300a00 */
[----:B---3--:R-:W-:-:S03]  /*138930*/  PRMT R32, R17, 0x7770, RZ ;  /* 0x0000777011207816 */ /* 0x008fc600000000ff */
[----:B------:R-:W3:Y:S04]  /*138940*/  LDL.LU R16, [R1+0xb4] ;  /* 0x0000b40001107983 */ /* 0x000ee80000300800 */
[----:B------:R-:W3:Y:S04]  /*138950*/  LDL.LU.64 R4, [R1+0x25a8] ;  /* 0x0025a80001047983 */ /* 0x000ee80000300a00 */
[----:B------:R0:W-:Y:S02]  /*138960*/  @P4 STG.E.U8 desc[UR4][R10.64], R32 ;  /* 0x000000200a004986 */ /* 0x0001e4000c101104 */
[----:B0-----:R-:W-:-:S02]  /*138970*/  PRMT R32, R17, 0x7771, RZ ;  /* 0x0000777111207816 */ /* 0x001fc400000000ff */
[----:B------:R-:W3:Y:S04]  /*138980*/  LDL.LU.64 R10, [R1+0x25a0] ;  /* 0x0025a000010a7983 */ /* 0x000ee80000300a00 */
[----:B----4-:R0:W-:Y:S04]  /*138990*/  @P5 STG.E.U8 desc[UR4][R14.64], R32 ;  /* 0x000000200e005986 */ /* 0x0101e8000c101104 */
[----:B0-----:R-:W4:Y:S01]  /*1389a0*/  LDL.LU.64 R14, [R1+0x25c0] ;  /* 0x0025c000010e7983 */ /* 0x001f220000300a00 */
[----:B------:R-:W-:-:S04]  /*1389b0*/  LOP3.LUT R38, R38, 0xffffff7f, RZ, 0xc0, !PT ;  /* 0xffffff7f26267812 */ /* 0x000fc800078ec0ff */
        /* <DEDUP_REMOVED lines=9> */
[----:B------:R-:W-:Y:S02]  /*138a50*/  LOP3.LUT R38, R38, 0xfffffbff, RZ, 0xc0, !PT ;  /* 0xfffffbff26267812 */ /* 0x000fe400078ec0ff */
[----:B------:R-:W-:-:S09]  /*138a60*/  PRMT R32, R17, 0x7772, RZ ;  /* 0x0000777211207816 */ /* 0x000fd200000000ff */
[----:B------:R-:W-:Y:S02]  /*138a70*/  @P1 LOP3.LUT R38, R38, 0x400, RZ, 0xfc, !PT ;  /* 0x0000040026261812 */ /* 0x000fe400078efcff */
[----:B------:R-:W-:Y:S01]  /*138a80*/  LOP3.LUT P1, RZ, R41, 0x100000, RZ, 0xc0, !PT ;  /* 0x0010000029ff7812 */ /* 0x000fe2000782c0ff */
[----:B------:R0:W-:Y:S02]  /*138a90*/  @P6 STG.E.U8 desc[UR4][R8.64], R32 ;  /* 0x0000002008006986 */ /* 0x0001e4000c101104 */
[----:B0-----:R-:W-:Y:S02]  /*138aa0*/  PRMT R32, R17, 0x7773, RZ ;  /* 0x0000777311207816 */ /* 0x001fe400000000ff */
[----:B------:R-:W4:Y:S08]  /*138ab0*/  LDL.LU.64 R8, [R1+0x25b8] ;  /* 0x0025b80001087983 */ /* 0x000f300000300a00 */
[----:B------:R0:W-:Y:S01]  /*138ac0*/  @P1 STG.E.U8 desc[UR4][R12.64], R32 ;  /* 0x000000200c001986 */ /* 0x0001e2000c101104 */
[----:B------:R-:W-:-:S03]  /*138ad0*/  LOP3.LUT P1, RZ, R38, 0x400, RZ, 0xc0, !PT ;  /* 0x0000040026ff7812 */ /* 0x000fc6000782c0ff */
[----:B------:R-:W4:Y:S01]  /*138ae0*/  LDL.LU R17, [R1+0xa4] ;  /* 0x0000a40001117983 */ /* 0x000f220000300800 */
[----:B0-----:R-:W-:-:S03]  /*138af0*/  PRMT R32, R6, 0x7770, RZ ;  /* 0x0000777006207816 */ /* 0x001fc600000000ff */
[----:B------:R-:W4:Y:S06]  /*138b00*/  LDL.LU.64 R12, [R1+0x25b0] ;  /* 0x0025b000010c7983 */ /* 0x000f2c0000300a00 */
[----:B------:R0:W-:Y:S01]  /*138b10*/  @P1 STG.E.U8 desc[UR4][R18.64], R32 ;  /* 0x0000002012001986 */ /* 0x0001e2000c101104 */
[----:B------:R-:W-:Y:S02]  /*138b20*/  LOP3.LUT P1, RZ, R38, 0x200, RZ, 0xc0, !PT ;  /* 0x0000020026ff7812 */ /* 0x000fe4000782c0ff */
[----:B0-----:R-:W-:Y:S01]  /*138b30*/  PRMT R32, R6, 0x7771, RZ ;  /* 0x0000777106207816 */ /* 0x001fe200000000ff */
[----:B------:R-:W4:Y:S01]  /*138b40*/  LDL.LU.64 R18, [R1+0x25c8] ;  /* 0x0025c80001127983 */ /* 0x000f220000300a00 */
[----:B------:R-:W-:-:S02]  /*138b50*/  LOP3.LUT P0, RZ, R41, 0x20000000, RZ, 0xc0, !PT ;  /* 0x2000000029ff7812 */ /* 0x000fc4000780c0ff */
[----:B------:R-:W-:-:S07]  /*138b60*/  LOP3.LUT P2, RZ, R41, 0x40000000, RZ, 0xc0, !PT ;  /* 0x4000000029ff7812 */ /* 0x000fce000784c0ff */
        /* <DEDUP_REMOVED lines=19> */
[----:B---3--:R0:W-:Y:S02]  /*138ca0*/  @P1 STG.E.U8 desc[UR4][R4.64], R32 ;  /* 0x0000002004001986 */ /* 0x0081e4000c101104 */
[----:B0-----:R-:W-:-:S05]  /*138cb0*/  PRMT R32, R16, 0x7770, RZ ;  /* 0x0000777010207816 */ /* 0x001fca00000000ff */
[----:B------:R0:W-:Y:S02]  /*138cc0*/  @P0 STG.E.U8 desc[UR4][R10.64], R32 ;  /* 0x000000200a000986 */ /* 0x0001e4000c101104 */
[----:B0-----:R-:W-:-:S05]  /*138cd0*/  PRMT R32, R16, 0x7771, RZ ;  /* 0x0000777110207816 */ /* 0x001fca00000000ff */
[----:B----4-:R0:W-:Y:S04]  /*138ce0*/  @P2 STG.E.U8 desc[UR4][R14.64], R32 ;  /* 0x000000200e002986 */ /* 0x0101e8000c101104 */
[----:B0-----:R-:W3:Y:S01]  /*138cf0*/  LDL.LU.64 R14, [R1+0x25d8] ;  /* 0x0025d800010e7983 */ /* 0x001ee20000300a00 */
[----:B------:R-:W-:Y:S02]  /*138d00*/  LOP3.LUT P3, RZ, R41, 0x80000000, RZ, 0xc0, !PT ;  /* 0x8000000029ff7812 */ /* 0x000fe4000786c0ff */
[----:B------:R-:W-:Y:S01]  /*138d10*/  LOP3.LUT P4, RZ, R42, 0x1, RZ, 0xc0, !PT ;  /* 0x000000012aff7812 */ /* 0x000fe2000788c0ff */
[----:B------:R-:W4:Y:S01]  /*138d20*/  LDL.LU.64 R4, [R1+0x25e8] ;  /* 0x0025e80001047983 */ /* 0x000f220000300a00 */
[----:B------:R-:W-:Y:S02]  /*138d30*/  PRMT R32, R16, 0x7772, RZ ;  /* 0x0000777210207816 */ /* 0x000fe400000000ff */
[----:B------:R-:W-:-:S07]  /*138d40*/  LOP3.LUT P5, RZ, R42, 0x2, RZ, 0xc0, !PT ;  /* 0x000000022aff7812 */ /* 0x000fce00078ac0ff */
[----:B------:R0:W-:Y:S02]  /*138d50*/  @P3 STG.E.U8 desc[UR4][R8.64], R32 ;  /* 0x0000002008003986 */ /* 0x0001e4000c101104 */
[----:B0-----:R-:W-:-:S05]  /*138d60*/  PRMT R32, R16, 0x7773, RZ ;  /* 0x0000777310207816 */ /* 0x001fca00000000ff */
[----:B------:R0:W-:Y:S02]  /*138d70*/  @P4 STG.E.U8 desc[UR4][R12.64], R32 ;  /* 0x000000200c004986 */ /* 0x0001e4000c101104 */
[----:B0-----:R-:W-:-:S05]  /*138d80*/  PRMT R32, R17, 0x7770, RZ ;  /* 0x0000777011207816 */ /* 0x001fca00000000ff */
[----:B------:R0:W-:Y:S04]  /*138d90*/  @P5 STG.E.U8 desc[UR4][R18.64], R32 ;  /* 0x0000002012005986 */ /* 0x0001e8000c101104 */
[----:B0-----:R-:W4:Y:S04]  /*138da0*/  LDL.LU.64 R18, [R1+0x25e0] ;  /* 0x0025e00001127983 */ /* 0x001f280000300a00 */
[----:B------:R-:W4:Y:S04]  /*138db0*/  LDL.LU.64 R10, [R1+0x2600] ;  /* 0x00260000010a7983 */ /* 0x000f280000300a00 */
[----:B------:R-:W4:Y:S04]  /*138dc0*/  LDL.LU.64 R8, [R1+0x25f8] ;  /* 0x0025f80001087983 */ /* 0x000f280000300a00 */
[----:B------:R-:W4:Y:S01]  /*138dd0*/  LDL.LU R13, [R1+0xb8] ;  /* 0x0000b800010d7983 */ /* 0x000f220000300800 */
[----:B------:R-:W-:-:S02]  /*138de0*/  LOP3.LUT P6, RZ, R42, 0x4, RZ, 0xc0, !PT ;  /* 0x000000042aff7812 */ /* 0x000fc400078cc0ff */
[----:B------:R-:W-:Y:S02]  /*138df0*/  PRMT R32, R17, 0x7771, RZ ;  /* 0x0000777111207816 */ /* 0x000fe400000000ff */
[----:B------:R-:W-:-:S09]  /*138e00*/  LOP3.LUT P3, RZ, R42, 0x8, RZ, 0xc0, !PT ;  /* 0x000000082aff7812 */ /* 0x000fd2000786c0ff */
[----:B--2---:R0:W-:Y:S04]  /*138e10*/  @P6 STG.E.U8 desc[UR4][R22.64], R32 ;  /* 0x0000002016006986 */ /* 0x0041e8000c101104 */
[----:B0-----:R-:W2:Y:S01]  /*138e20*/  LDL.LU.64 R22, [R1+0x25f0] ;  /* 0x0025f00001167983 */ /* 0x001ea20000300a00 */
[----:B------:R-:W-:-:S05]  /*138e30*/  PRMT R32, R17, 0x7772, RZ ;  /* 0x0000777211207816 */ /* 0x000fca00000000ff */
[----:B---3--:R0:W-:Y:S04]  /*138e40*/  @P3 STG.E.U8 desc[UR4][R14.64], R32 ;  /* 0x000000200e003986 */ /* 0x0081e8000c101104 */
[----:B0-----:R-:W3:Y:S01]  /*138e50*/  LDL.LU R14, [R1+0xa8] ;  /* 0x0000a800010e7983 */ /* 0x001ee20000300800 */
[----:B------:R-:W-:-:S03]  /*138e60*/  PRMT R32, R17, 0x7773, RZ ;  /* 0x0000777311207816 */ /* 0x000fc600000000ff */
[----:B------:R-:W3:Y:S01]  /*138e70*/  LDL.LU.64 R16, [R1+0x2608] ;  /* 0x0026080001107983 */ /* 0x000ee20000300a00 */
[C---:B------:R-:W-:Y:S02]  /*138e80*/  LOP3.LUT P1, RZ, R42.reuse, 0x8000, RZ, 0xc0, !PT ;  /* 0x000080002aff7812 */ /* 0x040fe4000782c0ff */
[----:B------:R-:W-:Y:S01]  /*138e90*/  LOP3.LUT R39, R39, 0xf7ffffff, RZ, 0xc0, !PT ;  /* 0xf7ffffff27277812 */ /* 0x000fe200078ec0ff */
[----:B------:R-:W3:Y:S01]  /*138ea0*/  LDL.LU.64 R56, [R1+0x2618] ;  /* 0x0026180001387983 */ /* 0x000ee20000300a00 */
[----:B------:R-:W-:-:S03]  /*138eb0*/  LOP3.LUT P4, RZ, R42, 0x10, RZ, 0xc0, !PT ;  /* 0x000000102aff7812 */ /* 0x000fc6000788c0ff */
[----:B------:R-:W3:Y:S01]  /*138ec0*/  LDL.LU.64 R58, [R1+0x2610] ;  /* 0x00261000013a7983 */ /* 0x000ee20000300a00 */
[----:B------:R-:W-:-:S03]  /*138ed0*/  LOP3.LUT P5, RZ, R42, 0x20, RZ, 0xc0, !PT ;  /* 0x000000202aff7812 */ /* 0x000fc600078ac0ff */
[----:B------:R-:W3:Y:S02]  /*138ee0*/  LDL.LU.64 R2, [R1+0x2628] ;  /* 0x0026280001027983 */ /* 0x000ee40000300a00 */
        /* <DEDUP_REMOVED lines=11> */
[----:B------:R-:W-:Y:S01]  /*138fa0*/  LOP3.LUT R39, R39, 0x7fffffff, RZ, 0xc0, !PT ;  /* 0x7fffffff27277812 */ /* 0x000fe200078ec0ff */
[----:B----4-:R0:W-:Y:S10]  /*138fb0*/  @P4 STG.E.U8 desc[UR4][R4.64], R32 ;  /* 0x0000002004004986 */ /* 0x0101f4000c101104 */
[----:B------:R-:W-:-:S02]  /*138fc0*/  @P1 LOP3.LUT R39, R39, 0x80000000, RZ, 0xfc, !PT ;  /* 0x8000000027271812 */ /* 0x000fc400078efcff */
[----:B------:R-:W-:Y:S02]  /*138fd0*/  LOP3.LUT P1, RZ, R42, 0x400, RZ, 0xc0, !PT ;  /* 0x000004002aff7812 */ /* 0x000fe4000782c0ff */
[----:B------:R-:W-:Y:S02]  /*138fe0*/  LOP3.LUT R38, R38, 0xfffffffe, RZ, 0xc0, !PT ;  /* 0xfffffffe26267812 */ /* 0x000fe400078ec0ff */
[----:B0-----:R-:W-:-:S05]  /*138ff0*/  PRMT R32, R13, 0x7770, RZ ;  /* 0x000077700d207816 */ /* 0x001fca00000000ff */
[----:B------:R0:W-:Y:S04]  /*139000*/  @P5 STG.E.U8 desc[UR4][R18.64], R32 ;  /* 0x0000002012005986 */ /* 0x0001e8000c101104 */
[----:B------:R-:W-:Y:S02]  /*139010*/  @P1 LOP3.LUT R38, R38, 0x1, RZ, 0xfc, !PT ;  /* 0x0000000126261812 */ /* 0x000fe400078efcff */
[----:B------:R-:W-:Y:S01]  /*139020*/  LOP3.LUT P1, RZ, R42, 0x200, RZ, 0xc0, !PT ;  /* 0x000002002aff7812 */ /* 0x000fe2000782c0ff */
[----:B0-----:R-:W4:Y:S01]  /*139030*/  LDL.LU R18, [R1+0xbc] ;  /* 0x0000bc0001127983 */ /* 0x001f220000300800 */
[----:B------:R-:W-:-:S03]  /*139040*/  LOP3.LUT R38, R38, 0xfffffffd, RZ, 0xc0, !PT ;  /* 0xfffffffd26267812 */ /* 0x000fc600078ec0ff */
[----:B------:R-:W4:Y:S08]  /*139050*/  LDL.LU.64 R34, [R1+0x2620] ;  /* 0x0026200001227983 */ /* 0x000f300000300a00 */
[----:B------:R-:W-:Y:S01]  /*139060*/  @P1 LOP3.LUT R38, R38, 0x2, RZ, 0xfc, !PT ;  /* 0x0000000226261812 */ /* 0x000fe200078efcff */
[----:B------:R-:W4:Y:S01]  /*139070*/  LDL.LU.64 R54, [R1+0x2640] ;  /* 0x0026400001367983 */ /* 0x000f220000300a00 */
[----:B------:R-:W-:-:S02]  /*139080*/  LOP3.LUT P1, RZ, R42, 0x100, RZ, 0xc0, !PT ;  /* 0x000001002aff7812 */ /* 0x000fc4000782c0ff */
[----:B------:R-:W-:Y:S01]  /*139090*/  LOP3.LUT P6, RZ, R42, 0x40, RZ, 0xc0, !PT ;  /* 0x000000402aff7812 */ /* 0x000fe200078cc0ff */
[----:B------:R-:W4:Y:S01]  /*1390a0*/  LDL.LU R19, [R1+0xac] ;  /* 0x0000ac0001137983 */ /* 0x000f220000300800 */
[----:B------:R-:W-:Y:S02]  /*1390b0*/  LOP3.LUT R38, R38, 0xfffffffb, RZ, 0xc0, !PT ;  /* 0xfffffffb26267812 */ /* 0x000fe400078ec0ff */
[----:B------:R-:W-:Y:S01]  /*1390c0*/  PRMT R32, R13, 0x7771, RZ ;  /* 0x000077710d207816 */ /* 0x000fe200000000ff */
[----:B------:R-:W4:Y:S04]  /*1390d0*/  LDL.LU.64 R6, [R1+0x2638] ;  /* 0x0026380001067983 */ /* 0x000f280000300a00 */
[----:B------:R-:W4:Y:S02]  /*1390e0*/  LDL.LU.64 R4, [R1+0x2630] ;  /* 0x0026300001047983 */ /* 0x000f240000300a00 */
[----:B------:R-:W-:-:S02]  /*1390f0*/  @P1 LOP3.LUT R38, R38, 0x4, RZ, 0xfc, !PT ;  /* 0x0000000426261812 */ /* 0x000fc400078efcff */
[----:B------:R-:W-:Y:S01]  /*139100*/  LOP3.LUT P1, RZ, R42, 0x80, RZ, 0xc0, !PT ;  /* 0x000000802aff7812 */ /* 0x000fe2000782c0ff */
[----:B------:R0:W-:Y:S02]  /*139110*/  @P6 STG.E.U8 desc[UR4][R10.64], R32 ;  /* 0x000000200a006986 */ /* 0x0001e4000c101104 */
[----:B0-----:R-:W-:Y:S02]  /*139120*/  PRMT R32, R13, 0x7772, RZ ;  /* 0x000077720d207816 */ /* 0x001fe400000000ff */
[----:B------:R-:W4:Y:S08]  /*139130*/  LDL.LU.64 R10, [R1+0x2648] ;  /* 0x00264800010a7983 */ /* 0x000f300000300a00 */
[----:B------:R0:W-:Y:S01]  /*139140*/  @P1 STG.E.U8 desc[UR4][R8.64], R32 ;  /* 0x0000002008001986 */ /* 0x0001e2000c101104 */
[----:B------:R-:W-:-:S02]  /*139150*/  LOP3.LUT P1, RZ, R38, 0x4, RZ, 0xc0, !PT ;  /* 0x0000000426ff7812 */ /* 0x000fc4000782c0ff */
[----:B0-----:R-:W-:Y:S01]  /*139160*/  PRMT R32, R13, 0x7773, RZ ;  /* 0x000077730d207816 */ /* 0x001fe200000000ff */
[----:B------:R-:W4:Y:S04]  /*139170*/  LDL.LU.64 R8, [R1+0x2658] ;  /* 0x0026580001087983 */ /* 0x000f280000300a00 */
[----:B------:R-:W4:Y:S06]  /*139180*/  LDL.LU.64 R12, [R1+0x2650] ;  /* 0x00265000010c7983 */ /* 0x000f2c0000300a00 */
[----:B--2---:R0:W-:Y:S01]  /*139190*/  @P1 STG.E.U8 desc[UR4][R22.64], R32 ;  /* 0x0000002016001986 */ /* 0x0041e2000c101104 */
[----:B------:R-:W-:-:S03]  /*1391a0*/  LOP3.LUT P1, RZ, R38, 0x2, RZ, 0xc0, !PT ;  /* 0x0000000226ff7812 */ /* 0x000fc6000782c0ff */
[----:B0-----:R-:W2:Y:S04]  /*1391b0*/  LDL.LU.64 R22, [R1+0x2660] ;  /* 0x0026600001167983 */ /* 0x001ea80000300a00 */
[----:B------:R-:W2:Y:S01]  /*1391c0*/  LDL.LU R15, [R1+0x90] ;  /* 0x00009000010f7983 */ /* 0x000ea20000300800 */
[----:B---3--:R-:W-:-:S05]  /*1391d0*/  PRMT R32, R14, 0x7770, RZ ;  /* 0x000077700e207816 */ /* 0x008fca00000000ff */
[----:B------:R0:W-:Y:S04]  /*1391e0*/  @P1 STG.E.U8 desc[UR4][R16.64], R32 ;  /* 0x0000002010001986 */ /* 0x0001e8000c101104 */
        /* <DEDUP_REMOVED lines=11> */
[----:B------:R-:W-:Y:S02]  /*1392a0*/  LOP3.LUT P0, RZ, R42, 0x10000, RZ, 0xc0, !PT ;  /* 0x000100002aff7812 */ /* 0x000fe4000780c0ff */
[----:B----4-:R-:W-:-:S09]  /*1392b0*/  PRMT R32, R18, 0x7770, RZ ;  /* 0x0000777012207816 */ /* 0x010fd200000000ff */
[----:B------:R0:W-:Y:S01]  /*1392c0*/  @P1 STG.E.U8 desc[UR4][R34.64], R32 ;  /* 0x0000002022001986 */ /* 0x0001e2000c101104 */
[----:B------:R-:W-:Y:S02]  /*1392d0*/  LOP3.LUT P1, RZ, R39, 0x10000000, RZ, 0xc0, !PT ;  /* 0x1000000027ff7812 */ /* 0x000fe4000782c0ff */
[----:B0-----:R-:W-:-:S11]  /*1392e0*/  PRMT R32, R18, 0x7771, RZ ;  /* 0x0000777112207816 */ /* 0x001fd600000000ff */
[----:B------:R0:W-:Y:S01]  /*1392f0*/  @P1 STG.E.U8 desc[UR4][R54.64], R32 ;  /* 0x0000002036001986 */ /* 0x0001e2000c101104 */
[----:B------:R-:W-:Y:S02]  /*139300*/  LOP3.LUT P1, RZ, R39, 0x8000000, RZ, 0xc0, !PT ;  /* 0x0800000027ff7812 */ /* 0x000fe4000782c0ff */
[----:B------:R-:W-:Y:S02]  /*139310*/  LOP3.LUT P2, RZ, R42, 0x20000, RZ, 0xc0, !PT ;  /* 0x000200002aff7812 */ /* 0x000fe4000784c0ff */
[----:B0-----:R-:W-:-:S09]  /*139320*/  PRMT R32, R18, 0x7772, RZ ;  /* 0x0000777212207816 */ /* 0x001fd200000000ff */
        /* <DEDUP_REMOVED lines=14> */
[----:B--2---:R0:W-:Y:S02]  /*139410*/  @P5 STG.E.U8 desc[UR4][R22.64], R32 ;  /* 0x0000002016005986 */ /* 0x0041e4000c101104 */
[----:B0-----:R-:W-:-:S05]  /*139420*/  PRMT R32, R15, 0x7770, RZ ;  /* 0x000077700f207816 */ /* 0x001fca00000000ff */
[----:B---3--:R0:W-:Y:S04]  /*139430*/  @P6 STG.E.U8 desc[UR4][R16.64], R32 ;  /* 0x0000002010006986 */ /* 0x0081e8000c101104 */
        /* <DEDUP_REMOVED lines=25> */
[----:B------:R-:W2:Y:S01]  /*1395d0*/  LDL.LU.64 R56, [R1+0x26a0] ;  /* 0x0026a00001387983 */ /* 0x000ea20000300a00 */
[----:B------:R-:W-:-:S03]  /*1395e0*/  LOP3.LUT R39, R39, 0xff7fffff, RZ, 0xc0, !PT ;  /* 0xff7fffff27277812 */ /* 0x000fc600078ec0ff */
[----:B------:R-:W2:Y:S01]  /*1395f0*/  LDL.LU.64 R58, [R1+0x26b0] ;  /* 0x0026b000013a7983 */ /* 0x000ea20000300a00 */
[----:B------:R-:W-:Y:S02]  /*139600*/  @P1 LOP3.LUT R39, R39, 0x800000, RZ, 0xfc, !PT ;  /* 0x0080000027271812 */ /* 0x000fe400078efcff */
[C---:B------:R-:W-:Y:S01]  /*139610*/  LOP3.LUT P1, RZ, R42.reuse, 0x20000000, RZ, 0xc0, !PT ;  /* 0x200000002aff7812 */ /* 0x040fe2000782c0ff */
[----:B------:R-:W2:Y:S01]  /*139620*/  LDL.LU.64 R2, [R1+0x26c8] ;  /* 0x0026c80001027983 */ /* 0x000ea20000300a00 */
[C---:B------:R-:W-:Y:S02]  /*139630*/  LOP3.LUT P4, RZ, R42.reuse, 0x800000, RZ, 0xc0, !PT ;  /* 0x008000002aff7812 */ /* 0x040fe4000788c0ff */
[----:B------:R-:W-:Y:S01]  /*139640*/  LOP3.LUT R39, R39, 0xfeffffff, RZ, 0xc0, !PT ;  /* 0xfeffffff27277812 */ /* 0x000fe200078ec0ff */
[----:B------:R-:W2:Y:S01]  /*139650*/  LDL.LU.64 R54, [R1+0x26c0] ;  /* 0x0026c00001367983 */ /* 0x000ea20000300a00 */
[----:B------:R-:W-:Y:S02]  /*139660*/  LOP3.LUT P5, RZ, R42, 0x1000000, RZ, 0xc0, !PT ;  /* 0x010000002aff7812 */ /* 0x000fe400078ac0ff */
[----:B------:R-:W-:-:S05]  /*139670*/  PRMT R32, R15, 0x7772, RZ ;  /* 0x000077720f207816 */ /* 0x000fca00000000ff */
[----:B------:R-:W-:Y:S02]  /*139680*/  @P1 LOP3.LUT R39, R39, 0x1000000, RZ, 0xfc, !PT ;  /* 0x0100000027271812 */ /* 0x000fe400078efcff */
[----:B------:R-:W-:Y:S01]  /*139690*/  LOP3.LUT P1, RZ, R42, 0x10000000, RZ, 0xc0, !PT ;  /* 0x100000002aff7812 */ /* 0x000fe2000782c0ff */
[----:B---3--:R0:W-:Y:S01]  /*1396a0*/  @P4 STG.E.U8 desc[UR4][R10.64], R32 ;  /* 0x000000200a004986 */ /* 0x0081e2000c101104 */
[----:B------:R-:W-:Y:S02]  /*1396b0*/  LOP3.LUT R39, R39, 0xfdffffff, RZ, 0xc0, !PT ;  /* 0xfdffffff27277812 */ /* 0x000fe400078ec0ff */
[----:B0-----:R-:W-:-:S09]  /*1396c0*/  PRMT R32, R15, 0x7773, RZ ;  /* 0x000077730f207816 */ /* 0x001fd200000000ff */
[----:B------:R-:W-:Y:S02]  /*1396d0*/  @P1 LOP3.LUT R39, R39, 0x2000000, RZ, 0xfc, !PT ;  /* 0x0200000027271812 */ /* 0x000fe400078efcff */
[C---:B------:R-:W-:Y:S01]  /*1396e0*/  LOP3.LUT P1, RZ, R42.reuse, 0x8000000, RZ, 0xc0, !PT ;  /* 0x080000002aff7812 */ /* 0x040fe2000782c0ff */
[----:B----4-:R0:W-:Y:S01]  /*1396f0*/  @P5 STG.E.U8 desc[UR4][R22.64], R32 ;  /* 0x0000002016005986 */ /* 0x0101e2000c101104 */
[----:B------:R-:W-:Y:S02]  /*139700*/  LOP3.LUT P6, RZ, R42, 0x2000000, RZ, 0xc0, !PT ;  /* 0x020000002aff7812 */ /* 0x000fe400078cc0ff */
[----:B------:R-:W-:Y:S01]  /*139710*/  LOP3.LUT R39, R39, 0xfbffffff, RZ, 0xc0, !PT ;  /* 0xfbffffff27277812 */ /* 0x000fe200078ec0ff */
[----:B0-----:R-:W3:Y:S04]  /*139720*/  LDL.LU R22, [R1+0x84] ;  /* 0x0000840001167983 */ /* 0x001ee80000300800 */
[----:B------:R-:W4:Y:S04]  /*139730*/  LDL.LU.64 R6, [R1+0x26b8] ;  /* 0x0026b80001067983 */ /* 0x000f280000300a00 */
[----:B------:R-:W-:-:S02]  /*139740*/  @P1 LOP3.LUT R39, R39, 0x4000000, RZ, 0xfc, !PT ;  /* 0x0400000027271812 */ /* 0x000fc400078efcff */
[----:B------:R-:W-:Y:S01]  /*139750*/  LOP3.LUT P1, RZ, R42, 0x4000000, RZ, 0xc0, !PT ;  /* 0x040000002aff7812 */ /* 0x000fe2000782c0ff */
[----:B------:R-:W4:Y:S01]  /*139760*/  LDL.LU.64 R4, [R1+0x26d0] ;  /* 0x0026d00001047983 */ /* 0x000f220000300a00 */
[----:B------:R-:W-:-:S03]  /*139770*/  PRMT R32, R34, 0x7770, RZ ;  /* 0x0000777022207816 */ /* 0x000fc600000000ff */
[----:B------:R-:W4:Y:S04]  /*139780*/  LDL.LU R23, [R1+0x98] ;  /* 0x0000980001177983 */ /* 0x000f280000300800 */
[----:B------:R0:W-:Y:S04]  /*139790*/  @P6 STG.E.U8 desc[UR4][R8.64], R32 ;  /* 0x0000002008006986 */ /* 0x0001e8000c101104 */
[----:B------:R-:W4:Y:S04]  /*1397a0*/  LDL.LU.64 R10, [R1+0x26e8] ;  /* 0x0026e800010a7983 */ /* 0x000f280000300a00 */
[----:B------:R-:W4:Y:S01]  /*1397b0*/  LDL.LU.64 R14, [R1+0x26e0] ;  /* 0x0026e000010e7983 */ /* 0x000f220000300a00 */
[----:B0-----:R-:W-:-:S03]  /*1397c0*/  PRMT R32, R34, 0x7771, RZ ;  /* 0x0000777122207816 */ /* 0x001fc600000000ff */
[----:B------:R-:W4:Y:S04]  /*1397d0*/  LDL.LU.64 R8, [R1+0x26d8] ;  /* 0x0026d80001087983 */ /* 0x000f280000300a00 */
[----:B------:R0:W-:Y:S01]  /*1397e0*/  @P1 STG.E.U8 desc[UR4][R12.64], R32 ;  /* 0x000000200c001986 */ /* 0x0001e2000c101104 */
[C---:B------:R-:W-:Y:S02]  /*1397f0*/  LOP3.LUT P1, RZ, R39.reuse, 0x4000000, RZ, 0xc0, !PT ;  /* 0x0400000027ff7812 */ /* 0x040fe4000782c0ff */
        /* <DEDUP_REMOVED lines=43> */
[----:B--2---:R0:W-:Y:S04]  /*139ab0*/  @P6 STG.E.U8 desc[UR4][R16.64], R32 ;  /* 0x0000002010006986 */ /* 0x0041e8000c101104 */
[----:B0-----:R-:W2:Y:S04]  /*139ac0*/  LDL.LU.64 R16, [R1+0x26f8] ;  /* 0x0026f80001107983 */ /* 0x001ea80000300a00 */
[----:B------:R-:W3:Y:S04]  /*139ad0*/  LDL.LU.64 R10, [R1+0x2710] ;  /* 0x00271000010a7983 */ /* 0x000ee80000300a00 */
[----:B------:R-:W4:Y:S04]  /*139ae0*/  LDL.LU.64 R14, [R1+0x2728] ;  /* 0x00272800010e7983 */ /* 0x000f280000300a00 */
[----:B------:R-:W2:Y:S04]  /*139af0*/  LDL.LU R9, [R1+0x88] ;  /* 0x0000880001097983 */ /* 0x000ea80000300800 */
[----:B------:R-:W4:Y:S04]  /*139b00*/  LDL.LU.64 R18, [R1+0x2720] ;  /* 0x0027200001127983 */ /* 0x000f280000300a00 */
[----:B------:R-:W4:Y:S04]  /*139b10*/  LDL.LU.64 R12, [R1+0x2718] ;  /* 0x00271800010c7983 */ /* 0x000f280000300a00 */
[----:B------:R-:W4:Y:S04]  /*139b20*/  LDL.LU.64 R22, [R1+0x2730] ;  /* 0x0027300001167983 */ /* 0x000f280000300a00 */
[----:B------:R-:W4:Y:S01]  /*139b30*/  LDL.LU R54, [R1+0x9c] ;  /* 0x00009c0001367983 */ /* 0x000f220000300800 */
[----:B------:R-:W-:-:S02]  /*139b40*/  LOP3.LUT P1, RZ, R43, 0x200000, RZ, 0xc0, !PT ;  /* 0x002000002bff7812 */ /* 0x000fc4000782c0ff */
        /* <DEDUP_REMOVED lines=15> */
[C---:B------:R-:W-:Y:S02]  /*139c40*/  LOP3.LUT P1, RZ, R43.reuse, 0x10000, RZ, 0xc0, !PT ;  /* 0x000100002bff7812 */ /* 0x040fe4000782c0ff */
[----:B------:R-:W-:Y:S02]  /*139c50*/  LOP3.LUT P4, RZ, R43, 0x400, RZ, 0xc0, !PT ;  /* 0x000004002bff7812 */ /* 0x000fe4000788c0ff */
[----:B------:R-:W-:Y:S02]  /*139c60*/  LOP3.LUT R39, R39, 0xfffeffff, RZ, 0xc0, !PT ;  /* 0xfffeffff27277812 */ /* 0x000fe400078ec0ff */
[----:B------:R-:W-:-:S07]  /*139c70*/  LOP3.LUT P5, RZ, R43, 0x800, RZ, 0xc0, !PT ;  /* 0x000008002bff7812 */ /* 0x000fce00078ac0ff */
[----:B------:R-:W-:Y:S02]  /*139c80*/  @P1 LOP3.LUT R39, R39, 0x10000, RZ, 0xfc, !PT ;  /* 0x0001000027271812 */ /* 0x000fe400078efcff */
[C---:B------:R-:W-:Y:S02]  /*139c90*/  LOP3.LUT P1, RZ, R43.reuse, 0x8000, RZ, 0xc0, !PT ;  /* 0x000080002bff7812 */ /* 0x040fe4000782c0ff */
[----:B------:R-:W-:Y:S02]  /*139ca0*/  LOP3.LUT P6, RZ, R43, 0x1000, RZ, 0xc0, !PT ;  /* 0x000010002bff7812 */ /* 0x000fe400078cc0ff */
[----:B------:R-:W-:-:S09]  /*139cb0*/  LOP3.LUT R39, R39, 0xfffdffff, RZ, 0xc0, !PT ;  /* 0xfffdffff27277812 */ /* 0x000fd200078ec0ff */
[----:B------:R-:W-:Y:S02]  /*139cc0*/  @P1 LOP3.LUT R39, R39, 0x20000, RZ, 0xfc, !PT ;  /* 0x0002000027271812 */ /* 0x000fe400078efcff */
[----:B------:R-:W-:Y:S02]  /*139cd0*/  LOP3.LUT P1, RZ, R43, 0x4000, RZ, 0xc0, !PT ;  /* 0x000040002bff7812 */ /* 0x000fe4000782c0ff */
[----:B------:R-:W-:-:S11]  /*139ce0*/  LOP3.LUT R39, R39, 0xfffbffff, RZ, 0xc0, !PT ;  /* 0xfffbffff27277812 */ /* 0x000fd600078ec0ff */
[----:B------:R-:W-:Y:S02]  /*139cf0*/  @P1 LOP3.LUT R39, R39, 0x40000, RZ, 0xfc, !PT ;  /* 0x0004000027271812 */ /* 0x000fe400078efcff */
[----:B------:R-:W-:Y:S02]  /*139d00*/  LOP3.LUT P1, RZ, R43, 0x2000, RZ, 0xc0, !PT ;  /* 0x000020002bff7812 */ /* 0x000fe4000782c0ff */
[----:B--2---:R-:W-:-:S05]  /*139d10*/  PRMT R32, R9, 0x7770, RZ ;  /* 0x0000777009207816 */ /* 0x004fca00000000ff */
[----:B------:R0:W-:Y:S04]  /*139d20*/  @P3 STG.E.U8 desc[UR4][R16.64], R32 ;  /* 0x0000002010003986 */ /* 0x0001e8000c101104 */
[----:B0-----:R-:W2:Y:S04]  /*139d30*/  LDL.LU.64 R16, [R1+0x2748] ;  /* 0x0027480001107983 */ /* 0x001ea80000300a00 */
[----:B------:R-:W2:Y:S04]  /*139d40*/  LDL.LU.64 R56, [R1+0x2740] ;  /* 0x0027400001387983 */ /* 0x000ea80000300a00 */
[----:B------:R-:W2:Y:S04]  /*139d50*/  LDL.LU.64 R58, [R1+0x2738] ;  /* 0x00273800013a7983 */ /* 0x000ea80000300a00 */
[----:B------:R-:W2:Y:S04]  /*139d60*/  LDL.LU R55, [R1+0x8c] ;  /* 0x00008c0001377983 */ /* 0x000ea80000300800 */
[----:B------:R-:W2:Y:S04]  /*139d70*/  LDL.LU.64 R2, [R1+0x2750] ;  /* 0x0027500001027983 */ /* 0x000ea80000300a00 */
[----:B------:R-:W2:Y:S01]  /*139d80*/  LDL.LU.64 R34, [R1+0x2768] ;  /* 0x0027680001227983 */ /* 0x000ea20000300a00 */
[----:B------:R-:W-:-:S03]  /*139d90*/  PRMT R32, R9, 0x7771, RZ ;  /* 0x0000777109207816 */ /* 0x000fc600000000ff */
[----:B------:R-:W2:Y:S04]  /*139da0*/  LDL.LU.64 R6, [R1+0x2760] ;  /* 0x0027600001067983 */ /* 0x000ea80000300a00 */
[----:B---3--:R0:W-:Y:S02]  /*139db0*/  @P4 STG.E.U8 desc[UR4][R10.64], R32 ;  /* 0x000000200a004986 */ /* 0x0081e4000c101104 */
[----:B0-----:R-:W-:-:S05]  /*139dc0*/  PRMT R32, R9, 0x7772, RZ ;  /* 0x0000777209207816 */ /* 0x001fca00000000ff */
[----:B----4-:R0:W-:Y:S02]  /*139dd0*/  @P5 STG.E.U8 desc[UR4][R14.64], R32 ;  /* 0x000000200e005986 */ /* 0x0101e4000c101104 */
[----:B0-----:R-:W-:-:S05]  /*139de0*/  PRMT R32, R9, 0x7773, RZ ;  /* 0x0000777309207816 */ /* 0x001fca00000000ff */
[----:B------:R0:W-:Y:S04]  /*139df0*/  @P6 STG.E.U8 desc[UR4][R18.64], R32 ;  /* 0x0000002012006986 */ /* 0x0001e8000c101104 */
[----:B0-----:R-:W3:Y:S04]  /*139e00*/  LDL.LU R18, [R1+0x110] ;  /* 0x0001100001127983 */ /* 0x001ee80000300800 */
[----:B------:R-:W4:Y:S04]  /*139e10*/  LDL.LU.64 R4, [R1+0x2758] ;  /* 0x0027580001047983 */ /* 0x000f280000300a00 */
[----:B------:R-:W4:Y:S01]  /*139e20*/  LDL.LU.64 R10, [R1+0x2770] ;  /* 0x00277000010a7983 */ /* 0x000f220000300a00 */
[----:B------:R-:W-:-:S03]  /*139e30*/  PRMT R32, R54, 0x7770, RZ ;  /* 0x0000777036207816 */ /* 0x000fc600000000ff */
[----:B------:R-:W4:Y:S04]  /*139e40*/  LDL.LU.64 R14, [R1+0x2788] ;  /* 0x00278800010e7983 */ /* 0x000f280000300a00 */
[----:B------:R0:W-:Y:S01]  /*139e50*/  @P1 STG.E.U8 desc[UR4][R12.64], R32 ;  /* 0x000000200c001986 */ /* 0x0001e2000c101104 */
[----:B------:R-:W-:-:S03]  /*139e60*/  LOP3.LUT P1, RZ, R39, 0x40000, RZ, 0xc0, !PT ;  /* 0x0004000027ff7812 */ /* 0x000fc6000782c0ff */
[----:B------:R-:W4:Y:S04]  /*139e70*/  LDL.LU.64 R8, [R1+0x2780] ;  /* 0x0027800001087983 */ /* 0x000f280000300a00 */
[----:B------:R-:W4:Y:S01]  /*139e80*/  LDL.LU R19, [R1+0x100] ;  /* 0x0001000001137983 */ /* 0x000f220000300800 */
[----:B0-----:R-:W-:-:S03]  /*139e90*/  PRMT R32, R54, 0x7771, RZ ;  /* 0x0000777136207816 */ /* 0x001fc600000000ff */
[----:B------:R-:W4:Y:S04]  /*139ea0*/  LDL.LU.64 R12, [R1+0x2778] ;  /* 0x00277800010c7983 */ /* 0x000f280000300a00 */
[----:B------:R0:W-:Y:S04]  /*139eb0*/  @P1 STG.E.U8 desc[UR4][R22.64], R32 ;  /* 0x0000002016001986 */ /* 0x0001e8000c101104 */
[----:B0-----:R-:W4:Y:S01]  /*139ec0*/  LDL.LU.64 R22, [R1+0x2790] ;  /* 0x0027900001167983 */ /* 0x001f220000300a00 */
[----:B------:R-:W-:Y:S02]  /*139ed0*/  LOP3.LUT P1, RZ, R39, 0x20000, RZ, 0xc0, !PT ;  /* 0x0002000027ff7812 */ /* 0x000fe4000782c0ff */
[----:B------:R-:W-:-:S02]  /*139ee0*/  PRMT R32, R54, 0x7772, RZ ;  /* 0x0000777236207816 */ /* 0x000fc400000000ff */
[C---:B------:R-:W-:Y:S02]  /*139ef0*/  LOP3.LUT P0, RZ, R43.reuse, 0x400000, RZ, 0xc0, !PT ;  /* 0x004000002bff7812 */ /* 0x040fe4000780c0ff */
[C---:B------:R-:W-:Y:S02]  /*139f00*/  LOP3.LUT P2, RZ, R43.reuse, 0x800000, RZ, 0xc0, !PT ;  /* 0x008000002bff7812 */ /* 0x040fe4000784c0ff */
[C---:B------:R-:W-:Y:S02]  /*139f10*/  LOP3.LUT P3, RZ, R43.reuse, 0x1000000, RZ, 0xc0, !PT ;  /* 0x010000002bff7812 */ /* 0x040fe4000786c0ff */
[C---:B------:R-:W-:Y:S02]  /*139f20*/  LOP3.LUT P4, RZ, R43.reuse, 0x2000000, RZ, 0xc0, !PT ;  /* 0x020000002bff7812 */ /* 0x040fe4000788c0ff */
[----:B------:R-:W-:Y:S01]  /*139f30*/  LOP3.LUT P5, RZ, R43, 0x4000000, RZ, 0xc0, !PT ;  /* 0x040000002bff7812 */ /* 0x000fe200078ac0ff */
[----:B--2---:R0:W-:Y:S01]  /*139f40*/  @P1 STG.E.U8 desc[UR4][R16.64], R32 ;  /* 0x0000002010001986 */ /* 0x0041e2000c101104 */
[----:B------:R-:W-:-:S03]  /*139f50*/  LOP3.LUT P1, RZ, R39, 0x10000, RZ, 0xc0, !PT ;  /* 0x0001000027ff7812 */ /* 0x000fc6000782c0ff */
[----:B0-----:R-:W2:Y:S01]  /*139f60*/  LDL.LU.64 R16, [R1+0x27a8] ;  /* 0x0027a80001107983 */ /* 0x001ea20000300a00 */
[----:B------:R-:W-:-:S09]  /*139f70*/  PRMT R32, R54, 0x7773, RZ ;  /* 0x0000777336207816 */ /* 0x000fd200000000ff */
        /* <DEDUP_REMOVED lines=15> */
[----:B----4-:R0:W-:Y:S02]  /*13a070*/  @P1 STG.E.U8 desc[UR4][R4.64], R32 ;  /* 0x0000002004001986 */ /* 0x0101e4000c101104 */
        /* <DEDUP_REMOVED lines=13> */
[----:B------:R-:W-:-:S09]  /*13a150*/  LOP3.LUT P3, RZ, R43, 0x10000000, RZ, 0xc0, !PT ;  /* 0x100000002bff7812 */ /* 0x000fd2000786c0ff */
[----:B--2---:R0:W-:Y:S04]  /*13a160*/  @P6 STG.E.U8 desc[UR4][R16.64], R32 ;  /* 0x0000002010006986 */ /* 0x0041e8000c101104 */
[----:B0-----:R-:W2:Y:S04]  /*13a170*/  LDL.LU.64 R16, [R1+0x2798] ;  /* 0x0027980001107983 */ /* 0x001ea80000300a00 */
[----:B------:R-:W4:Y:S04]  /*13a180*/  LDL.LU.64 R10, [R1+0x27b0] ;  /* 0x0027b000010a7983 */ /* 0x000f280000300a00 */
[----:B------:R-:W4:Y:S04]  /*13a190*/  LDL.LU.64 R14, [R1+0x27c8] ;  /* 0x0027c800010e7983 */ /* 0x000f280000300a00 */
[----:B------:R-:W2:Y:S04]  /*13a1a0*/  LDL.LU R8, [R1+0x114] ;  /* 0x0001140001087983 */ /* 0x000ea80000300800 */
[----:B------:R-:W4:Y:S04]  /*13a1b0*/  LDL.LU.64 R12, [R1+0x27c0] ;  /* 0x0027c000010c7983 */ /* 0x000f280000300a00 */
[----:B------:R-:W4:Y:S01]  /*13a1c0*/  LDL.LU R54, [R1+0x104] ;  /* 0x0001040001367983 */ /* 0x000f220000300800 */
[----:B------:R-:W-:-:S03]  /*13a1d0*/  PRMT R32, R19, 0x7773, RZ ;  /* 0x0000777313207816 */ /* 0x000fc600000000ff */
[----:B------:R-:W4:Y:S01]  /*13a1e0*/  LDL.LU.64 R18, [R1+0x27b8] ;  /* 0x0027b80001127983 */ /* 0x000f220000300a00 */
[----:B------:R-:W-:-:S03]  /*13a1f0*/  LOP3.LUT P1, RZ, R44, 0x100, RZ, 0xc0, !PT ;  /* 0x000001002cff7812 */ /* 0x000fc6000782c0ff */
[----:B---3--:R0:W-:Y:S04]  /*13a200*/  @P3 STG.E.U8 desc[UR4][R22.64], R32 ;  /* 0x0000002016003986 */ /* 0x0081e8000c101104 */
[----:B0-----:R-:W3:Y:S01]  /*13a210*/  LDL.LU.64 R22, [R1+0x27d0] ;  /* 0x0027d00001167983 */ /* 0x001ee20000300a00 */
[----:B------:R-:W-:-:S05]  /*13a220*/  LOP3.LUT R39, R39, 0xfffffff7, RZ, 0xc0, !PT ;  /* 0xfffffff727277812 */ /* 0x000fca00078ec0ff */
        /* <DEDUP_REMOVED lines=22> */
[----:B------:R-:W2:Y:S04]  /*13a390*/  LDL.LU R55, [R1+0x118] ;  /* 0x0001180001377983 */ /* 0x000ea80000300800 */
[----:B------:R-:W2:Y:S01]  /*13a3a0*/  LDL.LU.64 R58, [R1+0x27d8] ;  /* 0x0027d800013a7983 */ /* 0x000ea20000300a00 */
[----:B------:R-:W-:-:S03]  /*13a3b0*/  LOP3.LUT R39, R39, 0xfffffdff, RZ, 0xc0, !PT ;  /* 0xfffffdff27277812 */ /* 0x000fc600078ec0ff */
[----:B------:R-:W2:Y:S01]  /*13a3c0*/  LDL.LU.64 R2, [R1+0x27f0] ;  /* 0x0027f00001027983 */ /* 0x000ea20000300a00 */
[----:B------:R-:W-:Y:S02]  /*13a3d0*/  @P1 LOP3.LUT R39, R39, 0x200, RZ, 0xfc, !PT ;  /* 0x0000020027271812 */ /* 0x000fe400078efcff */
[----:B------:R-:W-:Y:S01]  /*13a3e0*/  LOP3.LUT P1, RZ, R44, 0x2, RZ, 0xc0, !PT ;  /* 0x000000022cff7812 */ /* 0x000fe2000782c0ff */
[----:B------:R-:W2:Y:S01]  /*13a3f0*/  LDL.LU.64 R34, [R1+0x2808] ;  /* 0x0028080001227983 */ /* 0x000ea20000300a00 */
[C---:B------:R-:W-:Y:S02]  /*13a400*/  LOP3.LUT P5, RZ, R43.reuse, 0x40000000, RZ, 0xc0, !PT ;  /* 0x400000002bff7812 */ /* 0x040fe400078ac0ff */
[----:B------:R-:W-:Y:S01]  /*13a410*/  LOP3.LUT P6, RZ, R43, 0x80000000, RZ, 0xc0, !PT ;  /* 0x800000002bff7812 */ /* 0x000fe200078cc0ff */
[----:B------:R-:W2:Y:S01]  /*13a420*/  LDL.LU R9, [R1+0x108] ;  /* 0x0001080001097983 */ /* 0x000ea20000300800 */
[----:B------:R-:W-:Y:S02]  /*13a430*/  LOP3.LUT R39, R39, 0xfffffbff, RZ, 0xc0, !PT ;  /* 0xfffffbff27277812 */ /* 0x000fe400078ec0ff */
[----:B------:R-:W-:Y:S01]  /*13a440*/  PRMT R32, R8, 0x7771, RZ ;  /* 0x0000777108207816 */ /* 0x000fe200000000ff */
[----:B------:R-:W2:Y:S04]  /*13a450*/  LDL.LU.64 R6, [R1+0x2800] ;  /* 0x0028000001067983 */ /* 0x000ea80000300a00 */
[----:B------:R-:W-:Y:S01]  /*13a460*/  @P1 LOP3.LUT R39, R39, 0x400, RZ, 0xfc, !PT ;  /* 0x0000040027271812 */ /* 0x000fe200078efcff */
[----:B------:R-:W2:Y:S01]  /*13a470*/  LDL.LU.64 R4, [R1+0x27f8] ;  /* 0x0027f80001047983 */ /* 0x000ea20000300a00 */
[----:B------:R-:W-:-:S03]  /*13a480*/  LOP3.LUT P1, RZ, R44, 0x1, RZ, 0xc0, !PT ;  /* 0x000000012cff7812 */ /* 0x000fc6000782c0ff */
[----:B----4-:R0:W-:Y:S02]  /*13a490*/  @P5 STG.E.U8 desc[UR4][R10.64], R32 ;  /* 0x000000200a005986 */ /* 0x0101e4000c101104 */
[C---:B0-----:R-:W-:Y:S02]  /*13a4a0*/  PRMT R32, R8.reuse, 0x7772, RZ ;  /* 0x0000777208207816 */ /* 0x041fe400000000ff */
[----:B------:R-:W4:Y:S04]  /*13a4b0*/  LDL.LU.64 R10, [R1+0x2810] ;  /* 0x00281000010a7983 */ /* 0x000f280000300a00 */
[----:B------:R0:W-:Y:S02]  /*13a4c0*/  @P6 STG.E.U8 desc[UR4][R14.64], R32 ;  /* 0x000000200e006986 */ /* 0x0001e4000c101104 */
[----:B0-----:R-:W-:-:S02]  /*13a4d0*/  PRMT R32, R8, 0x7773, RZ ;  /* 0x0000777308207816 */ /* 0x001fc400000000ff */
[----:B------:R-:W4:Y:S04]  /*13a4e0*/  LDL.LU.64 R14, [R1+0x2828] ;  /* 0x00282800010e7983 */ /* 0x000f280000300a00 */
[----:B------:R0:W-:Y:S01]  /*13a4f0*/  @P1 STG.E.U8 desc[UR4][R12.64], R32 ;  /* 0x000000200c001986 */ /* 0x0001e2000c101104 */
[----:B------:R-:W-:-:S03]  /*13a500*/  LOP3.LUT P1, RZ, R39, 0x400, RZ, 0xc0, !PT ;  /* 0x0000040027ff7812 */ /* 0x000fc6000782c0ff */
[----:B------:R-:W4:Y:S01]  /*13a510*/  LDL.LU R8, [R1+0x11c] ;  /* 0x00011c0001087983 */ /* 0x000f220000300800 */
[----:B0-----:R-:W-:-:S03]  /*13a520*/  PRMT R32, R54, 0x7770, RZ ;  /* 0x0000777036207816 */ /* 0x001fc600000000ff */
[----:B------:R-:W4:Y:S06]  /*13a530*/  LDL.LU.64 R12, [R1+0x2820] ;  /* 0x00282000010c7983 */ /* 0x000f2c0000300a00 */
[----:B------:R0:W-:Y:S01]  /*13a540*/  @P1 STG.E.U8 desc[UR4][R18.64], R32 ;  /* 0x0000002012001986 */ /* 0x0001e2000c101104 */
[----:B------:R-:W-:-:S03]  /*13a550*/  LOP3.LUT P1, RZ, R39, 0x200, RZ, 0xc0, !PT ;  /* 0x0000020027ff7812 */ /* 0x000fc6000782c0ff */
[----:B0-----:R-:W4:Y:S01]  /*13a560*/  LDL.LU.64 R18, [R1+0x2818] ;  /* 0x0028180001127983 */ /* 0x001f220000300a00 */
[----:B------:R-:W-:-:S09]  /*13a570*/  PRMT R32, R54, 0x7771, RZ ;  /* 0x0000777136207816 */ /* 0x000fd200000000ff */
[----:B---3--:R0:W-:Y:S04]  /*13a580*/  @P1 STG.E.U8 desc[UR4][R22.64], R32 ;  /* 0x0000002016001986 */ /* 0x0081e8000c101104 */
[----:B0-----:R-:W3:Y:S01]  /*13a590*/  LDL.LU.64 R22, [R1+0x2830] ;  /* 0x0028300001167983 */ /* 0x001ee20000300a00 */
[----:B------:R-:W-:Y:S02]  /*13a5a0*/  LOP3.LUT P1, RZ, R39, 0x100, RZ, 0xc0, !PT ;  /* 0x0000010027ff7812 */ /* 0x000fe4000782c0ff */
[----:B------:R-:W-:Y:S02]  /*13a5b0*/  PRMT R32, R54, 0x7772, RZ ;  /* 0x0000777236207816 */ /* 0x000fe400000000ff */
[C---:B------:R-:W-:Y:S02]  /*13a5c0*/  LOP3.LUT P0, RZ, R44.reuse, 0x200, RZ, 0xc0, !PT ;  /* 0x000002002cff7812 */ /* 0x040fe4000780c0ff */
[----:B------:R-:W-:-:S02]  /*13a5d0*/  LOP3.LUT P2, RZ, R44, 0x400, RZ, 0xc0, !PT ;  /* 0x000004002cff7812 */ /* 0x000fc4000784c0ff */
[C---:B------:R-:W-:Y:S02]  /*13a5e0*/  LOP3.LUT P3, RZ, R44.reuse, 0x800, RZ, 0xc0, !PT ;  /* 0x000008002cff7812 */ /* 0x040fe4000786c0ff */
[C---:B------:R-:W-:Y:S02]  /*13a5f0*/  LOP3.LUT P4, RZ, R44.reuse, 0x1000, RZ, 0xc0, !PT ;  /* 0x000010002cff7812 */ /* 0x040fe4000788c0ff */
[C---:B------:R-:W-:Y:S02]  /*13a600*/  LOP3.LUT P5, RZ, R44.reuse, 0x2000, RZ, 0xc0, !PT ;  /* 0x000020002cff7812 */ /* 0x040fe400078ac0ff */
[----:B------:R-:W-:Y:S01]  /*13a610*/  LOP3.LUT P6, RZ, R44, 0x4000, RZ, 0xc0, !PT ;  /* 0x000040002cff7812 */ /* 0x000fe200078cc0ff */
[----:B--2---:R0:W-:Y:S01]  /*13a620*/  @P1 STG.E.U8 desc[UR4][R16.64], R32 ;  /* 0x0000002010001986 */ /* 0x0041e2000c101104 */
[C---:B------:R-:W-:Y:S02]  /*13a630*/  LOP3.LUT P1, RZ, R39.reuse, 0x80, RZ, 0xc0, !PT ;  /* 0x0000008027ff7812 */ /* 0x040fe4000782c0ff */
        /* <DEDUP_REMOVED lines=27> */
[----:B0-----:R-:W3:Y:S04]  /*13a7f0*/  LDL.LU.64 R22, [R1+0x2848] ;  /* 0x0028480001167983 */ /* 0x001ee80000300a00 */
[----:B------:R-:W4:Y:S04]  /*13a800*/  LDL.LU.64 R6, [R1+0x2840] ;  /* 0x0028400001067983 */ /* 0x000f280000300a00 */
[----:B------:R-:W2:Y:S04]  /*13a810*/  LDL.LU.64 R12, [R1+0x2838] ;  /* 0x00283800010c7983 */ /* 0x000ea80000300a00 */
[----:B------:R-:W2:Y:S04]  /*13a820*/  LDL.LU.64 R4, [R1+0x2850] ;  /* 0x0028500001047983 */ /* 0x000ea80000300a00 */
[----:B------:R-:W2:Y:S04]  /*13a830*/  LDL.LU.64 R14, [R1+0x2868] ;  /* 0x00286800010e7983 */ /* 0x000ea80000300a00 */
[----:B------:R-:W2:Y:S01]  /*13a840*/  LDL.LU R9, [R1+0x10c] ;  /* 0x00010c0001097983 */ /* 0x000ea20000300800 */
[----:B------:R-:W-:-:S03]  /*13a850*/  LOP3.LUT P3, RZ, R44, 0x8000, RZ, 0xc0, !PT ;  /* 0x000080002cff7812 */ /* 0x000fc6000786c0ff */
[----:B------:R-:W2:Y:S01]  /*13a860*/  LDL.LU.64 R18, [R1+0x2860] ;  /* 0x0028600001127983 */ /* 0x000ea20000300a00 */
        /* <DEDUP_REMOVED lines=14> */
[----:B---3--:R0:W-:Y:S04]  /*13a950*/  @P3 STG.E.U8 desc[UR4][R22.64], R32 ;  /* 0x0000002016003986 */ /* 0x0081e8000c101104 */
[----:B0-----:R-:W3:Y:S04]  /*13a960*/  LDL.LU.64 R22, [R1+0x2858] ;  /* 0x0028580001167983 */ /* 0x001ee80000300a00 */
[----:B------:R-:W3:Y:S01]  /*13a970*/  LDL.LU R10, [R1+0xf0] ;  /* 0x0000f000010a7983 */ /* 0x000ee20000300800 */
[----:B------:R-:W-:-:S02]  /*13a980*/  LOP3.LUT R40, R40, 0x7fffffff, RZ, 0xc0, !PT ;  /* 0x7fffffff28287812 */ /* 0x000fc400078ec0ff */
[----:B------:R-:W-:Y:S01]  /*13a990*/  LOP3.LUT R39, R39, 0xfffffffe, RZ, 0xc0, !PT ;  /* 0xfffffffe27277812 */ /* 0x000fe200078ec0ff */
[----:B------:R-:W3:Y:S01]  /*13a9a0*/  LDL.LU.64 R56, [R1+0x2888] ;  /* 0x0028880001387983 */ /* 0x000ee20000300a00 */
[----:B------:R-:W-:Y:S02]  /*13a9b0*/  @P1 LOP3.LUT R40, R40, 0x80000000, RZ, 0xfc, !PT ;  /* 0x8000000028281812 */ /* 0x000fe400078efcff */
[C---:B------:R-:W-:Y:S01]  /*13a9c0*/  LOP3.LUT P1, RZ, R44.reuse, 0x400000, RZ, 0xc0, !PT ;  /* 0x004000002cff7812 */ /* 0x040fe2000782c0ff */
[----:B------:R-:W3:Y:S01]  /*13a9d0*/  LDL.LU.64 R58, [R1+0x2880] ;  /* 0x00288000013a7983 */ /* 0x000ee20000300a00 */
        /* <DEDUP_REMOVED lines=8> */
[----:B----4-:R2:W-:Y:S01]  /*13aa60*/  @P4 STG.E.U8 desc[UR4][R6.64], R32 ;  /* 0x0000002006004986 */ /* 0x0105e2000c101104 */
[----:B------:R-:W-:Y:S02]  /*13aa70*/  LOP3.LUT P6, RZ, R44, 0x40000, RZ, 0xc0, !PT ;  /* 0x000400002cff7812 */ /* 0x000fe400078cc0ff */
[----:B------:R-:W-:Y:S02]  /*13aa80*/  LOP3.LUT R39, R39, 0xfffffffb, RZ, 0xc0, !PT ;  /* 0xfffffffb27277812 */ /* 0x000fe400078ec0ff */
[----:B--2---:R-:W-:-:S07]  /*13aa90*/  PRMT R32, R9, 0x7770, RZ ;  /* 0x0000777009207816 */ /* 0x004fce00000000ff */
[----:B------:R-:W-:Y:S02]  /*13aaa0*/  @P1 LOP3.LUT R39, R39, 0x4, RZ, 0xfc, !PT ;  /* 0x0000000427271812 */ /* 0x000fe400078efcff */
[----:B------:R-:W-:Y:S01]  /*13aab0*/  LOP3.LUT P1, RZ, R44, 0x80000, RZ, 0xc0, !PT ;  /* 0x000800002cff7812 */ /* 0x000fe2000782c0ff */
[----:B------:R0:W-:Y:S02]  /*13aac0*/  @P5 STG.E.U8 desc[UR4][R12.64], R32 ;  /* 0x000000200c005986 */ /* 0x0001e4000c101104 */
[C---:B0-----:R-:W-:Y:S02]  /*13aad0*/  PRMT R32, R9.reuse, 0x7771, RZ ;  /* 0x0000777109207816 */ /* 0x041fe400000000ff */
[----:B------:R-:W2:Y:S04]  /*13aae0*/  LDL.LU R12, [R1+0xe0] ;  /* 0x0000e000010c7983 */ /* 0x000ea80000300800 */
        /* <DEDUP_REMOVED lines=17> */
[----:B---3--:R-:W-:-:S05]  /*13ac00*/  PRMT R32, R10, 0x7770, RZ ;  /* 0x000077700a207816 */ /* 0x008fca00000000ff */
[----:B------:R0:W-:Y:S01]  /*13ac10*/  @P1 STG.E.U8 desc[UR4][R22.64], R32 ;  /* 0x0000002016001986 */ /* 0x0001e2000c101104 */
[----:B------:R-:W-:-:S03]  /*13ac20*/  LOP3.LUT P1, RZ, R39, 0x1, RZ, 0xc0, !PT ;  /* 0x0000000127ff7812 */ /* 0x000fc6000782c0ff */
[----:B0-----:R-:W3:Y:S04]  /*13ac30*/  LDL.LU.64 R22, [R1+0x28b8] ;  /* 0x0028b80001167983 */ /* 0x001ee80000300a00 */
[----:B------:R-:W2:Y:S01]  /*13ac40*/  LDL.LU.64 R38, [R1+0x2870] ;  /* 0x0028700001267983 */ /* 0x000ea20000300a00 */
[----:B------:R-:W-:Y:S02]  /*13ac50*/  PRMT R32, R10, 0x7771, RZ ;  /* 0x000077710a207816 */ /* 0x000fe400000000ff */
[C---:B------:R-:W-:Y:S02]  /*13ac60*/  LOP3.LUT P0, RZ, R44.reuse, 0x10000000, RZ, 0xc0, !PT ;  /* 0x100000002cff7812 */ /* 0x040fe4000780c0ff */
[C---:B------:R-:W-:Y:S02]  /*13ac70*/  LOP3.LUT P2, RZ, R44.reuse, 0x20000000, RZ, 0xc0, !PT ;  /* 0x200000002cff7812 */ /* 0x040fe4000784c0ff */
[----:B------:R-:W-:-:S02]  /*13ac80*/  LOP3.LUT P3, RZ, R44, 0x40000000, RZ, 0xc0, !PT ;  /* 0x400000002cff7812 */ /* 0x000fc4000786c0ff */
[----:B------:R-:W-:Y:S02]  /*13ac90*/  LOP3.LUT P4, RZ, R44, 0x80000000, RZ, 0xc0, !PT ;  /* 0x800000002cff7812 */ /* 0x000fe4000788c0ff */
[C---:B------:R-:W-:Y:S02]  /*13aca0*/  LOP3.LUT P5, RZ, R45.reuse, 0x1, RZ, 0xc0, !PT ;  /* 0x000000012dff7812 */ /* 0x040fe400078ac0ff */
[----:B------:R-:W-:Y:S01]  /*13acb0*/  LOP3.LUT P6, RZ, R45, 0x2, RZ, 0xc0, !PT ;  /* 0x000000022dff7812 */ /* 0x000fe200078cc0ff */
[----:B--2---:R0:W-:Y:S01]  /*13acc0*/  @P1 STG.E.U8 desc[UR4][R38.64], R32 ;  /* 0x0000002026001986 */ /* 0x0041e2000c101104 */
        /* <DEDUP_REMOVED lines=52> */
[C---:B------:R-:W-:Y:S02]  /*13b010*/  LOP3.LUT P1, RZ, R45.reuse, 0x200, RZ, 0xc0, !PT ;  /* 0x000002002dff7812 */ /* 0x040fe4000782c0ff */
[----:B------:R-:W-:Y:S02]  /*13b020*/  LOP3.LUT P5, RZ, R45, 0x10, RZ, 0xc0, !PT ;  /* 0x000000102dff7812 */ /* 0x000fe400078ac0ff */
[----:B------:R-:W-:-:S09]  /*13b030*/  LOP3.LUT R40, R40, 0xfeffffff, RZ, 0xc0, !PT ;  /* 0xfeffffff28287812 */ /* 0x000fd200078ec0ff */
        /* <DEDUP_REMOVED lines=275> */
[C---:B------:R-:W-:Y:S02]  /*13c170*/  LOP3.LUT P3, RZ, R46.reuse, 0x800000, RZ, 0xc0, !PT ;  /* 0x008000002eff7812 */ /* 0x040fe4000786c0ff */
        /* <DEDUP_REMOVED lines=23> */
[----:B------:R-:W-:Y:S02]  /*13c2f0*/  LOP3.LUT P1, RZ, R47, 0x80, RZ, 0xc0, !PT ;  /* 0x000000802fff7812 */ /* 0x000fe4000782c0ff */
        /* <DEDUP_REMOVED lines=122> */
[----:B------:R-:W-:Y:S02]  /*13caa0*/  LOP3.LUT P4, RZ, R47, 0x8000, RZ, 0xc0, !PT ;  /* 0x000080002fff7812 */ /* 0x000fe4000788c0ff */
        /* <DEDUP_REMOVED lines=95> */
[----:B--2---:R-:W-:-:S05]  /*13d0a0*/  PRMT R32, R15, 0x7770, RZ ;  /* 0x000077700f207816 */ /* 0x004fca00000000ff */
[----:B------:R0:W-:Y:S04]  /*13d0b0*/  @P3 STG.E.U8 desc[UR4][R22.64], R32 ;  /* 0x0000002016003986 */ /* 0x0001e8000c101104 */
[----:B0-----:R-:W2:Y:S04]  /*13d0c0*/  LDL.LU.64 R22, [R1+0x2c08] ;  /* 0x002c080001167983 */ /* 0x001ea80000300a00 */
[----:B------:R-:W2:Y:S04]  /*13d0d0*/  LDL.LU.64 R38, [R1+0x2c00] ;  /* 0x002c000001267983 */ /* 0x000ea80000300a00 */
[----:B------:R-:W2:Y:S04]  /*13d0e0*/  LDL.LU.64 R56, [R1+0x2bf8] ;  /* 0x002bf80001387983 */ /* 0x000ea80000300a00 */
[----:B------:R-:W2:Y:S01]  /*13d0f0*/  LDL.LU R35, [R1+0x158] ;  /* 0x0001580001237983 */ /* 0x000ea20000300800 */
[----:B------:R-:W-:-:S02]  /*13d100*/  @P1 LOP3.LUT R41, R41, 0x8000, RZ, 0xfc, !PT ;  /* 0x0000800029291812 */ /* 0x000fc400078efcff */
[C---:B------:R-:W-:Y:S01]  /*13d110*/  LOP3.LUT P1, RZ, R48.reuse, 0x100, RZ, 0xc0, !PT ;  /* 0x0000010030ff7812 */ /* 0x040fe2000782c0ff */
[----:B------:R-:W2:Y:S01]  /*13d120*/  LDL.LU.64 R58, [R1+0x2c10] ;  /* 0x002c1000013a7983 */ /* 0x000ea20000300a00 */
[----:B------:R-:W-:Y:S02]  /*13d130*/  LOP3.LUT R41, R41, 0xfffeffff, RZ, 0xc0, !PT ;  /* 0xfffeffff29297812 */ /* 0x000fe400078ec0ff */
[C---:B------:R-:W-:Y:S01]  /*13d140*/  LOP3.LUT P4, RZ, R48.reuse, 0x4, RZ, 0xc0, !PT ;  /* 0x0000000430ff7812 */ /* 0x040fe2000788c0ff */
[----:B------:R-:W2:Y:S01]  /*13d150*/  LDL.LU.64 R2, [R1+0x2c28] ;  /* 0x002c280001027983 */ /* 0x000ea20000300a00 */
[----:B------:R-:W-:Y:S02]  /*13d160*/  LOP3.LUT P5, RZ, R48, 0x8, RZ, 0xc0, !PT ;  /* 0x0000000830ff7812 */ /* 0x000fe400078ac0ff */
[----:B------:R-:W-:Y:S01]  /*13d170*/  PRMT R32, R15, 0x7771, RZ ;  /* 0x000077710f207816 */ /* 0x000fe200000000ff */
[----:B------:R-:W2:Y:S04]  /*13d180*/  LDL.LU.64 R54, [R1+0x2c20] ;  /* 0x002c200001367983 */ /* 0x000ea80000300a00 */
[----:B------:R-:W-:-:S02]  /*13d190*/  @P1 LOP3.LUT R41, R41, 0x10000, RZ, 0xfc, !PT ;  /* 0x0001000029291812 */ /* 0x000fc400078efcff */
[C---:B------:R-:W-:Y:S02]  /*13d1a0*/  LOP3.LUT P1, RZ, R48.reuse, 0x80, RZ, 0xc0, !PT ;  /* 0x0000008030ff7812 */ /* 0x040fe4000782c0ff */
[----:B------:R-:W-:Y:S01]  /*13d1b0*/  LOP3.LUT R41, R41, 0xfffdffff, RZ, 0xc0, !PT ;  /* 0xfffdffff29297812 */ /* 0x000fe200078ec0ff */
[----:B---3--:R0:W-:Y:S01]  /*13d1c0*/  @P4 STG.E.U8 desc[UR4][R4.64], R32 ;  /* 0x0000002004004986 */ /* 0x0081e2000c101104 */
[----:B------:R-:W-:-:S09]  /*13d1d0*/  LOP3.LUT P6, RZ, R48, 0x10, RZ, 0xc0, !PT ;  /* 0x0000001030ff7812 */ /* 0x000fd200078cc0ff */
[----:B------:R-:W-:Y:S02]  /*13d1e0*/  @P1 LOP3.LUT R41, R41, 0x20000, RZ, 0xfc, !PT ;  /* 0x0002000029291812 */ /* 0x000fe400078efcff */
[----:B------:R-:W-:Y:S02]  /*13d1f0*/  LOP3.LUT P1, RZ, R48, 0x40, RZ, 0xc0, !PT ;  /* 0x0000004030ff7812 */ /* 0x000fe4000782c0ff */
[----:B0-----:R-:W-:Y:S02]  /*13d200*/  PRMT R32, R15, 0x7772, RZ ;  /* 0x000077720f207816 */ /* 0x001fe400000000ff */
[----:B------:R-:W-:-:S03]  /*13d210*/  LOP3.LUT R41, R41, 0xfffbffff, RZ, 0xc0, !PT ;  /* 0xfffbffff29297812 */ /* 0x000fc600078ec0ff */
[----:B----4-:R0:W-:Y:S06]  /*13d220*/  @P5 STG.E.U8 desc[UR4][R10.64], R32 ;  /* 0x000000200a005986 */ /* 0x0101ec000c101104 */
[----:B------:R-:W-:Y:S02]  /*13d230*/  @P1 LOP3.LUT R41, R41, 0x40000, RZ, 0xfc, !PT ;  /* 0x0004000029291812 */ /* 0x000fe400078efcff */
[----:B0-----:R-:W-:Y:S02]  /*13d240*/  PRMT R32, R15, 0x7773, RZ ;  /* 0x000077730f207816 */ /* 0x001fe400000000ff */
[----:B------:R-:W-:-:S03]  /*13d250*/  LOP3.LUT P1, RZ, R48, 0x20, RZ, 0xc0, !PT ;  /* 0x0000002030ff7812 */ /* 0x000fc6000782c0ff */
[----:B------:R0:W-:Y:S04]  /*13d260*/  @P6 STG.E.U8 desc[UR4][R12.64], R32 ;  /* 0x000000200c006986 */ /* 0x0001e8000c101104 */
[----:B0-----:R-:W3:Y:S01]  /*13d270*/  LDL.LU R12, [R1+0x16c] ;  /* 0x00016c00010c7983 */ /* 0x001ee20000300800 */
        /* <DEDUP_REMOVED lines=33> */
[----:B------:R-:W-:Y:S02]  /*13d490*/  LOP3.LUT P2, RZ, R48, 0x8000, RZ, 0xc0, !PT ;  /* 0x0000800030ff7812 */ /* 0x000fe4000784c0ff */
[----:B---3--:R-:W-:-:S07]  /*13d4a0*/  PRMT R32, R12, 0x7770, RZ ;  /* 0x000077700c207816 */ /* 0x008fce00000000ff */
[----:B----4-:R0:W-:Y:S01]  /*13d4b0*/  @P1 STG.E.U8 desc[UR4][R6.64], R32 ;  /* 0x0000002006001986 */ /* 0x0101e2000c101104 */
        /* <DEDUP_REMOVED lines=14> */
[C---:B0-----:R-:W-:Y:S02]  /*13d5a0*/  PRMT R32, R13.reuse, 0x7772, RZ ;  /* 0x000077720d207816 */ /* 0x041fe400000000ff */
[----:B------:R-:W3:Y:S04]  /*13d5b0*/  LDL.LU.64 R18, [R1+0x2c60] ;  /* 0x002c600001127983 */ /* 0x000ee80000300a00 */
        /* <DEDUP_REMOVED lines=9> */
[----:B------:R-:W-:Y:S02]  /*13d650*/  LOP3.LUT P1, RZ, R49, 0x1, RZ, 0xc0, !PT ;  /* 0x0000000131ff7812 */ /* 0x000fe4000782c0ff */
[----:B------:R-:W-:Y:S02]  /*13d660*/  LOP3.LUT R41, R41, 0xfffffff7, RZ, 0xc0, !PT ;  /* 0xfffffff729297812 */ /* 0x000fe400078ec0ff */
[----:B------:R-:W-:-:S09]  /*13d670*/  LOP3.LUT P3, RZ, R48, 0x100000, RZ, 0xc0, !PT ;  /* 0x0010000030ff7812 */ /* 0x000fd2000786c0ff */
        /* <DEDUP_REMOVED lines=19> */
[----:B---3--:R0:W-:Y:S04]  /*13d7b0*/  @P3 STG.E.U8 desc[UR4][R18.64], R32 ;  /* 0x0000002012003986 */ /* 0x0081e8000c101104 */
[----:B0-----:R-:W3:Y:S06]  /*13d7c0*/  LDL.LU.64 R18, [R1+0x2c90] ;  /* 0x002c900001127983 */ /* 0x001eec0000300a00 */
[----:B------:R-:W-:-:S02]  /*13d7d0*/  @P1 LOP3.LUT R41, R41, 0x200, RZ, 0xfc, !PT ;  /* 0x0000020029291812 */ /* 0x000fc400078efcff */
[C---:B------:R-:W-:Y:S02]  /*13d7e0*/  LOP3.LUT P1, RZ, R48.reuse, 0x2000000, RZ, 0xc0, !PT ;  /* 0x0200000030ff7812 */ /* 0x040fe4000782c0ff */
[C---:B------:R-:W-:Y:S02]  /*13d7f0*/  LOP3.LUT P5, RZ, R48.reuse, 0x400000, RZ, 0xc0, !PT ;  /* 0x0040000030ff7812 */ /* 0x040fe400078ac0ff */
[----:B------:R-:W-:Y:S02]  /*13d800*/  LOP3.LUT P6, RZ, R48, 0x800000, RZ, 0xc0, !PT ;  /* 0x0080000030ff7812 */ /* 0x000fe400078cc0ff */
[----:B------:R-:W-:-:S07]  /*13d810*/  LOP3.LUT R41, R41, 0xfffffbff, RZ, 0xc0, !PT ;  /* 0xfffffbff29297812 */ /* 0x000fce00078ec0ff */
[----:B------:R-:W-:Y:S02]  /*13d820*/  @P1 LOP3.LUT R41, R41, 0x400, RZ, 0xfc, !PT ;  /* 0x0000040029291812 */ /* 0x000fe400078efcff */
[----:B------:R-:W-:Y:S02]  /*13d830*/  LOP3.LUT P1, RZ, R48, 0x1000000, RZ, 0xc0, !PT ;  /* 0x0100000030ff7812 */ /* 0x000fe4000782c0ff */
[----:B--2---:R-:W-:-:S05]  /*13d840*/  PRMT R32, R10, 0x7770, RZ ;  /* 0x000077700a207816 */ /* 0x004fca00000000ff */
[----:B------:R0:W-:Y:S04]  /*13d850*/  @P4 STG.E.U8 desc[UR4][R22.64], R32 ;  /* 0x0000002016004986 */ /* 0x0001e8000c101104 */
[----:B0-----:R-:W2:Y:S04]  /*13d860*/  LDL.LU.64 R22, [R1+0x2ca8] ;  /* 0x002ca80001167983 */ /* 0x001ea80000300a00 */
[----:B------:R-:W2:Y:S04]  /*13d870*/  LDL.LU.64 R38, [R1+0x2ca0] ;  /* 0x002ca00001267983 */ /* 0x000ea80000300a00 */
[----:B------:R-:W2:Y:S04]  /*13d880*/  LDL.LU R14, [R1+0x1d4] ;  /* 0x0001d400010e7983 */ /* 0x000ea80000300800 */
[----:B------:R-:W2:Y:S04]  /*13d890*/  LDL.LU.64 R56, [R1+0x2c98] ;  /* 0x002c980001387983 */ /* 0x000ea80000300a00 */
[----:B------:R-:W2:Y:S04]  /*13d8a0*/  LDL.LU.64 R58, [R1+0x2cb0] ;  /* 0x002cb000013a7983 */ /* 0x000ea80000300a00 */
[----:B------:R-:W2:Y:S01]  /*13d8b0*/  LDL.LU.64 R2, [R1+0x2cc8] ;  /* 0x002cc80001027983 */ /* 0x000ea20000300a00 */
[----:B------:R-:W-:-:S03]  /*13d8c0*/  PRMT R32, R10, 0x7771, RZ ;  /* 0x000077710a207816 */ /* 0x000fc600000000ff */
[----:B------:R-:W2:Y:S04]  /*13d8d0*/  LDL.LU R15, [R1+0x1c4] ;  /* 0x0001c400010f7983 */ /* 0x000ea80000300800 */
[----:B------:R-:W2:Y:S04]  /*13d8e0*/  LDL.LU.64 R34, [R1+0x2cc0] ;  /* 0x002cc00001227983 */ /* 0x000ea80000300a00 */
[----:B----4-:R0:W-:Y:S04]  /*13d8f0*/  @P5 STG.E.U8 desc[UR4][R6.64], R32 ;  /* 0x0000002006005986 */ /* 0x0101e8000c101104 */
[----:B------:R-:W4:Y:S01]  /*13d900*/  LDL.LU.64 R54, [R1+0x2cb8] ;  /* 0x002cb80001367983 */ /* 0x000f220000300a00 */
[----:B0-----:R-:W-:-:S03]  /*13d910*/  PRMT R32, R10, 0x7772, RZ ;  /* 0x000077720a207816 */ /* 0x001fc600000000ff */
[----:B------:R-:W4:Y:S04]  /*13d920*/  LDL.LU.64 R6, [R1+0x2cd0] ;  /* 0x002cd00001067983 */ /* 0x000f280000300a00 */
[----:B------:R0:W-:Y:S02]  /*13d930*/  @P6 STG.E.U8 desc[UR4][R4.64], R32 ;  /* 0x0000002004006986 */ /* 0x0001e4000c101104 */
[----:B0-----:R-:W-:Y:S02]  /*13d940*/  PRMT R32, R10, 0x7773, RZ ;  /* 0x000077730a207816 */ /* 0x001fe400000000ff */
[----:B------:R-:W4:Y:S04]  /*13d950*/  LDL.LU.64 R4, [R1+0x2ce8] ;  /* 0x002ce80001047983 */ /* 0x000f280000300a00 */
[----:B------:R0:W-:Y:S01]  /*13d960*/  @P1 STG.E.U8 desc[UR4][R8.64], R32 ;  /* 0x0000002008001986 */ /* 0x0001e2000c101104 */
[----:B------:R-:W-:-:S03]  /*13d970*/  LOP3.LUT P1, RZ, R41, 0x400, RZ, 0xc0, !PT ;  /* 0x0000040029ff7812 */ /* 0x000fc6000782c0ff */
[----:B------:R-:W4:Y:S01]  /*13d980*/  LDL.LU R10, [R1+0x1d8] ;  /* 0x0001d800010a7983 */ /* 0x000f220000300800 */
[----:B0-----:R-:W-:-:S03]  /*13d990*/  PRMT R32, R11, 0x7770, RZ ;  /* 0x000077700b207816 */ /* 0x001fc600000000ff */
[----:B------:R-:W4:Y:S06]  /*13d9a0*/  LDL.LU.64 R8, [R1+0x2ce0] ;  /* 0x002ce00001087983 */ /* 0x000f2c0000300a00 */
[----:B------:R0:W-:Y:S04]  /*13d9b0*/  @P1 STG.E.U8 desc[UR4][R12.64], R32 ;  /* 0x000000200c001986 */ /* 0x0001e8000c101104 */
[----:B0-----:R-:W4:Y:S01]  /*13d9c0*/  LDL.LU.64 R12, [R1+0x2cd8] ;  /* 0x002cd800010c7983 */ /* 0x001f220000300a00 */
[----:B------:R-:W-:-:S02]  /*13d9d0*/  LOP3.LUT P1, RZ, R41, 0x200, RZ, 0xc0, !PT ;  /* 0x0000020029ff7812 */ /* 0x000fc4000782c0ff */
[----:B------:R-:W-:-:S11]  /*13d9e0*/  PRMT R32, R11, 0x7771, RZ ;  /* 0x000077710b207816 */ /* 0x000fd600000000ff */
[----:B---3--:R0:W-:Y:S01]  /*13d9f0*/  @P1 STG.E.U8 desc[UR4][R18.64], R32 ;  /* 0x0000002012001986 */ /* 0x0081e2000c101104 */
[----:B------:R-:W-:Y:S02]  /*13da00*/  LOP3.LUT P1, RZ, R41, 0x100, RZ, 0xc0, !PT ;  /* 0x0000010029ff7812 */ /* 0x000fe4000782c0ff */
[----:B0-----:R-:W-:Y:S01]  /*13da10*/  PRMT R32, R11, 0x7772, RZ ;  /* 0x000077720b207816 */ /* 0x001fe200000000ff */
[----:B------:R-:W3:Y:S01]  /*13da20*/  LDL.LU.64 R18, [R1+0x2cf0] ;  /* 0x002cf00001127983 */ /* 0x000ee20000300a00 */
[C---:B------:R-:W-:Y:S02]  /*13da30*/  LOP3.LUT P0, RZ, R49.reuse, 0x2, RZ, 0xc0, !PT ;  /* 0x0000000231ff7812 */ /* 0x040fe4000780c0ff */
[C---:B------:R-:W-:Y:S02]  /*13da40*/  LOP3.LUT P2, RZ, R49.reuse, 0x4, RZ, 0xc0, !PT ;  /* 0x0000000431ff7812 */ /* 0x040fe4000784c0ff */
[C---:B------:R-:W-:Y:S02]  /*13da50*/  LOP3.LUT P3, RZ, R49.reuse, 0x8, RZ, 0xc0, !PT ;  /* 0x0000000831ff7812 */ /* 0x040fe4000786c0ff */
[----:B------:R-:W-:-:S02]  /*13da60*/  LOP3.LUT P4, RZ, R49, 0x10, RZ, 0xc0, !PT ;  /* 0x0000001031ff7812 */ /* 0x000fc4000788c0ff */
[----:B------:R-:W-:Y:S01]  /*13da70*/  LOP3.LUT P5, RZ, R49, 0x20, RZ, 0xc0, !PT ;  /* 0x0000002031ff7812 */ /* 0x000fe200078ac0ff */
        /* <DEDUP_REMOVED lines=27> */
[----:B0-----:R-:W4:Y:S01]  /*13dc30*/  LDL.LU.64 R12, [R1+0x2d08] ;  /* 0x002d0800010c7983 */ /* 0x001f220000300a00 */
[----:B------:R-:W-:Y:S02]  /*13dc40*/  LOP3.LUT P6, RZ, R49, 0x40, RZ, 0xc0, !PT ;  /* 0x0000004031ff7812 */ /* 0x000fe400078cc0ff */
[----:B------:R-:W-:-:S11]  /*13dc50*/  PRMT R32, R10, 0x7771, RZ ;  /* 0x000077710a207816 */ /* 0x000fd600000000ff */
[----:B---3--:R0:W-:Y:S04]  /*13dc60*/  @P6 STG.E.U8 desc[UR4][R18.64], R32 ;  /* 0x0000002012006986 */ /* 0x0081e8000c101104 */
[----:B0-----:R-:W3:Y:S04]  /*13dc70*/  LDL.LU.64 R18, [R1+0x2d00] ;  /* 0x002d000001127983 */ /* 0x001ee80000300a00 */
        /* <DEDUP_REMOVED lines=17> */
[----:B----4-:R0:W-:Y:S04]  /*13dd90*/  @P3 STG.E.U8 desc[UR4][R12.64], R32 ;  /* 0x000000200c003986 */ /* 0x0101e8000c101104 */
[----:B0-----:R-:W4:Y:S04]  /*13dda0*/  LDL.LU.64 R12, [R1+0x2d18] ;  /* 0x002d1800010c7983 */ /* 0x001f280000300a00 */
[----:B------:R-:W4:Y:S01]  /*13ddb0*/  LDL.LU R6, [R1+0x1dc] ;  /* 0x0001dc0001067983 */ /* 0x000f220000300800 */
[----:B------:R-:W-:-:S04]  /*13ddc0*/  LOP3.LUT R42, R42, 0xbfffffff, RZ, 0xc0, !PT ;  /* 0xbfffffff2a2a7812 */ /* 0x000fc800078ec0ff */
        /* <DEDUP_REMOVED lines=9> */
[C---:B------:R-:W-:Y:S02]  /*13de60*/  LOP3.LUT P4, RZ, R49.reuse, 0x100, RZ, 0xc0, !PT ;  /* 0x0000010031ff7812 */ /* 0x040fe4000788c0ff */
[----:B------:R-:W-:Y:S02]  /*13de70*/  LOP3.LUT P5, RZ, R49, 0x200, RZ, 0xc0, !PT ;  /* 0x0000020031ff7812 */ /* 0x000fe400078ac0ff */
[----:B------:R-:W-:-:S05]  /*13de80*/  PRMT R32, R10, 0x7773, RZ ;  /* 0x000077730a207816 */ /* 0x000fca00000000ff */
[----:B------:R-:W-:Y:S02]  /*13de90*/  @P1 LOP3.LUT R41, R41, 0x2, RZ, 0xfc, !PT ;  /* 0x0000000229291812 */ /* 0x000fe400078efcff */
[C---:B------:R-:W-:Y:S02]  /*13dea0*/  LOP3.LUT P1, RZ, R49.reuse, 0x1000, RZ, 0xc0, !PT ;  /* 0x0000100031ff7812 */ /* 0x040fe4000782c0ff */
[----:B------:R-:W-:Y:S01]  /*13deb0*/  LOP3.LUT P6, RZ, R49, 0x400, RZ, 0xc0, !PT ;  /* 0x0000040031ff7812 */ /* 0x000fe200078cc0ff */
[----:B---3--:R2:W-:Y:S01]  /*13dec0*/  @P4 STG.E.U8 desc[UR4][R18.64], R32 ;  /* 0x0000002012004986 */ /* 0x0085e2000c101104 */
[----:B------:R-:W-:Y:S02]  /*13ded0*/  LOP3.LUT R41, R41, 0xfffffffb, RZ, 0xc0, !PT ;  /* 0xfffffffb29297812 */ /* 0x000fe400078ec0ff */
[----:B--2---:R-:W-:Y:S01]  /*13dee0*/  PRMT R32, R11, 0x7770, RZ ;  /* 0x000077700b207816 */ /* 0x004fe200000000ff */
[----:B------:R-:W2:Y:S06]  /*13def0*/  LDL.LU.64 R18, [R1+0x2d30] ;  /* 0x002d300001127983 */ /* 0x000eac0000300a00 */
[----:B------:R-:W-:-:S02]  /*13df00*/  @P1 LOP3.LUT R41, R41, 0x4, RZ, 0xfc, !PT ;  /* 0x0000000429291812 */ /* 0x000fc400078efcff */
[----:B------:R-:W-:Y:S01]  /*13df10*/  LOP3.LUT P1, RZ, R49, 0x800, RZ, 0xc0, !PT ;  /* 0x0000080031ff7812 */ /* 0x000fe2000782c0ff */
[----:B------:R0:W-:Y:S04]  /*13df20*/  @P5 STG.E.U8 desc[UR4][R14.64], R32 ;  /* 0x000000200e005986 */ /* 0x0001e8000c101104 */
[----:B------:R-:W3:Y:S01]  /*13df30*/  LDL.LU.64 R38, [R1+0x2d40] ;  /* 0x002d400001267983 */ /* 0x000ee20000300a00 */
[----:B0-----:R-:W-:-:S03]  /*13df40*/  PRMT R32, R11, 0x7771, RZ ;  /* 0x000077710b207816 */ /* 0x001fc600000000ff */
[----:B------:R-:W3:Y:S04]  /*13df50*/  LDL.LU R14, [R1+0x1cc] ;  /* 0x0001cc00010e7983 */ /* 0x000ee80000300800 */
[----:B------:R0:W-:Y:S04]  /*13df60*/  @P6 STG.E.U8 desc[UR4][R54.64], R32 ;  /* 0x0000002036006986 */ /* 0x0001e8000c101104 */
[----:B------:R-:W3:Y:S04]  /*13df70*/  LDL.LU.64 R56, [R1+0x2d38] ;  /* 0x002d380001387983 */ /* 0x000ee80000300a00 */
[----:B------:R-:W3:Y:S01]  /*13df80*/  LDL.LU.64 R58, [R1+0x2d50] ;  /* 0x002d5000013a7983 */ /* 0x000ee20000300a00 */
[----:B0-----:R-:W-:-:S03]  /*13df90*/  PRMT R32, R11, 0x7772, RZ ;  /* 0x000077720b207816 */ /* 0x001fc600000000ff */
[----:B------:R-:W3:Y:S04]  /*13dfa0*/  LDL.LU R15, [R1+0x1b0] ;  /* 0x0001b000010f7983 */ /* 0x000ee80000300800 */
[----:B------:R0:W-:Y:S01]  /*13dfb0*/  @P1 STG.E.U8 desc[UR4][R4.64], R32 ;  /* 0x0000002004001986 */ /* 0x0001e2000c101104 */
[----:B------:R-:W-:-:S03]  /*13dfc0*/  LOP3.LUT P1, RZ, R41, 0x4, RZ, 0xc0, !PT ;  /* 0x0000000429ff7812 */ /* 0x000fc6000782c0ff */
[----:B------:R-:W3:Y:S04]  /*13dfd0*/  LDL.LU.64 R2, [R1+0x2d68] ;  /* 0x002d680001027983 */ /* 0x000ee80000300a00 */
[----:B------:R-:W3:Y:S01]  /*13dfe0*/  LDL.LU.64 R34, [R1+0x2d60] ;  /* 0x002d600001227983 */ /* 0x000ee20000300a00 */
[----:B0-----:R-:W-:-:S03]  /*13dff0*/  PRMT R32, R11, 0x7773, RZ ;  /* 0x000077730b207816 */ /* 0x001fc600000000ff */
[----:B------:R-:W3:Y:S04]  /*13e000*/  LDL.LU.64 R54, [R1+0x2d58] ;  /* 0x002d580001367983 */ /* 0x000ee80000300a00 */
[----:B------:R0:W-:Y:S01]  /*13e010*/  @P1 STG.E.U8 desc[UR4][R8.64], R32 ;  /* 0x0000002008001986 */ /* 0x0001e2000c101104 */
[----:B------:R-:W-:-:S03]  /*13e020*/  LOP3.LUT P1, RZ, R41, 0x2, RZ, 0xc0, !PT ;  /* 0x0000000229ff7812 */ /* 0x000fc6000782c0ff */
[----:B------:R-:W3:Y:S04]  /*13e030*/  LDL.LU.64 R4, [R1+0x2d70] ;  /* 0x002d700001047983 */ /* 0x000ee80000300a00 */
[----:B------:R-:W3:Y:S04]  /*13e040*/  LDL.LU.64 R10, [R1+0x2d88] ;  /* 0x002d8800010a7983 */ /* 0x000ee80000300a00 */
[----:B0-----:R-:W3:Y:S04]  /*13e050*/  LDL.LU.64 R8, [R1+0x2d80] ;  /* 0x002d800001087983 */ /* 0x001ee80000300a00 */
[----:B------:R-:W3:Y:S01]  /*13e060*/  LDL.LU R7, [R1+0x1a0] ;  /* 0x0001a00001077983 */ /* 0x000ee20000300800 */
[----:B----4-:R-:W-:-:S05]  /*13e070*/  PRMT R32, R6, 0x7770, RZ ;  /* 0x0000777006207816 */ /* 0x010fca00000000ff */
[----:B------:R0:W-:Y:S01]  /*13e080*/  @P1 STG.E.U8 desc[UR4][R12.64], R32 ;  /* 0x000000200c001986 */ /* 0x0001e2000c101104 */
[----:B------:R-:W-:-:S03]  /*13e090*/  LOP3.LUT P1, RZ, R41, 0x1, RZ, 0xc0, !PT ;  /* 0x0000000129ff7812 */ /* 0x000fc6000782c0ff */
[----:B0-----:R-:W4:Y:S04]  /*13e0a0*/  LDL.LU.64 R12, [R1+0x2d78] ;  /* 0x002d7800010c7983 */ /* 0x001f280000300a00 */
[----:B------:R-:W3:Y:S01]  /*13e0b0*/  LDL.LU.64 R40, [R1+0x2d48] ;  /* 0x002d480001287983 */ /* 0x000ee20000300a00 */
[----:B------:R-:W-:-:S05]  /*13e0c0*/  PRMT R32, R6, 0x7771, RZ ;  /* 0x0000777106207816 */ /* 0x000fca00000000ff */
[----:B--2---:R0:W-:Y:S01]  /*13e0d0*/  @P1 STG.E.U8 desc[UR4][R18.64], R32 ;  /* 0x0000002012001986 */ /* 0x0041e2000c101104 */
[----:B------:R-:W-:Y:S02]  /*13e0e0*/  LOP3.LUT P1, RZ, R42, 0x80000000, RZ, 0xc0, !PT ;  /* 0x800000002aff7812 */ /* 0x000fe4000782c0ff */
[----:B0-----:R-:W-:Y:S01]  /*13e0f0*/  PRMT R32, R6, 0x7772, RZ ;  /* 0x0000777206207816 */ /* 0x001fe200000000ff */
[----:B------:R-:W2:Y:S01]  /*13e100*/  LDL.LU.64 R18, [R1+0x5710] ;  /* 0x0057100001127983 */ /* 0x000ea20000300a00 */
[C---:B------:R-:W-:Y:S02]  /*13e110*/  LOP3.LUT P0, RZ, R49.reuse, 0x100000, RZ, 0xc0, !PT ;  /* 0x0010000031ff7812 */ /* 0x040fe4000780c0ff */
[C---:B------:R-:W-:Y:S02]  /*13e120*/  LOP3.LUT P2, RZ, R49.reuse, 0x200000, RZ, 0xc0, !PT ;  /* 0x0020000031ff7812 */ /* 0x040fe4000784c0ff */
[C---:B------:R-:W-:Y:S02]  /*13e130*/  LOP3.LUT P3, RZ, R49.reuse, 0x400000, RZ, 0xc0, !PT ;  /* 0x0040000031ff7812 */ /* 0x040fe4000786c0ff */
[----:B------:R-:W-:-:S02]  /*13e140*/  LOP3.LUT P4, RZ, R49, 0x800000, RZ, 0xc0, !PT ;  /* 0x0080000031ff7812 */ /* 0x000fc4000788c0ff */
[C---:B------:R-:W-:Y:S02]  /*13e150*/  LOP3.LUT P5, RZ, R49.reuse, 0x1000000, RZ, 0xc0, !PT ;  /* 0x0100000031ff7812 */ /* 0x040fe400078ac0ff */
[----:B------:R-:W-:Y:S01]  /*13e160*/  LOP3.LUT P6, RZ, R49, 0x2000000, RZ, 0xc0, !PT ;  /* 0x0200000031ff7812 */ /* 0x000fe200078cc0ff */
[----:B---3--:R0:W-:Y:S01]  /*13e170*/  @P1 STG.E.U8 desc[UR4][R40.64], R32 ;  /* 0x0000002028001986 */ /* 0x0081e2000c101104 */
        /* <DEDUP_REMOVED lines=23> */
[----:B----4-:R0:W-:Y:S04]  /*13e2f0*/  @P6 STG.E.U8 desc[UR4][R12.64], R32 ;  /* 0x000000200c006986 */ /* 0x0101e8000c101104 */
[----:B0-----:R-:W3:Y:S04]  /*13e300*/  LDL.LU.64 R12, [R1+0x2d90] ;  /* 0x002d9000010c7983 */ /* 0x001ee80000300a00 */
[----:B------:R-:W4:Y:S04]  /*13e310*/  LDL.LU.64 R54, [R1+0x2da8] ;  /* 0x002da80001367983 */ /* 0x000f280000300a00 */
[----:B------:R-:W2:Y:S04]  /*13e320*/  LDL.LU.64 R8, [R1+0x2da0] ;  /* 0x002da00001087983 */ /* 0x000ea80000300a00 */
[----:B------:R-:W2:Y:S04]  /*13e330*/  LDL.LU.64 R4, [R1+0x2d98] ;  /* 0x002d980001047983 */ /* 0x000ea80000300a00 */
[----:B------:R-:W2:Y:S04]  /*13e340*/  LDL.LU.64 R10, [R1+0x2db0] ;  /* 0x002db000010a7983 */ /* 0x000ea80000300a00 */
[----:B------:R-:W2:Y:S04]  /*13e350*/  LDL.LU.64 R14, [R1+0x2dc8] ;  /* 0x002dc800010e7983 */ /* 0x000ea80000300a00 */
[----:B------:R-:W2:Y:S01]  /*13e360*/  LDL.LU R56, [R1+0x1b4] ;  /* 0x0001b40001387983 */ /* 0x000ea20000300800 */
        /* <DEDUP_REMOVED lines=25> */
[C---:B------:R-:W-:Y:S01]  /*13e500*/  LOP3.LUT P1, RZ, R49.reuse, 0x80000000, RZ, 0xc0, !PT ;  /* 0x8000000031ff7812 */ /* 0x040fe2000782c0ff */
[----:B------:R-:W3:Y:S01]  /*13e510*/  LDL.LU R57, [R1+0x1a4] ;  /* 0x0001a40001397983 */ /* 0x000ee20000300800 */
[----:B------:R-:W-:Y:S02]  /*13e520*/  LOP3.LUT R42, R42, 0xfbffffff, RZ, 0xc0, !PT ;  /* 0xfbffffff2a2a7812 */ /* 0x000fe400078ec0ff */
[C---:B------:R-:W-:Y:S02]  /*13e530*/  LOP3.LUT P4, RZ, R49.reuse, 0x8000000, RZ, 0xc0, !PT ;  /* 0x0800000031ff7812 */ /* 0x040fe4000788c0ff */
[C---:B------:R-:W-:Y:S02]  /*13e540*/  LOP3.LUT P5, RZ, R49.reuse, 0x10000000, RZ, 0xc0, !PT ;  /* 0x1000000031ff7812 */ /* 0x040fe400078ac0ff */
[----:B------:R-:W-:-:S05]  /*13e550*/  LOP3.LUT P6, RZ, R49, 0x20000000, RZ, 0xc0, !PT ;  /* 0x2000000031ff7812 */ /* 0x000fca00078cc0ff */
[----:B------:R-:W-:Y:S02]  /*13e560*/  @P1 LOP3.LUT R42, R42, 0x4000000, RZ, 0xfc, !PT ;  /* 0x040000002a2a1812 */ /* 0x000fe400078efcff */
[----:B------:R-:W-:Y:S02]  /*13e570*/  LOP3.LUT P1, RZ, R49, 0x40000000, RZ, 0xc0, !PT ;  /* 0x4000000031ff7812 */ /* 0x000fe4000782c0ff */
[----:B------:R-:W3:Y:S04]  /*13e580*/  LDL.LU.64 R48, [R1+0x2db8] ;  /* 0x002db80001307983 */ /* 0x000ee80000300a00 */
[----:B------:R-:W3:Y:S04]  /*13e590*/  LDL.LU.64 R40, [R1+0x2dd0] ;  /* 0x002dd00001287983 */ /* 0x000ee80000300a00 */
[----:B------:R-:W3:Y:S01]  /*13e5a0*/  LDL.LU.64 R38, [R1+0x2de8] ;  /* 0x002de80001267983 */ /* 0x000ee20000300a00 */
[----:B------:R-:W-:-:S03]  /*13e5b0*/  PRMT R32, R7, 0x7772, RZ ;  /* 0x0000777207207816 */ /* 0x000fc600000000ff */
[----:B------:R-:W3:Y:S04]  /*13e5c0*/  LDL.LU.64 R58, [R1+0x2de0] ;  /* 0x002de000013a7983 */ /* 0x000ee80000300a00 */
[----:B----4-:R0:W-:Y:S02]  /*13e5d0*/  @P4 STG.E.U8 desc[UR4][R54.64], R32 ;  /* 0x0000002036004986 */ /* 0x0101e4000c101104 */
[----:B0-----:R-:W-:-:S05]  /*13e5e0*/  PRMT R32, R7, 0x7773, RZ ;  /* 0x0000777307207816 */ /* 0x001fca00000000ff */
[----:B--2---:R0:W-:Y:S04]  /*13e5f0*/  @P5 STG.E.U8 desc[UR4][R8.64], R32 ;  /* 0x0000002008005986 */ /* 0x0041e8000c101104 */
[----:B0-----:R-:W2:Y:S04]  /*13e600*/  LDL.LU R8, [R1+0x1b8] ;  /* 0x0001b80001087983 */ /* 0x001ea80000300800 */
[----:B------:R-:W4:Y:S01]  /*13e610*/  LDL.LU.64 R2, [R1+0x2dd8] ;  /* 0x002dd80001027983 */ /* 0x000f220000300a00 */
[----:B------:R-:W-:-:S03]  /*13e620*/  PRMT R32, R56, 0x7770, RZ ;  /* 0x0000777038207816 */ /* 0x000fc600000000ff */
[----:B------:R-:W4:Y:S04]  /*13e630*/  LDL.LU.64 R34, [R1+0x2df0] ;  /* 0x002df00001227983 */ /* 0x000f280000300a00 */
[----:B------:R0:W-:Y:S04]  /*13e640*/  @P6 STG.E.U8 desc[UR4][R4.64], R32 ;  /* 0x0000002004006986 */ /* 0x0001e8000c101104 */
[----:B------:R-:W4:Y:S04]  /*13e650*/  LDL.LU R9, [R1+0x1a8] ;  /* 0x0001a80001097983 */ /* 0x000f280000300800 */
[----:B------:R-:W4:Y:S01]  /*13e660*/  LDL.LU.64 R54, [R1+0x2e08] ;  /* 0x002e080001367983 */ /* 0x000f220000300a00 */
[----:B0-----:R-:W-:-:S03]  /*13e670*/  PRMT R32, R56, 0x7771, RZ ;  /* 0x0000777138207816 */ /* 0x001fc600000000ff */
[----:B------:R-:W4:Y:S04]  /*13e680*/  LDL.LU.64 R6, [R1+0x2e00] ;  /* 0x002e000001067983 */ /* 0x000f280000300a00 */
[----:B------:R0:W-:Y:S01]  /*13e690*/  @P1 STG.E.U8 desc[UR4][R10.64], R32 ;  /* 0x000000200a001986 */ /* 0x0001e2000c101104 */
[----:B------:R-:W-:-:S03]  /*13e6a0*/  LOP3.LUT P1, RZ, R42, 0x4000000, RZ, 0xc0, !PT ;  /* 0x040000002aff7812 */ /* 0x000fc6000782c0ff */
[----:B------:R-:W4:Y:S01]  /*13e6b0*/  LDL.LU.64 R4, [R1+0x2df8] ;  /* 0x002df80001047983 */ /* 0x000f220000300a00 */
        /* <DEDUP_REMOVED lines=21> */
[----:B--2---:R-:W-:-:S11]  /*13e810*/  PRMT R32, R8, 0x7770, RZ ;  /* 0x0000777008207816 */ /* 0x004fd600000000ff */
        /* <DEDUP_REMOVED lines=52> */
[----:B------:R-:W-:Y:S01]  /*13eb60*/  LOP3.LUT P1, RZ, R50, 0x100000, RZ, 0xc0, !PT ;  /* 0x0010000032ff7812 */ /* 0x000fe2000782c0ff */
        /* <DEDUP_REMOVED lines=8> */
[----:B------:R-:W-:Y:S02]  /*13ebf0*/  LOP3.LUT P1, RZ, R50, 0x80000, RZ, 0xc0, !PT ;  /* 0x0008000032ff7812 */ /* 0x000fe4000782c0ff */
        /* <DEDUP_REMOVED lines=72> */
[----:B------:R-:W-:-:S03]  /*13f080*/  LOP3.LUT P3, RZ, R51, 0x1, RZ, 0xc0, !PT ;  /* 0x0000000133ff7812 */ /* 0x000fc6000786c0ff */
[----:B------:R-:W4:Y:S01]  /*13f090*/  LDL.LU.64 R10, [R1+0x2ed8] ;  /* 0x002ed800010a7983 */ /* 0x000f220000300a00 */
[----:B------:R-:W-:Y:S02]  /*13f0a0*/  PRMT R32, R8, 0x7773, RZ ;  /* 0x0000777308207816 */ /* 0x000fe400000000ff */
[C---:B------:R-:W-:Y:S02]  /*13f0b0*/  LOP3.LUT P4, RZ, R51.reuse, 0x2, RZ, 0xc0, !PT ;  /* 0x0000000233ff7812 */ /* 0x040fe4000788c0ff */
[C---:B------:R-:W-:Y:S02]  /*13f0c0*/  LOP3.LUT P5, RZ, R51.reuse, 0x4, RZ, 0xc0, !PT ;  /* 0x0000000433ff7812 */ /* 0x040fe400078ac0ff */
[----:B------:R-:W-:-:S03]  /*13f0d0*/  LOP3.LUT P1, RZ, R51, 0x1000, RZ, 0xc0, !PT ;  /* 0x0000100033ff7812 */ /* 0x000fc6000782c0ff */
[----:B---3--:R0:W-:Y:S04]  /*13f0e0*/  @P3 STG.E.U8 desc[UR4][R14.64], R32 ;  /* 0x000000200e003986 */ /* 0x0081e8000c101104 */
[----:B0-----:R-:W3:Y:S01]  /*13f0f0*/  LDL.LU.64 R14, [R1+0x2ef0] ;  /* 0x002ef000010e7983 */ /* 0x001ee20000300a00 */
[----:B--2---:R-:W-:-:S05]  /*13f100*/  PRMT R32, R9, 0x7770, RZ ;  /* 0x0000777009207816 */ /* 0x004fca00000000ff */
[----:B------:R0:W-:Y:S04]  /*13f110*/  @P4 STG.E.U8 desc[UR4][R12.64], R32 ;  /* 0x000000200c004986 */ /* 0x0001e8000c101104 */
[----:B0-----:R-:W2:Y:S04]  /*13f120*/  LDL.LU.64 R12, [R1+0x2f08] ;  /* 0x002f0800010c7983 */ /* 0x001ea80000300a00 */
[----:B------:R-:W2:Y:S04]  /*13f130*/  LDL.LU.64 R48, [R1+0x2f00] ;  /* 0x002f000001307983 */ /* 0x000ea80000300a00 */
[----:B------:R-:W2:Y:S04]  /*13f140*/  LDL.LU R57, [R1+0x228] ;  /* 0x0002280001397983 */ /* 0x000ea80000300800 */
[----:B------:R-:W2:Y:S04]  /*13f150*/  LDL.LU.64 R40, [R1+0x2ef8] ;  /* 0x002ef80001287983 */ /* 0x000ea80000300a00 */
[----:B------:R-:W2:Y:S04]  /*13f160*/  LDL.LU.64 R38, [R1+0x2f10] ;  /* 0x002f100001267983 */ /* 0x000ea80000300a00 */
[----:B------:R-:W2:Y:S04]  /*13f170*/  LDL.LU.64 R58, [R1+0x2f28] ;  /* 0x002f2800013a7983 */ /* 0x000ea80000300a00 */
[----:B------:R-:W2:Y:S04]  /*13f180*/  LDL.LU R8, [R1+0x19c] ;  /* 0x00019c0001087983 */ /* 0x000ea80000300800 */
[----:B------:R-:W2:Y:S01]  /*13f190*/  LDL.LU.64 R2, [R1+0x2f20] ;  /* 0x002f200001027983 */ /* 0x000ea20000300a00 */
[----:B------:R-:W-:-:S03]  /*13f1a0*/  PRMT R32, R9, 0x7771, RZ ;  /* 0x0000777109207816 */ /* 0x000fc600000000ff */
[----:B------:R-:W2:Y:S04]  /*13f1b0*/  LDL.LU.64 R34, [R1+0x2f18] ;  /* 0x002f180001227983 */ /* 0x000ea80000300a00 */
        /* <DEDUP_REMOVED lines=39> */
[----:B------:R-:W4:Y:S10]  /*13f430*/  LDL.LU.64 R10, [R1+0x2f38] ;  /* 0x002f3800010a7983 */ /* 0x000f340000300a00 */
[----:B---3--:R0:W-:Y:S01]  /*13f440*/  @P1 STG.E.U8 desc[UR4][R14.64], R32 ;  /* 0x000000200e001986 */ /* 0x0081e2000c101104 */
[----:B------:R-:W-:-:S02]  /*13f450*/  LOP3.LUT P1, RZ, R42, 0x100, RZ, 0xc0, !PT ;  /* 0x000001002aff7812 */ /* 0x000fc4000782c0ff */
[----:B0-----:R-:W-:Y:S01]  /*13f460*/  PRMT R32, R56, 0x7772, RZ ;  /* 0x0000777238207816 */ /* 0x001fe200000000ff */
[----:B------:R-:W3:Y:S01]  /*13f470*/  LDL.LU.64 R14, [R1+0x2f50] ;  /* 0x002f5000010e7983 */ /* 0x000ee20000300a00 */
[C---:B------:R-:W-:Y:S02]  /*13f480*/  LOP3.LUT P0, RZ, R51.reuse, 0x2000, RZ, 0xc0, !PT ;  /* 0x0000200033ff7812 */ /* 0x040fe4000780c0ff */
        /* <DEDUP_REMOVED lines=21> */
[----:B----4-:R0:W-:Y:S04]  /*13f5e0*/  @P2 STG.E.U8 desc[UR4][R54.64], R32 ;  /* 0x0000002036002986 */ /* 0x0101e8000c101104 */
[----:B0-----:R-:W4:Y:S01]  /*13f5f0*/  LDL.LU.64 R54, [R1+0x2f68] ;  /* 0x002f680001367983 */ /* 0x001f220000300a00 */
[C---:B------:R-:W-:Y:S02]  /*13f600*/  LOP3.LUT P3, RZ, R51.reuse, 0x8000, RZ, 0xc0, !PT ;  /* 0x0000800033ff7812 */ /* 0x040fe4000786c0ff */
[C---:B------:R-:W-:Y:S01]  /*13f610*/  LOP3.LUT P4, RZ, R51.reuse, 0x10000, RZ, 0xc0, !PT ;  /* 0x0001000033ff7812 */ /* 0x040fe2000788c0ff */
[----:B------:R-:W2:Y:S01]  /*13f620*/  LDL.LU.64 R2, [R1+0x2f60] ;  /* 0x002f600001027983 */ /* 0x000ea20000300a00 */
[----:B------:R-:W-:Y:S02]  /*13f630*/  PRMT R32, R8, 0x7772, RZ ;  /* 0x0000777208207816 */ /* 0x000fe400000000ff */
[----:B------:R-:W-:-:S07]  /*13f640*/  LOP3.LUT P5, RZ, R51, 0x20000, RZ, 0xc0, !PT ;  /* 0x0002000033ff7812 */ /* 0x000fce00078ac0ff */
[----:B------:R0:W-:Y:S02]  /*13f650*/  @P3 STG.E.U8 desc[UR4][R6.64], R32 ;  /* 0x0000002006003986 */ /* 0x0001e4000c101104 */
[----:B0-----:R-:W-:-:S05]  /*13f660*/  PRMT R32, R8, 0x7773, RZ ;  /* 0x0000777308207816 */ /* 0x001fca00000000ff */
[----:B------:R0:W-:Y:S02]  /*13f670*/  @P4 STG.E.U8 desc[UR4][R4.64], R32 ;  /* 0x0000002004004986 */ /* 0x0001e4000c101104 */
[----:B0-----:R-:W-:-:S05]  /*13f680*/  PRMT R32, R9, 0x7770, RZ ;  /* 0x0000777009207816 */ /* 0x001fca00000000ff */
[----:B------:R0:W-:Y:S04]  /*13f690*/  @P5 STG.E.U8 desc[UR4][R10.64], R32 ;  /* 0x000000200a005986 */ /* 0x0001e8000c101104 */
[----:B0-----:R-:W2:Y:S04]  /*13f6a0*/  LDL.LU.64 R10, [R1+0x2f58] ;  /* 0x002f5800010a7983 */ /* 0x001ea80000300a00 */
[----:B------:R-:W2:Y:S04]  /*13f6b0*/  LDL.LU.64 R34, [R1+0x2f70] ;  /* 0x002f700001227983 */ /* 0x000ea80000300a00 */
[----:B------:R-:W2:Y:S04]  /*13f6c0*/  LDL.LU.64 R6, [R1+0x2f88] ;  /* 0x002f880001067983 */ /* 0x000ea80000300a00 */
[----:B------:R-:W2:Y:S01]  /*13f6d0*/  LDL.LU R5, [R1+0x210] ;  /* 0x0002100001057983 */ /* 0x000ea20000300800 */
[----:B------:R-:W-:-:S02]  /*13f6e0*/  LOP3.LUT P6, RZ, R51, 0x40000, RZ, 0xc0, !PT ;  /* 0x0004000033ff7812 */ /* 0x000fc400078cc0ff */
[----:B------:R-:W-:Y:S02]  /*13f6f0*/  PRMT R32, R9, 0x7771, RZ ;  /* 0x0000777109207816 */ /* 0x000fe400000000ff */
[----:B------:R-:W-:-:S09]  /*13f700*/  LOP3.LUT P3, RZ, R51, 0x80000, RZ, 0xc0, !PT ;  /* 0x0008000033ff7812 */ /* 0x000fd2000786c0ff */
[----:B---3--:R0:W-:Y:S04]  /*13f710*/  @P6 STG.E.U8 desc[UR4][R14.64], R32 ;  /* 0x000000200e006986 */ /* 0x0081e8000c101104 */
[----:B0-----:R-:W3:Y:S01]  /*13f720*/  LDL.LU.64 R14, [R1+0x2f80] ;  /* 0x002f8000010e7983 */ /* 0x001ee20000300a00 */
        /* <DEDUP_REMOVED lines=9> */
[----:B----4-:R0:W-:Y:S04]  /*13f7c0*/  @P3 STG.E.U8 desc[UR4][R54.64], R32 ;  /* 0x0000002036003986 */ /* 0x0101e8000c101104 */
[----:B0-----:R-:W4:Y:S01]  /*13f7d0*/  LDL.LU R54, [R1+0x200] ;  /* 0x0002000001367983 */ /* 0x001f220000300800 */
[----:B------:R-:W-:-:S03]  /*13f7e0*/  PRMT R32, R9, 0x7773, RZ ;  /* 0x0000777309207816 */ /* 0x000fc600000000ff */
[----:B------:R-:W4:Y:S02]  /*13f7f0*/  LDL.LU.64 R8, [R1+0x2f78] ;  /* 0x002f780001087983 */ /* 0x000f240000300a00 */
        /* <DEDUP_REMOVED lines=15> */
[C---:B------:R-:W-:Y:S02]  /*13f8f0*/  LOP3.LUT P4, RZ, R51.reuse, 0x100000, RZ, 0xc0, !PT ;  /* 0x0010000033ff7812 */ /* 0x040fe4000788c0ff */
[C---:B------:R-:W-:Y:S02]  /*13f900*/  LOP3.LUT P5, RZ, R51.reuse, 0x200000, RZ, 0xc0, !PT ;  /* 0x0020000033ff7812 */ /* 0x040fe400078ac0ff */
[----:B------:R-:W-:-:S05]  /*13f910*/  LOP3.LUT P6, RZ, R51, 0x400000, RZ, 0xc0, !PT ;  /* 0x0040000033ff7812 */ /* 0x000fca00078cc0ff */
[----:B------:R-:W-:Y:S02]  /*13f920*/  @P1 LOP3.LUT R42, R42, 0x4, RZ, 0xfc, !PT ;  /* 0x000000042a2a1812 */ /* 0x000fe400078efcff */
[----:B------:R-:W-:Y:S02]  /*13f930*/  LOP3.LUT P1, RZ, R51, 0x800000, RZ, 0xc0, !PT ;  /* 0x0080000033ff7812 */ /* 0x000fe4000782c0ff */
[----:B------:R-:W4:Y:S04]  /*13f940*/  LDL.LU.64 R50, [R1+0x2f90] ;  /* 0x002f900001327983 */ /* 0x000f280000300a00 */
[----:B------:R-:W4:Y:S04]  /*13f950*/  LDL.LU.64 R48, [R1+0x2fa8] ;  /* 0x002fa80001307983 */ /* 0x000f280000300a00 */
[----:B------:R-:W4:Y:S04]  /*13f960*/  LDL.LU.64 R40, [R1+0x2fa0] ;  /* 0x002fa00001287983 */ /* 0x000f280000300a00 */
[----:B--2---:R0:W-:Y:S02]  /*13f970*/  @P4 STG.E.U8 desc[UR4][R2.64], R32 ;  /* 0x0000002002004986 */ /* 0x0041e4000c101104 */
[----:B0-----:R-:W-:-:S05]  /*13f980*/  PRMT R32, R5, 0x7770, RZ ;  /* 0x0000777005207816 */ /* 0x001fca00000000ff */
[----:B------:R0:W-:Y:S04]  /*13f990*/  @P5 STG.E.U8 desc[UR4][R10.64], R32 ;  /* 0x000000200a005986 */ /* 0x0001e8000c101104 */
[----:B0-----:R-:W2:Y:S04]  /*13f9a0*/  LDL.LU R10, [R1+0x214] ;  /* 0x00021400010a7983 */ /* 0x001ea80000300800 */
[----:B------:R-:W2:Y:S04]  /*13f9b0*/  LDL.LU.64 R38, [R1+0x2f98] ;  /* 0x002f980001267983 */ /* 0x000ea80000300a00 */
[----:B------:R-:W2:Y:S01]  /*13f9c0*/  LDL.LU.64 R56, [R1+0x2fb0] ;  /* 0x002fb00001387983 */ /* 0x000ea20000300a00 */
[----:B------:R-:W-:-:S03]  /*13f9d0*/  PRMT R32, R5, 0x7771, RZ ;  /* 0x0000777105207816 */ /* 0x000fc600000000ff */
[----:B------:R-:W2:Y:S04]  /*13f9e0*/  LDL.LU R11, [R1+0x204] ;  /* 0x00020400010b7983 */ /* 0x000ea80000300800 */
[----:B------:R-:W2:Y:S04]  /*13f9f0*/  LDL.LU.64 R58, [R1+0x2fc8] ;  /* 0x002fc800013a7983 */ /* 0x000ea80000300a00 */
[----:B------:R0:W-:Y:S04]  /*13fa00*/  @P6 STG.E.U8 desc[UR4][R34.64], R32 ;  /* 0x0000002022006986 */ /* 0x0001e8000c101104 */
[----:B------:R-:W2:Y:S01]  /*13fa10*/  LDL.LU.64 R2, [R1+0x2fc0] ;  /* 0x002fc00001027983 */ /* 0x000ea20000300a00 */
[----:B0-----:R-:W-:-:S03]  /*13fa20*/  PRMT R32, R5, 0x7772, RZ ;  /* 0x0000777205207816 */ /* 0x001fc600000000ff */
[----:B------:R-:W2:Y:S04]  /*13fa30*/  LDL.LU.64 R34, [R1+0x2fb8] ;  /* 0x002fb80001227983 */ /* 0x000ea80000300a00 */
[----:B------:R0:W-:Y:S01]  /*13fa40*/  @P1 STG.E.U8 desc[UR4][R6.64], R32 ;  /* 0x0000002006001986 */ /* 0x0001e2000c101104 */
[C---:B------:R-:W-:Y:S02]  /*13fa50*/  LOP3.LUT P1, RZ, R42.reuse, 0x4, RZ, 0xc0, !PT ;  /* 0x000000042aff7812 */ /* 0x040fe4000782c0ff */
[----:B0-----:R-:W-:Y:S01]  /*13fa60*/  PRMT R32, R5, 0x7773, RZ ;  /* 0x0000777305207816 */ /* 0x001fe200000000ff */
[----:B------:R-:W2:Y:S10]  /*13fa70*/  LDL.LU.64 R6, [R1+0x2fd0] ;  /* 0x002fd00001067983 */ /* 0x000eb40000300a00 */
[----:B---3--:R0:W-:Y:S01]  /*13fa80*/  @P1 STG.E.U8 desc[UR4][R14.64], R32 ;  /* 0x000000200e001986 */ /* 0x0081e2000c101104 */
[----:B------:R-:W-:-:S03]  /*13fa90*/  LOP3.LUT P1, RZ, R42, 0x2, RZ, 0xc0, !PT ;  /* 0x000000022aff7812 */ /* 0x000fc6000782c0ff */
[----:B------:R-:W3:Y:S04]  /*13faa0*/  LDL.LU.64 R4, [R1+0x2fe8] ;  /* 0x002fe80001047983 */ /* 0x000ee80000300a00 */
[----:B0-----:R-:W3:Y:S04]  /*13fab0*/  LDL.LU.64 R14, [R1+0x2fe0] ;  /* 0x002fe000010e7983 */ /* 0x001ee80000300a00 */
[----:B------:R-:W3:Y:S01]  /*13fac0*/  LDL.LU R55, [R1+0x218] ;  /* 0x0002180001377983 */ /* 0x000ee20000300800 */
[----:B----4-:R-:W-:-:S05]  /*13fad0*/  PRMT R32, R54, 0x7770, RZ ;  /* 0x0000777036207816 */ /* 0x010fca00000000ff */
[----:B------:R0:W-:Y:S04]  /*13fae0*/  @P1 STG.E.U8 desc[UR4][R8.64], R32 ;  /* 0x0000002008001986 */ /* 0x0001e8000c101104 */
[----:B0-----:R-:W4:Y:S01]  /*13faf0*/  LDL.LU.64 R8, [R1+0x2fd8] ;  /* 0x002fd80001087983 */ /* 0x001f220000300a00 */
        /* <DEDUP_REMOVED lines=11> */
[----:B------:R0:W-:Y:S01]  /*13fbb0*/  @P1 STG.E.U8 desc[UR4][R38.64], R32 ;  /* 0x0000002026001986 */ /* 0x0001e2000c101104 */
[----:B------:R-:W-:Y:S02]  /*13fbc0*/  LOP3.LUT P1, RZ, R43, 0x10000000, RZ, 0xc0, !PT ;  /* 0x100000002bff7812 */ /* 0x000fe4000782c0ff */
[----:B0-----:R-:W-:-:S11]  /*13fbd0*/  PRMT R32, R10, 0x7771, RZ ;  /* 0x000077710a207816 */ /* 0x001fd600000000ff */
        /* <DEDUP_REMOVED lines=17> */
[----:B---3--:R0:W-:Y:S02]  /*13fcf0*/  @P4 STG.E.U8 desc[UR4][R4.64], R32 ;  /* 0x0000002004004986 */ /* 0x0081e4000c101104 */
[----:B0-----:R-:W-:-:S05]  /*13fd00*/  PRMT R32, R11, 0x7773, RZ ;  /* 0x000077730b207816 */ /* 0x001fca00000000ff */
[----:B------:R0:W-:Y:S02]  /*13fd10*/  @P5 STG.E.U8 desc[UR4][R14.64], R32 ;  /* 0x000000200e005986 */ /* 0x0001e4000c101104 */
[----:B0-----:R-:W-:-:S05]  /*13fd20*/  PRMT R32, R55, 0x7770, RZ ;  /* 0x0000777037207816 */ /* 0x001fca00000000ff */
[----:B----4-:R0:W-:Y:S04]  /*13fd30*/  @P6 STG.E.U8 desc[UR4][R8.64], R32 ;  /* 0x0000002008006986 */ /* 0x0101e8000c101104 */
        /* <DEDUP_REMOVED lines=129> */
[C---:B------:R-:W-:Y:S02]  /*140550*/  LOP3.LUT P4, RZ, R52.reuse, 0x4000000, RZ, 0xc0, !PT ;  /* 0x0400000034ff7812 */ /* 0x040fe4000788c0ff */
        /* <DEDUP_REMOVED lines=77> */
[C---:B------:R-:W-:Y:S02]  /*140a30*/  LOP3.LUT P6, RZ, R60.reuse, 0x800, RZ, 0xc0, !PT ;  /* 0x000008003cff7812 */ /* 0x040fe400078cc0ff */
        /* <DEDUP_REMOVED lines=8> */
[----:B------:R-:W4:Y:S04]  /*140ac0*/  LDL.LU R56, [R1+0x1ec] ;  /* 0x0001ec0001387983 */ /* 0x000f280000300800 */
[----:B------:R-:W4:Y:S01]  /*140ad0*/  LDL.LU.64 R4, [R1+0x3138] ;  /* 0x0031380001047983 */ /* 0x000f220000300a00 */
[----:B------:R-:W-:-:S02]  /*140ae0*/  PRMT R32, R11, 0x7773, RZ ;  /* 0x000077730b207816 */ /* 0x000fc400000000ff */
[----:B------:R-:W-:-:S03]  /*140af0*/  LOP3.LUT P1, RZ, R60, 0x1000000, RZ, 0xc0, !PT ;  /* 0x010000003cff7812 */ /* 0x000fc6000782c0ff */
[----:B---3--:R0:W-:Y:S04]  /*140b00*/  @P3 STG.E.U8 desc[UR4][R14.64], R32 ;  /* 0x000000200e003986 */ /* 0x0081e8000c101104 */
[----:B0-----:R-:W3:Y:S01]  /*140b10*/  LDL.LU.64 R14, [R1+0x3150] ;  /* 0x00315000010e7983 */ /* 0x001ee20000300a00 */
[----:B------:R-:W-:-:S05]  /*140b20*/  LOP3.LUT R43, R43, 0xfffffff7, RZ, 0xc0, !PT ;  /* 0xfffffff72b2b7812 */ /* 0x000fca00078ec0ff */
        /* <DEDUP_REMOVED lines=123> */
[C---:B------:R-:W-:Y:S02]  /*1412e0*/  LOP3.LUT P4, RZ, R61.reuse, 0x1, RZ, 0xc0, !PT ;  /* 0x000000013dff7812 */ /* 0x040fe4000788c0ff */
[----:B------:R-:W-:Y:S01]  /*1412f0*/  LOP3.LUT P5, RZ, R61, 0x2, RZ, 0xc0, !PT ;  /* 0x000000023dff7812 */ /* 0x000fe200078ac0ff */
[----:B------:R-:W3:Y:S01]  /*141300*/  LDL.LU R57, [R1+0x258] ;  /* 0x0002580001397983 */ /* 0x000ee20000300800 */
[----:B------:R-:W-:-:S02]  /*141310*/  PRMT R32, R10, 0x7773, RZ ;  /* 0x000077730a207816 */ /* 0x000fc400000000ff */
[----:B------:R-:W-:Y:S01]  /*141320*/  LOP3.LUT P6, RZ, R61, 0x4, RZ, 0xc0, !PT ;  /* 0x000000043dff7812 */ /* 0x000fe200078cc0ff */
[----:B------:R-:W3:Y:S04]  /*141330*/  LDL.LU.64 R40, [R1+0x31f8] ;  /* 0x0031f80001287983 */ /* 0x000ee80000300a00 */
[----:B------:R-:W-:Y:S01]  /*141340*/  @P1 LOP3.LUT R43, R43, 0x1, RZ, 0xfc, !PT ;  /* 0x000000012b2b1812 */ /* 0x000fe200078efcff */
[----:B------:R-:W3:Y:S01]  /*141350*/  LDL.LU.64 R38, [R1+0x3210] ;  /* 0x0032100001267983 */ /* 0x000ee20000300a00 */
[----:B------:R-:W-:Y:S02]  /*141360*/  LOP3.LUT P1, RZ, R61, 0x20, RZ, 0xc0, !PT ;  /* 0x000000203dff7812 */ /* 0x000fe4000782c0ff */
[----:B------:R-:W-:Y:S01]  /*141370*/  LOP3.LUT R43, R43, 0xfffffffd, RZ, 0xc0, !PT ;  /* 0xfffffffd2b2b7812 */ /* 0x000fe200078ec0ff */
[----:B----4-:R0:W-:Y:S04]  /*141380*/  @P4 STG.E.U8 desc[UR4][R2.64], R32 ;  /* 0x0000002002004986 */ /* 0x0101e8000c101104 */
[----:B------:R-:W4:Y:S04]  /*141390*/  LDL.LU R10, [R1+0x26c] ;  /* 0x00026c00010a7983 */ /* 0x000f280000300800 */
[----:B------:R-:W4:Y:S02]  /*1413a0*/  LDL.LU.64 R58, [R1+0x3218] ;  /* 0x00321800013a7983 */ /* 0x000f240000300a00 */
[----:B------:R-:W-:-:S02]  /*1413b0*/  @P1 LOP3.LUT R43, R43, 0x2, RZ, 0xfc, !PT ;  /* 0x000000022b2b1812 */ /* 0x000fc400078efcff */
[----:B------:R-:W-:Y:S01]  /*1413c0*/  LOP3.LUT P1, RZ, R61, 0x10, RZ, 0xc0, !PT ;  /* 0x000000103dff7812 */ /* 0x000fe2000782c0ff */
[----:B0-----:R-:W4:Y:S01]  /*1413d0*/  LDL.LU.64 R2, [R1+0x3220] ;  /* 0x0032200001027983 */ /* 0x001f220000300a00 */
[----:B------:R-:W-:Y:S02]  /*1413e0*/  LOP3.LUT R43, R43, 0xfffffffb, RZ, 0xc0, !PT ;  /* 0xfffffffb2b2b7812 */ /* 0x000fe400078ec0ff */
[----:B--2---:R-:W-:-:S05]  /*1413f0*/  PRMT R32, R11, 0x7770, RZ ;  /* 0x000077700b207816 */ /* 0x004fca00000000ff */
[----:B------:R0:W-:Y:S04]  /*141400*/  @P5 STG.E.U8 desc[UR4][R34.64], R32 ;  /* 0x0000002022005986 */ /* 0x0001e8000c101104 */
[----:B------:R-:W-:Y:S02]  /*141410*/  @P1 LOP3.LUT R43, R43, 0x4, RZ, 0xfc, !PT ;  /* 0x000000042b2b1812 */ /* 0x000fe400078efcff */
[----:B------:R-:W-:Y:S02]  /*141420*/  LOP3.LUT P1, RZ, R61, 0x8, RZ, 0xc0, !PT ;  /* 0x000000083dff7812 */ /* 0x000fe4000782c0ff */
[C---:B0-----:R-:W-:Y:S01]  /*141430*/  PRMT R32, R11.reuse, 0x7771, RZ ;  /* 0x000077710b207816 */ /* 0x041fe200000000ff */
[----:B------:R-:W2:Y:S04]  /*141440*/  LDL.LU.64 R34, [R1+0x3228] ;  /* 0x0032280001227983 */ /* 0x000ea80000300a00 */
[----:B------:R0:W-:Y:S02]  /*141450*/  @P6 STG.E.U8 desc[UR4][R54.64], R32 ;  /* 0x0000002036006986 */ /* 0x0001e4000c101104 */
[----:B0-----:R-:W-:-:S02]  /*141460*/  PRMT R32, R11, 0x7772, RZ ;  /* 0x000077720b207816 */ /* 0x001fc400000000ff */
[----:B------:R-:W2:Y:S04]  /*141470*/  LDL.LU.64 R54, [R1+0x3230] ;  /* 0x0032300001367983 */ /* 0x000ea80000300a00 */
[----:B------:R0:W-:Y:S01]  /*141480*/  @P1 STG.E.U8 desc[UR4][R6.64], R32 ;  /* 0x0000002006001986 */ /* 0x0001e2000c101104 */
[----:B------:R-:W-:Y:S02]  /*141490*/  LOP3.LUT P1, RZ, R43, 0x4, RZ, 0xc0, !PT ;  /* 0x000000042bff7812 */ /* 0x000fe4000782c0ff */
[----:B0-----:R-:W-:Y:S01]  /*1414a0*/  PRMT R32, R11, 0x7773, RZ ;  /* 0x000077730b207816 */ /* 0x001fe200000000ff */
[----:B------:R-:W2:Y:S10]  /*1414b0*/  LDL.LU.64 R6, [R1+0x3238] ;  /* 0x0032380001067983 */ /* 0x000eb40000300a00 */
[----:B------:R0:W-:Y:S01]  /*1414c0*/  @P1 STG.E.U8 desc[UR4][R4.64], R32 ;  /* 0x0000002004001986 */ /* 0x0001e2000c101104 */
[----:B------:R-:W-:-:S03]  /*1414d0*/  LOP3.LUT P1, RZ, R43, 0x2, RZ, 0xc0, !PT ;  /* 0x000000022bff7812 */ /* 0x000fc6000782c0ff */
[----:B0-----:R-:W2:Y:S04]  /*1414e0*/  LDL.LU.64 R4, [R1+0x3240] ;  /* 0x0032400001047983 */ /* 0x001ea80000300a00 */
[----:B------:R-:W2:Y:S01]  /*1414f0*/  LDL.LU R11, [R1+0x25c] ;  /* 0x00025c00010b7983 */ /* 0x000ea20000300800 */
[----:B---3--:R-:W-:-:S05]  /*141500*/  PRMT R32, R56, 0x7770, RZ ;  /* 0x0000777038207816 */ /* 0x008fca00000000ff */
[----:B------:R0:W-:Y:S01]  /*141510*/  @P1 STG.E.U8 desc[UR4][R14.64], R32 ;  /* 0x000000200e001986 */ /* 0x0001e2000c101104 */
[----:B------:R-:W-:-:S03]  /*141520*/  LOP3.LUT P1, RZ, R43, 0x1, RZ, 0xc0, !PT ;  /* 0x000000012bff7812 */ /* 0x000fc6000782c0ff */
[----:B0-----:R-:W3:Y:S04]  /*141530*/  LDL.LU.64 R14, [R1+0x3248] ;  /* 0x00324800010e7983 */ /* 0x001ee80000300a00 */
[----:B------:R-:W4:Y:S01]  /*141540*/  LDL.LU.64 R42, [R1+0x31f0] ;  /* 0x0031f000012a7983 */ /* 0x000f220000300a00 */
[----:B------:R-:W-:Y:S02]  /*141550*/  PRMT R32, R56, 0x7771, RZ ;  /* 0x0000777138207816 */ /* 0x000fe400000000ff */
[C---:B------:R-:W-:Y:S02]  /*141560*/  LOP3.LUT P0, RZ, R61.reuse, 0x1000, RZ, 0xc0, !PT ;  /* 0x000010003dff7812 */ /* 0x040fe4000780c0ff */
[C---:B------:R-:W-:Y:S02]  /*141570*/  LOP3.LUT P2, RZ, R61.reuse, 0x2000, RZ, 0xc0, !PT ;  /* 0x000020003dff7812 */ /* 0x040fe4000784c0ff */
[----:B------:R-:W-:-:S02]  /*141580*/  LOP3.LUT P3, RZ, R61, 0x4000, RZ, 0xc0, !PT ;  /* 0x000040003dff7812 */ /* 0x000fc4000786c0ff */
[C---:B------:R-:W-:Y:S02]  /*141590*/  LOP3.LUT P4, RZ, R61.reuse, 0x8000, RZ, 0xc0, !PT ;  /* 0x000080003dff7812 */ /* 0x040fe4000788c0ff */
[C---:B------:R-:W-:Y:S02]  /*1415a0*/  LOP3.LUT P5, RZ, R61.reuse, 0x10000, RZ, 0xc0, !PT ;  /* 0x000100003dff7812 */ /* 0x040fe400078ac0ff */
[----:B------:R-:W-:Y:S01]  /*1415b0*/  LOP3.LUT P6, RZ, R61, 0x20000, RZ, 0xc0, !PT ;  /* 0x000200003dff7812 */ /* 0x000fe200078cc0ff */
[----:B----4-:R0:W-:Y:S01]  /*1415c0*/  @P1 STG.E.U8 desc[UR4][R42.64], R32 ;  /* 0x000000202a001986 */ /* 0x0101e2000c101104 */
        /* <DEDUP_REMOVED lines=35> */
[----:B------:R-:W-:Y:S01]  /*141800*/  PRMT R32, R11, 0x7771, RZ ;  /* 0x000077710b207816 */ /* 0x000fe200000000ff */
[----:B------:R-:W4:Y:S01]  /*141810*/  LDL.LU R10, [R1+0x130] ;  /* 0x00013000010a7983 */ /* 0x000f220000300800 */
        /* <DEDUP_REMOVED lines=20> */
[----:B------:R-:W-:Y:S01]  /*141960*/  LOP3.LUT P1, RZ, R61, 0x2000000, RZ, 0xc0, !PT ;  /* 0x020000003dff7812 */ /* 0x000fe2000782c0ff */
[----:B------:R-:W2:Y:S01]  /*141970*/  LDL.LU.64 R48, [R1+0x3298] ;  /* 0x0032980001307983 */ /* 0x000ea20000300a00 */
[----:B------:R-:W-:-:S03]  /*141980*/  LOP3.LUT R44, R44, 0xfeffffff, RZ, 0xc0, !PT ;  /* 0xfeffffff2c2c7812 */ /* 0x000fc600078ec0ff */
[----:B------:R-:W2:Y:S01]  /*141990*/  LDL.LU.64 R40, [R1+0x32a0] ;  /* 0x0032a00001287983 */ /* 0x000ea20000300a00 */
[C---:B------:R-:W-:Y:S02]  /*1419a0*/  LOP3.LUT P4, RZ, R61.reuse, 0x80000, RZ, 0xc0, !PT ;  /* 0x000800003dff7812 */ /* 0x040fe4000788c0ff */
[C---:B------:R-:W-:Y:S01]  /*1419b0*/  LOP3.LUT P5, RZ, R61.reuse, 0x100000, RZ, 0xc0, !PT ;  /* 0x001000003dff7812 */ /* 0x040fe200078ac0ff */
[----:B------:R-:W2:Y:S04]  /*1419c0*/  LDL.LU R3, [R1+0x244] ;  /* 0x0002440001037983 */ /* 0x000ea80000300800 */
[----:B------:R-:W-:Y:S01]  /*1419d0*/  @P1 LOP3.LUT R44, R44, 0x1000000, RZ, 0xfc, !PT ;  /* 0x010000002c2c1812 */ /* 0x000fe200078efcff */
[----:B------:R-:W2:Y:S01]  /*1419e0*/  LDL.LU.64 R38, [R1+0x32a8] ;  /* 0x0032a80001267983 */ /* 0x000ea20000300a00 */
[----:B------:R-:W-:-:S02]  /*1419f0*/  LOP3.LUT P1, RZ, R61, 0x1000000, RZ, 0xc0, !PT ;  /* 0x010000003dff7812 */ /* 0x000fc4000782c0ff */
[----:B------:R-:W-:Y:S01]  /*141a00*/  LOP3.LUT R44, R44, 0xfdffffff, RZ, 0xc0, !PT ;  /* 0xfdffffff2c2c7812 */ /* 0x000fe200078ec0ff */
[----:B------:R-:W2:Y:S01]  /*141a10*/  LDL.LU.64 R56, [R1+0x32b0] ;  /* 0x0032b00001387983 */ /* 0x000ea20000300a00 */
[----:B------:R-:W-:-:S09]  /*141a20*/  PRMT R32, R11, 0x7772, RZ ;  /* 0x000077720b207816 */ /* 0x000fd200000000ff */
[----:B------:R-:W-:Y:S02]  /*141a30*/  @P1 LOP3.LUT R44, R44, 0x2000000, RZ, 0xfc, !PT ;  /* 0x020000002c2c1812 */ /* 0x000fe400078efcff */
[C---:B------:R-:W-:Y:S01]  /*141a40*/  LOP3.LUT P1, RZ, R61.reuse, 0x800000, RZ, 0xc0, !PT ;  /* 0x008000003dff7812 */ /* 0x040fe2000782c0ff */
[----:B---3--:R0:W-:Y:S01]  /*141a50*/  @P4 STG.E.U8 desc[UR4][R58.64], R32 ;  /* 0x000000203a004986 */ /* 0x0081e2000c101104 */
[----:B------:R-:W-:Y:S02]  /*141a60*/  LOP3.LUT P6, RZ, R61, 0x200000, RZ, 0xc0, !PT ;  /* 0x002000003dff7812 */ /* 0x000fe400078cc0ff */
[----:B------:R-:W-:Y:S02]  /*141a70*/  LOP3.LUT R44, R44, 0xfbffffff, RZ, 0xc0, !PT ;  /* 0xfbffffff2c2c7812 */ /* 0x000fe400078ec0ff */
[----:B0-----:R-:W-:-:S07]  /*141a80*/  PRMT R32, R11, 0x7773, RZ ;  /* 0x000077730b207816 */ /* 0x001fce00000000ff */
[----:B------:R-:W-:Y:S01]  /*141a90*/  @P1 LOP3.LUT R44, R44, 0x4000000, RZ, 0xfc, !PT ;  /* 0x040000002c2c1812 */ /* 0x000fe200078efcff */
[----:B------:R-:W3:Y:S01]  /*141aa0*/  LDL.LU R11, [R1+0x234] ;  /* 0x00023400010b7983 */ /* 0x000ee20000300800 */
[----:B------:R-:W-:-:S03]  /*141ab0*/  LOP3.LUT P1, RZ, R61, 0x400000, RZ, 0xc0, !PT ;  /* 0x004000003dff7812 */ /* 0x000fc6000782c0ff */
[----:B----4-:R0:W-:Y:S04]  /*141ac0*/  @P5 STG.E.U8 desc[UR4][R34.64], R32 ;  /* 0x0000002022005986 */ /* 0x0101e8000c101104 */
[----:B------:R-:W4:Y:S01]  /*141ad0*/  LDL.LU.64 R58, [R1+0x32b8] ;  /* 0x0032b800013a7983 */ /* 0x000f220000300a00 */
[----:B0-----:R-:W-:-:S03]  /*141ae0*/  PRMT R32, R47, 0x7770, RZ ;  /* 0x000077702f207816 */ /* 0x001fc600000000ff */
[----:B------:R-:W3:Y:S04]  /*141af0*/  LDL.LU.64 R34, [R1+0x32c0] ;  /* 0x0032c00001227983 */ /* 0x000ee80000300a00 */
[----:B------:R0:W-:Y:S02]  /*141b00*/  @P6 STG.E.U8 desc[UR4][R54.64], R32 ;  /* 0x0000002036006986 */ /* 0x0001e4000c101104 */
[----:B0-----:R-:W-:Y:S02]  /*141b10*/  PRMT R32, R47, 0x7771, RZ ;  /* 0x000077712f207816 */ /* 0x001fe400000000ff */
[----:B------:R-:W3:Y:S04]  /*141b20*/  LDL.LU.64 R54, [R1+0x32c8] ;  /* 0x0032c80001367983 */ /* 0x000ee80000300a00 */
[----:B------:R0:W-:Y:S01]  /*141b30*/  @P1 STG.E.U8 desc[UR4][R6.64], R32 ;  /* 0x0000002006001986 */ /* 0x0001e2000c101104 */
[----:B------:R-:W-:-:S02]  /*141b40*/  LOP3.LUT P1, RZ, R44, 0x4000000, RZ, 0xc0, !PT ;  /* 0x040000002cff7812 */ /* 0x000fc4000782c0ff */
[----:B0-----:R-:W-:Y:S01]  /*141b50*/  PRMT R32, R47, 0x7772, RZ ;  /* 0x000077722f207816 */ /* 0x001fe200000000ff */
[----:B------:R-:W3:Y:S10]  /*141b60*/  LDL.LU.64 R6, [R1+0x32d0] ;  /* 0x0032d00001067983 */ /* 0x000ef40000300a00 */
[----:B------:R0:W-:Y:S01]  /*141b70*/  @P1 STG.E.U8 desc[UR4][R4.64], R32 ;  /* 0x0000002004001986 */ /* 0x0001e2000c101104 */
[----:B------:R-:W-:-:S03]  /*141b80*/  LOP3.LUT P1, RZ, R44, 0x2000000, RZ, 0xc0, !PT ;  /* 0x020000002cff7812 */ /* 0x000fc6000782c0ff */
[----:B0-----:R-:W3:Y:S01]  /*141b90*/  LDL.LU.64 R4, [R1+0x32d8] ;  /* 0x0032d80001047983 */ /* 0x001ee20000300a00 */
        /* <DEDUP_REMOVED lines=20> */
[----:B------:R-:W-:Y:S02]  /*141ce0*/  LOP3.LUT P2, RZ, R10, 0x1, RZ, 0xc0, !PT ;  /* 0x000000010aff7812 */ /* 0x000fe4000784c0ff */
[----:B0-----:R-:W-:-:S07]  /*141cf0*/  PRMT R32, R3, 0x7771, RZ ;  /* 0x0000777103207816 */ /* 0x001fce00000000ff */
[----:B------:R0:W-:Y:S01]  /*141d00*/  @P1 STG.E.U8 desc[UR4][R56.64], R32 ;  /* 0x0000002038001986 */ /* 0x0001e2000c101104 */
[----:B------:R-:W-:Y:S02]  /*141d10*/  LOP3.LUT P3, RZ, R10, 0x2, RZ, 0xc0, !PT ;  /* 0x000000020aff7812 */ /* 0x000fe4000786c0ff */
[----:B0-----:R-:W-:-:S05]  /*141d20*/  PRMT R32, R3, 0x7772, RZ ;  /* 0x0000777203207816 */ /* 0x001fca00000000ff */
[----:B----4-:R0:W-:Y:S01]  /*141d30*/  @P0 STG.E.U8 desc[UR4][R58.64], R32 ;  /* 0x000000203a000986 */ /* 0x0101e2000c101104 */
[----:B------:R-:W-:Y:S02]  /*141d40*/  LOP3.LUT P4, RZ, R10, 0x4, RZ, 0xc0, !PT ;  /* 0x000000040aff7812 */ /* 0x000fe4000788c0ff */
[----:B0-----:R-:W-:-:S05]  /*141d50*/  PRMT R32, R3, 0x7773, RZ ;  /* 0x0000777303207816 */ /* 0x001fca00000000ff */
[----:B---3--:R0:W-:Y:S01]  /*141d60*/  @P2 STG.E.U8 desc[UR4][R34.64], R32 ;  /* 0x0000002022002986 */ /* 0x0081e2000c101104 */
        /* <DEDUP_REMOVED lines=37> */
[----:B------:R-:W2:Y:S04]  /*141fc0*/  LDL.LU R40, [R1+0x24c] ;  /* 0x00024c0001287983 */ /* 0x000ea80000300800 */
[----:B------:R-:W2:Y:S01]  /*141fd0*/  LDL.LU.64 R42, [R1+0x3328] ;  /* 0x00332800012a7983 */ /* 0x000ea20000300a00 */
[----:B------:R-:W-:-:S02]  /*141fe0*/  @P1 LOP3.LUT R44, R44, 0x8000, RZ, 0xfc, !PT ;  /* 0x000080002c2c1812 */ /* 0x000fc400078efcff */
[----:B------:R-:W-:Y:S01]  /*141ff0*/  LOP3.LUT P1, RZ, R10, 0x1000, RZ, 0xc0, !PT ;  /* 0x000010000aff7812 */ /* 0x000fe2000782c0ff */
[----:B------:R-:W2:Y:S01]  /*142000*/  LDL.LU.64 R50, [R1+0x3330] ;  /* 0x0033300001327983 */ /* 0x000ea20000300a00 */
[----:B------:R-:W-:-:S03]  /*142010*/  LOP3.LUT R44, R44, 0xfffeffff, RZ, 0xc0, !PT ;  /* 0xfffeffff2c2c7812 */ /* 0x000fc600078ec0ff */
[----:B------:R-:W2:Y:S01]  /*142020*/  LDL.LU.64 R48, [R1+0x3338] ;  /* 0x0033380001307983 */ /* 0x000ea20000300a00 */
[C---:B------:R-:W-:Y:S02]  /*142030*/  LOP3.LUT P4, RZ, R10.reuse, 0x40, RZ, 0xc0, !PT ;  /* 0x000000400aff7812 */ /* 0x040fe4000788c0ff */
[----:B------:R-:W-:Y:S01]  /*142040*/  LOP3.LUT P5, RZ, R10, 0x80, RZ, 0xc0, !PT ;  /* 0x000000800aff7812 */ /* 0x000fe200078ac0ff */
[----:B------:R-:W2:Y:S04]  /*142050*/  LDL.LU.64 R38, [R1+0x3340] ;  /* 0x0033400001267983 */ /* 0x000ea80000300a00 */
[----:B------:R-:W-:Y:S01]  /*142060*/  @P1 LOP3.LUT R44, R44, 0x10000, RZ, 0xfc, !PT ;  /* 0x000100002c2c1812 */ /* 0x000fe200078efcff */
[----:B------:R-:W2:Y:S01]  /*142070*/  LDL.LU R4, [R1+0x23c] ;  /* 0x00023c0001047983 */ /* 0x000ea20000300800 */
        /* <DEDUP_REMOVED lines=9> */
[----:B0-----:R-:W-:Y:S01]  /*142110*/  PRMT R32, R11, 0x7772, RZ ;  /* 0x000077720b207816 */ /* 0x001fe200000000ff */
[----:B------:R-:W3:Y:S06]  /*142120*/  LDL.LU.64 R58, [R1+0x3350] ;  /* 0x00335000013a7983 */ /* 0x000eec0000300a00 */
[----:B------:R-:W-:-:S02]  /*142130*/  @P1 LOP3.LUT R44, R44, 0x40000, RZ, 0xfc, !PT ;  /* 0x000400002c2c1812 */ /* 0x000fc400078efcff */
[----:B------:R-:W-:Y:S01]  /*142140*/  LOP3.LUT P1, RZ, R10, 0x200, RZ, 0xc0, !PT ;  /* 0x000002000aff7812 */ /* 0x000fe2000782c0ff */
[----:B----4-:R0:W-:Y:S02]  /*142150*/  @P5 STG.E.U8 desc[UR4][R2.64], R32 ;  /* 0x0000002002005986 */ /* 0x0101e4000c101104 */
[----:B0-----:R-:W-:Y:S02]  /*142160*/  PRMT R32, R11, 0x7773, RZ ;  /* 0x000077730b207816 */ /* 0x001fe400000000ff */
[----:B------:R-:W4:Y:S04]  /*142170*/  LDL.LU.64 R2, [R1+0x3358] ;  /* 0x0033580001027983 */ /* 0x000f280000300a00 */
[----:B------:R0:W-:Y:S04]  /*142180*/  @P6 STG.E.U8 desc[UR4][R34.64], R32 ;  /* 0x0000002022006986 */ /* 0x0001e8000c101104 */
[----:B------:R-:W4:Y:S01]  /*142190*/  LDL.LU R11, [R1+0x2c0] ;  /* 0x0002c000010b7983 */ /* 0x000f220000300800 */
        /* <DEDUP_REMOVED lines=12> */
[----:B------:R-:W-:-:S03]  /*142260*/  PRMT R32, R5, 0x7773, RZ ;  /* 0x0000777305207816 */ /* 0x000fc600000000ff */
[----:B------:R-:W2:Y:S01]  /*142270*/  LDL.LU R5, [R1+0x134] ;  /* 0x0001340001057983 */ /* 0x000ea20000300800 */
        /* <DEDUP_REMOVED lines=21> */
[----:B---3--:R0:W-:Y:S01]  /*1423d0*/  @P0 STG.E.U8 desc[UR4][R58.64], R32 ;  /* 0x000000203a000986 */ /* 0x0081e2000c101104 */
[----:B------:R-:W-:Y:S02]  /*1423e0*/  LOP3.LUT P4, RZ, R10, 0x200000, RZ, 0xc0, !PT ;  /* 0x002000000aff7812 */ /* 0x000fe4000788c0ff */
[----:B0-----:R-:W-:-:S05]  /*1423f0*/  PRMT R32, R4, 0x7772, RZ ;  /* 0x0000777204207816 */ /* 0x001fca00000000ff */
[----:B----4-:R0:W-:Y:S01]  /*142400*/  @P2 STG.E.U8 desc[UR4][R2.64], R32 ;  /* 0x0000002002002986 */ /* 0x0101e2000c101104 */
        /* <DEDUP_REMOVED lines=10> */
[----:B0-----:R-:W2:Y:S01]  /*1424b0*/  LDL.LU.64 R14, [R1+0x3380] ;  /* 0x00338000010e7983 */ /* 0x001ea20000300a00 */
[----:B------:R-:W-:Y:S02]  /*1424c0*/  LOP3.LUT P1, RZ, R5, 0x10, RZ, 0xc0, !PT ;  /* 0x0000001005ff7812 */ /* 0x000fe4000782c0ff */
[----:B------:R-:W-:Y:S01]  /*1424d0*/  LOP3.LUT R44, R44, 0xfffffff7, RZ, 0xc0, !PT ;  /* 0xfffffff72c2c7812 */ /* 0x000fe200078ec0ff */
[----:B------:R-:W3:Y:S04]  /*1424e0*/  LDL.LU.64 R54, [R1+0x3388] ;  /* 0x0033880001367983 */ /* 0x000ee80000300a00 */
[----:B------:R-:W4:Y:S04]  /*1424f0*/  LDL.LU.64 R2, [R1+0x3390] ;  /* 0x0033900001027983 */ /* 0x000f280000300a00 */
[----:B------:R-:W4:Y:S02]  /*142500*/  LDL.LU.64 R34, [R1+0x3398] ;  /* 0x0033980001227983 */ /* 0x000f240000300a00 */
[----:B------:R-:W-:-:S02]  /*142510*/  @P1 LOP3.LUT R44, R44, 0x8, RZ, 0xfc, !PT ;  /* 0x000000082c2c1812 */ /* 0x000fc400078efcff */
[----:B------:R-:W-:Y:S01]  /*142520*/  LOP3.LUT P1, RZ, R5, 0x8, RZ, 0xc0, !PT ;  /* 0x0000000805ff7812 */ /* 0x000fe2000782c0ff */
[----:B------:R-:W3:Y:S01]  /*142530*/  LDL.LU R4, [R1+0x2b0] ;  /* 0x0002b00001047983 */ /* 0x000ee20000300800 */
[----:B------:R-:W-:-:S03]  /*142540*/  LOP3.LUT R44, R44, 0xffffffef, RZ, 0xc0, !PT ;  /* 0xffffffef2c2c7812 */ /* 0x000fc600078ec0ff */
[----:B------:R-:W4:Y:S04]  /*142550*/  LDL.LU.64 R6, [R1+0x33a0] ;  /* 0x0033a00001067983 */ /* 0x000f280000300a00 */
[----:B------:R-:W4:Y:S04]  /*142560*/  LDL.LU R47, [R1+0x2c4] ;  /* 0x0002c400012f7983 */ /* 0x000f280000300800 */
[----:B------:R-:W-:Y:S02]  /*142570*/  @P1 LOP3.LUT R44, R44, 0x10, RZ, 0xfc, !PT ;  /* 0x000000102c2c1812 */ /* 0x000fe400078efcff */
[----:B------:R-:W-:-:S02]  /*142580*/  LOP3.LUT P1, RZ, R5, 0x4, RZ, 0xc0, !PT ;  /* 0x0000000405ff7812 */ /* 0x000fc4000782c0ff */
        /* <DEDUP_REMOVED lines=17> */
[C---:B------:R-:W-:Y:S02]  /*1426a0*/  LOP3.LUT P4, RZ, R10.reuse, 0x2000000, RZ, 0xc0, !PT ;  /* 0x020000000aff7812 */ /* 0x040fe4000788c0ff */
[----:B------:R-:W-:-:S02]  /*1426b0*/  LOP3.LUT P5, RZ, R10, 0x4000000, RZ, 0xc0, !PT ;  /* 0x040000000aff7812 */ /* 0x000fc400078ac0ff */
[----:B------:R-:W-:Y:S02]  /*1426c0*/  LOP3.LUT P6, RZ, R10, 0x8000000, RZ, 0xc0, !PT ;  /* 0x080000000aff7812 */ /* 0x000fe400078cc0ff */
[----:B------:R-:W-:Y:S02]  /*1426d0*/  PRMT R32, R11, 0x7773, RZ ;  /* 0x000077730b207816 */ /* 0x000fe400000000ff */
[----:B------:R-:W-:Y:S02]  /*1426e0*/  @P1 LOP3.LUT R44, R44, 0x400, RZ, 0xfc, !PT ;  /* 0x000004002c2c1812 */ /* 0x000fe400078efcff */
[----:B------:R-:W-:Y:S02]  /*1426f0*/  LOP3.LUT P1, RZ, R10, 0x10000000, RZ, 0xc0, !PT ;  /* 0x100000000aff7812 */ /* 0x000fe4000782c0ff */
[----:B------:R-:W4:Y:S04]  /*142700*/  LDL.LU.64 R10, [R1+0x33a8] ;  /* 0x0033a800010a7983 */ /* 0x000f280000300a00 */
[----:B--2---:R0:W-:Y:S04]  /*142710*/  @P3 STG.E.U8 desc[UR4][R14.64], R32 ;  /* 0x000000200e003986 */ /* 0x0041e8000c101104 */
[----:B0-----:R-:W2:Y:S04]  /*142720*/  LDL.LU.64 R14, [R1+0x33b0] ;  /* 0x0033b000010e7983 */ /* 0x001ea80000300a00 */
[----:B------:R-:W2:Y:S01]  /*142730*/  LDL.LU.64 R42, [R1+0x33b8] ;  /* 0x0033b800012a7983 */ /* 0x000ea20000300a00 */
[----:B---3--:R-:W-:-:S03]  /*142740*/  PRMT R32, R4, 0x7770, RZ ;  /* 0x0000777004207816 */ /* 0x008fc600000000ff */
[----:B------:R-:W3:Y:S04]  /*142750*/  LDL.LU.64 R50, [R1+0x33c0] ;  /* 0x0033c00001327983 */ /* 0x000ee80000300a00 */
[----:B------:R0:W-:Y:S04]  /*142760*/  @P4 STG.E.U8 desc[UR4][R54.64], R32 ;  /* 0x0000002036004986 */ /* 0x0001e8000c101104 */
[----:B0-----:R-:W3:Y:S04]  /*142770*/  LDL.LU R54, [R1+0x2b4] ;  /* 0x0002b40001367983 */ /* 0x001ee80000300800 */
[----:B------:R-:W3:Y:S04]  /*142780*/  LDL.LU.64 R48, [R1+0x33c8] ;  /* 0x0033c80001307983 */ /* 0x000ee80000300a00 */
[----:B------:R-:W3:Y:S04]  /*142790*/  LDL.LU.64 R40, [R1+0x33d0] ;  /* 0x0033d00001287983 */ /* 0x000ee80000300a00 */
[----:B------:R-:W3:Y:S01]  /*1427a0*/  LDL.LU.64 R38, [R1+0x33d8] ;  /* 0x0033d80001267983 */ /* 0x000ee20000300a00 */
[----:B------:R-:W-:-:S03]  /*1427b0*/  PRMT R32, R4, 0x7771, RZ ;  /* 0x0000777104207816 */ /* 0x000fc600000000ff */
[----:B------:R-:W3:Y:S04]  /*1427c0*/  LDL.LU R55, [R1+0x2c8] ;  /* 0x0002c80001377983 */ /* 0x000ee80000300800 */
[----:B------:R-:W3:Y:S04]  /*1427d0*/  LDL.LU.64 R56, [R1+0x33e0] ;  /* 0x0033e00001387983 */ /* 0x000ee80000300a00 */
        /* <DEDUP_REMOVED lines=48> */
[----:B------:R0:W-:Y:S01]  /*142ae0*/  @P4 STG.E.U8 desc[UR4][R6.64], R32 ;  /* 0x0000002006004986 */ /* 0x0001e2000c101104 */
[----:B------:R-:W-:Y:S02]  /*142af0*/  LOP3.LUT P6, RZ, R5, 0x400, RZ, 0xc0, !PT ;  /* 0x0000040005ff7812 */ /* 0x000fe400078cc0ff */
[----:B0-----:R-:W-:-:S05]  /*142b00*/  PRMT R32, R4, 0x7770, RZ ;  /* 0x0000777004207816 */ /* 0x001fca00000000ff */
[----:B------:R0:W-:Y:S04]  /*142b10*/  @P5 STG.E.U8 desc[UR4][R10.64], R32 ;  /* 0x000000200a005986 */ /* 0x0001e8000c101104 */
[----:B0-----:R-:W3:Y:S01]  /*142b20*/  LDL.LU.64 R10, [R1+0x3418] ;  /* 0x00341800010a7983 */ /* 0x001ee20000300a00 */
[----:B------:R-:W-:-:S05]  /*142b30*/  PRMT R32, R4, 0x7771, RZ ;  /* 0x0000777104207816 */ /* 0x000fca00000000ff */
[----:B--2---:R0:W-:Y:S04]  /*142b40*/  @P6 STG.E.U8 desc[UR4][R14.64], R32 ;  /* 0x000000200e006986 */ /* 0x0041e8000c101104 */
[----:B0-----:R-:W2:Y:S04]  /*142b50*/  LDL.LU.64 R14, [R1+0x3420] ;  /* 0x00342000010e7983 */ /* 0x001ea80000300a00 */
[----:B------:R-:W4:Y:S04]  /*142b60*/  LDL.LU.64 R58, [R1+0x3428] ;  /* 0x00342800013a7983 */ /* 0x000f280000300a00 */
[----:B------:R-:W4:Y:S04]  /*142b70*/  LDL.LU.64 R2, [R1+0x3430] ;  /* 0x0034300001027983 */ /* 0x000f280000300a00 */
[----:B------:R-:W4:Y:S04]  /*142b80*/  LDL.LU.64 R34, [R1+0x3438] ;  /* 0x0034380001227983 */ /* 0x000f280000300a00 */
[----:B------:R-:W4:Y:S01]  /*142b90*/  LDL.LU R55, [R1+0x2cc] ;  /* 0x0002cc0001377983 */ /* 0x000f220000300800 */
[----:B------:R-:W-:-:S02]  /*142ba0*/  LOP3.LUT P1, RZ, R5, 0x800000, RZ, 0xc0, !PT ;  /* 0x0080000005ff7812 */ /* 0x000fc4000782c0ff */
[----:B------:R-:W-:Y:S01]  /*142bb0*/  LOP3.LUT P3, RZ, R5, 0x800, RZ, 0xc0, !PT ;  /* 0x0000080005ff7812 */ /* 0x000fe2000786c0ff */
[----:B------:R-:W4:Y:S01]  /*142bc0*/  LDL.LU.64 R6, [R1+0x3440] ;  /* 0x0034400001067983 */ /* 0x000f220000300a00 */
[----:B------:R-:W-:Y:S02]  /*142bd0*/  LOP3.LUT R45, R45, 0xf7ffffff, RZ, 0xc0, !PT ;  /* 0xf7ffffff2d2d7812 */ /* 0x000fe400078ec0ff */
[----:B------:R-:W-:Y:S01]  /*142be0*/  PRMT R32, R4, 0x7772, RZ ;  /* 0x0000777204207816 */ /* 0x000fe200000000ff */
[----:B------:R-:W4:Y:S01]  /*142bf0*/  LDL.LU R39, [R1+0x2bc] ;  /* 0x0002bc0001277983 */ /* 0x000f220000300800 */
[----:B------:R-:W-:-:S05]  /*142c00*/  LOP3.LUT P4, RZ, R5, 0x1000, RZ, 0xc0, !PT ;  /* 0x0000100005ff7812 */ /* 0x000fca000788c0ff */
        /* <DEDUP_REMOVED lines=18> */
[----:B0-----:R-:W3:Y:S01]  /*142d30*/  LDL.LU.64 R10, [R1+0x3448] ;  /* 0x00344800010a7983 */ /* 0x001ee20000300a00 */
[----:B------:R-:W-:Y:S02]  /*142d40*/  PRMT R32, R4, 0x7773, RZ ;  /* 0x0000777304207816 */ /* 0x000fe400000000ff */
[----:B------:R-:W-:-:S05]  /*142d50*/  LOP3.LUT R44, R44, 0xfffffffd, RZ, 0xc0, !PT ;  /* 0xfffffffd2c2c7812 */ /* 0x000fca00078ec0ff */
[----:B------:R-:W-:Y:S02]  /*142d60*/  @P1 LOP3.LUT R44, R44, 0x2, RZ, 0xfc, !PT ;  /* 0x000000022c2c1812 */ /* 0x000fe400078efcff */
[C---:B------:R-:W-:Y:S02]  /*142d70*/  LOP3.LUT P1, RZ, R5.reuse, 0x10000, RZ, 0xc0, !PT ;  /* 0x0001000005ff7812 */ /* 0x040fe4000782c0ff */
[C---:B------:R-:W-:Y:S02]  /*142d80*/  LOP3.LUT P5, RZ, R5.reuse, 0x2000, RZ, 0xc0, !PT ;  /* 0x0000200005ff7812 */ /* 0x040fe400078ac0ff */
[----:B------:R-:W-:Y:S02]  /*142d90*/  LOP3.LUT P6, RZ, R5, 0x4000, RZ, 0xc0, !PT ;  /* 0x0000400005ff7812 */ /* 0x000fe400078cc0ff */
[----:B------:R-:W-:-:S07]  /*142da0*/  LOP3.LUT R44, R44, 0xfffffffb, RZ, 0xc0, !PT ;  /* 0xfffffffb2c2c7812 */ /* 0x000fce00078ec0ff */
[----:B------:R-:W-:Y:S01]  /*142db0*/  @P1 LOP3.LUT R44, R44, 0x4, RZ, 0xfc, !PT ;  /* 0x000000042c2c1812 */ /* 0x000fe200078efcff */
        /* <DEDUP_REMOVED lines=8> */
[----:B----4-:R-:W-:-:S03]  /*142e40*/  PRMT R32, R55, 0x7770, RZ ;  /* 0x0000777037207816 */ /* 0x010fc600000000ff */
[----:B------:R-:W4:Y:S04]  /*142e50*/  LDL.LU R4, [R1+0x290] ;  /* 0x0002900001047983 */ /* 0x000f280000300800 */
[----:B------:R-:W4:Y:S01]  /*142e60*/  LDL.LU.64 R56, [R1+0x3480] ;  /* 0x0034800001387983 */ /* 0x000f220000300a00 */
[----:B------:R-:W-:-:S03]  /*142e70*/  LOP3.LUT P1, RZ, R5, 0x8000, RZ, 0xc0, !PT ;  /* 0x0000800005ff7812 */ /* 0x000fc6000782c0ff */
[----:B------:R0:W-:Y:S02]  /*142e80*/  @P5 STG.E.U8 desc[UR4][R58.64], R32 ;  /* 0x000000203a005986 */ /* 0x0001e4000c101104 */
[C---:B0-----:R-:W-:Y:S02]  /*142e90*/  PRMT R32, R55.reuse, 0x7771, RZ ;  /* 0x0000777137207816 */ /* 0x041fe400000000ff */
[----:B------:R-:W4:Y:S04]  /*142ea0*/  LDL.LU.64 R58, [R1+0x3488] ;  /* 0x00348800013a7983 */ /* 0x000f280000300a00 */
[----:B------:R0:W-:Y:S02]  /*142eb0*/  @P6 STG.E.U8 desc[UR4][R2.64], R32 ;  /* 0x0000002002006986 */ /* 0x0001e4000c101104 */
[----:B0-----:R-:W-:-:S02]  /*142ec0*/  PRMT R32, R55, 0x7772, RZ ;  /* 0x0000777237207816 */ /* 0x001fc400000000ff */
[----:B------:R-:W4:Y:S04]  /*142ed0*/  LDL.LU.64 R2, [R1+0x3490] ;  /* 0x0034900001027983 */ /* 0x000f280000300a00 */
[----:B------:R0:W-:Y:S04]  /*142ee0*/  @P1 STG.E.U8 desc[UR4][R34.64], R32 ;  /* 0x0000002022001986 */ /* 0x0001e8000c101104 */
[----:B0-----:R-:W4:Y:S01]  /*142ef0*/  LDL.LU.64 R34, [R1+0x3498] ;  /* 0x0034980001227983 */ /* 0x001f220000300a00 */
[----:B------:R-:W-:Y:S02]  /*142f00*/  LOP3.LUT P1, RZ, R44, 0x4, RZ, 0xc0, !PT ;  /* 0x000000042cff7812 */ /* 0x000fe4000782c0ff */
[----:B------:R-:W-:-:S02]  /*142f10*/  PRMT R32, R55, 0x7773, RZ ;  /* 0x0000777337207816 */ /* 0x000fc400000000ff */
[----:B------:R-:W4:Y:S09]  /*142f20*/  LDL.LU.64 R54, [R1+0x34a0] ;  /* 0x0034a00001367983 */ /* 0x000f320000300a00 */
[----:B------:R0:W-:Y:S01]  /*142f30*/  @P1 STG.E.U8 desc[UR4][R6.64], R32 ;  /* 0x0000002006001986 */ /* 0x0001e2000c101104 */
[----:B------:R-:W-:-:S02]  /*142f40*/  LOP3.LUT P1, RZ, R44, 0x2, RZ, 0xc0, !PT ;  /* 0x000000022cff7812 */ /* 0x000fc4000782c0ff */
[----:B0-----:R-:W-:Y:S01]  /*142f50*/  PRMT R32, R39, 0x7770, RZ ;  /* 0x0000777027207816 */ /* 0x001fe200000000ff */
[----:B------:R-:W4:Y:S10]  /*142f60*/  LDL.LU.64 R6, [R1+0x34a8] ;  /* 0x0034a80001067983 */ /* 0x000f340000300a00 */
[----:B---3--:R0:W-:Y:S01]  /*142f70*/  @P1 STG.E.U8 desc[UR4][R10.64], R32 ;  /* 0x000000200a001986 */ /* 0x0081e2000c101104 */
[----:B------:R-:W-:-:S02]  /*142f80*/  LOP3.LUT P1, RZ, R44, 0x1, RZ, 0xc0, !PT ;  /* 0x000000012cff7812 */ /* 0x000fc4000782c0ff */
[----:B0-----:R-:W-:Y:S01]  /*142f90*/  PRMT R32, R39, 0x7771, RZ ;  /* 0x0000777127207816 */ /* 0x001fe200000000ff */
[----:B------:R-:W3:Y:S01]  /*142fa0*/  LDL.LU R10, [R1+0x2a4] ;  /* 0x0002a400010a7983 */ /* 0x000ee20000300800 */
[C---:B------:R-:W-:Y:S02]  /*142fb0*/  LOP3.LUT P0, RZ, R5.reuse, 0x1000000, RZ, 0xc0, !PT ;  /* 0x0100000005ff7812 */ /* 0x040fe4000780c0ff */
[C---:B------:R-:W-:Y:S01]  /*142fc0*/  LOP3.LUT P2, RZ, R5.reuse, 0x2000000, RZ, 0xc0, !PT ;  /* 0x0200000005ff7812 */ /* 0x040fe2000784c0ff */
[----:B------:R-:W3:Y:S01]  /*142fd0*/  LDL.LU R11, [R1+0x14c] ;  /* 0x00014c00010b7983 */ /* 0x000ee20000300800 */
[C---:B------:R-:W-:Y:S02]  /*142fe0*/  LOP3.LUT P3, RZ, R5.reuse, 0x4000000, RZ, 0xc0, !PT ;  /* 0x0400000005ff7812 */ /* 0x040fe4000786c0ff */
[----:B------:R-:W-:-:S03]  /*142ff0*/  LOP3.LUT P4, RZ, R5, 0x8000000, RZ, 0xc0, !PT ;  /* 0x0800000005ff7812 */ /* 0x000fc6000788c0ff */
        /* <DEDUP_REMOVED lines=22> */
[----:B------:R0:W-:Y:S01]  /*143160*/  @P3 STG.E.U8 desc[UR4][R2.64], R32 ;  /* 0x0000002002003986 */ /* 0x0001e2000c101104 */
[C---:B------:R-:W-:Y:S02]  /*143170*/  LOP3.LUT P5, RZ, R5.reuse, 0x10000000, RZ, 0xc0, !PT ;  /* 0x1000000005ff7812 */ /* 0x040fe400078ac0ff */
[C---:B------:R-:W-:Y:S02]  /*143180*/  LOP3.LUT P6, RZ, R5.reuse, 0x20000000, RZ, 0xc0, !PT ;  /* 0x2000000005ff7812 */ /* 0x040fe400078cc0ff */
[----:B------:R-:W-:Y:S02]  /*143190*/  LOP3.LUT P3, RZ, R5, 0x40000000, RZ, 0xc0, !PT ;  /* 0x4000000005ff7812 */ /* 0x000fe4000786c0ff */
[----:B0-----:R-:W-:-:S05]  /*1431a0*/  PRMT R32, R4, 0x7772, RZ ;  /* 0x0000777204207816 */ /* 0x001fca00000000ff */
[----:B------:R0:W-:Y:S01]  /*1431b0*/  @P4 STG.E.U8 desc[UR4][R34.64], R32 ;  /* 0x0000002022004986 */ /* 0x0001e2000c101104 */
[----:B------:R-:W-:Y:S02]  /*1431c0*/  LOP3.LUT P4, RZ, R5, 0x80000000, RZ, 0xc0, !PT ;  /* 0x8000000005ff7812 */ /* 0x000fe4000788c0ff */
[----:B0-----:R-:W-:Y:S02]  /*1431d0*/  PRMT R32, R4, 0x7773, RZ ;  /* 0x0000777304207816 */ /* 0x001fe400000000ff */
[----:B------:R-:W4:Y:S04]  /*1431e0*/  LDL.LU.64 R4, [R1+0x34b0] ;  /* 0x0034b00001047983 */ /* 0x000f280000300a00 */
[----:B------:R0:W-:Y:S04]  /*1431f0*/  @P5 STG.E.U8 desc[UR4][R54.64], R32 ;  /* 0x0000002036005986 */ /* 0x0001e8000c101104 */
[----:B------:R-:W2:Y:S04]  /*143200*/  LDL.LU.64 R58, [R1+0x34b8] ;  /* 0x0034b800013a7983 */ /* 0x000ea80000300a00 */
[----:B------:R-:W2:Y:S04]  /*143210*/  LDL.LU.64 R2, [R1+0x34c0] ;  /* 0x0034c00001027983 */ /* 0x000ea80000300a00 */
[----:B------:R-:W2:Y:S04]  /*143220*/  LDL.LU.64 R34, [R1+0x34c8] ;  /* 0x0034c80001227983 */ /* 0x000ea80000300a00 */
[----:B0-----:R-:W2:Y:S01]  /*143230*/  LDL.LU.64 R54, [R1+0x34d0] ;  /* 0x0034d00001367983 */ /* 0x001ea20000300a00 */
[----:B---3--:R-:W-:-:S05]  /*143240*/  PRMT R32, R10, 0x7770, RZ ;  /* 0x000077700a207816 */ /* 0x008fca00000000ff */
[----:B------:R0:W-:Y:S04]  /*143250*/  @P6 STG.E.U8 desc[UR4][R6.64], R32 ;  /* 0x0000002006006986 */ /* 0x0001e8000c101104 */
[----:B0-----:R-:W3:Y:S04]  /*143260*/  LDL.LU.64 R6, [R1+0x34d8] ;  /* 0x0034d80001067983 */ /* 0x001ee80000300a00 */
[----:B------:R-:W3:Y:S01]  /*143270*/  LDL.LU R47, [R1+0x294] ;  /* 0x00029400012f7983 */ /* 0x000ee20000300800 */
[----:B------:R-:W-:Y:S02]  /*143280*/  PRMT R32, R10, 0x7771, RZ ;  /* 0x000077710a207816 */ /* 0x000fe400000000ff */
        /* <DEDUP_REMOVED lines=12> */
[----:B0-----:R-:W4:Y:S04]  /*143350*/  LDL.LU.64 R4, [R1+0x34e0] ;  /* 0x0034e00001047983 */ /* 0x001f280000300a00 */
[----:B------:R-:W4:Y:S04]  /*143360*/  LDL.LU R56, [R1+0x2a8] ;  /* 0x0002a80001387983 */ /* 0x000f280000300800 */
[----:B------:R-:W4:Y:S01]  /*143370*/  LDL.LU.64 R60, [R1+0x34e8] ;  /* 0x0034e800013c7983 */ /* 0x000f220000300a00 */
[----:B------:R-:W-:-:S02]  /*143380*/  @P1 LOP3.LUT R45, R45, 0x400000, RZ, 0xfc, !PT ;  /* 0x004000002d2d1812 */ /* 0x000fc400078efcff */
[----:B------:R-:W-:Y:S01]  /*143390*/  LOP3.LUT P1, RZ, R11, 0x40, RZ, 0xc0, !PT ;  /* 0x000000400bff7812 */ /* 0x000fe2000782c0ff */
[----:B------:R-:W4:Y:S01]  /*1433a0*/  LDL.LU.64 R42, [R1+0x34f0] ;  /* 0x0034f000012a7983 */ /* 0x000f220000300a00 */
[----:B------:R-:W-:-:S03]  /*1433b0*/  LOP3.LUT R45, R45, 0xff7fffff, RZ, 0xc0, !PT ;  /* 0xff7fffff2d2d7812 */ /* 0x000fc600078ec0ff */
[----:B------:R-:W4:Y:S04]  /*1433c0*/  LDL.LU.64 R50, [R1+0x34f8] ;  /* 0x0034f80001327983 */ /* 0x000f280000300a00 */
[----:B------:R-:W4:Y:S04]  /*1433d0*/  LDL.LU.64 R48, [R1+0x3500] ;  /* 0x0035000001307983 */ /* 0x000f280000300a00 */
[----:B------:R-:W-:Y:S01]  /*1433e0*/  @P1 LOP3.LUT R45, R45, 0x800000, RZ, 0xfc, !PT ;  /* 0x008000002d2d1812 */ /* 0x000fe200078efcff */
[----:B------:R-:W4:Y:S01]  /*1433f0*/  LDL.LU R57, [R1+0x298] ;  /* 0x0002980001397983 */ /* 0x000f220000300800 */
[----:B------:R-:W-:-:S02]  /*143400*/  LOP3.LUT P1, RZ, R11, 0x20, RZ, 0xc0, !PT ;  /* 0x000000200bff7812 */ /* 0x000fc4000782c0ff */
[----:B------:R-:W-:Y:S01]  /*143410*/  LOP3.LUT R45, R45, 0xfeffffff, RZ, 0xc0, !PT ;  /* 0xfeffffff2d2d7812 */ /* 0x000fe200078ec0ff */
[----:B------:R-:W4:Y:S01]  /*143420*/  LDL.LU.64 R40, [R1+0x3508] ;  /* 0x0035080001287983 */ /* 0x000f220000300a00 */
[----:B------:R-:W-:Y:S02]  /*143430*/  LOP3.LUT P5, RZ, R11, 0x1, RZ, 0xc0, !PT ;  /* 0x000000010bff7812 */ /* 0x000fe400078ac0ff */
[----:B------:R-:W-:Y:S01]  /*143440*/  PRMT R32, R10, 0x7772, RZ ;  /* 0x000077720a207816 */ /* 0x000fe200000000ff */
[----:B------:R-:W4:Y:S06]  /*143450*/  LDL.LU.64 R38, [R1+0x3510] ;  /* 0x0035100001267983 */ /* 0x000f2c0000300a00 */
[----:B------:R-:W-:-:S02]  /*143460*/  @P1 LOP3.LUT R45, R45, 0x1000000, RZ, 0xfc, !PT ;  /* 0x010000002d2d1812 */ /* 0x000fc400078efcff */
[----:B------:R-:W-:Y:S02]  /*143470*/  LOP3.LUT P1, RZ, R11, 0x10, RZ, 0xc0, !PT ;  /* 0x000000100bff7812 */ /* 0x000fe4000782c0ff */
[----:B------:R-:W-:Y:S01]  /*143480*/  LOP3.LUT R45, R45, 0xfdffffff, RZ, 0xc0, !PT ;  /* 0xfdffffff2d2d7812 */ /* 0x000fe200078ec0ff */
[----:B--2---:R0:W-:Y:S01]  /*143490*/  @P4 STG.E.U8 desc[UR4][R58.64], R32 ;  /* 0x000000203a004986 */ /* 0x0041e2000c101104 */
[----:B------:R-:W-:-:S09]  /*1434a0*/  LOP3.LUT P6, RZ, R11, 0x2, RZ, 0xc0, !PT ;  /* 0x000000020bff7812 */ /* 0x000fd200078cc0ff */
[----:B------:R-:W-:Y:S02]  /*1434b0*/  @P1 LOP3.LUT R45, R45, 0x2000000, RZ, 0xfc, !PT ;  /* 0x020000002d2d1812 */ /* 0x000fe400078efcff */
[----:B------:R-:W-:Y:S02]  /*1434c0*/  LOP3.LUT P1, RZ, R11, 0x8, RZ, 0xc0, !PT ;  /* 0x000000080bff7812 */ /* 0x000fe4000782c0ff */
[----:B------:R-:W-:Y:S02]  /*1434d0*/  LOP3.LUT R45, R45, 0xfbffffff, RZ, 0xc0, !PT ;  /* 0xfbffffff2d2d7812 */ /* 0x000fe400078ec0ff */
[----:B0-----:R-:W-:Y:S02]  /*1434e0*/  PRMT R32, R10, 0x7773, RZ ;  /* 0x000077730a207816 */ /* 0x001fe400000000ff */
[----:B------:R-:W2:Y:S04]  /*1434f0*/  LDL.LU R10, [R1+0x2ac] ;  /* 0x0002ac00010a7983 */ /* 0x000ea80000300800 */
[----:B------:R3:W-:Y:S03]  /*143500*/  @P5 STG.E.U8 desc[UR4][R2.64], R32 ;  /* 0x0000002002005986 */ /* 0x0007e6000c101104 */
[----:B------:R-:W-:Y:S01]  /*143510*/  @P1 LOP3.LUT R45, R45, 0x4000000, RZ, 0xfc, !PT ;  /* 0x040000002d2d1812 */ /* 0x000fe200078efcff */
[----:B------:R-:W2:Y:S01]  /*143520*/  LDL.LU.64 R58, [R1+0x3518] ;  /* 0x00351800013a7983 */ /* 0x000ea20000300a00 */
[----:B------:R-:W-:-:S02]  /*143530*/  LOP3.LUT P1, RZ, R11, 0x4, RZ, 0xc0, !PT ;  /* 0x000000040bff7812 */ /* 0x000fc4000782c0ff */
[C---:B---3--:R-:W-:Y:S01]  /*143540*/  PRMT R32, R47.reuse, 0x7770, RZ ;  /* 0x000077702f207816 */ /* 0x048fe200000000ff */
        /* <DEDUP_REMOVED lines=12> */
[----:B----4-:R0:W-:Y:S04]  /*143610*/  @P1 STG.E.U8 desc[UR4][R4.64], R32 ;  /* 0x0000002004001986 */ /* 0x0101e8000c101104 */
        /* <DEDUP_REMOVED lines=23> */
[----:B--2---:R0:W-:Y:S01]  /*143790*/  @P0 STG.E.U8 desc[UR4][R58.64], R32 ;  /* 0x000000203a000986 */ /* 0x0041e2000c101104 */
[----:B------:R-:W-:Y:S02]  /*1437a0*/  LOP3.LUT P4, RZ, R11, 0x4000, RZ, 0xc0, !PT ;  /* 0x000040000bff7812 */ /* 0x000fe4000788c0ff */
[----:B0-----:R-:W-:Y:S02]  /*1437b0*/  PRMT R32, R57, 0x7773, RZ ;  /* 0x0000777339207816 */ /* 0x001fe400000000ff */
[----:B------:R-:W2:Y:S04]  /*1437c0*/  LDL.LU.64 R56, [R1+0x3548] ;  /* 0x0035480001387983 */ /* 0x000ea80000300a00 */
[----:B---3--:R0:W-:Y:S04]  /*1437d0*/  @P2 STG.E.U8 desc[UR4][R2.64], R32 ;  /* 0x0000002002002986 */ /* 0x0081e8000c101104 */
[----:B------:R-:W3:Y:S01]  /*1437e0*/  LDL.LU.64 R58, [R1+0x3550] ;  /* 0x00355000013a7983 */ /* 0x000ee20000300a00 */
[----:B0-----:R-:W-:-:S03]  /*1437f0*/  PRMT R32, R10, 0x7770, RZ ;  /* 0x000077700a207816 */ /* 0x001fc600000000ff */
[----:B------:R-:W3:Y:S04]  /*143800*/  LDL.LU.64 R2, [R1+0x3558] ;  /* 0x0035580001027983 */ /* 0x000ee80000300a00 */
[----:B------:R0:W-:Y:S01]  /*143810*/  @P3 STG.E.U8 desc[UR4][R34.64], R32 ;  /* 0x0000002022003986 */ /* 0x0001e2000c101104 */
[C---:B------:R-:W-:Y:S02]  /*143820*/  LOP3.LUT P5, RZ, R11.reuse, 0x8000, RZ, 0xc0, !PT ;  /* 0x000080000bff7812 */ /* 0x040fe400078ac0ff */
[----:B------:R-:W-:Y:S01]  /*143830*/  LOP3.LUT P6, RZ, R11, 0x10000, RZ, 0xc0, !PT ;  /* 0x000100000bff7812 */ /* 0x000fe200078cc0ff */
[----:B0-----:R-:W2:Y:S01]  /*143840*/  LDL.LU R35, [R1+0x29c] ;  /* 0x00029c0001237983 */ /* 0x001ea20000300800 */
[----:B------:R-:W-:-:S05]  /*143850*/  PRMT R32, R10, 0x7771, RZ ;  /* 0x000077710a207816 */ /* 0x000fca00000000ff */
[----:B------:R0:W-:Y:S02]  /*143860*/  @P4 STG.E.U8 desc[UR4][R54.64], R32 ;  /* 0x0000002036004986 */ /* 0x0001e4000c101104 */
[----:B0-----:R-:W-:-:S05]  /*143870*/  PRMT R32, R10, 0x7772, RZ ;  /* 0x000077720a207816 */ /* 0x001fca00000000ff */
[----:B------:R0:W-:Y:S02]  /*143880*/  @P5 STG.E.U8 desc[UR4][R6.64], R32 ;  /* 0x0000002006005986 */ /* 0x0001e4000c101104 */
[----:B0-----:R-:W-:-:S05]  /*143890*/  PRMT R32, R10, 0x7773, RZ ;  /* 0x000077730a207816 */ /* 0x001fca00000000ff */
[----:B----4-:R0:W-:Y:S04]  /*1438a0*/  @P6 STG.E.U8 desc[UR4][R4.64], R32 ;  /* 0x0000002004006986 */ /* 0x0101e8000c101104 */
[----:B0-----:R-:W4:Y:S04]  /*1438b0*/  LDL.LU.64 R4, [R1+0x3560] ;  /* 0x0035600001047983 */ /* 0x001f280000300a00 */
[----:B------:R-:W4:Y:S04]  /*1438c0*/  LDL.LU.64 R54, [R1+0x3568] ;  /* 0x0035680001367983 */ /* 0x000f280000300a00 */
[----:B------:R-:W4:Y:S04]  /*1438d0*/  LDL.LU.64 R6, [R1+0x3570] ;  /* 0x0035700001067983 */ /* 0x000f280000300a00 */
[----:B------:R-:W4:Y:S01]  /*1438e0*/  LDL.LU R47, [R1+0x280] ;  /* 0x00028000012f7983 */ /* 0x000f220000300800 */
[----:B------:R-:W-:-:S02]  /*1438f0*/  LOP3.LUT P1, RZ, R11, 0x20000000, RZ, 0xc0, !PT ;  /* 0x200000000bff7812 */ /* 0x000fc4000782c0ff */
[----:B------:R-:W-:Y:S01]  /*143900*/  LOP3.LUT R45, R45, 0xfffff7ff, RZ, 0xc0, !PT ;  /* 0xfffff7ff2d2d7812 */ /* 0x000fe200078ec0ff */
[----:B------:R-:W4:Y:S10]  /*143910*/  LDL.LU R39, [R1+0x2f8] ;  /* 0x0002f80001277983 */ /* 0x000f340000300800 */
        /* <DEDUP_REMOVED lines=24> */
[C---:B------:R-:W-:Y:S02]  /*143aa0*/  LOP3.LUT P6, RZ, R11.reuse, 0x100000, RZ, 0xc0, !PT ;  /* 0x001000000bff7812 */ /* 0x040fe400078cc0ff */
[----:B------:R-:W-:Y:S02]  /*143ab0*/  LOP3.LUT P0, RZ, R11, 0x40000000, RZ, 0xc0, !PT ;  /* 0x400000000bff7812 */ /* 0x000fe4000780c0ff */
[----:B------:R-:W-:Y:S02]  /*143ac0*/  @P1 LOP3.LUT R45, R45, 0x40000, RZ, 0xfc, !PT ;  /* 0x000400002d2d1812 */ /* 0x000fe400078efcff */
[C---:B------:R-:W-:Y:S02]  /*143ad0*/  LOP3.LUT P1, RZ, R11.reuse, 0x200000, RZ, 0xc0, !PT ;  /* 0x002000000bff7812 */ /* 0x040fe4000782c0ff */
[----:B------:R-:W-:Y:S02]  /*143ae0*/  LOP3.LUT P2, RZ, R11, 0x80000000, RZ, 0xc0, !PT ;  /* 0x800000000bff7812 */ /* 0x000fe4000784c0ff */
[----:B------:R-:W4:Y:S04]  /*143af0*/  LDL.LU.64 R10, [R1+0x3578] ;  /* 0x00357800010a7983 */ /* 0x000f280000300a00 */
[----:B------:R-:W4:Y:S04]  /*143b00*/  LDL.LU.64 R60, [R1+0x3580] ;  /* 0x00358000013c7983 */ /* 0x000f280000300a00 */
[----:B------:R-:W4:Y:S04]  /*143b10*/  LDL.LU.64 R42, [R1+0x3588] ;  /* 0x00358800012a7983 */ /* 0x000f280000300a00 */
[----:B------:R-:W4:Y:S04]  /*143b20*/  LDL.LU R38, [R1+0x270] ;  /* 0x0002700001267983 */ /* 0x000f280000300800 */
[----:B------:R-:W4:Y:S01]  /*143b30*/  LDL.LU.64 R50, [R1+0x3590] ;  /* 0x0035900001327983 */ /* 0x000f220000300a00 */
[----:B--2---:R-:W-:-:S03]  /*143b40*/  PRMT R32, R35, 0x7770, RZ ;  /* 0x0000777023207816 */ /* 0x004fc600000000ff */
[----:B------:R-:W2:Y:S04]  /*143b50*/  LDL.LU.64 R48, [R1+0x3598] ;  /* 0x0035980001307983 */ /* 0x000ea80000300a00 */
[----:B------:R0:W-:Y:S04]  /*143b60*/  @P3 STG.E.U8 desc[UR4][R56.64], R32 ;  /* 0x0000002038003986 */ /* 0x0001e8000c101104 */
[----:B------:R-:W2:Y:S01]  /*143b70*/  LDL.LU.64 R40, [R1+0x35a0] ;  /* 0x0035a00001287983 */ /* 0x000ea20000300a00 */
[----:B0-----:R-:W-:-:S05]  /*143b80*/  PRMT R32, R35, 0x7771, RZ ;  /* 0x0000777123207816 */ /* 0x001fca00000000ff */
[----:B---3--:R0:W-:Y:S02]  /*143b90*/  @P4 STG.E.U8 desc[UR4][R58.64], R32 ;  /* 0x000000203a004986 */ /* 0x0081e4000c101104 */
[----:B0-----:R-:W-:-:S05]  /*143ba0*/  PRMT R32, R35, 0x7772, RZ ;  /* 0x0000777223207816 */ /* 0x001fca00000000ff */
[----:B------:R0:W-:Y:S02]  /*143bb0*/  @P5 STG.E.U8 desc[UR4][R2.64], R32 ;  /* 0x0000002002005986 */ /* 0x0001e4000c101104 */
[----:B0-----:R-:W-:-:S05]  /*143bc0*/  PRMT R32, R35, 0x7773, RZ ;  /* 0x0000777323207816 */ /* 0x001fca00000000ff */
[----:B----4-:R0:W-:Y:S04]  /*143bd0*/  @P6 STG.E.U8 desc[UR4][R4.64], R32 ;  /* 0x0000002004006986 */ /* 0x0101e8000c101104 */
        /* <DEDUP_REMOVED lines=14> */
[----:B------:R-:W-:-:S11]  /*143cc0*/  PRMT R32, R47, 0x7772, RZ ;  /* 0x000077722f207816 */ /* 0x000fd600000000ff */
[----:B------:R0:W-:Y:S01]  /*143cd0*/  @P1 STG.E.U8 desc[UR4][R10.64], R32 ;  /* 0x000000200a001986 */ /* 0x0001e2000c101104 */
[----:B------:R-:W-:-:S03]  /*143ce0*/  LOP3.LUT P1, RZ, R45, 0x10000, RZ, 0xc0, !PT ;  /* 0x000100002dff7812 */ /* 0x000fc6000782c0ff */
[----:B0-----:R-:W4:Y:S01]  /*143cf0*/  LDL.LU.64 R10, [R1+0x35d8] ;  /* 0x0035d800010a7983 */ /* 0x001f220000300a00 */
        /* <DEDUP_REMOVED lines=10> */
[----:B--2---:R0:W-:Y:S01]  /*143da0*/  @P1 STG.E.U8 desc[UR4][R48.64], R32 ;  /* 0x0000002030001986 */ /* 0x0041e2000c101104 */
[----:B------:R-:W-:Y:S02]  /*143db0*/  LOP3.LUT P1, RZ, R45, 0x1000, RZ, 0xc0, !PT ;  /* 0x000010002dff7812 */ /* 0x000fe4000782c0ff */
[----:B0-----:R-:W-:-:S11]  /*143dc0*/  PRMT R32, R38, 0x7773, RZ ;  /* 0x0000777326207816 */ /* 0x001fd600000000ff */
[----:B------:R3:W-:Y:S01]  /*143dd0*/  @P1 STG.E.U8 desc[UR4][R40.64], R32 ;  /* 0x0000002028001986 */ /* 0x0007e2000c101104 */
[----:B------:R-:W-:Y:S02]  /*143de0*/  LOP3.LUT P1, RZ, R45, 0x800, RZ, 0xc0, !PT ;  /* 0x000008002dff7812 */ /* 0x000fe4000782c0ff */
[C---:B------:R-:W-:Y:S02]  /*143df0*/  LOP3.LUT P3, RZ, R39.reuse, 0x1, RZ, 0xc0, !PT ;  /* 0x0000000127ff7812 */ /* 0x040fe4000786c0ff */
[C---:B------:R-:W-:Y:S02]  /*143e00*/  LOP3.LUT P4, RZ, R39.reuse, 0x2, RZ, 0xc0, !PT ;  /* 0x0000000227ff7812 */ /* 0x040fe4000788c0ff */
[----:B------:R-:W-:Y:S02]  /*143e10*/  LOP3.LUT P5, RZ, R39, 0x4, RZ, 0xc0, !PT ;  /* 0x0000000427ff7812 */ /* 0x000fe400078ac0ff */
[----:B---3--:R-:W-:-:S05]  /*143e20*/  PRMT R32, R5, 0x7770, RZ ;  /* 0x0000777005207816 */ /* 0x008fca00000000ff */
        /* <DEDUP_REMOVED lines=11> */
[----:B0-----:R-:W2:Y:S01]  /*143ee0*/  LDL.LU.64 R6, [R1+0x35e0] ;  /* 0x0035e00001067983 */ /* 0x001ea20000300a00 */
[----:B------:R-:W-:Y:S02]  /*143ef0*/  LOP3.LUT P6, RZ, R39, 0x8, RZ, 0xc0, !PT ;  /* 0x0000000827ff7812 */ /* 0x000fe400078cc0ff */
[----:B------:R-:W-:-:S11]  /*143f00*/  PRMT R32, R4, 0x7772, RZ ;  /* 0x0000777204207816 */ /* 0x000fd600000000ff */
[----:B------:R0:W-:Y:S04]  /*143f10*/  @P6 STG.E.U8 desc[UR4][R10.64], R32 ;  /* 0x000000200a006986 */ /* 0x0001e8000c101104 */
[----:B0-----:R-:W3:Y:S04]  /*143f20*/  LDL.LU.64 R10, [R1+0x35e8] ;  /* 0x0035e800010a7983 */ /* 0x001ee80000300a00 */
[----:B------:R-:W4:Y:S04]  /*143f30*/  LDL.LU.64 R58, [R1+0x35f0] ;  /* 0x0035f000013a7983 */ /* 0x000f280000300a00 */
[----:B------:R-:W4:Y:S04]  /*143f40*/  LDL.LU.64 R2, [R1+0x35f8] ;  /* 0x0035f80001027983 */ /* 0x000f280000300a00 */
[----:B------:R-:W3:Y:S04]  /*143f50*/  LDL.LU R5, [R1+0x288] ;  /* 0x0002880001057983 */ /* 0x000ee80000300800 */
        /* <DEDUP_REMOVED lines=13> */
[----:B------:R-:W-:Y:S01]  /*144030*/  LOP3.LUT R45, R45, 0xffffffdf, RZ, 0xc0, !PT ;  /* 0xffffffdf2d2d7812 */ /* 0x000fe200078ec0ff */
[----:B--2---:R0:W-:Y:S04]  /*144040*/  @P3 STG.E.U8 desc[UR4][R6.64], R32 ;  /* 0x0000002006003986 */ /* 0x0041e8000c101104 */
[----:B0-----:R-:W2:Y:S06]  /*144050*/  LDL.LU.64 R6, [R1+0x3610] ;  /* 0x0036100001067983 */ /* 0x001eac0000300a00 */
[----:B------:R-:W-:-:S02]  /*144060*/  @P1 LOP3.LUT R45, R45, 0x20, RZ, 0xfc, !PT ;  /* 0x000000202d2d1812 */ /* 0x000fc400078efcff */
[----:B------:R-:W-:Y:S02]  /*144070*/  LOP3.LUT P1, RZ, R39, 0x2000, RZ, 0xc0, !PT ;  /* 0x0000200027ff7812 */ /* 0x000fe4000782c0ff */
[----:B------:R-:W-:-:S11]  /*144080*/  LOP3.LUT R45, R45, 0xffffffbf, RZ, 0xc0, !PT ;  /* 0xffffffbf2d2d7812 */ /* 0x000fd600078ec0ff */
[----:B------:R-:W-:Y:S02]  /*144090*/  @P1 LOP3.LUT R45, R45, 0x40, RZ, 0xfc, !PT ;  /* 0x000000402d2d1812 */ /* 0x000fe400078efcff */
[----:B------:R-:W-:Y:S02]  /*1440a0*/  LOP3.LUT P1, RZ, R39, 0x1000, RZ, 0xc0, !PT ;  /* 0x0000100027ff7812 */ /* 0x000fe4000782c0ff */
[----:B------:R-:W-:Y:S02]  /*1440b0*/  LOP3.LUT R45, R45, 0xffffff7f, RZ, 0xc0, !PT ;  /* 0xffffff7f2d2d7812 */ /* 0x000fe400078ec0ff */
[----:B---3--:R-:W-:-:S05]  /*1440c0*/  PRMT R32, R5, 0x7770, RZ ;  /* 0x0000777005207816 */ /* 0x008fca00000000ff */
[----:B------:R0:W-:Y:S04]  /*1440d0*/  @P4 STG.E.U8 desc[UR4][R10.64], R32 ;  /* 0x000000200a004986 */ /* 0x0001e8000c101104 */
[----:B0-----:R-:W3:Y:S04]  /*1440e0*/  LDL.LU.64 R10, [R1+0x3618] ;  /* 0x00361800010a7983 */ /* 0x001ee80000300a00 */
[----:B------:R-:W3:Y:S04]  /*1440f0*/  LDL.LU R47, [R1+0x28c] ;  /* 0x00028c00012f7983 */ /* 0x000ee80000300800 */
[----:B------:R-:W3:Y:S01]  /*144100*/  LDL.LU.64 R60, [R1+0x3620] ;  /* 0x00362000013c7983 */ /* 0x000ee20000300a00 */
[----:B------:R-:W-:-:S02]  /*144110*/  @P1 LOP3.LUT R45, R45, 0x80, RZ, 0xfc, !PT ;  /* 0x000000802d2d1812 */ /* 0x000fc400078efcff */
[----:B------:R-:W-:Y:S01]  /*144120*/  LOP3.LUT P1, RZ, R39, 0x800, RZ, 0xc0, !PT ;  /* 0x0000080027ff7812 */ /* 0x000fe2000782c0ff */
[----:B------:R-:W3:Y:S01]  /*144130*/  LDL.LU.64 R42, [R1+0x3628] ;  /* 0x00362800012a7983 */ /* 0x000ee20000300a00 */
[----:B------:R-:W-:-:S03]  /*144140*/  LOP3.LUT R45, R45, 0xfffffeff, RZ, 0xc0, !PT ;  /* 0xfffffeff2d2d7812 */ /* 0x000fc600078ec0ff */
[----:B------:R-:W3:Y:S01]  /*144150*/  LDL.LU.64 R50, [R1+0x3630] ;  /* 0x0036300001327983 */ /* 0x000ee20000300a00 */
[----:B------:R-:W-:-:S03]  /*144160*/  LOP3.LUT P5, RZ, R39, 0x40, RZ, 0xc0, !PT ;  /* 0x0000004027ff7812 */ /* 0x000fc600078ac0ff */
[----:B------:R-:W3:Y:S04]  /*144170*/  LDL.LU R4, [R1+0x27c] ;  /* 0x00027c0001047983 */ /* 0x000ee80000300800 */
[----:B------:R-:W-:Y:S01]  /*144180*/  @P1 LOP3.LUT R45, R45, 0x100, RZ, 0xfc, !PT ;  /* 0x000001002d2d1812 */ /* 0x000fe200078efcff */
[----:B------:R-:W3:Y:S01]  /*144190*/  LDL.LU.64 R48, [R1+0x3638] ;  /* 0x0036380001307983 */ /* 0x000ee20000300a00 */
[----:B------:R-:W-:Y:S02]  /*1441a0*/  LOP3.LUT P1, RZ, R39, 0x400, RZ, 0xc0, !PT ;  /* 0x0000040027ff7812 */ /* 0x000fe4000782c0ff */
[----:B------:R-:W-:Y:S01]  /*1441b0*/  LOP3.LUT R45, R45, 0xfffffdff, RZ, 0xc0, !PT ;  /* 0xfffffdff2d2d7812 */ /* 0x000fe200078ec0ff */
[----:B------:R-:W3:Y:S01]  /*1441c0*/  LDL.LU.64 R40, [R1+0x3640] ;  /* 0x0036400001287983 */ /* 0x000ee20000300a00 */
[----:B------:R-:W-:-:S02]  /*1441d0*/  LOP3.LUT P6, RZ, R39, 0x80, RZ, 0xc0, !PT ;  /* 0x0000008027ff7812 */ /* 0x000fc400078cc0ff */
[----:B------:R-:W-:Y:S01]  /*1441e0*/  PRMT R32, R5, 0x7771, RZ ;  /* 0x0000777105207816 */ /* 0x000fe200000000ff */
[----:B------:R-:W3:Y:S06]  /*1441f0*/  LDL.LU.64 R56, [R1+0x3648] ;  /* 0x0036480001387983 */ /* 0x000eec0000300a00 */
[----:B------:R-:W-:Y:S02]  /*144200*/  @P1 LOP3.LUT R45, R45, 0x200, RZ, 0xfc, !PT ;  /* 0x000002002d2d1812 */ /* 0x000fe400078efcff */
[----:B------:R-:W-:Y:S02]  /*144210*/  LOP3.LUT P1, RZ, R39, 0x200, RZ, 0xc0, !PT ;  /* 0x0000020027ff7812 */ /* 0x000fe4000782c0ff */
[----:B------:R-:W-:Y:S01]  /*144220*/  LOP3.LUT R45, R45, 0xfffffbff, RZ, 0xc0, !PT ;  /* 0xfffffbff2d2d7812 */ /* 0x000fe200078ec0ff */
[----:B----4-:R0:W-:Y:S10]  /*144230*/  @P5 STG.E.U8 desc[UR4][R58.64], R32 ;  /* 0x000000203a005986 */ /* 0x0101f4000c101104 */
[----:B------:R-:W-:-:S02]  /*144240*/  @P1 LOP3.LUT R45, R45, 0x400, RZ, 0xfc, !PT ;  /* 0x000004002d2d1812 */ /* 0x000fc400078efcff */
[----:B------:R-:W-:Y:S01]  /*144250*/  LOP3.LUT P1, RZ, R39, 0x100, RZ, 0xc0, !PT ;  /* 0x0000010027ff7812 */ /* 0x000fe2000782c0ff */
[----:B0-----:R-:W4:Y:S01]  /*144260*/  LDL.LU.64 R58, [R1+0x3650] ;  /* 0x00365000013a7983 */ /* 0x001f220000300a00 */
[----:B------:R-:W-:-:S05]  /*144270*/  PRMT R32, R5, 0x7772, RZ ;  /* 0x0000777205207816 */ /* 0x000fca00000000ff */
[----:B------:R0:W-:Y:S02]  /*144280*/  @P6 STG.E.U8 desc[UR4][R2.64], R32 ;  /* 0x0000002002006986 */ /* 0x0001e4000c101104 */
[----:B0-----:R-:W-:Y:S02]  /*144290*/  PRMT R32, R5, 0x7773, RZ ;  /* 0x0000777305207816 */ /* 0x001fe400000000ff */
[----:B------:R-:W4:Y:S04]  /*1442a0*/  LDL.LU.64 R2, [R1+0x3658] ;  /* 0x0036580001027983 */ /* 0x000f280000300a00 */
[----:B------:R0:W-:Y:S01]  /*1442b0*/  @P1 STG.E.U8 desc[UR4][R34.64], R32 ;  /* 0x0000002022001986 */ /* 0x0001e2000c101104 */
[C---:B------:R-:W-:Y:S02]  /*1442c0*/  LOP3.LUT P1, RZ, R45.reuse, 0x400, RZ, 0xc0, !PT ;  /* 0x000004002dff7812 */ /* 0x040fe4000782c0ff */
[----:B0-----:R-:W-:Y:S01]  /*1442d0*/  PRMT R32, R52, 0x7770, RZ ;  /* 0x0000777034207816 */ /* 0x001fe200000000ff */
[----:B------:R-:W4:Y:S10]  /*1442e0*/  LDL.LU.64 R34, [R1+0x3660] ;  /* 0x0036600001227983 */ /* 0x000f340000300a00 */
[----:B------:R0:W-:Y:S01]  /*1442f0*/  @P1 STG.E.U8 desc[UR4][R54.64], R32 ;  /* 0x0000002036001986 */ /* 0x0001e2000c101104 */
[----:B------:R-:W-:-:S03]  /*144300*/  LOP3.LUT P1, RZ, R45, 0x200, RZ, 0xc0, !PT ;  /* 0x000002002dff7812 */ /* 0x000fc6000782c0ff */
[----:B0-----:R-:W4:Y:S04]  /*144310*/  LDL.LU.64 R54, [R1+0x3668] ;  /* 0x0036680001367983 */ /* 0x001f280000300a00 */
[----:B------:R-:W4:Y:S01]  /*144320*/  LDL.LU R38, [R1+0x2e0] ;  /* 0x0002e00001267983 */ /* 0x000f220000300800 */
[----:B------:R-:W-:-:S05]  /*144330*/  PRMT R32, R52, 0x7771, RZ ;  /* 0x0000777134207816 */ /* 0x000fca00000000ff */
        /* <DEDUP_REMOVED lines=10> */
[----:B------:R-:W-:Y:S01]  /*1443e0*/  LOP3.LUT P0, RZ, R39, 0x20000, RZ, 0xc0, !PT ;  /* 0x0002000027ff7812 */ /* 0x000fe2000780c0ff */
[----:B------:R-:W3:Y:S01]  /*1443f0*/  LDL.LU R5, [R1+0x2fc] ;  /* 0x0002fc0001057983 */ /* 0x000ee20000300800 */
[----:B0-----:R-:W-:-:S09]  /*144400*/  PRMT R32, R47, 0x7770, RZ ;  /* 0x000077702f207816 */ /* 0x001fd200000000ff */
        /* <DEDUP_REMOVED lines=28> */
[----:B------:R-:W4:Y:S04]  /*1445d0*/  LDL.LU.64 R56, [R1+0x3680] ;  /* 0x0036800001387983 */ /* 0x000f280000300a00 */
[----:B------:R-:W4:Y:S04]  /*1445e0*/  LDL.LU.64 R34, [R1+0x3688] ;  /* 0x0036880001227983 */ /* 0x000f280000300a00 */
[----:B------:R-:W4:Y:S04]  /*1445f0*/  LDL.LU.64 R58, [R1+0x3690] ;  /* 0x00369000013a7983 */ /* 0x000f280000300a00 */
[----:B------:R-:W4:Y:S04]  /*144600*/  LDL.LU.64 R2, [R1+0x3698] ;  /* 0x0036980001027983 */ /* 0x000f280000300a00 */
[----:B------:R-:W4:Y:S01]  /*144610*/  LDL.LU R4, [R1+0x2d0] ;  /* 0x0002d00001047983 */ /* 0x000f220000300800 */
[----:B------:R-:W-:-:S03]  /*144620*/  LOP3.LUT P3, RZ, R39, 0x800000, RZ, 0xc0, !PT ;  /* 0x0080000027ff7812 */ /* 0x000fc6000786c0ff */
[----:B------:R-:W4:Y:S01]  /*144630*/  LDL.LU.64 R54, [R1+0x36a0] ;  /* 0x0036a00001367983 */ /* 0x000f220000300a00 */
[----:B------:R-:W-:Y:S02]  /*144640*/  PRMT R32, R38, 0x7772, RZ ;  /* 0x0000777226207816 */ /* 0x000fe400000000ff */
[----:B------:R-:W-:Y:S02]  /*144650*/  LOP3.LUT R46, R46, 0xf7ffffff, RZ, 0xc0, !PT ;  /* 0xf7ffffff2e2e7812 */ /* 0x000fe400078ec0ff */
[----:B---3--:R-:W-:-:S13]  /*144660*/  LOP3.LUT P1, RZ, R5, 0x8, RZ, 0xc0, !PT ;  /* 0x0000000805ff7812 */ /* 0x008fda000782c0ff */
[----:B------:R-:W-:Y:S02]  /*144670*/  @P1 LOP3.LUT R46, R46, 0x8000000, RZ, 0xfc, !PT ;  /* 0x080000002e2e1812 */ /* 0x000fe400078efcff */
[----:B------:R-:W-:Y:S02]  /*144680*/  LOP3.LUT P1, RZ, R5, 0x4, RZ, 0xc0, !PT ;  /* 0x0000000405ff7812 */ /* 0x000fe4000782c0ff */
[----:B------:R-:W-:-:S11]  /*144690*/  LOP3.LUT R46, R46, 0xefffffff, RZ, 0xc0, !PT ;  /* 0xefffffff2e2e7812 */ /* 0x000fd600078ec0ff */
[----:B------:R-:W-:Y:S02]  /*1446a0*/  @P1 LOP3.LUT R46, R46, 0x10000000, RZ, 0xfc, !PT ;  /* 0x100000002e2e1812 */ /* 0x000fe400078efcff */
[----:B------:R-:W-:Y:S02]  /*1446b0*/  LOP3.LUT P1, RZ, R5, 0x2, RZ, 0xc0, !PT ;  /* 0x0000000205ff7812 */ /* 0x000fe4000782c0ff */
[----:B------:R-:W-:-:S11]  /*1446c0*/  LOP3.LUT R46, R46, 0xdfffffff, RZ, 0xc0, !PT ;  /* 0xdfffffff2e2e7812 */ /* 0x000fd600078ec0ff */
[----:B------:R-:W-:Y:S01]  /*1446d0*/  @P1 LOP3.LUT R46, R46, 0x20000000, RZ, 0xfc, !PT ;  /* 0x200000002e2e1812 */ /* 0x000fe200078efcff */
[----:B--2---:R0:W-:Y:S04]  /*1446e0*/  @P3 STG.E.U8 desc[UR4][R6.64], R32 ;  /* 0x0000002006003986 */ /* 0x0041e8000c101104 */
[----:B0-----:R-:W2:Y:S04]  /*1446f0*/  LDL.LU.64 R6, [R1+0x36a8] ;  /* 0x0036a80001067983 */ /* 0x001ea80000300a00 */
[----:B------:R-:W3:Y:S01]  /*144700*/  LDL.LU R47, [R1+0x2e4] ;  /* 0x0002e400012f7983 */ /* 0x000ee20000300800 */
[----:B------:R-:W-:-:S02]  /*144710*/  LOP3.LUT P1, RZ, R5, 0x1, RZ, 0xc0, !PT ;  /* 0x0000000105ff7812 */ /* 0x000fc4000782c0ff */
[----:B------:R-:W-:Y:S01]  /*144720*/  LOP3.LUT R46, R46, 0xbfffffff, RZ, 0xc0, !PT ;  /* 0xbfffffff2e2e7812 */ /* 0x000fe200078ec0ff */
[----:B------:R-:W2:Y:S01]  /*144730*/  LDL.LU.64 R60, [R1+0x36b8] ;  /* 0x0036b800013c7983 */ /* 0x000ea20000300a00 */
[----:B------:R-:W-:Y:S02]  /*144740*/  LOP3.LUT R45, R45, 0xfffffffe, RZ, 0xc0, !PT ;  /* 0xfffffffe2d2d7812 */ /* 0x000fe400078ec0ff */
[----:B------:R-:W-:Y:S01]  /*144750*/  LOP3.LUT P4, RZ, R39, 0x1000000, RZ, 0xc0, !PT ;  /* 0x0100000027ff7812 */ /* 0x000fe2000788c0ff */
[----:B------:R-:W2:Y:S06]  /*144760*/  LDL.LU.64 R42, [R1+0x36c0] ;  /* 0x0036c000012a7983 */ /* 0x000eac0000300a00 */
[----:B------:R-:W-:-:S02]  /*144770*/  @P1 LOP3.LUT R46, R46, 0x40000000, RZ, 0xfc, !PT ;  /* 0x400000002e2e1812 */ /* 0x000fc400078efcff */
[----:B------:R-:W-:Y:S02]  /*144780*/  LOP3.LUT P1, RZ, R39, 0x80000000, RZ, 0xc0, !PT ;  /* 0x8000000027ff7812 */ /* 0x000fe4000782c0ff */
[----:B------:R-:W-:-:S11]  /*144790*/  LOP3.LUT R46, R46, 0x7fffffff, RZ, 0xc0, !PT ;  /* 0x7fffffff2e2e7812 */ /* 0x000fd600078ec0ff */
[----:B------:R-:W-:Y:S02]  /*1447a0*/  @P1 LOP3.LUT R46, R46, 0x80000000, RZ, 0xfc, !PT ;  /* 0x800000002e2e1812 */ /* 0x000fe400078efcff */
[----:B------:R-:W-:-:S13]  /*1447b0*/  LOP3.LUT P1, RZ, R39, 0x40000000, RZ, 0xc0, !PT ;  /* 0x4000000027ff7812 */ /* 0x000fda000782c0ff */
[----:B------:R-:W-:Y:S02]  /*1447c0*/  @P1 LOP3.LUT R45, R45, 0x1, RZ, 0xfc, !PT ;  /* 0x000000012d2d1812 */ /* 0x000fe400078efcff */
[----:B------:R-:W-:Y:S02]  /*1447d0*/  LOP3.LUT P1, RZ, R39, 0x20000000, RZ, 0xc0, !PT ;  /* 0x2000000027ff7812 */ /* 0x000fe4000782c0ff */
        /* <DEDUP_REMOVED lines=8> */
[----:B0-----:R-:W-:-:S07]  /*144860*/  PRMT R32, R4, 0x7770, RZ ;  /* 0x0000777004207816 */ /* 0x001fce00000000ff */
[----:B------:R-:W-:Y:S02]  /*144870*/  @P1 LOP3.LUT R45, R45, 0x4, RZ, 0xfc, !PT ;  /* 0x000000042d2d1812 */ /* 0x000fe400078efcff */
[----:B------:R-:W-:Y:S01]  /*144880*/  LOP3.LUT P1, RZ, R39, 0x8000000, RZ, 0xc0, !PT ;  /* 0x0800000027ff7812 */ /* 0x000fe2000782c0ff */
[----:B------:R0:W-:Y:S02]  /*144890*/  @P5 STG.E.U8 desc[UR4][R34.64], R32 ;  /* 0x0000002022005986 */ /* 0x0001e4000c101104 */
[C---:B0-----:R-:W-:Y:S02]  /*1448a0*/  PRMT R32, R4.reuse, 0x7771, RZ ;  /* 0x0000777104207816 */ /* 0x041fe400000000ff */
[----:B------:R-:W4:Y:S04]  /*1448b0*/  LDL.LU R34, [R1+0x2d4] ;  /* 0x0002d40001227983 */ /* 0x000f280000300800 */
        /* <DEDUP_REMOVED lines=18> */
[----:B--2---:R0:W-:Y:S01]  /*1449e0*/  @P1 STG.E.U8 desc[UR4][R6.64], R32 ;  /* 0x0000002006001986 */ /* 0x0041e2000c101104 */
[----:B------:R-:W-:-:S03]  /*1449f0*/  LOP3.LUT P1, RZ, R45, 0x1, RZ, 0xc0, !PT ;  /* 0x000000012dff7812 */ /* 0x000fc6000782c0ff */
[----:B0-----:R-:W2:Y:S04]  /*144a00*/  LDL.LU.64 R6, [R1+0x3708] ;  /* 0x0037080001067983 */ /* 0x001ea80000300a00 */
[----:B------:R-:W3:Y:S01]  /*144a10*/  LDL.LU.64 R44, [R1+0x36b0] ;  /* 0x0036b000012c7983 */ /* 0x000ee20000300a00 */
[----:B------:R-:W-:Y:S02]  /*144a20*/  PRMT R32, R47, 0x7771, RZ ;  /* 0x000077712f207816 */ /* 0x000fe400000000ff */
[C---:B------:R-:W-:Y:S02]  /*144a30*/  LOP3.LUT P0, RZ, R5.reuse, 0x10, RZ, 0xc0, !PT ;  /* 0x0000001005ff7812 */ /* 0x040fe4000780c0ff */
[C---:B------:R-:W-:Y:S02]  /*144a40*/  LOP3.LUT P2, RZ, R5.reuse, 0x20, RZ, 0xc0, !PT ;  /* 0x0000002005ff7812 */ /* 0x040fe4000784c0ff */
[----:B------:R-:W-:-:S02]  /*144a50*/  LOP3.LUT P3, RZ, R5, 0x40, RZ, 0xc0, !PT ;  /* 0x0000004005ff7812 */ /* 0x000fc4000786c0ff */
[C---:B------:R-:W-:Y:S02]  /*144a60*/  LOP3.LUT P4, RZ, R5.reuse, 0x80, RZ, 0xc0, !PT ;  /* 0x0000008005ff7812 */ /* 0x040fe4000788c0ff */
        /* <DEDUP_REMOVED lines=54> */
[----:B0-----:R-:W2:Y:S01]  /*144dd0*/  LDL.LU.64 R6, [R1+0x3740] ;  /* 0x0037400001067983 */ /* 0x001ea20000300a00 */
[----:B------:R-:W-:-:S03]  /*144de0*/  PRMT R32, R4, 0x7772, RZ ;  /* 0x0000777204207816 */ /* 0x000fc600000000ff */
[----:B------:R-:W2:Y:S04]  /*144df0*/  LDL.LU R56, [R1+0x2dc] ;  /* 0x0002dc0001387983 */ /* 0x000ea80000300800 */
[----:B---3--:R0:W-:Y:S04]  /*144e00*/  @P4 STG.E.U8 desc[UR4][R40.64], R32 ;  /* 0x0000002028004986 */ /* 0x0081e8000c101104 */
[----:B0-----:R-:W3:Y:S01]  /*144e10*/  LDL.LU.64 R40, [R1+0x3748] ;  /* 0x0037480001287983 */ /* 0x001ee20000300a00 */
[----:B------:R-:W-:-:S03]  /*144e20*/  LOP3.LUT R46, R46, 0xff7fffff, RZ, 0xc0, !PT ;  /* 0xff7fffff2e2e7812 */ /* 0x000fc600078ec0ff */
[----:B------:R-:W3:Y:S01]  /*144e30*/  LDL.LU.64 R44, [R1+0x3750] ;  /* 0x00375000012c7983 */ /* 0x000ee20000300a00 */
[----:B------:R-:W-:Y:S02]  /*144e40*/  @P1 LOP3.LUT R46, R46, 0x800000, RZ, 0xfc, !PT ;  /* 0x008000002e2e1812 */ /* 0x000fe400078efcff */
[----:B------:R-:W-:Y:S01]  /*144e50*/  LOP3.LUT P1, RZ, R5, 0x20000, RZ, 0xc0, !PT ;  /* 0x0002000005ff7812 */ /* 0x000fe2000782c0ff */
[----:B------:R-:W3:Y:S01]  /*144e60*/  LDL.LU.64 R60, [R1+0x3758] ;  /* 0x00375800013c7983 */ /* 0x000ee20000300a00 */
[----:B------:R-:W-:-:S03]  /*144e70*/  LOP3.LUT R46, R46, 0xfeffffff, RZ, 0xc0, !PT ;  /* 0xfeffffff2e2e7812 */ /* 0x000fc600078ec0ff */
[----:B------:R-:W3:Y:S04]  /*144e80*/  LDL.LU R57, [R1+0x120] ;  /* 0x0001200001397983 */ /* 0x000ee80000300800 */
[----:B------:R-:W3:Y:S04]  /*144e90*/  LDL.LU.64 R42, [R1+0x3760] ;  /* 0x00376000012a7983 */ /* 0x000ee80000300a00 */
[----:B------:R-:W-:Y:S01]  /*144ea0*/  @P1 LOP3.LUT R46, R46, 0x1000000, RZ, 0xfc, !PT ;  /* 0x010000002e2e1812 */ /* 0x000fe200078efcff */
[----:B------:R-:W3:Y:S01]  /*144eb0*/  LDL.LU.64 R50, [R1+0x3768] ;  /* 0x0037680001327983 */ /* 0x000ee20000300a00 */
[----:B------:R-:W-:-:S02]  /*144ec0*/  LOP3.LUT P1, RZ, R5, 0x10000, RZ, 0xc0, !PT ;  /* 0x0001000005ff7812 */ /* 0x000fc4000782c0ff */
[----:B------:R-:W-:Y:S01]  /*144ed0*/  LOP3.LUT R46, R46, 0xfdffffff, RZ, 0xc0, !PT ;  /* 0xfdffffff2e2e7812 */ /* 0x000fe200078ec0ff */
[----:B------:R-:W3:Y:S01]  /*144ee0*/  LDL.LU.64 R48, [R1+0x3770] ;  /* 0x0037700001307983 */ /* 0x000ee20000300a00 */
[----:B------:R-:W-:-:S09]  /*144ef0*/  LOP3.LUT P5, RZ, R5, 0x1000, RZ, 0xc0, !PT ;  /* 0x0000100005ff7812 */ /* 0x000fd200078ac0ff */
[----:B------:R-:W-:Y:S02]  /*144f00*/  @P1 LOP3.LUT R46, R46, 0x2000000, RZ, 0xfc, !PT ;  /* 0x020000002e2e1812 */ /* 0x000fe400078efcff */
[C---:B------:R-:W-:Y:S02]  /*144f10*/  LOP3.LUT P1, RZ, R5.reuse, 0x8000, RZ, 0xc0, !PT ;  /* 0x0000800005ff7812 */ /* 0x040fe4000782c0ff */
[----:B------:R-:W-:Y:S02]  /*144f20*/  LOP3.LUT P6, RZ, R5, 0x2000, RZ, 0xc0, !PT ;  /* 0x0000200005ff7812 */ /* 0x000fe400078cc0ff */
[----:B------:R-:W-:Y:S02]  /*144f30*/  LOP3.LUT R46, R46, 0xfbffffff, RZ, 0xc0, !PT ;  /* 0xfbffffff2e2e7812 */ /* 0x000fe400078ec0ff */
[----:B------:R-:W-:-:S05]  /*144f40*/  PRMT R32, R4, 0x7773, RZ ;  /* 0x0000777304207816 */ /* 0x000fca00000000ff */
[----:B----4-:R0:W-:Y:S02]  /*144f50*/  @P5 STG.E.U8 desc[UR4][R38.64], R32 ;  /* 0x0000002026005986 */ /* 0x0101e4000c101104 */
[----:B------:R-:W-:Y:S02]  /*144f60*/  @P1 LOP3.LUT R46, R46, 0x4000000, RZ, 0xfc, !PT ;  /* 0x040000002e2e1812 */ /* 0x000fe400078efcff */
[----:B------:R-:W-:Y:S02]  /*144f70*/  LOP3.LUT P1, RZ, R5, 0x4000, RZ, 0xc0, !PT ;  /* 0x0000400005ff7812 */ /* 0x000fe4000782c0ff */
[C---:B0-----:R-:W-:Y:S01]  /*144f80*/  PRMT R32, R55.reuse, 0x7770, RZ ;  /* 0x0000777037207816 */ /* 0x041fe200000000ff */
        /* <DEDUP_REMOVED lines=12> */
[----:B------:R-:W-:-:S03]  /*145050*/  PRMT R32, R55, 0x7773, RZ ;  /* 0x0000777337207816 */ /* 0x000fc600000000ff */
[----:B------:R-:W4:Y:S06]  /*145060*/  LDL.LU.64 R54, [R1+0x3798] ;  /* 0x0037980001367983 */ /* 0x000f2c0000300a00 */
[----:B--2---:R0:W-:Y:S04]  /*145070*/  @P1 STG.E.U8 desc[UR4][R6.64], R32 ;  /* 0x0000002006001986 */ /* 0x0041e8000c101104 */
[----:B0-----:R-:W2:Y:S01]  /*145080*/  LDL.LU.64 R6, [R1+0x37a0] ;  /* 0x0037a00001067983 */ /* 0x001ea20000300a00 */
[----:B------:R-:W-:-:S02]  /*145090*/  LOP3.LUT P1, RZ, R46, 0x1000000, RZ, 0xc0, !PT ;  /* 0x010000002eff7812 */ /* 0x000fc4000782c0ff */
[----:B------:R-:W-:-:S11]  /*1450a0*/  PRMT R32, R56, 0x7770, RZ ;  /* 0x0000777038207816 */ /* 0x000fd600000000ff */
[----:B---3--:R0:W-:Y:S01]  /*1450b0*/  @P1 STG.E.U8 desc[UR4][R40.64], R32 ;  /* 0x0000002028001986 */ /* 0x0081e2000c101104 */
[----:B------:R-:W-:Y:S02]  /*1450c0*/  LOP3.LUT P1, RZ, R46, 0x800000, RZ, 0xc0, !PT ;  /* 0x008000002eff7812 */ /* 0x000fe4000782c0ff */
[----:B0-----:R-:W-:Y:S01]  /*1450d0*/  PRMT R32, R56, 0x7771, RZ ;  /* 0x0000777138207816 */ /* 0x001fe200000000ff */
[----:B------:R-:W3:Y:S10]  /*1450e0*/  LDL.LU R40, [R1+0x310] ;  /* 0x0003100001287983 */ /* 0x000ef40000300800 */
        /* <DEDUP_REMOVED lines=33> */
[----:B--2---:R0:W-:Y:S04]  /*145300*/  @P6 STG.E.U8 desc[UR4][R6.64], R32 ;  /* 0x0000002006006986 */ /* 0x0041e8000c101104 */
[----:B0-----:R-:W2:Y:S04]  /*145310*/  LDL.LU.64 R6, [R1+0x37a8] ;  /* 0x0037a80001067983 */ /* 0x001ea80000300a00 */
[----:B------:R-:W4:Y:S04]  /*145320*/  LDL.LU.64 R4, [R1+0x37b0] ;  /* 0x0037b00001047983 */ /* 0x000f280000300a00 */
[----:B------:R-:W4:Y:S04]  /*145330*/  LDL.LU.64 R58, [R1+0x37b8] ;  /* 0x0037b800013a7983 */ /* 0x000f280000300a00 */
[----:B------:R-:W2:Y:S04]  /*145340*/  LDL.LU R57, [R1+0x124] ;  /* 0x0001240001397983 */ /* 0x000ea80000300800 */
[----:B------:R-:W4:Y:S04]  /*145350*/  LDL.LU.64 R54, [R1+0x37c0] ;  /* 0x0037c00001367983 */ /* 0x000f280000300a00 */
[----:B------:R-:W4:Y:S04]  /*145360*/  LDL.LU.64 R2, [R1+0x37c8] ;  /* 0x0037c80001027983 */ /* 0x000f280000300a00 */
[----:B------:R-:W4:Y:S04]  /*145370*/  LDL.LU.64 R34, [R1+0x37d0] ;  /* 0x0037d00001227983 */ /* 0x000f280000300a00 */
[----:B------:R-:W4:Y:S01]  /*145380*/  LDL.LU R41, [R1+0x34] ;  /* 0x0000340001297983 */ /* 0x000f220000300800 */
[----:B---3--:R-:W-:-:S02]  /*145390*/  LOP3.LUT P1, RZ, R40, 0x200, RZ, 0xc0, !PT ;  /* 0x0000020028ff7812 */ /* 0x008fc4000782c0ff */
        /* <DEDUP_REMOVED lines=15> */
[----:B0-----:R-:W2:Y:S01]  /*145490*/  LDL.LU.64 R6, [R1+0x37d8] ;  /* 0x0037d80001067983 */ /* 0x001ea20000300a00 */
[----:B------:R-:W-:-:S05]  /*1454a0*/  PRMT R32, R57, 0x7771, RZ ;  /* 0x0000777139207816 */ /* 0x000fca00000000ff */
[----:B----4-:R0:W-:Y:S04]  /*1454b0*/  @P4 STG.E.U8 desc[UR4][R4.64], R32 ;  /* 0x0000002004004986 */ /* 0x0101e8000c101104 */
[----:B0-----:R-:W3:Y:S04]  /*1454c0*/  LDL.LU.64 R4, [R1+0x37e0] ;  /* 0x0037e00001047983 */ /* 0x001ee80000300a00 */
[----:B------:R-:W4:Y:S04]  /*1454d0*/  LDL.LU.64 R44, [R1+0x37e8] ;  /* 0x0037e800012c7983 */ /* 0x000f280000300a00 */
[----:B------:R-:W4:Y:S01]  /*1454e0*/  LDL.LU R47, [R1+0x128] ;  /* 0x00012800012f7983 */ /* 0x000f220000300800 */
[----:B------:R-:W-:-:S02]  /*1454f0*/  @P1 LOP3.LUT R46, R46, 0x8000, RZ, 0xfc, !PT ;  /* 0x000080002e2e1812 */ /* 0x000fc400078efcff */
[----:B------:R-:W-:Y:S01]  /*145500*/  LOP3.LUT P1, RZ, R40, 0x10, RZ, 0xc0, !PT ;  /* 0x0000001028ff7812 */ /* 0x000fe2000782c0ff */
[----:B------:R-:W4:Y:S01]  /*145510*/  LDL.LU.64 R60, [R1+0x37f0] ;  /* 0x0037f000013c7983 */ /* 0x000f220000300a00 */
[----:B------:R-:W-:-:S03]  /*145520*/  LOP3.LUT R46, R46, 0xfffeffff, RZ, 0xc0, !PT ;  /* 0xfffeffff2e2e7812 */ /* 0x000fc600078ec0ff */
[----:B------:R-:W4:Y:S01]  /*145530*/  LDL.LU.64 R42, [R1+0x37f8] ;  /* 0x0037f800012a7983 */ /* 0x000f220000300a00 */
[----:B------:R-:W-:Y:S02]  /*145540*/  LOP3.LUT P6, RZ, R40, 0x1, RZ, 0xc0, !PT ;  /* 0x0000000128ff7812 */ /* 0x000fe400078cc0ff */
[----:B------:R-:W-:Y:S01]  /*145550*/  PRMT R32, R57, 0x7772, RZ ;  /* 0x0000777239207816 */ /* 0x000fe200000000ff */
[----:B------:R-:W4:Y:S04]  /*145560*/  LDL.LU.64 R50, [R1+0x3800] ;  /* 0x0038000001327983 */ /* 0x000f280000300a00 */
[----:B------:R-:W-:Y:S02]  /*145570*/  @P1 LOP3.LUT R46, R46, 0x10000, RZ, 0xfc, !PT ;  /* 0x000100002e2e1812 */ /* 0x000fe400078efcff */
[----:B------:R-:W-:-:S02]  /*145580*/  LOP3.LUT P1, RZ, R40, 0x8, RZ, 0xc0, !PT ;  /* 0x0000000828ff7812 */ /* 0x000fc4000782c0ff */
[----:B------:R-:W-:Y:S01]  /*145590*/  LOP3.LUT R46, R46, 0xfffdffff, RZ, 0xc0, !PT ;  /* 0xfffdffff2e2e7812 */ /* 0x000fe200078ec0ff */
[----:B------:R0:W-:Y:S10]  /*1455a0*/  @P5 STG.E.U8 desc[UR4][R58.64], R32 ;  /* 0x000000203a005986 */ /* 0x0001f4000c101104 */
        /* <DEDUP_REMOVED lines=26> */
[----:B---3--:R4:W-:Y:S01]  /*145750*/  @P1 STG.E.U8 desc[UR4][R4.64], R32 ;  /* 0x0000002004001986 */ /* 0x0089e2000c101104 */
[C---:B------:R-:W-:Y:S02]  /*145760*/  LOP3.LUT P1, RZ, R46.reuse, 0x8000, RZ, 0xc0, !PT ;  /* 0x000080002eff7812 */ /* 0x040fe4000782c0ff */
[----:B----4-:R-:W-:Y:S01]  /*145770*/  PRMT R32, R47, 0x7770, RZ ;  /* 0x000077702f207816 */ /* 0x010fe200000000ff */
        /* <DEDUP_REMOVED lines=34> */
[----:B------:R-:W3:Y:S04]  /*1459a0*/  LDL.LU.64 R38, [R1+0x3850] ;  /* 0x0038500001267983 */ /* 0x000ee80000300a00 */
[----:B------:R-:W3:Y:S04]  /*1459b0*/  LDL.LU.64 R56, [R1+0x3858] ;  /* 0x0038580001387983 */ /* 0x000ee80000300a00 */
[----:B------:R-:W4:Y:S04]  /*1459c0*/  LDL.LU R35, [R1+0x3c] ;  /* 0x00003c0001237983 */ /* 0x000f280000300800 */
[----:B------:R-:W3:Y:S04]  /*1459d0*/  LDL.LU.64 R58, [R1+0x3860] ;  /* 0x00386000013a7983 */ /* 0x000ee80000300a00 */
[----:B------:R-:W3:Y:S01]  /*1459e0*/  LDL.LU.64 R2, [R1+0x3868] ;  /* 0x0038680001027983 */ /* 0x000ee20000300a00 */
[----:B------:R-:W-:-:S03]  /*1459f0*/  PRMT R32, R55, 0x7773, RZ ;  /* 0x0000777337207816 */ /* 0x000fc600000000ff */
[----:B------:R-:W3:Y:S04]  /*145a00*/  LDL.LU R34, [R1+0x314] ;  /* 0x0003140001227983 */ /* 0x000ee80000300800 */
[----:B------:R-:W3:Y:S01]  /*145a10*/  LDL.LU.64 R54, [R1+0x3870] ;  /* 0x0038700001367983 */ /* 0x000ee20000300a00 */
[----:B------:R-:W-:Y:S02]  /*145a20*/  LOP3.LUT P1, RZ, R40, 0x10000000, RZ, 0xc0, !PT ;  /* 0x1000000028ff7812 */ /* 0x000fe4000782c0ff */
[----:B------:R-:W-:-:S11]  /*145a30*/  LOP3.LUT R46, R46, 0xfffffff7, RZ, 0xc0, !PT ;  /* 0xfffffff72e2e7812 */ /* 0x000fd600078ec0ff */
        /* <DEDUP_REMOVED lines=19> */
[----:B------:R-:W-:-:S09]  /*145b70*/  LOP3.LUT R46, R46, 0xfffffdff, RZ, 0xc0, !PT ;  /* 0xfffffdff2e2e7812 */ /* 0x000fd200078ec0ff */
[----:B------:R-:W-:Y:S02]  /*145b80*/  @P1 LOP3.LUT R46, R46, 0x200, RZ, 0xfc, !PT ;  /* 0x000002002e2e1812 */ /* 0x000fe400078efcff */
[C---:B------:R-:W-:Y:S02]  /*145b90*/  LOP3.LUT P1, RZ, R40.reuse, 0x200000, RZ, 0xc0, !PT ;  /* 0x0020000028ff7812 */ /* 0x040fe4000782c0ff */
[----:B------:R-:W-:Y:S02]  /*145ba0*/  LOP3.LUT P5, RZ, R40, 0x40000, RZ, 0xc0, !PT ;  /* 0x0004000028ff7812 */ /* 0x000fe400078ac0ff */
[----:B------:R-:W-:Y:S02]  /*145bb0*/  LOP3.LUT R46, R46, 0xfffffbff, RZ, 0xc0, !PT ;  /* 0xfffffbff2e2e7812 */ /* 0x000fe400078ec0ff */
[C---:B------:R-:W-:Y:S02]  /*145bc0*/  LOP3.LUT P6, RZ, R40.reuse, 0x80000, RZ, 0xc0, !PT ;  /* 0x0008000028ff7812 */ /* 0x040fe400078cc0ff */
[----:B------:R-:W-:-:S02]  /*145bd0*/  LOP3.LUT P0, RZ, R40, 0x20000000, RZ, 0xc0, !PT ;  /* 0x2000000028ff7812 */ /* 0x000fc4000780c0ff */
[----:B------:R-:W-:-:S03]  /*145be0*/  LOP3.LUT P2, RZ, R40, 0x40000000, RZ, 0xc0, !PT ;  /* 0x4000000028ff7812 */ /* 0x000fc6000784c0ff */
[----:B------:R-:W-:Y:S02]  /*145bf0*/  @P1 LOP3.LUT R46, R46, 0x400, RZ, 0xfc, !PT ;  /* 0x000004002e2e1812 */ /* 0x000fe400078efcff */
[----:B------:R-:W-:Y:S01]  /*145c00*/  LOP3.LUT P1, RZ, R40, 0x100000, RZ, 0xc0, !PT ;  /* 0x0010000028ff7812 */ /* 0x000fe2000782c0ff */
[----:B--2---:R0:W-:Y:S04]  /*145c10*/  @P3 STG.E.U8 desc[UR4][R6.64], R32 ;  /* 0x0000002006003986 */ /* 0x0041e8000c101104 */
[----:B0-----:R-:W2:Y:S04]  /*145c20*/  LDL.LU.64 R6, [R1+0x3878] ;  /* 0x0038780001067983 */ /* 0x001ea80000300a00 */
[----:B------:R-:W2:Y:S04]  /*145c30*/  LDL.LU.64 R44, [R1+0x3880] ;  /* 0x00388000012c7983 */ /* 0x000ea80000300a00 */
[----:B------:R-:W2:Y:S04]  /*145c40*/  LDL.LU.64 R60, [R1+0x3888] ;  /* 0x00388800013c7983 */ /* 0x000ea80000300a00 */
[----:B------:R-:W2:Y:S04]  /*145c50*/  LDL.LU.64 R42, [R1+0x3890] ;  /* 0x00389000012a7983 */ /* 0x000ea80000300a00 */
[----:B------:R-:W2:Y:S01]  /*145c60*/  LDL.LU.64 R50, [R1+0x3898] ;  /* 0x0038980001327983 */ /* 0x000ea20000300a00 */
[----:B----4-:R-:W-:-:S05]  /*145c70*/  PRMT R32, R35, 0x7770, RZ ;  /* 0x0000777023207816 */ /* 0x010fca00000000ff */
[----:B------:R0:W-:Y:S01]  /*145c80*/  @P4 STG.E.U8 desc[UR4][R48.64], R32 ;  /* 0x0000002030004986 */ /* 0x0001e2000c101104 */
[----:B------:R-:W-:-:S03]  /*145c90*/  LOP3.LUT P3, RZ, R40, 0x80000000, RZ, 0xc0, !PT ;  /* 0x8000000028ff7812 */ /* 0x000fc6000786c0ff */
[----:B0-----:R-:W4:Y:S01]  /*145ca0*/  LDL.LU.64 R48, [R1+0x38a0] ;  /* 0x0038a00001307983 */ /* 0x001f220000300a00 */
[----:B------:R-:W-:-:S03]  /*145cb0*/  PRMT R32, R35, 0x7771, RZ ;  /* 0x0000777123207816 */ /* 0x000fc600000000ff */
[----:B------:R-:W4:Y:S04]  /*145cc0*/  LDL.LU.64 R40, [R1+0x38a8] ;  /* 0x0038a80001287983 */ /* 0x000f280000300a00 */
[----:B---3--:R0:W-:Y:S02]  /*145cd0*/  @P5 STG.E.U8 desc[UR4][R38.64], R32 ;  /* 0x0000002026005986 */ /* 0x0081e4000c101104 */
[C---:B0-----:R-:W-:Y:S02]  /*145ce0*/  PRMT R32, R35.reuse, 0x7772, RZ ;  /* 0x0000777223207816 */ /* 0x041fe400000000ff */
[----:B------:R-:W3:Y:S04]  /*145cf0*/  LDL.LU.64 R38, [R1+0x38b0] ;  /* 0x0038b00001267983 */ /* 0x000ee80000300a00 */
[----:B------:R0:W-:Y:S02]  /*145d00*/  @P6 STG.E.U8 desc[UR4][R56.64], R32 ;  /* 0x0000002038006986 */ /* 0x0001e4000c101104 */
[----:B0-----:R-:W-:-:S02]  /*145d10*/  PRMT R32, R35, 0x7773, RZ ;  /* 0x0000777323207816 */ /* 0x001fc400000000ff */
[----:B------:R-:W3:Y:S04]  /*145d20*/  LDL.LU.64 R56, [R1+0x38b8] ;  /* 0x0038b80001387983 */ /* 0x000ee80000300a00 */
[----:B------:R0:W-:Y:S01]  /*145d30*/  @P1 STG.E.U8 desc[UR4][R58.64], R32 ;  /* 0x000000203a001986 */ /* 0x0001e2000c101104 */
[----:B------:R-:W-:-:S03]  /*145d40*/  LOP3.LUT P1, RZ, R46, 0x400, RZ, 0xc0, !PT ;  /* 0x000004002eff7812 */ /* 0x000fc6000782c0ff */
[----:B0-----:R-:W3:Y:S01]  /*145d50*/  LDL.LU.64 R58, [R1+0x38c0] ;  /* 0x0038c000013a7983 */ /* 0x001ee20000300a00 */
[----:B------:R-:W-:-:S09]  /*145d60*/  PRMT R32, R20, 0x7770, RZ ;  /* 0x0000777014207816 */ /* 0x000fd200000000ff */
[----:B------:R0:W-:Y:S01]  /*145d70*/  @P1 STG.E.U8 desc[UR4][R2.64], R32 ;  /* 0x0000002002001986 */ /* 0x0001e2000c101104 */
[----:B------:R-:W-:-:S03]  /*145d80*/  LOP3.LUT P1, RZ, R46, 0x200, RZ, 0xc0, !PT ;  /* 0x000002002eff7812 */ /* 0x000fc6000782c0ff */
[----:B0-----:R-:W3:Y:S01]  /*145d90*/  LDL.LU.64 R2, [R1+0x38c8] ;  /* 0x0038c80001027983 */ /* 0x001ee20000300a00 */
[----:B------:R-:W-:-:S09]  /*145da0*/  PRMT R32, R20, 0x7771, RZ ;  /* 0x0000777114207816 */ /* 0x000fd200000000ff */
[----:B------:R0:W-:Y:S04]  /*145db0*/  @P1 STG.E.U8 desc[UR4][R54.64], R32 ;  /* 0x0000002036001986 */ /* 0x0001e8000c101104 */
[----:B0-----:R-:W3:Y:S01]  /*145dc0*/  LDL.LU.64 R54, [R1+0x38d0] ;  /* 0x0038d00001367983 */ /* 0x001ee20000300a00 */
[----:B------:R-:W-:Y:S02]  /*145dd0*/  LOP3.LUT P1, RZ, R46, 0x100, RZ, 0xc0, !PT ;  /* 0x000001002eff7812 */ /* 0x000fe4000782c0ff */
[C---:B------:R-:W-:Y:S02]  /*145de0*/  PRMT R32, R20.reuse, 0x7772, RZ ;  /* 0x0000777214207816 */ /* 0x040fe400000000ff */
[----:B------:R-:W-:Y:S02]  /*145df0*/  PRMT R20, R20, 0x7773, RZ ;  /* 0x0000777314147816 */ /* 0x000fe400000000ff */
[----:B------:R-:W-:-:S02]  /*145e00*/  LOP3.LUT P4, RZ, R34, 0x1, RZ, 0xc0, !PT ;  /* 0x0000000122ff7812 */ /* 0x000fc4000788c0ff */
[C---:B------:R-:W-:Y:S02]  /*145e10*/  LOP3.LUT P5, RZ, R34.reuse, 0x2, RZ, 0xc0, !PT ;  /* 0x0000000222ff7812 */ /* 0x040fe400078ac0ff */
[----:B------:R-:W-:-:S03]  /*145e20*/  LOP3.LUT P6, RZ, R34, 0x4, RZ, 0xc0, !PT ;  /* 0x0000000422ff7812 */ /* 0x000fc600078cc0ff */
[----:B--2---:R0:W-:Y:S01]  /*145e30*/  @P1 STG.E.U8 desc[UR4][R6.64], R32 ;  /* 0x0000002006001986 */ /* 0x0041e2000c101104 */
[----:B------:R-:W-:-:S03]  /*145e40*/  LOP3.LUT P1, RZ, R46, 0x80, RZ, 0xc0, !PT ;  /* 0x000000802eff7812 */ /* 0x000fc6000782c0ff */
[----:B0-----:R-:W2:Y:S10]  /*145e50*/  LDL.LU.64 R6, [R1+0x56e0] ;  /* 0x0056e00001067983 */ /* 0x001eb40000300a00 */
        /* <DEDUP_REMOVED lines=12> */
[----:B----4-:R0:W-:Y:S02]  /*145f20*/  @P1 STG.E.U8 desc[UR4][R48.64], R20 ;  /* 0x0000001430001986 */ /* 0x0101e4000c101104 */
[C---:B0-----:R-:W-:Y:S02]  /*145f30*/  PRMT R20, R21.reuse, 0x7770, RZ ;  /* 0x0000777015147816 */ /* 0x041fe400000000ff */
[----:B------:R-:W4:Y:S04]  /*145f40*/  LDL.LU.64 R48, [R1+0x38d8] ;  /* 0x0038d80001307983 */ /* 0x000f280000300a00 */
[----:B------:R0:W-:Y:S02]  /*145f50*/  @P0 STG.E.U8 desc[UR4][R40.64], R20 ;  /* 0x0000001428000986 */ /* 0x0001e4000c101104 */
[----:B0-----:R-:W-:-:S02]  /*145f60*/  PRMT R20, R21, 0x7771, RZ ;  /* 0x0000777115147816 */ /* 0x001fc400000000ff */
[----:B------:R-:W2:Y:S04]  /*145f70*/  LDL.LU.64 R40, [R1+0x38e0] ;  /* 0x0038e00001287983 */ /* 0x000ea80000300a00 */
[----:B---3--:R0:W-:Y:S02]  /*145f80*/  @P2 STG.E.U8 desc[UR4][R38.64], R20 ;  /* 0x0000001426002986 */ /* 0x0081e4000c101104 */
[C---:B0-----:R-:W-:Y:S02]  /*145f90*/  PRMT R20, R21.reuse, 0x7772, RZ ;  /* 0x0000777215147816 */ /* 0x041fe400000000ff */
[----:B------:R-:W3:Y:S01]  /*145fa0*/  LDL.LU.64 R38, [R1+0x38e8] ;  /* 0x0038e80001267983 */ /* 0x000ee20000300a00 */
[----:B------:R-:W-:-:S03]  /*145fb0*/  PRMT R21, R21, 0x7773, RZ ;  /* 0x0000777315157816 */ /* 0x000fc600000000ff */
[----:B------:R0:W-:Y:S04]  /*145fc0*/  @P3 STG.E.U8 desc[UR4][R56.64], R20 ;  /* 0x0000001438003986 */ /* 0x0001e8000c101104 */
[----:B------:R1:W-:Y:S04]  /*145fd0*/  @P4 STG.E.U8 desc[UR4][R58.64], R21 ;  /* 0x000000153a004986 */ /* 0x0003e8000c101104 */
[----:B0-----:R-:W3:Y:S04]  /*145fe0*/  LDL.LU.64 R56, [R1+0x38f0] ;  /* 0x0038f00001387983 */ /* 0x001ee80000300a00 */
[----:B-1----:R-:W3:Y:S01]  /*145ff0*/  LDL.LU.64 R58, [R1+0x38f8] ;  /* 0x0038f800013a7983 */ /* 0x002ee20000300a00 */
[----:B------:R-:W-:-:S05]  /*146000*/  PRMT R20, R17, 0x7770, RZ ;  /* 0x0000777011147816 */ /* 0x000fca00000000ff */
[----:B------:R0:W-:Y:S04]  /*146010*/  @P5 STG.E.U8 desc[UR4][R2.64], R20 ;  /* 0x0000001402005986 */ /* 0x0001e8000c101104 */
[----:B0-----:R-:W3:Y:S01]  /*146020*/  LDL.LU.64 R2, [R1+0x3900] ;  /* 0x0039000001027983 */ /* 0x001ee20000300a00 */
[----:B------:R-:W-:-:S05]  /*146030*/  PRMT R20, R17, 0x7771, RZ ;  /* 0x0000777111147816 */ /* 0x000fca00000000ff */
[----:B------:R0:W-:Y:S04]  /*146040*/  @P6 STG.E.U8 desc[UR4][R54.64], R20 ;  /* 0x0000001436006986 */ /* 0x0001e8000c101104 */
[----:B0-----:R-:W3:Y:S01]  /*146050*/  LDL.LU.64 R54, [R1+0x3908] ;  /* 0x0039080001367983 */ /* 0x001ee20000300a00 */
[----:B------:R-:W-:Y:S02]  /*146060*/  LOP3.LUT P1, RZ, R34, 0x8000, RZ, 0xc0, !PT ;  /* 0x0000800022ff7812 */ /* 0x000fe4000782c0ff */
[----:B------:R-:W-:Y:S01]  /*146070*/  LOP3.LUT R16, R16, 0xf7ffffff, RZ, 0xc0, !PT ;  /* 0xf7ffffff10107812 */ /* 0x000fe200078ec0ff */
[----:B------:R-:W3:Y:S01]  /*146080*/  LDL.LU.64 R44, [R1+0x3918] ;  /* 0x00391800012c7983 */ /* 0x000ee20000300a00 */
[----:B------:R-:W-:Y:S02]  /*146090*/  LOP3.LUT R46, R46, 0xfffffffe, RZ, 0xc0, !PT ;  /* 0xfffffffe2e2e7812 */ /* 0x000fe400078ec0ff */
[C---:B------:R-:W-:Y:S01]  /*1460a0*/  LOP3.LUT P3, RZ, R34.reuse, 0x8, RZ, 0xc0, !PT ;  /* 0x0000000822ff7812 */ /* 0x040fe2000786c0ff */
[----:B------:R-:W3:Y:S01]  /*1460b0*/  LDL.LU.64 R60, [R1+0x3920] ;  /* 0x00392000013c7983 */ /* 0x000ee20000300a00 */
[----:B------:R-:W-:-:S02]  /*1460c0*/  LOP3.LUT P4, RZ, R34, 0x10, RZ, 0xc0, !PT ;  /* 0x0000001022ff7812 */ /* 0x000fc4000788c0ff */
[----:B------:R-:W-:Y:S01]  /*1460d0*/  PRMT R20, R17, 0x7772, RZ ;  /* 0x0000777211147816 */ /* 0x000fe200000000ff */
[----:B------:R-:W3:Y:S02]  /*1460e0*/  LDL.LU.64 R42, [R1+0x3928] ;  /* 0x00392800012a7983 */ /* 0x000ee40000300a00 */
[----:B------:R-:W-:Y:S02]  /*1460f0*/  @P1 LOP3.LUT R16, R16, 0x8000000, RZ, 0xfc, !PT ;  /* 0x0800000010101812 */ /* 0x000fe400078efcff */
[----:B------:R-:W-:Y:S01]  /*146100*/  LOP3.LUT P1, RZ, R34, 0x4000, RZ, 0xc0, !PT ;  /* 0x0000400022ff7812 */ /* 0x000fe2000782c0ff */
[----:B------:R-:W3:Y:S01]  /*146110*/  LDL.LU.64 R50, [R1+0x3930] ;  /* 0x0039300001327983 */ /* 0x000ee20000300a00 */
        /* <DEDUP_REMOVED lines=11> */
[----:B------:R-:W-:-:S13]  /*1461d0*/  LOP3.LUT P1, RZ, R34, 0x400, RZ, 0xc0, !PT ;  /* 0x0000040022ff7812 */ /* 0x000fda000782c0ff */
        /* <DEDUP_REMOVED lines=9> */
[----:B------:R-:W-:Y:S01]  /*146270*/  LOP3.LUT P1, RZ, R34, 0x80, RZ, 0xc0, !PT ;  /* 0x0000008022ff7812 */ /* 0x000fe2000782c0ff */
[----:B----4-:R0:W-:Y:S02]  /*146280*/  @P3 STG.E.U8 desc[UR4][R48.64], R20 ;  /* 0x0000001430003986 */ /* 0x0101e4000c101104 */
[----:B0-----:R-:W-:Y:S02]  /*146290*/  PRMT R20, R17, 0x7773, RZ ;  /* 0x0000777311147816 */ /* 0x001fe400000000ff */
[----:B------:R-:W4:Y:S04]  /*1462a0*/  LDL.LU.64 R48, [R1+0x3938] ;  /* 0x0039380001307983 */ /* 0x000f280000300a00 */
[----:B--2---:R0:W-:Y:S02]  /*1462b0*/  @P4 STG.E.U8 desc[UR4][R40.64], R20 ;  /* 0x0000001428004986 */ /* 0x0041e4000c101104 */
[----:B0-----:R-:W-:-:S02]  /*1462c0*/  PRMT R20, R22, 0x7770, RZ ;  /* 0x0000777016147816 */ /* 0x001fc400000000ff */
[----:B------:R-:W2:Y:S04]  /*1462d0*/  LDL.LU.64 R40, [R1+0x3940] ;  /* 0x0039400001287983 */ /* 0x000ea80000300a00 */
[----:B---3--:R0:W-:Y:S02]  /*1462e0*/  @P5 STG.E.U8 desc[UR4][R38.64], R20 ;  /* 0x0000001426005986 */ /* 0x0081e4000c101104 */
[C---:B0-----:R-:W-:Y:S02]  /*1462f0*/  PRMT R20, R22.reuse, 0x7771, RZ ;  /* 0x0000777116147816 */ /* 0x041fe400000000ff */
[----:B------:R-:W3:Y:S04]  /*146300*/  LDL.LU.64 R38, [R1+0x3948] ;  /* 0x0039480001267983 */ /* 0x000ee80000300a00 */
[----:B------:R0:W-:Y:S02]  /*146310*/  @P6 STG.E.U8 desc[UR4][R56.64], R20 ;  /* 0x0000001438006986 */ /* 0x0001e4000c101104 */
[----:B0-----:R-:W-:-:S02]  /*146320*/  PRMT R20, R22, 0x7772, RZ ;  /* 0x0000777216147816 */ /* 0x001fc400000000ff */
[----:B------:R-:W3:Y:S04]  /*146330*/  LDL.LU.64 R56, [R1+0x3950] ;  /* 0x0039500001387983 */ /* 0x000ee80000300a00 */
[----:B------:R0:W-:Y:S01]  /*146340*/  @P1 STG.E.U8 desc[UR4][R58.64], R20 ;  /* 0x000000143a001986 */ /* 0x0001e2000c101104 */
[----:B------:R-:W-:Y:S02]  /*146350*/  LOP3.LUT P1, RZ, R46, 0x4, RZ, 0xc0, !PT ;  /* 0x000000042eff7812 */ /* 0x000fe4000782c0ff */
[----:B------:R-:W-:Y:S02]  /*146360*/  PRMT R22, R22, 0x7773, RZ ;  /* 0x0000777316167816 */ /* 0x000fe400000000ff */
[----:B0-----:R-:W-:Y:S01]  /*146370*/  PRMT R20, R18, 0x7770, RZ ;  /* 0x0000777012147816 */ /* 0x001fe200000000ff */
[----:B------:R-:W3:Y:S08]  /*146380*/  LDL.LU.64 R58, [R1+0x3958] ;  /* 0x00395800013a7983 */ /* 0x000ef00000300a00 */
[----:B------:R0:W-:Y:S01]  /*146390*/  @P1 STG.E.U8 desc[UR4][R2.64], R22 ;  /* 0x0000001602001986 */ /* 0x0001e2000c101104 */
[----:B------:R-:W-:-:S03]  /*1463a0*/  LOP3.LUT P1, RZ, R46, 0x2, RZ, 0xc0, !PT ;  /* 0x000000022eff7812 */ /* 0x000fc6000782c0ff */
[----:B0-----:R-:W3:Y:S10]  /*1463b0*/  LDL.LU.64 R2, [R1+0x3960] ;  /* 0x0039600001027983 */ /* 0x001ef40000300a00 */
[----:B------:R0:W-:Y:S01]  /*1463c0*/  @P1 STG.E.U8 desc[UR4][R54.64], R20 ;  /* 0x0000001436001986 */ /* 0x0001e2000c101104 */
[----:B------:R-:W-:-:S03]  /*1463d0*/  LOP3.LUT P1, RZ, R46, 0x1, RZ, 0xc0, !PT ;  /* 0x000000012eff7812 */ /* 0x000fc6000782c0ff */
[----:B0-----:R-:W3:Y:S04]  /*1463e0*/  LDL.LU.64 R54, [R1+0x3968] ;  /* 0x0039680001367983 */ /* 0x001ee80000300a00 */
[----:B------:R-:W4:Y:S01]  /*1463f0*/  LDL.LU.64 R46, [R1+0x3910] ;  /* 0x00391000012e7983 */ /* 0x000f220000300a00 */
[----:B------:R-:W-:Y:S02]  /*146400*/  PRMT R20, R18, 0x7771, RZ ;  /* 0x0000777112147816 */ /* 0x000fe400000000ff */
[C---:B------:R-:W-:Y:S01]  /*146410*/  LOP3.LUT P0, RZ, R34.reuse, 0x10000, RZ, 0xc0, !PT ;  /* 0x0001000022ff7812 */ /* 0x040fe2000780c0ff */
[----:B------:R-:W3:Y:S01]  /*146420*/  LDL.LU R35, [R1+0x318] ;  /* 0x0003180001237983 */ /* 0x000ee20000300800 */
        /* <DEDUP_REMOVED lines=19> */
[C---:B0-----:R-:W-:Y:S02]  /*146560*/  PRMT R20, R23.reuse, 0x7772, RZ ;  /* 0x0000777217147816 */ /* 0x041fe400000000ff */
[----:B------:R-:W-:-:S09]  /*146570*/  PRMT R23, R23, 0x7773, RZ ;  /* 0x0000777317177816 */ /* 0x000fd200000000ff */
[----:B------:R0:W-:Y:S04]  /*146580*/  @P1 STG.E.U8 desc[UR4][R48.64], R20 ;  /* 0x0000001430001986 */ /* 0x0001e8000c101104 */
[----:B--2---:R-:W-:Y:S01]  /*146590*/  @P0 STG.E.U8 desc[UR4][R40.64], R23 ;  /* 0x0000001728000986 */ /* 0x004fe2000c101104 */
[----:B0-----:R-:W-:-:S05]  /*1465a0*/  PRMT R20, R19, 0x7770, RZ ;  /* 0x0000777013147816 */ /* 0x001fca00000000ff */
[----:B---3--:R0:W-:Y:S02]  /*1465b0*/  @P2 STG.E.U8 desc[UR4][R38.64], R20 ;  /* 0x0000001426002986 */ /* 0x0081e4000c101104 */
[----:B0-----:R-:W-:-:S05]  /*1465c0*/  PRMT R20, R19, 0x7771, RZ ;  /* 0x0000777113147816 */ /* 0x001fca00000000ff */
[----:B------:R0:W-:Y:S02]  /*1465d0*/  @P3 STG.E.U8 desc[UR4][R56.64], R20 ;  /* 0x0000001438003986 */ /* 0x0001e4000c101104 */
[C---:B0-----:R-:W-:Y:S02]  /*1465e0*/  PRMT R20, R19.reuse, 0x7772, RZ ;  /* 0x0000777213147816 */ /* 0x041fe400000000ff */
[----:B------:R-:W-:-:S03]  /*1465f0*/  PRMT R19, R19, 0x7773, RZ ;  /* 0x0000777313137816 */ /* 0x000fc600000000ff */
[----:B------:R-:W-:Y:S04]  /*146600*/  @P4 STG.E.U8 desc[UR4][R58.64], R20 ;  /* 0x000000143a004986 */ /* 0x000fe8000c101104 */
        /* <DEDUP_REMOVED lines=8> */
[----:B------:R-:W4:Y:S01]  /*146690*/  LDL.LU.64 R2, [R1+0x3998] ;  /* 0x0039980001027983 */ /* 0x000f220000300a00 */
        /* <DEDUP_REMOVED lines=23> */
[----:B------:R-:W-:-:S07]  /*146810*/  LOP3.LUT P5, RZ, R34, 0x1000000, RZ, 0xc0, !PT ;  /* 0x0100000022ff7812 */ /* 0x000fce00078ac0ff */
[----:B------:R-:W-:Y:S02]  /*146820*/  @P1 LOP3.LUT R16, R16, 0x2000000, RZ, 0xfc, !PT ;  /* 0x0200000010101812 */ /* 0x000fe400078efcff */
[C---:B------:R-:W-:Y:S02]  /*146830*/  LOP3.LUT P1, RZ, R34.reuse, 0x8000000, RZ, 0xc0, !PT ;  /* 0x0800000022ff7812 */ /* 0x040fe4000782c0ff */
[----:B------:R-:W-:Y:S02]  /*146840*/  LOP3.LUT P6, RZ, R34, 0x2000000, RZ, 0xc0, !PT ;  /* 0x0200000022ff7812 */ /* 0x000fe400078cc0ff */
[----:B------:R-:W-:-:S09]  /*146850*/  LOP3.LUT R16, R16, 0xfbffffff, RZ, 0xc0, !PT ;  /* 0xfbffffff10107812 */ /* 0x000fd200078ec0ff */
[----:B------:R-:W-:Y:S02]  /*146860*/  @P1 LOP3.LUT R16, R16, 0x4000000, RZ, 0xfc, !PT ;  /* 0x0400000010101812 */ /* 0x000fe400078efcff */
[----:B------:R-:W-:Y:S01]  /*146870*/  LOP3.LUT P1, RZ, R34, 0x4000000, RZ, 0xc0, !PT ;  /* 0x0400000022ff7812 */ /* 0x000fe2000782c0ff */
[----:B--2---:R0:W-:Y:S04]  /*146880*/  @P3 STG.E.U8 desc[UR4][R54.64], R19 ;  /* 0x0000001336003986 */ /* 0x0041e8000c101104 */
[----:B0-----:R-:W2:Y:S04]  /*146890*/  LDL.LU.64 R54, [R1+0x39a0] ;  /* 0x0039a00001367983 */ /* 0x001ea80000300a00 */
[----:B------:R-:W2:Y:S04]  /*1468a0*/  LDL.LU.64 R46, [R1+0x39a8] ;  /* 0x0039a800012e7983 */ /* 0x000ea80000300a00 */
[----:B------:R-:W2:Y:S04]  /*1468b0*/  LDL.LU.64 R44, [R1+0x39b0] ;  /* 0x0039b000012c7983 */ /* 0x000ea80000300a00 */
[----:B------:R-:W2:Y:S04]  /*1468c0*/  LDL.LU.64 R60, [R1+0x39b8] ;  /* 0x0039b800013c7983 */ /* 0x000ea80000300a00 */
[----:B------:R-:W2:Y:S04]  /*1468d0*/  LDL.LU.64 R42, [R1+0x39c0] ;  /* 0x0039c000012a7983 */ /* 0x000ea80000300a00 */
[----:B------:R-:W2:Y:S01]  /*1468e0*/  LDL.LU.64 R50, [R1+0x39c8] ;  /* 0x0039c80001327983 */ /* 0x000ea20000300a00 */
[----:B------:R-:W-:-:S03]  /*1468f0*/  PRMT R19, R12, 0x7772, RZ ;  /* 0x000077720c137816 */ /* 0x000fc600000000ff */
[----:B------:R-:W2:Y:S04]  /*146900*/  LDL.LU.64 R48, [R1+0x39d0] ;  /* 0x0039d00001307983 */ /* 0x000ea80000300a00 */
[----:B---3--:R0:W-:Y:S02]  /*146910*/  @P4 STG.E.U8 desc[UR4][R40.64], R19 ;  /* 0x0000001328004986 */ /* 0x0081e4000c101104 */
[----:B0-----:R-:W-:Y:S02]  /*146920*/  PRMT R19, R12, 0x7773, RZ ;  /* 0x000077730c137816 */ /* 0x001fe400000000ff */
[----:B------:R-:W3:Y:S04]  /*146930*/  LDL.LU.64 R40, [R1+0x39d8] ;  /* 0x0039d80001287983 */ /* 0x000ee80000300a00 */
[----:B----4-:R0:W-:Y:S02]  /*146940*/  @P5 STG.E.U8 desc[UR4][R38.64], R19 ;  /* 0x0000001326005986 */ /* 0x0101e4000c101104 */
[----:B0-----:R-:W-:-:S02]  /*146950*/  PRMT R19, R8, 0x7770, RZ ;  /* 0x0000777008137816 */ /* 0x001fc400000000ff */
[----:B------:R-:W4:Y:S04]  /*146960*/  LDL.LU.64 R38, [R1+0x39e0] ;  /* 0x0039e00001267983 */ /* 0x000f280000300a00 */
[----:B------:R0:W-:Y:S02]  /*146970*/  @P6 STG.E.U8 desc[UR4][R56.64], R19 ;  /* 0x0000001338006986 */ /* 0x0001e4000c101104 */
[----:B0-----:R-:W-:Y:S02]  /*146980*/  PRMT R19, R8, 0x7771, RZ ;  /* 0x0000777108137816 */ /* 0x001fe400000000ff */
[----:B------:R-:W4:Y:S04]  /*146990*/  LDL.LU.64 R56, [R1+0x39e8] ;  /* 0x0039e80001387983 */ /* 0x000f280000300a00 */
[----:B------:R0:W-:Y:S01]  /*1469a0*/  @P1 STG.E.U8 desc[UR4][R58.64], R19 ;  /* 0x000000133a001986 */ /* 0x0001e2000c101104 */
[----:B------:R-:W-:-:S02]  /*1469b0*/  LOP3.LUT P1, RZ, R16, 0x4000000, RZ, 0xc0, !PT ;  /* 0x0400000010ff7812 */ /* 0x000fc4000782c0ff */
        /* <DEDUP_REMOVED lines=32> */
[----:B---3--:R0:W-:Y:S02]  /*146bc0*/  @P0 STG.E.U8 desc[UR4][R40.64], R19 ;  /* 0x0000001328000986 */ /* 0x0081e4000c101104 */
[----:B0-----:R-:W-:-:S05]  /*146bd0*/  PRMT R19, R9, 0x7773, RZ ;  /* 0x0000777309137816 */ /* 0x001fca00000000ff */
[----:B----4-:R0:W-:Y:S02]  /*146be0*/  @P2 STG.E.U8 desc[UR4][R38.64], R19 ;  /* 0x0000001326002986 */ /* 0x0101e4000c101104 */
[----:B0-----:R-:W-:-:S05]  /*146bf0*/  PRMT R19, R14, 0x7770, RZ ;  /* 0x000077700e137816 */ /* 0x001fca00000000ff */
[----:B------:R0:W-:Y:S02]  /*146c00*/  @P3 STG.E.U8 desc[UR4][R56.64], R19 ;  /* 0x0000001338003986 */ /* 0x0001e4000c101104 */
[----:B0-----:R-:W-:-:S05]  /*146c10*/  PRMT R19, R14, 0x7771, RZ ;  /* 0x000077710e137816 */ /* 0x001fca00000000ff */
[----:B------:R0:W-:Y:S02]  /*146c20*/  @P4 STG.E.U8 desc[UR4][R58.64], R19 ;  /* 0x000000133a004986 */ /* 0x0001e4000c101104 */
[----:B0-----:R-:W-:-:S05]  /*146c30*/  PRMT R19, R14, 0x7772, RZ ;  /* 0x000077720e137816 */ /* 0x001fca00000000ff */
[----:B------:R0:W-:Y:S04]  /*146c40*/  @P5 STG.E.U8 desc[UR4][R2.64], R19 ;  /* 0x0000001302005986 */ /* 0x0001e8000c101104 */
[----:B0-----:R-:W3:Y:S04]  /*146c50*/  LDL.LU.64 R2, [R1+0x3a08] ;  /* 0x003a080001027983 */ /* 0x001ee80000300a00 */
[----:B------:R-:W4:Y:S01]  /*146c60*/  LDL.LU.64 R40, [R1+0x3a10] ;  /* 0x003a100001287983 */ /* 0x000f220000300a00 */
[----:B------:R-:W-:-:S03]  /*146c70*/  LOP3.LUT P6, RZ, R35, 0x100, RZ, 0xc0, !PT ;  /* 0x0000010023ff7812 */ /* 0x000fc600078cc0ff */
[----:B------:R-:W4:Y:S01]  /*146c80*/  LDL.LU.64 R38, [R1+0x3a18] ;  /* 0x003a180001267983 */ /* 0x000f220000300a00 */
[----:B------:R-:W-:-:S03]  /*146c90*/  PRMT R19, R14, 0x7773, RZ ;  /* 0x000077730e137816 */ /* 0x000fc600000000ff */
[----:B------:R-:W4:Y:S01]  /*146ca0*/  LDL.LU.64 R56, [R1+0x3a20] ;  /* 0x003a200001387983 */ /* 0x000f220000300a00 */
[----:B------:R-:W-:-:S05]  /*146cb0*/  LOP3.LUT P3, RZ, R35, 0x200, RZ, 0xc0, !PT ;  /* 0x0000020023ff7812 */ /* 0x000fca000786c0ff */
[----:B--2---:R0:W-:Y:S04]  /*146cc0*/  @P6 STG.E.U8 desc[UR4][R54.64], R19 ;  /* 0x0000001336006986 */ /* 0x0041e8000c101104 */
[----:B0-----:R-:W2:Y:S04]  /*146cd0*/  LDL.LU.64 R54, [R1+0x3a28] ;  /* 0x003a280001367983 */ /* 0x001ea80000300a00 */
[----:B------:R-:W2:Y:S01]  /*146ce0*/  LDL.LU.64 R58, [R1+0x3a30] ;  /* 0x003a3000013a7983 */ /* 0x000ea20000300a00 */
[----:B------:R-:W-:Y:S02]  /*146cf0*/  PRMT R19, R10, 0x7770, RZ ;  /* 0x000077700a137816 */ /* 0x000fe400000000ff */
[----:B------:R-:W-:-:S02]  /*146d00*/  LOP3.LUT P1, RZ, R35, 0x200000, RZ, 0xc0, !PT ;  /* 0x0020000023ff7812 */ /* 0x000fc4000782c0ff */
[----:B------:R-:W-:Y:S01]  /*146d10*/  LOP3.LUT R16, R16, 0xfffff7ff, RZ, 0xc0, !PT ;  /* 0xfffff7ff10107812 */ /* 0x000fe200078ec0ff */
[----:B---3--:R0:W-:Y:S04]  /*146d20*/  @P3 STG.E.U8 desc[UR4][R2.64], R19 ;  /* 0x0000001302003986 */ /* 0x0081e8000c101104 */
[----:B0-----:R-:W3:Y:S06]  /*146d30*/  LDL.LU.64 R2, [R1+0x3a38] ;  /* 0x003a380001027983 */ /* 0x001eec0000300a00 */
[----:B------:R-:W-:-:S02]  /*146d40*/  @P1 LOP3.LUT R16, R16, 0x800, RZ, 0xfc, !PT ;  /* 0x0000080010101812 */ /* 0x000fc400078efcff */
[----:B------:R-:W-:Y:S01]  /*146d50*/  LOP3.LUT P1, RZ, R35, 0x100000, RZ, 0xc0, !PT ;  /* 0x0010000023ff7812 */ /* 0x000fe2000782c0ff */
[----:B------:R-:W3:Y:S01]  /*146d60*/  LDL.LU.64 R22, [R1+0x3a40] ;  /* 0x003a400001167983 */ /* 0x000ee20000300a00 */
[----:B------:R-:W-:-:S03]  /*146d70*/  LOP3.LUT R16, R16, 0xffffefff, RZ, 0xc0, !PT ;  /* 0xffffefff10107812 */ /* 0x000fc600078ec0ff */
[----:B------:R-:W3:Y:S04]  /*146d80*/  LDL.LU.64 R46, [R1+0x3a48] ;  /* 0x003a4800012e7983 */ /* 0x000ee80000300a00 */
[----:B------:R-:W3:Y:S04]  /*146d90*/  LDL.LU.64 R44, [R1+0x3a50] ;  /* 0x003a5000012c7983 */ /* 0x000ee80000300a00 */
[----:B------:R-:W-:Y:S01]  /*146da0*/  @P1 LOP3.LUT R16, R16, 0x1000, RZ, 0xfc, !PT ;  /* 0x0000100010101812 */ /* 0x000fe200078efcff */
[----:B------:R-:W3:Y:S01]  /*146db0*/  LDL.LU.64 R60, [R1+0x3a58] ;  /* 0x003a5800013c7983 */ /* 0x000ee20000300a00 */
[----:B------:R-:W-:-:S02]  /*146dc0*/  LOP3.LUT P1, RZ, R35, 0x80000, RZ, 0xc0, !PT ;  /* 0x0008000023ff7812 */ /* 0x000fc4000782c0ff */
[----:B------:R-:W-:Y:S01]  /*146dd0*/  LOP3.LUT R16, R16, 0xffffdfff, RZ, 0xc0, !PT ;  /* 0xffffdfff10107812 */ /* 0x000fe200078ec0ff */
[----:B------:R-:W3:Y:S01]  /*146de0*/  LDL.LU.64 R42, [R1+0x3a60] ;  /* 0x003a6000012a7983 */ /* 0x000ee20000300a00 */
[C---:B------:R-:W-:Y:S02]  /*146df0*/  LOP3.LUT P4, RZ, R35.reuse, 0x400, RZ, 0xc0, !PT ;  /* 0x0000040023ff7812 */ /* 0x040fe4000788c0ff */
[C---:B------:R-:W-:Y:S01]  /*146e00*/  LOP3.LUT P5, RZ, R35.reuse, 0x800, RZ, 0xc0, !PT ;  /* 0x0000080023ff7812 */ /* 0x040fe200078ac0ff */
[----:B------:R-:W3:Y:S01]  /*146e10*/  LDL.LU R34, [R1+0x3c0] ;  /* 0x0003c00001227983 */ /* 0x000ee20000300800 */
[----:B------:R-:W-:Y:S02]  /*146e20*/  PRMT R19, R10, 0x7771, RZ ;  /* 0x000077710a137816 */ /* 0x000fe400000000ff */
[----:B------:R-:W-:Y:S01]  /*146e30*/  LOP3.LUT P6, RZ, R35, 0x1000, RZ, 0xc0, !PT ;  /* 0x0000100023ff7812 */ /* 0x000fe200078cc0ff */
[----:B------:R-:W3:Y:S02]  /*146e40*/  LDL.LU.64 R50, [R1+0x3a68] ;  /* 0x003a680001327983 */ /* 0x000ee40000300a00 */
[----:B------:R-:W-:-:S02]  /*146e50*/  @P1 LOP3.LUT R16, R16, 0x2000, RZ, 0xfc, !PT ;  /* 0x0000200010101812 */ /* 0x000fc400078efcff */
        /* <DEDUP_REMOVED lines=14> */
[----:B------:R-:W-:Y:S01]  /*146f40*/  LOP3.LUT P1, RZ, R35, 0x4000, RZ, 0xc0, !PT ;  /* 0x0000400023ff7812 */ /* 0x000fe2000782c0ff */
[----:B0-----:R-:W4:Y:S01]  /*146f50*/  LDL.LU.64 R40, [R1+0x3a78] ;  /* 0x003a780001287983 */ /* 0x001f220000300a00 */
[----:B------:R-:W-:Y:S02]  /*146f60*/  LOP3.LUT R16, R16, 0xfffbffff, RZ, 0xc0, !PT ;  /* 0xfffbffff10107812 */ /* 0x000fe400078ec0ff */
[----:B------:R-:W-:-:S05]  /*146f70*/  PRMT R19, R10, 0x7772, RZ ;  /* 0x000077720a137816 */ /* 0x000fca00000000ff */
[----:B------:R0:W-:Y:S04]  /*146f80*/  @P5 STG.E.U8 desc[UR4][R38.64], R19 ;  /* 0x0000001326005986 */ /* 0x0001e8000c101104 */
[----:B------:R-:W-:Y:S02]  /*146f90*/  @P1 LOP3.LUT R16, R16, 0x40000, RZ, 0xfc, !PT ;  /* 0x0004000010101812 */ /* 0x000fe400078efcff */
[----:B------:R-:W-:Y:S02]  /*146fa0*/  LOP3.LUT P1, RZ, R35, 0x2000, RZ, 0xc0, !PT ;  /* 0x0000200023ff7812 */ /* 0x000fe4000782c0ff */
[----:B0-----:R-:W-:-:S05]  /*146fb0*/  PRMT R19, R10, 0x7773, RZ ;  /* 0x000077730a137816 */ /* 0x001fca00000000ff */
[----:B------:R0:W-:Y:S02]  /*146fc0*/  @P6 STG.E.U8 desc[UR4][R56.64], R19 ;  /* 0x0000001338006986 */ /* 0x0001e4000c101104 */
[----:B0-----:R-:W-:-:S05]  /*146fd0*/  PRMT R19, R15, 0x7770, RZ ;  /* 0x000077700f137816 */ /* 0x001fca00000000ff */
[----:B--2---:R0:W-:Y:S01]  /*146fe0*/  @P1 STG.E.U8 desc[UR4][R54.64], R19 ;  /* 0x0000001336001986 */ /* 0x0041e2000c101104 */
[C---:B------:R-:W-:Y:S02]  /*146ff0*/  LOP3.LUT P1, RZ, R16.reuse, 0x40000, RZ, 0xc0, !PT ;  /* 0x0004000010ff7812 */ /* 0x040fe4000782c0ff */
[----:B0-----:R-:W-:Y:S01]  /*147000*/  PRMT R19, R15, 0x7771, RZ ;  /* 0x000077710f137816 */ /* 0x001fe200000000ff */
[----:B------:R-:W2:Y:S04]  /*147010*/  LDL.LU R55, [R1+0x3b0] ;  /* 0x0003b00001377983 */ /* 0x000ea80000300800 */
[----:B------:R-:W2:Y:S06]  /*147020*/  LDL.LU.64 R38, [R1+0x3a80] ;  /* 0x003a800001267983 */ /* 0x000eac0000300a00 */
[----:B------:R0:W-:Y:S01]  /*147030*/  @P1 STG.E.U8 desc[UR4][R58.64], R19 ;  /* 0x000000133a001986 */ /* 0x0001e2000c101104 */
[----:B------:R-:W-:-:S03]  /*147040*/  LOP3.LUT P1, RZ, R16, 0x20000, RZ, 0xc0, !PT ;  /* 0x0002000010ff7812 */ /* 0x000fc6000782c0ff */
[----:B------:R-:W2:Y:S04]  /*147050*/  LDL.LU.64 R56, [R1+0x3a88] ;  /* 0x003a880001387983 */ /* 0x000ea80000300a00 */
[----:B0-----:R-:W2:Y:S01]  /*147060*/  LDL.LU.64 R58, [R1+0x3a90] ;  /* 0x003a9000013a7983 */ /* 0x001ea20000300a00 */
[----:B------:R-:W-:-:S05]  /*147070*/  PRMT R19, R15, 0x7772, RZ ;  /* 0x000077720f137816 */ /* 0x000fca00000000ff */
[----:B---3--:R0:W-:Y:S04]  /*147080*/  @P1 STG.E.U8 desc[UR4][R2.64], R19 ;  /* 0x0000001302001986 */ /* 0x0081e8000c101104 */
[----:B0-----:R-:W3:Y:S01]  /*147090*/  LDL.LU.64 R2, [R1+0x3a98] ;  /* 0x003a980001027983 */ /* 0x001ee20000300a00 */
[C---:B------:R-:W-:Y:S02]  /*1470a0*/  LOP3.LUT P1, RZ, R16.reuse, 0x10000, RZ, 0xc0, !PT ;  /* 0x0001000010ff7812 */ /* 0x040fe4000782c0ff */
[----:B------:R-:W-:Y:S01]  /*1470b0*/  PRMT R19, R15, 0x7773, RZ ;  /* 0x000077730f137816 */ /* 0x000fe200000000ff */
        /* <DEDUP_REMOVED lines=27> */
[----:B--2---:R0:W-:Y:S01]  /*147270*/  @P3 STG.E.U8 desc[UR4][R38.64], R19 ;  /* 0x0000001326003986 */ /* 0x0041e2000c101104 */
[----:B------:R-:W-:Y:S02]  /*147280*/  LOP3.LUT P6, RZ, R35, 0x8000000, RZ, 0xc0, !PT ;  /* 0x0800000023ff7812 */ /* 0x000fe400078cc0ff */
[----:B0-----:R-:W-:-:S05]  /*147290*/  PRMT R19, R55, 0x7770, RZ ;  /* 0x0000777037137816 */ /* 0x001fca00000000ff */
[----:B------:R0:W-:Y:S02]  /*1472a0*/  @P4 STG.E.U8 desc[UR4][R56.64], R19 ;  /* 0x0000001338004986 */ /* 0x0001e4000c101104 */
[----:B0-----:R-:W-:-:S05]  /*1472b0*/  PRMT R19, R55, 0x7771, RZ ;  /* 0x0000777137137816 */ /* 0x001fca00000000ff */
[----:B------:R0:W-:Y:S02]  /*1472c0*/  @P5 STG.E.U8 desc[UR4][R58.64], R19 ;  /* 0x000000133a005986 */ /* 0x0001e4000c101104 */
[----:B0-----:R-:W-:-:S05]  /*1472d0*/  PRMT R19, R55, 0x7772, RZ ;  /* 0x0000777237137816 */ /* 0x001fca00000000ff */
[----:B---3--:R0:W-:Y:S04]  /*1472e0*/  @P6 STG.E.U8 desc[UR4][R2.64], R19 ;  /* 0x0000001302006986 */ /* 0x0081e8000c101104 */
[----:B0-----:R-:W2:Y:S01]  /*1472f0*/  LDL.LU.64 R2, [R1+0x3aa0] ;  /* 0x003aa00001027983 */ /* 0x001ea20000300a00 */
[----:B------:R-:W-:-:S03]  /*147300*/  LOP3.LUT P3, RZ, R35, 0x10000000, RZ, 0xc0, !PT ;  /* 0x1000000023ff7812 */ /* 0x000fc6000786c0ff */
[----:B------:R-:W3:Y:S01]  /*147310*/  LDL.LU.64 R48, [R1+0x3aa8] ;  /* 0x003aa80001307983 */ /* 0x000ee20000300a00 */
[C---:B------:R-:W-:Y:S02]  /*147320*/  LOP3.LUT P4, RZ, R35.reuse, 0x20000000, RZ, 0xc0, !PT ;  /* 0x2000000023ff7812 */ /* 0x040fe4000788c0ff */
[C---:B------:R-:W-:Y:S01]  /*147330*/  LOP3.LUT P5, RZ, R35.reuse, 0x40000000, RZ, 0xc0, !PT ;  /* 0x4000000023ff7812 */ /* 0x040fe200078ac0ff */
[----:B------:R-:W4:Y:S01]  /*147340*/  LDL.LU.64 R40, [R1+0x3ab0] ;  /* 0x003ab00001287983 */ /* 0x000f220000300a00 */
[----:B------:R-:W-:-:S03]  /*147350*/  LOP3.LUT P6, RZ, R35, 0x80000000, RZ, 0xc0, !PT ;  /* 0x8000000023ff7812 */ /* 0x000fc600078cc0ff */
[----:B------:R-:W4:Y:S04]  /*147360*/  LDL.LU.64 R38, [R1+0x3ab8] ;  /* 0x003ab80001267983 */ /* 0x000f280000300a00 */
[----:B------:R-:W3:Y:S04]  /*147370*/  LDL.LU R35, [R1+0x3c4] ;  /* 0x0003c40001237983 */ /* 0x000ee80000300800 */
[----:B------:R-:W4:Y:S04]  /*147380*/  LDL.LU.64 R56, [R1+0x3ac0] ;  /* 0x003ac00001387983 */ /* 0x000f280000300a00 */
[----:B------:R-:W4:Y:S04]  /*147390*/  LDL.LU R52, [R1+0x3b4] ;  /* 0x0003b40001347983 */ /* 0x000f280000300800 */
[----:B------:R-:W4:Y:S01]  /*1473a0*/  LDL.LU.64 R58, [R1+0x3ac8] ;  /* 0x003ac800013a7983 */ /* 0x000f220000300a00 */
[----:B------:R-:W-:-:S02]  /*1473b0*/  PRMT R19, R55, 0x7773, RZ ;  /* 0x0000777337137816 */ /* 0x000fc400000000ff */
        /* <DEDUP_REMOVED lines=20> */
[----:B------:R-:W2:Y:S04]  /*147500*/  LDL.LU.64 R42, [R1+0x3af8] ;  /* 0x003af800012a7983 */ /* 0x000ea80000300a00 */
[----:B------:R-:W2:Y:S04]  /*147510*/  LDL.LU R55, [R1+0x3b8] ;  /* 0x0003b80001377983 */ /* 0x000ea80000300800 */
[----:B------:R-:W2:Y:S01]  /*147520*/  LDL.LU.64 R50, [R1+0x3b00] ;  /* 0x003b000001327983 */ /* 0x000ea20000300a00 */
[----:B------:R-:W-:-:S04]  /*147530*/  LOP3.LUT R16, R16, 0xffffff7f, RZ, 0xc0, !PT ;  /* 0xffffff7f10107812 */ /* 0x000fc800078ec0ff */
[----:B------:R-:W-:Y:S02]  /*147540*/  @P1 LOP3.LUT R16, R16, 0x80, RZ, 0xfc, !PT ;  /* 0x0000008010101812 */ /* 0x000fe400078efcff */
[----:B------:R-:W-:Y:S02]  /*147550*/  LOP3.LUT P1, RZ, R54, 0x8, RZ, 0xc0, !PT ;  /* 0x0000000836ff7812 */ /* 0x000fe4000782c0ff */
[----:B------:R-:W-:-:S11]  /*147560*/  LOP3.LUT R16, R16, 0xfffffeff, RZ, 0xc0, !PT ;  /* 0xfffffeff10107812 */ /* 0x000fd600078ec0ff */
[----:B------:R-:W-:Y:S02]  /*147570*/  @P1 LOP3.LUT R16, R16, 0x100, RZ, 0xfc, !PT ;  /* 0x0000010010101812 */ /* 0x000fe400078efcff */
[----:B------:R-:W-:Y:S02]  /*147580*/  LOP3.LUT P1, RZ, R54, 0x4, RZ, 0xc0, !PT ;  /* 0x0000000436ff7812 */ /* 0x000fe4000782c0ff */
[----:B------:R-:W-:Y:S02]  /*147590*/  LOP3.LUT R16, R16, 0xfffffdff, RZ, 0xc0, !PT ;  /* 0xfffffdff10107812 */ /* 0x000fe400078ec0ff */
[----:B---3--:R-:W-:-:S09]  /*1475a0*/  PRMT R19, R35, 0x7770, RZ ;  /* 0x0000777023137816 */ /* 0x008fd200000000ff */
[----:B------:R-:W-:Y:S02]  /*1475b0*/  @P1 LOP3.LUT R16, R16, 0x200, RZ, 0xfc, !PT ;  /* 0x0000020010101812 */ /* 0x000fe400078efcff */
[----:B------:R-:W-:Y:S01]  /*1475c0*/  LOP3.LUT P1, RZ, R54, 0x2, RZ, 0xc0, !PT ;  /* 0x0000000236ff7812 */ /* 0x000fe2000782c0ff */
[----:B------:R0:W-:Y:S01]  /*1475d0*/  @P4 STG.E.U8 desc[UR4][R48.64], R19 ;  /* 0x0000001330004986 */ /* 0x0001e2000c101104 */
[----:B------:R-:W-:Y:S02]  /*1475e0*/  LOP3.LUT R16, R16, 0xfffffbff, RZ, 0xc0, !PT ;  /* 0xfffffbff10107812 */ /* 0x000fe400078ec0ff */
[----:B0-----:R-:W-:Y:S01]  /*1475f0*/  PRMT R19, R35, 0x7771, RZ ;  /* 0x0000777123137816 */ /* 0x001fe200000000ff */
[----:B------:R-:W3:Y:S08]  /*147600*/  LDL.LU.64 R48, [R1+0x3b08] ;  /* 0x003b080001307983 */ /* 0x000ef00000300a00 */
[----:B------:R-:W-:-:S02]  /*147610*/  @P1 LOP3.LUT R16, R16, 0x400, RZ, 0xfc, !PT ;  /* 0x0000040010101812 */ /* 0x000fc400078efcff */
[----:B------:R-:W-:Y:S01]  /*147620*/  LOP3.LUT P1, RZ, R54, 0x1, RZ, 0xc0, !PT ;  /* 0x0000000136ff7812 */ /* 0x000fe2000782c0ff */
        /* <DEDUP_REMOVED lines=34> */
[----:B------:R0:W-:Y:S04]  /*147850*/  @P1 STG.E.U8 desc[UR4][R50.64], R19 ;  /* 0x0000001332001986 */ /* 0x0001e8000c101104 */
[----:B0-----:R-:W2:Y:S01]  /*147860*/  LDL.LU.64 R50, [R1+0x3b90] ;  /* 0x003b900001327983 */ /* 0x001ea20000300a00 */
[C---:B------:R-:W-:Y:S02]  /*147870*/  LOP3.LUT P0, RZ, R54.reuse, 0x200, RZ, 0xc0, !PT ;  /* 0x0000020036ff7812 */ /* 0x040fe4000780c0ff */
[C---:B------:R-:W-:Y:S02]  /*147880*/  LOP3.LUT P2, RZ, R54.reuse, 0x400, RZ, 0xc0, !PT ;  /* 0x0000040036ff7812 */ /* 0x040fe4000784c0ff */
[----:B------:R-:W-:Y:S02]  /*147890*/  PRMT R19, R55, 0x7770, RZ ;  /* 0x0000777037137816 */ /* 0x000fe400000000ff */
[----:B------:R-:W-:-:S02]  /*1478a0*/  LOP3.LUT P3, RZ, R54, 0x800, RZ, 0xc0, !PT ;  /* 0x0000080036ff7812 */ /* 0x000fc4000786c0ff */
[----:B------:R-:W-:-:S05]  /*1478b0*/  LOP3.LUT P4, RZ, R54, 0x1000, RZ, 0xc0, !PT ;  /* 0x0000100036ff7812 */ /* 0x000fca000788c0ff */
[----:B---3--:R0:W-:Y:S02]  /*1478c0*/  @P0 STG.E.U8 desc[UR4][R48.64], R19 ;  /* 0x0000001330000986 */ /* 0x0081e4000c101104 */
[C---:B0-----:R-:W-:Y:S02]  /*1478d0*/  PRMT R19, R55.reuse, 0x7771, RZ ;  /* 0x0000777137137816 */ /* 0x041fe400000000ff */
[----:B------:R-:W3:Y:S04]  /*1478e0*/  LDL.LU.64 R48, [R1+0x3ba8] ;  /* 0x003ba80001307983 */ /* 0x000ee80000300a00 */
[----:B----4-:R0:W-:Y:S02]  /*1478f0*/  @P2 STG.E.U8 desc[UR4][R40.64], R19 ;  /* 0x0000001328002986 */ /* 0x0101e4000c101104 */
[----:B0-----:R-:W-:-:S02]  /*147900*/  PRMT R19, R55, 0x7772, RZ ;  /* 0x0000777237137816 */ /* 0x001fc400000000ff */
[----:B------:R-:W4:Y:S04]  /*147910*/  LDL.LU.64 R40, [R1+0x3bc0] ;  /* 0x003bc00001287983 */ /* 0x000f280000300a00 */
[----:B------:R0:W-:Y:S02]  /*147920*/  @P3 STG.E.U8 desc[UR4][R38.64], R19 ;  /* 0x0000001326003986 */ /* 0x0001e4000c101104 */
[----:B0-----:R-:W-:Y:S02]  /*147930*/  PRMT R19, R55, 0x7773, RZ ;  /* 0x0000777337137816 */ /* 0x001fe400000000ff */
[----:B------:R-:W4:Y:S04]  /*147940*/  LDL.LU.64 R38, [R1+0x3bf0] ;  /* 0x003bf00001267983 */ /* 0x000f280000300a00 */
[----:B------:R0:W-:Y:S04]  /*147950*/  @P4 STG.E.U8 desc[UR4][R56.64], R19 ;  /* 0x0000001338004986 */ /* 0x0001e8000c101104 */
[----:B0-----:R-:W4:Y:S04]  /*147960*/  LDL.LU.64 R56, [R1+0x3c28] ;  /* 0x003c280001387983 */ /* 0x001f280000300a00 */
[----:B------:R-:W4:Y:S01]  /*147970*/  LDL.LU R55, [R1+0x3bc] ;  /* 0x0003bc0001377983 */ /* 0x000f220000300800 */
[----:B------:R-:W-:-:S02]  /*147980*/  LOP3.LUT P5, RZ, R54, 0x2000, RZ, 0xc0, !PT ;  /* 0x0000200036ff7812 */ /* 0x000fc400078ac0ff */
[C---:B------:R-:W-:Y:S02]  /*147990*/  LOP3.LUT P6, RZ, R54.reuse, 0x4000, RZ, 0xc0, !PT ;  /* 0x0000400036ff7812 */ /* 0x040fe400078cc0ff */
[----:B------:R-:W-:Y:S02]  /*1479a0*/  PRMT R19, R35, 0x7770, RZ ;  /* 0x0000777023137816 */ /* 0x000fe400000000ff */
[----:B------:R-:W-:-:S07]  /*1479b0*/  LOP3.LUT P3, RZ, R54, 0x8000, RZ, 0xc0, !PT ;  /* 0x0000800036ff7812 */ /* 0x000fce000786c0ff */
[----:B------:R0:W-:Y:S04]  /*1479c0*/  @P5 STG.E.U8 desc[UR4][R58.64], R19 ;  /* 0x000000133a005986 */ /* 0x0001e8000c101104 */
[----:B0-----:R-:W4:Y:S01]  /*1479d0*/  LDL.LU.64 R58, [R1+0x3c38] ;  /* 0x003c3800013a7983 */ /* 0x001f220000300a00 */
[----:B------:R-:W-:-:S05]  /*1479e0*/  PRMT R19, R35, 0x7771, RZ ;  /* 0x0000777123137816 */ /* 0x000fca00000000ff */
[----:B--2---:R0:W-:Y:S02]  /*1479f0*/  @P6 STG.E.U8 desc[UR4][R2.64], R19 ;  /* 0x0000001302006986 */ /* 0x0041e4000c101104 */
[C---:B0-----:R-:W-:Y:S02]  /*147a00*/  PRMT R19, R35.reuse, 0x7772, RZ ;  /* 0x0000777223137816 */ /* 0x041fe400000000ff */
[----:B------:R-:W2:Y:S04]  /*147a10*/  LDL.LU R3, [R1+0x320] ;  /* 0x0003200001037983 */ /* 0x000ea80000300800 */
[----:B------:R-:W2:Y:S04]  /*147a20*/  LDL.LU R47, [R1+0x3a0] ;  /* 0x0003a000012f7983 */ /* 0x000ea80000300800 */
[----:B------:R0:W-:Y:S02]  /*147a30*/  @P3 STG.E.U8 desc[UR4][R50.64], R19 ;  /* 0x0000001332003986 */ /* 0x0001e4000c101104 */
[----:B0-----:R-:W-:-:S02]  /*147a40*/  PRMT R19, R35, 0x7773, RZ ;  /* 0x0000777323137816 */ /* 0x001fc400000000ff */
[----:B------:R-:W2:Y:S01]  /*147a50*/  LDL.LU.64 R34, [R1+0x3c58] ;  /* 0x003c580001227983 */ /* 0x000ea20000300a00 */
[----:B------:R-:W-:Y:S02]  /*147a60*/  LOP3.LUT P1, RZ, R54, 0x8000000, RZ, 0xc0, !PT ;  /* 0x0800000036ff7812 */ /* 0x000fe4000782c0ff */
[----:B------:R-:W-:Y:S01]  /*147a70*/  LOP3.LUT R8, R8, 0xf7ffffff, RZ, 0xc0, !PT ;  /* 0xf7ffffff08087812 */ /* 0x000fe200078ec0ff */
[----:B------:R-:W2:Y:S04]  /*147a80*/  LDL.LU.64 R20, [R1+0x3c88] ;  /* 0x003c880001147983 */ /* 0x000ea80000300a00 */
[----:B------:R-:W2:Y:S01]  /*147a90*/  LDL.LU.64 R22, [R1+0x3cb8] ;  /* 0x003cb80001167983 */ /* 0x000ea20000300a00 */
[----:B------:R-:W-:-:S03]  /*147aa0*/  LOP3.LUT R16, R16, 0xfffffffe, RZ, 0xc0, !PT ;  /* 0xfffffffe10107812 */ /* 0x000fc600078ec0ff */
[----:B------:R-:W2:Y:S02]  /*147ab0*/  LDL.LU.64 R44, [R1+0x3cc8] ;  /* 0x003cc800012c7983 */ /* 0x000ea40000300a00 */
[----:B------:R-:W-:Y:S02]  /*147ac0*/  @P1 LOP3.LUT R8, R8, 0x8000000, RZ, 0xfc, !PT ;  /* 0x0800000008081812 */ /* 0x000fe400078efcff */
[----:B------:R-:W-:Y:S01]  /*147ad0*/  LOP3.LUT P1, RZ, R54, 0x4000000, RZ, 0xc0, !PT ;  /* 0x0400000036ff7812 */ /* 0x000fe2000782c0ff */
[----:B------:R-:W2:Y:S01]  /*147ae0*/  LDL.LU R2, [R1+0x390] ;  /* 0x0003900001027983 */ /* 0x000ea20000300800 */
[----:B------:R-:W-:-:S03]  /*147af0*/  LOP3.LUT R8, R8, 0xefffffff, RZ, 0xc0, !PT ;  /* 0xefffffff08087812 */ /* 0x000fc600078ec0ff */
[----:B------:R-:W2:Y:S01]  /*147b00*/  LDL.LU.64 R60, [R1+0x3cd0] ;  /* 0x003cd000013c7983 */ /* 0x000ea20000300a00 */
[C---:B------:R-:W-:Y:S02]  /*147b10*/  LOP3.LUT P4, RZ, R54.reuse, 0x10000, RZ, 0xc0, !PT ;  /* 0x0001000036ff7812 */ /* 0x040fe4000788c0ff */
[----:B------:R-:W-:Y:S01]  /*147b20*/  LOP3.LUT P5, RZ, R54, 0x20000, RZ, 0xc0, !PT ;  /* 0x0002000036ff7812 */ /* 0x000fe200078ac0ff */
[----:B------:R-:W2:Y:S04]  /*147b30*/  LDL.LU.64 R42, [R1+0x3d00] ;  /* 0x003d0000012a7983 */ /* 0x000ea80000300a00 */
        /* <DEDUP_REMOVED lines=13> */
[----:B------:R-:W-:Y:S01]  /*147c10*/  LOP3.LUT R16, R16, 0xfffffffd, RZ, 0xc0, !PT ;  /* 0xfffffffd10107812 */ /* 0x000fe200078ec0ff */
[----:B---3--:R4:W-:Y:S01]  /*147c20*/  @P4 STG.E.U8 desc[UR4][R48.64], R19 ;  /* 0x0000001330004986 */ /* 0x0089e2000c101104 */
[----:B------:R-:W-:-:S09]  /*147c30*/  LOP3.LUT P6, RZ, R54, 0x40000, RZ, 0xc0, !PT ;  /* 0x0004000036ff7812 */ /* 0x000fd200078cc0ff */
[----:B------:R-:W-:Y:S02]  /*147c40*/  @P1 LOP3.LUT R16, R16, 0x2, RZ, 0xfc, !PT ;  /* 0x0000000210101812 */ /* 0x000fe400078efcff */
[----:B------:R-:W-:Y:S02]  /*147c50*/  LOP3.LUT P1, RZ, R54, 0x100000, RZ, 0xc0, !PT ;  /* 0x0010000036ff7812 */ /* 0x000fe4000782c0ff */
[----:B------:R-:W-:Y:S02]  /*147c60*/  LOP3.LUT R16, R16, 0xfffffffb, RZ, 0xc0, !PT ;  /* 0xfffffffb10107812 */ /* 0x000fe400078ec0ff */
[----:B----4-:R-:W-:Y:S02]  /*147c70*/  PRMT R19, R55, 0x7770, RZ ;  /* 0x0000777037137816 */ /* 0x010fe400000000ff */
[----:B------:R-:W-:-:S03]  /*147c80*/  LOP3.LUT P0, RZ, R54, 0x10000000, RZ, 0xc0, !PT ;  /* 0x1000000036ff7812 */ /* 0x000fc6000780c0ff */
[----:B------:R0:W-:Y:S04]  /*147c90*/  @P5 STG.E.U8 desc[UR4][R40.64], R19 ;  /* 0x0000001328005986 */ /* 0x0001e8000c101104 */
[----:B------:R-:W-:Y:S02]  /*147ca0*/  @P1 LOP3.LUT R16, R16, 0x4, RZ, 0xfc, !PT ;  /* 0x0000000410101812 */ /* 0x000fe400078efcff */
[C---:B------:R-:W-:Y:S02]  /*147cb0*/  LOP3.LUT P1, RZ, R54.reuse, 0x80000, RZ, 0xc0, !PT ;  /* 0x0008000036ff7812 */ /* 0x040fe4000782c0ff */
[C---:B------:R-:W-:Y:S02]  /*147cc0*/  LOP3.LUT P2, RZ, R54.reuse, 0x20000000, RZ, 0xc0, !PT ;  /* 0x2000000036ff7812 */ /* 0x040fe4000784c0ff */
[----:B------:R-:W-:-:S02]  /*147cd0*/  LOP3.LUT P3, RZ, R54, 0x40000000, RZ, 0xc0, !PT ;  /* 0x4000000036ff7812 */ /* 0x000fc4000786c0ff */
[C---:B0-----:R-:W-:Y:S02]  /*147ce0*/  PRMT R19, R55.reuse, 0x7771, RZ ;  /* 0x0000777137137816 */ /* 0x041fe400000000ff */
[----:B------:R-:W-:Y:S02]  /*147cf0*/  LOP3.LUT P4, RZ, R54, 0x80000000, RZ, 0xc0, !PT ;  /* 0x8000000036ff7812 */ /* 0x000fe4000788c0ff */
[----:B------:R-:W3:Y:S04]  /*147d00*/  LDL.LU R54, [R1+0x3a4] ;  /* 0x0003a40001367983 */ /* 0x000ee80000300800 */
[----:B------:R-:W4:Y:S04]  /*147d10*/  LDL.LU.64 R50, [R1+0x3d30] ;  /* 0x003d300001327983 */ /* 0x000f280000300a00 */
[----:B------:R0:W-:Y:S04]  /*147d20*/  @P6 STG.E.U8 desc[UR4][R38.64], R19 ;  /* 0x0000001326006986 */ /* 0x0001e8000c101104 */
[----:B------:R-:W3:Y:S04]  /*147d30*/  LDL.LU.64 R48, [R1+0x3d50] ;  /* 0x003d500001307983 */ /* 0x000ee80000300a00 */
[----:B------:R-:W3:Y:S01]  /*147d40*/  LDL.LU.64 R40, [R1+0x3d60] ;  /* 0x003d600001287983 */ /* 0x000ee20000300a00 */
[----:B0-----:R-:W-:-:S03]  /*147d50*/  PRMT R19, R55, 0x7772, RZ ;  /* 0x0000777237137816 */ /* 0x001fc600000000ff */
[----:B------:R-:W3:Y:S04]  /*147d60*/  LDL.LU.64 R38, [R1+0x3d90] ;  /* 0x003d900001267983 */ /* 0x000ee80000300a00 */
[----:B------:R0:W-:Y:S01]  /*147d70*/  @P1 STG.E.U8 desc[UR4][R56.64], R19 ;  /* 0x0000001338001986 */ /* 0x0001e2000c101104 */
[C---:B------:R-:W-:Y:S02]  /*147d80*/  LOP3.LUT P1, RZ, R16.reuse, 0x4, RZ, 0xc0, !PT ;  /* 0x0000000410ff7812 */ /* 0x040fe4000782c0ff */
[----:B0-----:R-:W-:Y:S01]  /*147d90*/  PRMT R19, R55, 0x7773, RZ ;  /* 0x0000777337137816 */ /* 0x001fe200000000ff */
[----:B------:R-:W3:Y:S10]  /*147da0*/  LDL.LU.64 R56, [R1+0x3dc0] ;  /* 0x003dc00001387983 */ /* 0x000ef40000300a00 */
[----:B------:R0:W-:Y:S01]  /*147db0*/  @P1 STG.E.U8 desc[UR4][R58.64], R19 ;  /* 0x000000133a001986 */ /* 0x0001e2000c101104 */
[----:B------:R-:W-:-:S03]  /*147dc0*/  LOP3.LUT P1, RZ, R16, 0x2, RZ, 0xc0, !PT ;  /* 0x0000000210ff7812 */ /* 0x000fc6000782c0ff */
[----:B0-----:R-:W3:Y:S04]  /*147dd0*/  LDL.LU.64 R58, [R1+0x3de0] ;  /* 0x003de000013a7983 */ /* 0x001ee80000300a00 */
[----:B------:R-:W3:Y:S01]  /*147de0*/  LDL.LU R55, [R1+0x394] ;  /* 0x0003940001377983 */ /* 0x000ee20000300800 */
[----:B--2---:R-:W-:-:S05]  /*147df0*/  PRMT R19, R47, 0x7770, RZ ;  /* 0x000077702f137816 */ /* 0x004fca00000000ff */
[----:B------:R0:W-:Y:S04]  /*147e00*/  @P1 STG.E.U8 desc[UR4][R34.64], R19 ;  /* 0x0000001322001986 */ /* 0x0001e8000c101104 */
        /* <DEDUP_REMOVED lines=17> */
[----:B0-----:R-:W-:Y:S02]  /*147f20*/  PRMT R16, R2, 0x7772, RZ ;  /* 0x0000777202107816 */ /* 0x001fe400000000ff */
[C---:B------:R-:W-:Y:S02]  /*147f30*/  LOP3.LUT P5, RZ, R3.reuse, 0x1, RZ, 0xc0, !PT ;  /* 0x0000000103ff7812 */ /* 0x040fe400078ac0ff */
[----:B------:R-:W-:-:S07]  /*147f40*/  LOP3.LUT P6, RZ, R3, 0x2, RZ, 0xc0, !PT ;  /* 0x0000000203ff7812 */ /* 0x000fce00078cc0ff */
[----:B----4-:R0:W-:Y:S02]  /*147f50*/  @P1 STG.E.U8 desc[UR4][R50.64], R16 ;  /* 0x0000001032001986 */ /* 0x0101e4000c101104 */
[----:B0-----:R-:W-:-:S05]  /*147f60*/  PRMT R16, R2, 0x7773, RZ ;  /* 0x0000777302107816 */ /* 0x001fca00000000ff */
[----:B---3--:R0:W-:Y:S02]  /*147f70*/  @P0 STG.E.U8 desc[UR4][R48.64], R16 ;  /* 0x0000001030000986 */ /* 0x0081e4000c101104 */
        /* <DEDUP_REMOVED lines=42> */
[----:B------:R-:W2:Y:S04]  /*148220*/  LDL.LU R2, [R1+0x3ac] ;  /* 0x0003ac0001027983 */ /* 0x000ea80000300800 */
[----:B------:R-:W2:Y:S04]  /*148230*/  LDL.LU.64 R60, [R1+0x3f98] ;  /* 0x003f9800013c7983 */ /* 0x000ea80000300a00 */
[----:B------:R-:W-:Y:S01]  /*148240*/  @P1 LOP3.LUT R8, R8, 0x1000000, RZ, 0xfc, !PT ;  /* 0x0100000008081812 */ /* 0x000fe200078efcff */
[----:B------:R-:W2:Y:S01]  /*148250*/  LDL.LU.64 R42, [R1+0x3fb8] ;  /* 0x003fb800012a7983 */ /* 0x000ea20000300a00 */
[----:B------:R-:W-:-:S02]  /*148260*/  LOP3.LUT P1, RZ, R3, 0x100, RZ, 0xc0, !PT ;  /* 0x0000010003ff7812 */ /* 0x000fc4000782c0ff */
[----:B------:R-:W-:Y:S01]  /*148270*/  LOP3.LUT R8, R8, 0xfdffffff, RZ, 0xc0, !PT ;  /* 0xfdffffff08087812 */ /* 0x000fe200078ec0ff */
[----:B------:R-:W2:Y:S01]  /*148280*/  LDL.LU.64 R50, [R1+0x3fe8] ;  /* 0x003fe80001327983 */ /* 0x000ea20000300a00 */
        /* <DEDUP_REMOVED lines=8> */
[----:B0-----:R-:W-:Y:S01]  /*148310*/  PRMT R16, R55, 0x7773, RZ ;  /* 0x0000777337107816 */ /* 0x001fe200000000ff */
[----:B------:R-:W3:Y:S06]  /*148320*/  LDL.LU.64 R48, [R1+0x4018] ;  /* 0x0040180001307983 */ /* 0x000eec0000300a00 */
[----:B------:R-:W-:-:S02]  /*148330*/  @P1 LOP3.LUT R8, R8, 0x4000000, RZ, 0xfc, !PT ;  /* 0x0400000008081812 */ /* 0x000fc400078efcff */
[----:B------:R-:W-:Y:S01]  /*148340*/  LOP3.LUT P1, RZ, R3, 0x40, RZ, 0xc0, !PT ;  /* 0x0000004003ff7812 */ /* 0x000fe2000782c0ff */
[----:B----4-:R0:W-:Y:S02]  /*148350*/  @P5 STG.E.U8 desc[UR4][R40.64], R16 ;  /* 0x0000001028005986 */ /* 0x0101e4000c101104 */
[C---:B0-----:R-:W-:Y:S02]  /*148360*/  PRMT R16, R54.reuse, 0x7770, RZ ;  /* 0x0000777036107816 */ /* 0x041fe400000000ff */
[----:B------:R-:W4:Y:S04]  /*148370*/  LDL.LU.64 R40, [R1+0x4028] ;  /* 0x0040280001287983 */ /* 0x000f280000300a00 */
[----:B------:R0:W-:Y:S04]  /*148380*/  @P6 STG.E.U8 desc[UR4][R38.64], R16 ;  /* 0x0000001026006986 */ /* 0x0001e8000c101104 */
[----:B------:R-:W4:Y:S01]  /*148390*/  LDL.LU R55, [R1+0x39c] ;  /* 0x00039c0001377983 */ /* 0x000f220000300800 */
        /* <DEDUP_REMOVED lines=11> */
[----:B0-----:R-:W2:Y:S04]  /*148450*/  LDL.LU.64 R34, [R1+0x40b0] ;  /* 0x0040b00001227983 */ /* 0x001ea80000300a00 */
[----:B------:R-:W2:Y:S01]  /*148460*/  LDL.LU R54, [R1+0x324] ;  /* 0x0003240001367983 */ /* 0x000ea20000300800 */
        /* <DEDUP_REMOVED lines=39> */
[----:B------:R-:W2:Y:S01]  /*1486e0*/  LDL.LU R55, [R1+0x300] ;  /* 0x0003000001377983 */ /* 0x000ea20000300800 */
[----:B------:R-:W-:-:S02]  /*1486f0*/  LOP3.LUT P1, RZ, R54, 0x2, RZ, 0xc0, !PT ;  /* 0x0000000236ff7812 */ /* 0x000fc4000782c0ff */
[----:B------:R-:W-:Y:S01]  /*148700*/  LOP3.LUT R8, R8, 0xfffff7ff, RZ, 0xc0, !PT ;  /* 0xfffff7ff08087812 */ /* 0x000fe200078ec0ff */
[----:B------:R-:W4:Y:S04]  /*148710*/  LDL.LU.64 R56, [R1+0x4140] ;  /* 0x0041400001387983 */ /* 0x000f280000300a00 */
[----:B------:R-:W4:Y:S06]  /*148720*/  LDL.LU.64 R58, [R1+0x4150] ;  /* 0x00415000013a7983 */ /* 0x000f2c0000300a00 */
        /* <DEDUP_REMOVED lines=23> */
[----:B------:R-:W-:-:S02]  /*1488a0*/  LOP3.LUT P5, RZ, R3, 0x800000, RZ, 0xc0, !PT ;  /* 0x0080000003ff7812 */ /* 0x000fc400078ac0ff */
[----:B------:R-:W-:-:S03]  /*1488b0*/  LOP3.LUT P6, RZ, R3, 0x1000000, RZ, 0xc0, !PT ;  /* 0x0100000003ff7812 */ /* 0x000fc600078cc0ff */
[----:B------:R-:W-:Y:S02]  /*1488c0*/  @P1 LOP3.LUT R8, R8, 0x40000, RZ, 0xfc, !PT ;  /* 0x0004000008081812 */ /* 0x000fe400078efcff */
[----:B------:R-:W-:Y:S02]  /*1488d0*/  LOP3.LUT P1, RZ, R3, 0x2000000, RZ, 0xc0, !PT ;  /* 0x0200000003ff7812 */ /* 0x000fe4000782c0ff */
[----:B------:R-:W4:Y:S01]  /*1488e0*/  LDL.LU.64 R2, [R1+0x4178] ;  /* 0x0041780001027983 */ /* 0x000f220000300a00 */
[----:B--2---:R-:W-:-:S05]  /*1488f0*/  PRMT R16, R55, 0x7770, RZ ;  /* 0x0000777037107816 */ /* 0x004fca00000000ff */
[----:B------:R0:W-:Y:S04]  /*148900*/  @P3 STG.E.U8 desc[UR4][R34.64], R16 ;  /* 0x0000001022003986 */ /* 0x0001e8000c101104 */
[----:B0-----:R-:W2:Y:S04]  /*148910*/  LDL.LU.64 R34, [R1+0x4190] ;  /* 0x0041900001227983 */ /* 0x001ea80000300a00 */
[----:B------:R-:W2:Y:S04]  /*148920*/  LDL.LU R47, [R1+0x304] ;  /* 0x00030400012f7983 */ /* 0x000ea80000300800 */
        /* <DEDUP_REMOVED lines=24> */
[----:B------:R-:W-:Y:S02]  /*148ab0*/  PRMT R16, R4, 0x7772, RZ ;  /* 0x0000777204107816 */ /* 0x000fe400000000ff */
[C---:B------:R-:W-:Y:S02]  /*148ac0*/  LOP3.LUT P0, RZ, R54.reuse, 0x4, RZ, 0xc0, !PT ;  /* 0x0000000436ff7812 */ /* 0x040fe4000780c0ff */
[----:B------:R-:W-:-:S07]  /*148ad0*/  LOP3.LUT P2, RZ, R54, 0x8, RZ, 0xc0, !PT ;  /* 0x0000000836ff7812 */ /* 0x000fce000784c0ff */
        /* <DEDUP_REMOVED lines=28> */
[----:B------:R0:W-:Y:S02]  /*148ca0*/  @P3 STG.E.U8 desc[UR4][R56.64], R16 ;  /* 0x0000001038003986 */ /* 0x0001e4000c101104 */
[----:B0-----:R-:W-:-:S05]  /*148cb0*/  PRMT R16, R55, 0x7770, RZ ;  /* 0x0000777037107816 */ /* 0x001fca00000000ff */
[----:B------:R0:W-:Y:S02]  /*148cc0*/  @P4 STG.E.U8 desc[UR4][R58.64], R16 ;  /* 0x000000103a004986 */ /* 0x0001e4000c101104 */
[----:B0-----:R-:W-:-:S05]  /*148cd0*/  PRMT R16, R55, 0x7771, RZ ;  /* 0x0000777137107816 */ /* 0x001fca00000000ff */
[----:B------:R0:W-:Y:S04]  /*148ce0*/  @P5 STG.E.U8 desc[UR4][R2.64], R16 ;  /* 0x0000001002005986 */ /* 0x0001e8000c101104 */
[----:B0-----:R-:W3:Y:S01]  /*148cf0*/  LDL.LU.64 R2, [R1+0x41f8] ;  /* 0x0041f80001027983 */ /* 0x001ee20000300a00 */
[----:B------:R-:W-:-:S03]  /*148d00*/  LOP3.LUT P6, RZ, R54, 0x80, RZ, 0xc0, !PT ;  /* 0x0000008036ff7812 */ /* 0x000fc600078cc0ff */
[----:B------:R-:W4:Y:S01]  /*148d10*/  LDL.LU.64 R40, [R1+0x4200] ;  /* 0x0042000001287983 */ /* 0x000f220000300a00 */
[----:B------:R-:W-:-:S03]  /*148d20*/  PRMT R16, R55, 0x7772, RZ ;  /* 0x0000777237107816 */ /* 0x000fc600000000ff */
[----:B------:R-:W4:Y:S06]  /*148d30*/  LDL.LU.64 R38, [R1+0x4208] ;  /* 0x0042080001267983 */ /* 0x000f2c0000300a00 */
[----:B--2---:R0:W-:Y:S04]  /*148d40*/  @P6 STG.E.U8 desc[UR4][R34.64], R16 ;  /* 0x0000001022006986 */ /* 0x0041e8000c101104 */
[----:B0-----:R-:W2:Y:S04]  /*148d50*/  LDL.LU.64 R34, [R1+0x4210] ;  /* 0x0042100001227983 */ /* 0x001ea80000300a00 */
[----:B------:R-:W2:Y:S04]  /*148d60*/  LDL.LU.64 R56, [R1+0x4218] ;  /* 0x0042180001387983 */ /* 0x000ea80000300a00 */
[----:B------:R-:W2:Y:S04]  /*148d70*/  LDL.LU.64 R58, [R1+0x4220] ;  /* 0x00422000013a7983 */ /* 0x000ea80000300a00 */
[----:B------:R-:W2:Y:S01]  /*148d80*/  LDL.LU R52, [R1+0x30c] ;  /* 0x00030c0001347983 */ /* 0x000ea20000300800 */
[----:B------:R-:W-:-:S02]  /*148d90*/  LOP3.LUT P3, RZ, R54, 0x100, RZ, 0xc0, !PT ;  /* 0x0000010036ff7812 */ /* 0x000fc4000786c0ff */
[----:B------:R-:W-:Y:S02]  /*148da0*/  PRMT R16, R55, 0x7773, RZ ;  /* 0x0000777337107816 */ /* 0x000fe400000000ff */
[C---:B------:R-:W-:Y:S02]  /*148db0*/  LOP3.LUT P4, RZ, R54.reuse, 0x200, RZ, 0xc0, !PT ;  /* 0x0000020036ff7812 */ /* 0x040fe4000788c0ff */
[C---:B------:R-:W-:Y:S02]  /*148dc0*/  LOP3.LUT P5, RZ, R54.reuse, 0x400, RZ, 0xc0, !PT ;  /* 0x0000040036ff7812 */ /* 0x040fe400078ac0ff */
[C---:B------:R-:W-:Y:S02]  /*148dd0*/  LOP3.LUT P6, RZ, R54.reuse, 0x800, RZ, 0xc0, !PT ;  /* 0x0000080036ff7812 */ /* 0x040fe400078cc0ff */
[----:B------:R-:W-:Y:S02]  /*148de0*/  LOP3.LUT P1, RZ, R54, 0x100000, RZ, 0xc0, !PT ;  /* 0x0010000036ff7812 */ /* 0x000fe4000782c0ff */
[----:B------:R-:W-:Y:S01]  /*148df0*/  LOP3.LUT R8, R8, 0xfffffff7, RZ, 0xc0, !PT ;  /* 0xfffffff708087812 */ /* 0x000fe200078ec0ff */
[----:B---3--:R0:W-:Y:S04]  /*148e00*/  @P3 STG.E.U8 desc[UR4][R2.64], R16 ;  /* 0x0000001002003986 */ /* 0x0081e8000c101104 */
[----:B0-----:R-:W3:Y:S04]  /*148e10*/  LDL.LU.64 R2, [R1+0x4228] ;  /* 0x0042280001027983 */ /* 0x001ee80000300a00 */
[----:B------:R-:W3:Y:S04]  /*148e20*/  LDL.LU.64 R22, [R1+0x4230] ;  /* 0x0042300001167983 */ /* 0x000ee80000300a00 */
[----:B------:R-:W3:Y:S04]  /*148e30*/  LDL.LU.64 R46, [R1+0x4238] ;  /* 0x00423800012e7983 */ /* 0x000ee80000300a00 */
[----:B------:R-:W3:Y:S04]  /*148e40*/  LDL.LU.64 R44, [R1+0x4240] ;  /* 0x00424000012c7983 */ /* 0x000ee80000300a00 */
[----:B------:R-:W3:Y:S01]  /*148e50*/  LDL.LU.64 R60, [R1+0x4248] ;  /* 0x00424800013c7983 */ /* 0x000ee20000300a00 */
[----:B------:R-:W-:-:S03]  /*148e60*/  PRMT R16, R6, 0x7770, RZ ;  /* 0x0000777006107816 */ /* 0x000fc600000000ff */
[----:B------:R-:W3:Y:S04]  /*148e70*/  LDL.LU.64 R42, [R1+0x4250] ;  /* 0x00425000012a7983 */ /* 0x000ee80000300a00 */
[----:B----4-:R0:W-:Y:S02]  /*148e80*/  @P4 STG.E.U8 desc[UR4][R40.64], R16 ;  /* 0x0000001028004986 */ /* 0x0101e4000c101104 */
[----:B0-----:R-:W-:-:S05]  /*148e90*/  PRMT R16, R6, 0x7771, RZ ;  /* 0x0000777106107816 */ /* 0x001fca00000000ff */
[----:B------:R0:W-:Y:S02]  /*148ea0*/  @P5 STG.E.U8 desc[UR4][R38.64], R16 ;  /* 0x0000001026005986 */ /* 0x0001e4000c101104 */
[----:B0-----:R-:W-:-:S05]  /*148eb0*/  PRMT R16, R6, 0x7772, RZ ;  /* 0x0000777206107816 */ /* 0x001fca00000000ff */
[----:B--2---:R0:W-:Y:S04]  /*148ec0*/  @P6 STG.E.U8 desc[UR4][R34.64], R16 ;  /* 0x0000001022006986 */ /* 0x0041e8000c101104 */
[----:B0-----:R-:W2:Y:S04]  /*148ed0*/  LDL.LU R34, [R1+0x400] ;  /* 0x0004000001227983 */ /* 0x001ea80000300800 */
[----:B------:R-:W4:Y:S04]  /*148ee0*/  LDL.LU.64 R50, [R1+0x4258] ;  /* 0x0042580001327983 */ /* 0x000f280000300a00 */
[----:B------:R-:W2:Y:S04]  /*148ef0*/  LDL.LU.64 R48, [R1+0x4260] ;  /* 0x0042600001307983 */ /* 0x000ea80000300a00 */
[----:B------:R-:W2:Y:S01]  /*148f00*/  LDL.LU.64 R40, [R1+0x4268] ;  /* 0x0042680001287983 */ /* 0x000ea20000300a00 */
[----:B------:R-:W-:-:S02]  /*148f10*/  @P1 LOP3.LUT R8, R8, 0x8, RZ, 0xfc, !PT ;  /* 0x0000000808081812 */ /* 0x000fc400078efcff */
[----:B------:R-:W-:Y:S01]  /*148f20*/  LOP3.LUT P1, RZ, R54, 0x80000, RZ, 0xc0, !PT ;  /* 0x0008000036ff7812 */ /* 0x000fe2000782c0ff */
[----:B------:R-:W2:Y:S01]  /*148f30*/  LDL.LU.64 R38, [R1+0x4270] ;  /* 0x0042700001267983 */ /* 0x000ea20000300a00 */
        /* <DEDUP_REMOVED lines=19> */
[----:B------:R-:W-:-:S09]  /*149070*/  PRMT R16, R6, 0x7773, RZ ;  /* 0x0000777306107816 */ /* 0x000fd200000000ff */
[----:B------:R-:W-:Y:S02]  /*149080*/  @P1 LOP3.LUT R8, R8, 0x400, RZ, 0xfc, !PT ;  /* 0x0000040008081812 */ /* 0x000fe400078efcff */
[----:B------:R-:W-:-:S13]  /*149090*/  LOP3.LUT P1, RZ, R54, 0x1000, RZ, 0xc0, !PT ;  /* 0x0000100036ff7812 */ /* 0x000fda000782c0ff */
[----:B------:R0:W-:Y:S01]  /*1490a0*/  @P1 STG.E.U8 desc[UR4][R56.64], R16 ;  /* 0x0000001038001986 */ /* 0x0001e2000c101104 */
[----:B------:R-:W-:Y:S02]  /*1490b0*/  LOP3.LUT P1, RZ, R8, 0x400, RZ, 0xc0, !PT ;  /* 0x0000040008ff7812 */ /* 0x000fe4000782c0ff */
[----:B0-----:R-:W-:Y:S01]  /*1490c0*/  PRMT R16, R52, 0x7770, RZ ;  /* 0x0000777034107816 */ /* 0x001fe200000000ff */
[----:B------:R-:W2:Y:S10]  /*1490d0*/  LDL.LU.64 R56, [R1+0x4278] ;  /* 0x0042780001387983 */ /* 0x000eb40000300a00 */
[----:B------:R0:W-:Y:S01]  /*1490e0*/  @P1 STG.E.U8 desc[UR4][R58.64], R16 ;  /* 0x000000103a001986 */ /* 0x0001e2000c101104 */
[----:B------:R-:W-:-:S02]  /*1490f0*/  LOP3.LUT P1, RZ, R8, 0x200, RZ, 0xc0, !PT ;  /* 0x0000020008ff7812 */ /* 0x000fc4000782c0ff */
[----:B0-----:R-:W-:Y:S01]  /*149100*/  PRMT R16, R52, 0x7771, RZ ;  /* 0x0000777134107816 */ /* 0x001fe200000000ff */
[----:B------:R-:W2:Y:S04]  /*149110*/  LDL.LU.64 R58, [R1+0x4280] ;  /* 0x00428000013a7983 */ /* 0x000ea80000300a00 */
[----:B------:R-:W2:Y:S06]  /*149120*/  LDL.LU R55, [R1+0x3f0] ;  /* 0x0003f00001377983 */ /* 0x000eac0000300800 */
[----:B---3--:R0:W-:Y:S04]  /*149130*/  @P1 STG.E.U8 desc[UR4][R2.64], R16 ;  /* 0x0000001002001986 */ /* 0x0081e8000c101104 */
[----:B0-----:R-:W3:Y:S04]  /*149140*/  LDL.LU.64 R2, [R1+0x4288] ;  /* 0x0042880001027983 */ /* 0x001ee80000300a00 */
[----:B------:R-:W3:Y:S01]  /*149150*/  LDL.LU R35, [R1+0x328] ;  /* 0x0003280001237983 */ /* 0x000ee20000300800 */
[----:B------:R-:W-:-:S02]  /*149160*/  LOP3.LUT P1, RZ, R8, 0x100, RZ, 0xc0, !PT ;  /* 0x0000010008ff7812 */ /* 0x000fc4000782c0ff */
        /* <DEDUP_REMOVED lines=18> */
[----:B----4-:R2:W-:Y:S02]  /*149290*/  @P1 STG.E.U8 desc[UR4][R50.64], R16 ;  /* 0x0000001032001986 */ /* 0x0105e4000c101104 */
[----:B--2---:R-:W-:-:S05]  /*1492a0*/  PRMT R16, R34, 0x7770, RZ ;  /* 0x0000777022107816 */ /* 0x004fca00000000ff */
[----:B------:R0:W-:Y:S02]  /*1492b0*/  @P0 STG.E.U8 desc[UR4][R48.64], R16 ;  /* 0x0000001030000986 */ /* 0x0001e4000c101104 */
[----:B0-----:R-:W-:-:S05]  /*1492c0*/  PRMT R16, R34, 0x7771, RZ ;  /* 0x0000777122107816 */ /* 0x001fca00000000ff */
[----:B------:R0:W-:Y:S04]  /*1492d0*/  @P2 STG.E.U8 desc[UR4][R40.64], R16 ;  /* 0x0000001028002986 */ /* 0x0001e8000c101104 */
[----:B0-----:R-:W2:Y:S01]  /*1492e0*/  LDL.LU.64 R40, [R1+0x4290] ;  /* 0x0042900001287983 */ /* 0x001ea20000300a00 */
[----:B------:R-:W-:Y:S02]  /*1492f0*/  LOP3.LUT R4, R4, 0xf7ffffff, RZ, 0xc0, !PT ;  /* 0xf7ffffff04047812 */ /* 0x000fe400078ec0ff */
[C---:B------:R-:W-:Y:S01]  /*149300*/  LOP3.LUT P3, RZ, R54.reuse, 0x800000, RZ, 0xc0, !PT ;  /* 0x0080000036ff7812 */ /* 0x040fe2000786c0ff */
[----:B------:R-:W4:Y:S01]  /*149310*/  LDL.LU.64 R50, [R1+0x4298] ;  /* 0x0042980001327983 */ /* 0x000f220000300a00 */
[----:B------:R-:W-:Y:S02]  /*149320*/  LOP3.LUT P4, RZ, R54, 0x1000000, RZ, 0xc0, !PT ;  /* 0x0100000036ff7812 */ /* 0x000fe4000788c0ff */
[----:B------:R-:W-:Y:S01]  /*149330*/  PRMT R16, R34, 0x7772, RZ ;  /* 0x0000777222107816 */ /* 0x000fe200000000ff */
[----:B------:R-:W4:Y:S01]  /*149340*/  LDL.LU.64 R48, [R1+0x42a0] ;  /* 0x0042a00001307983 */ /* 0x000f220000300a00 */
[----:B------:R-:W-:-:S07]  /*149350*/  LOP3.LUT P5, RZ, R54, 0x2000000, RZ, 0xc0, !PT ;  /* 0x0200000036ff7812 */ /* 0x000fce00078ac0ff */
[----:B------:R0:W-:Y:S02]  /*149360*/  @P3 STG.E.U8 desc[UR4][R38.64], R16 ;  /* 0x0000001026003986 */ /* 0x0001e4000c101104 */
[----:B0-----:R-:W-:Y:S02]  /*149370*/  PRMT R16, R34, 0x7773, RZ ;  /* 0x0000777322107816 */ /* 0x001fe400000000ff */
[----:B------:R-:W4:Y:S01]  /*149380*/  LDL.LU.64 R38, [R1+0x42a8] ;  /* 0x0042a80001267983 */ /* 0x000f220000300a00 */
[----:B------:R-:W-:Y:S02]  /*149390*/  LOP3.LUT R8, R8, 0xfffffffe, RZ, 0xc0, !PT ;  /* 0xfffffffe08087812 */ /* 0x000fe400078ec0ff */
[C---:B------:R-:W-:Y:S02]  /*1493a0*/  LOP3.LUT P6, RZ, R54.reuse, 0x4000000, RZ, 0xc0, !PT ;  /* 0x0400000036ff7812 */ /* 0x040fe400078cc0ff */
[----:B------:R-:W-:Y:S02]  /*1493b0*/  LOP3.LUT P3, RZ, R54, 0x8000000, RZ, 0xc0, !PT ;  /* 0x0800000036ff7812 */ /* 0x000fe4000786c0ff */
[----:B---3--:R-:W-:-:S13]  /*1493c0*/  LOP3.LUT P1, RZ, R35, 0x80, RZ, 0xc0, !PT ;  /* 0x0000008023ff7812 */ /* 0x008fda000782c0ff */
        /* <DEDUP_REMOVED lines=9> */
[----:B------:R0:W-:Y:S10]  /*149460*/  @P4 STG.E.U8 desc[UR4][R56.64], R16 ;  /* 0x0000001038004986 */ /* 0x0001f4000c101104 */
[----:B------:R-:W-:-:S02]  /*149470*/  @P1 LOP3.LUT R4, R4, 0x40000000, RZ, 0xfc, !PT ;  /* 0x4000000004041812 */ /* 0x000fc400078efcff */
[----:B------:R-:W-:Y:S02]  /*149480*/  LOP3.LUT P1, RZ, R35, 0x8, RZ, 0xc0, !PT ;  /* 0x0000000823ff7812 */ /* 0x000fe4000782c0ff */
[----:B0-----:R-:W-:Y:S02]  /*149490*/  PRMT R16, R55, 0x7770, RZ ;  /* 0x0000777037107816 */ /* 0x001fe400000000ff */
[----:B------:R-:W-:-:S03]  /*1494a0*/  LOP3.LUT R4, R4, 0x7fffffff, RZ, 0xc0, !PT ;  /* 0x7fffffff04047812 */ /* 0x000fc600078ec0ff */
[----:B------:R0:W-:Y:S06]  /*1494b0*/  @P5 STG.E.U8 desc[UR4][R58.64], R16 ;  /* 0x000000103a005986 */ /* 0x0001ec000c101104 */
[----:B------:R-:W-:Y:S02]  /*1494c0*/  @P1 LOP3.LUT R4, R4, 0x80000000, RZ, 0xfc, !PT ;  /* 0x8000000004041812 */ /* 0x000fe400078efcff */
[----:B------:R-:W-:Y:S01]  /*1494d0*/  LOP3.LUT P1, RZ, R35, 0x4, RZ, 0xc0, !PT ;  /* 0x0000000423ff7812 */ /* 0x000fe2000782c0ff */
[----:B0-----:R-:W3:Y:S04]  /*1494e0*/  LDL.LU.64 R58, [R1+0x42b0] ;  /* 0x0042b000013a7983 */ /* 0x001ee80000300a00 */
[----:B------:R-:W3:Y:S08]  /*1494f0*/  LDL.LU R57, [R1+0x404] ;  /* 0x0004040001397983 */ /* 0x000ef00000300800 */
[----:B------:R-:W-:-:S02]  /*149500*/  @P1 LOP3.LUT R8, R8, 0x1, RZ, 0xfc, !PT ;  /* 0x0000000108081812 */ /* 0x000fc400078efcff */
[----:B------:R-:W-:Y:S02]  /*149510*/  LOP3.LUT P1, RZ, R35, 0x2, RZ, 0xc0, !PT ;  /* 0x0000000223ff7812 */ /* 0x000fe4000782c0ff */
[----:B------:R-:W-:Y:S02]  /*149520*/  PRMT R16, R55, 0x7771, RZ ;  /* 0x0000777137107816 */ /* 0x000fe400000000ff */
[----:B------:R-:W-:-:S03]  /*149530*/  LOP3.LUT R8, R8, 0xfffffffd, RZ, 0xc0, !PT ;  /* 0xfffffffd08087812 */ /* 0x000fc600078ec0ff */
[----:B------:R0:W-:Y:S06]  /*149540*/  @P6 STG.E.U8 desc[UR4][R2.64], R16 ;  /* 0x0000001002006986 */ /* 0x0001ec000c101104 */
[----:B------:R-:W-:Y:S02]  /*149550*/  @P1 LOP3.LUT R8, R8, 0x2, RZ, 0xfc, !PT ;  /* 0x0000000208081812 */ /* 0x000fe400078efcff */
[----:B------:R-:W-:Y:S01]  /*149560*/  LOP3.LUT P1, RZ, R35, 0x1, RZ, 0xc0, !PT ;  /* 0x0000000123ff7812 */ /* 0x000fe2000782c0ff */
[----:B0-----:R-:W3:Y:S01]  /*149570*/  LDL.LU.64 R2, [R1+0x42b8] ;  /* 0x0042b80001027983 */ /* 0x001ee20000300a00 */
[----:B------:R-:W-:-:S02]  /*149580*/  PRMT R16, R55, 0x7772, RZ ;  /* 0x0000777237107816 */ /* 0x000fc400000000ff */
[----:B------:R-:W-:Y:S02]  /*149590*/  LOP3.LUT R8, R8, 0xfffffffb, RZ, 0xc0, !PT ;  /* 0xfffffffb08087812 */ /* 0x000fe400078ec0ff */
[C---:B------:R-:W-:Y:S02]  /*1495a0*/  LOP3.LUT P4, RZ, R54.reuse, 0x10000000, RZ, 0xc0, !PT ;  /* 0x1000000036ff7812 */ /* 0x040fe4000788c0ff */
[----:B------:R-:W-:-:S05]  /*1495b0*/  LOP3.LUT P5, RZ, R54, 0x20000000, RZ, 0xc0, !PT ;  /* 0x2000000036ff7812 */ /* 0x000fca00078ac0ff */
[----:B------:R-:W-:Y:S02]  /*1495c0*/  @P1 LOP3.LUT R8, R8, 0x4, RZ, 0xfc, !PT ;  /* 0x0000000408081812 */ /* 0x000fe400078efcff */
[C---:B------:R-:W-:Y:S02]  /*1495d0*/  LOP3.LUT P6, RZ, R54.reuse, 0x40000000, RZ, 0xc0, !PT ;  /* 0x4000000036ff7812 */ /* 0x040fe400078cc0ff */
[----:B------:R-:W-:Y:S01]  /*1495e0*/  LOP3.LUT P1, RZ, R54, 0x80000000, RZ, 0xc0, !PT ;  /* 0x8000000036ff7812 */ /* 0x000fe2000782c0ff */
[----:B--2---:R0:W-:Y:S04]  /*1495f0*/  @P3 STG.E.U8 desc[UR4][R40.64], R16 ;  /* 0x0000001028003986 */ /* 0x0041e8000c101104 */
[----:B0-----:R-:W2:Y:S01]  /*149600*/  LDL.LU R41, [R1+0x3f4] ;  /* 0x0003f40001297983 */ /* 0x001ea20000300800 */
[----:B------:R-:W-:-:S03]  /*149610*/  PRMT R16, R55, 0x7773, RZ ;  /* 0x0000777337107816 */ /* 0x000fc600000000ff */
[----:B------:R-:W2:Y:S04]  /*149620*/  LDL.LU.64 R54, [R1+0x42c0] ;  /* 0x0042c00001367983 */ /* 0x000ea80000300a00 */
[----:B------:R-:W2:Y:S04]  /*149630*/  LDL.LU.64 R20, [R1+0x42c8] ;  /* 0x0042c80001147983 */ /* 0x000ea80000300a00 */
[----:B------:R-:W2:Y:S04]  /*149640*/  LDL.LU.64 R22, [R1+0x42d0] ;  /* 0x0042d00001167983 */ /* 0x000ea80000300a00 */
[----:B------:R-:W2:Y:S04]  /*149650*/  LDL.LU.64 R44, [R1+0x42d8] ;  /* 0x0042d800012c7983 */ /* 0x000ea80000300a00 */
[----:B------:R-:W2:Y:S04]  /*149660*/  LDL.LU R47, [R1+0x408] ;  /* 0x00040800012f7983 */ /* 0x000ea80000300800 */
[----:B------:R-:W2:Y:S04]  /*149670*/  LDL.LU.64 R60, [R1+0x42e0] ;  /* 0x0042e000013c7983 */ /* 0x000ea80000300a00 */
[----:B------:R-:W2:Y:S04]  /*149680*/  LDL.LU.64 R42, [R1+0x42e8] ;  /* 0x0042e800012a7983 */ /* 0x000ea80000300a00 */
[----:B----4-:R0:W-:Y:S04]  /*149690*/  @P4 STG.E.U8 desc[UR4][R50.64], R16 ;  /* 0x0000001032004986 */ /* 0x0101e8000c101104 */
[----:B------:R-:W4:Y:S04]  /*1496a0*/  LDL.LU R34, [R1+0x3f8] ;  /* 0x0003f80001227983 */ /* 0x000f280000300800 */
[----:B0-----:R-:W4:Y:S01]  /*1496b0*/  LDL.LU.64 R50, [R1+0x42f0] ;  /* 0x0042f00001327983 */ /* 0x001f220000300a00 */
[----:B---3--:R-:W-:-:S05]  /*1496c0*/  PRMT R16, R57, 0x7770, RZ ;  /* 0x0000777039107816 */ /* 0x008fca00000000ff */
[----:B------:R0:W-:Y:S02]  /*1496d0*/  @P5 STG.E.U8 desc[UR4][R48.64], R16 ;  /* 0x0000001030005986 */ /* 0x0001e4000c101104 */
[C---:B0-----:R-:W-:Y:S02]  /*1496e0*/  PRMT R16, R57.reuse, 0x7771, RZ ;  /* 0x0000777139107816 */ /* 0x041fe400000000ff */
[----:B------:R-:W3:Y:S04]  /*1496f0*/  LDL.LU.64 R48, [R1+0x42f8] ;  /* 0x0042f80001307983 */ /* 0x000ee80000300a00 */
[----:B------:R0:W-:Y:S02]  /*149700*/  @P6 STG.E.U8 desc[UR4][R38.64], R16 ;  /* 0x0000001026006986 */ /* 0x0001e4000c101104 */
[----:B0-----:R-:W-:-:S02]  /*149710*/  PRMT R16, R57, 0x7772, RZ ;  /* 0x0000777239107816 */ /* 0x001fc400000000ff */
[----:B------:R-:W3:Y:S04]  /*149720*/  LDL.LU.64 R38, [R1+0x4300] ;  /* 0x0043000001267983 */ /* 0x000ee80000300a00 */
[----:B------:R0:W-:Y:S01]  /*149730*/  @P1 STG.E.U8 desc[UR4][R58.64], R16 ;  /* 0x000000103a001986 */ /* 0x0001e2000c101104 */
[C---:B------:R-:W-:Y:S02]  /*149740*/  LOP3.LUT P1, RZ, R8.reuse, 0x4, RZ, 0xc0, !PT ;  /* 0x0000000408ff7812 */ /* 0x040fe4000782c0ff */
[----:B0-----:R-:W-:Y:S02]  /*149750*/  PRMT R16, R57, 0x7773, RZ ;  /* 0x0000777339107816 */ /* 0x001fe400000000ff */
[----:B------:R-:W3:Y:S09]  /*149760*/  LDL.LU.64 R56, [R1+0x4308] ;  /* 0x0043080001387983 */ /* 0x000ef20000300a00 */
[----:B------:R0:W-:Y:S01]  /*149770*/  @P1 STG.E.U8 desc[UR4][R2.64], R16 ;  /* 0x0000001002001986 */ /* 0x0001e2000c101104 */
[----:B------:R-:W-:-:S03]  /*149780*/  LOP3.LUT P1, RZ, R8, 0x2, RZ, 0xc0, !PT ;  /* 0x0000000208ff7812 */ /* 0x000fc6000782c0ff */
[----:B------:R-:W3:Y:S04]  /*149790*/  LDL.LU.64 R58, [R1+0x4310] ;  /* 0x00431000013a7983 */ /* 0x000ee80000300a00 */
        /* <DEDUP_REMOVED lines=24> */
[----:B----4-:R0:W-:Y:S01]  /*149920*/  @P1 STG.E.U8 desc[UR4][R50.64], R8 ;  /* 0x0000000832001986 */ /* 0x0101e2000c101104 */
[----:B------:R-:W-:Y:S02]  /*149930*/  LOP3.LUT P3, RZ, R35, 0x400, RZ, 0xc0, !PT ;  /* 0x0000040023ff7812 */ /* 0x000fe4000786c0ff */
[----:B0-----:R-:W-:Y:S02]  /*149940*/  PRMT R8, R47, 0x7773, RZ ;  /* 0x000077732f087816 */ /* 0x001fe400000000ff */
[C---:B------:R-:W-:Y:S02]  /*149950*/  LOP3.LUT P4, RZ, R35.reuse, 0x800, RZ, 0xc0, !PT ;  /* 0x0000080023ff7812 */ /* 0x040fe4000788c0ff */
[C---:B------:R-:W-:Y:S02]  /*149960*/  LOP3.LUT P5, RZ, R35.reuse, 0x1000, RZ, 0xc0, !PT ;  /* 0x0000100023ff7812 */ /* 0x040fe400078ac0ff */
[----:B------:R-:W-:Y:S01]  /*149970*/  LOP3.LUT P6, RZ, R35, 0x2000, RZ, 0xc0, !PT ;  /* 0x0000200023ff7812 */ /* 0x000fe200078cc0ff */
        /* <DEDUP_REMOVED lines=43> */
[----:B------:R-:W-:Y:S02]  /*149c30*/  LOP3.LUT R4, R4, 0xfeffffff, RZ, 0xc0, !PT ;  /* 0xfeffffff04047812 */ /* 0x000fe400078ec0ff */
[----:B------:R-:W-:Y:S01]  /*149c40*/  LOP3.LUT P4, RZ, R35, 0x8000, RZ, 0xc0, !PT ;  /* 0x0000800023ff7812 */ /* 0x000fe2000788c0ff */
[----:B------:R-:W2:Y:S08]  /*149c50*/  LDL.LU.64 R60, [R1+0x4378] ;  /* 0x00437800013c7983 */ /* 0x000eb00000300a00 */
[----:B------:R-:W-:-:S02]  /*149c60*/  @P1 LOP3.LUT R4, R4, 0x1000000, RZ, 0xfc, !PT ;  /* 0x0100000004041812 */ /* 0x000fc400078efcff */
[----:B------:R-:W-:Y:S02]  /*149c70*/  LOP3.LUT P1, RZ, R35, 0x100000, RZ, 0xc0, !PT ;  /* 0x0010000023ff7812 */ /* 0x000fe4000782c0ff */
[----:B------:R-:W-:Y:S02]  /*149c80*/  PRMT R8, R40, 0x7772, RZ ;  /* 0x0000777228087816 */ /* 0x000fe400000000ff */
[----:B------:R-:W-:-:S03]  /*149c90*/  LOP3.LUT R4, R4, 0xfdffffff, RZ, 0xc0, !PT ;  /* 0xfdffffff04047812 */ /* 0x000fc600078ec0ff */
[----:B---3--:R0:W-:Y:S01]  /*149ca0*/  @P4 STG.E.U8 desc[UR4][R48.64], R8 ;  /* 0x0000000830004986 */ /* 0x0081e2000c101104 */
[----:B------:R-:W-:-:S05]  /*149cb0*/  LOP3.LUT P5, RZ, R35, 0x10000, RZ, 0xc0, !PT ;  /* 0x0001000023ff7812 */ /* 0x000fca00078ac0ff */
[----:B------:R-:W-:Y:S02]  /*149cc0*/  @P1 LOP3.LUT R4, R4, 0x2000000, RZ, 0xfc, !PT ;  /* 0x0200000004041812 */ /* 0x000fe400078efcff */
[C---:B------:R-:W-:Y:S02]  /*149cd0*/  LOP3.LUT P1, RZ, R35.reuse, 0x80000, RZ, 0xc0, !PT ;  /* 0x0008000023ff7812 */ /* 0x040fe4000782c0ff */
[----:B0-----:R-:W-:Y:S02]  /*149ce0*/  PRMT R8, R40, 0x7773, RZ ;  /* 0x0000777328087816 */ /* 0x001fe400000000ff */
[----:B------:R-:W3:Y:S01]  /*149cf0*/  LDL.LU R40, [R1+0x3d0] ;  /* 0x0003d00001287983 */ /* 0x000ee20000300800 */
[----:B------:R-:W-:-:S03]  /*149d00*/  LOP3.LUT P6, RZ, R35, 0x20000, RZ, 0xc0, !PT ;  /* 0x0002000023ff7812 */ /* 0x000fc600078cc0ff */
[----:B------:R-:W3:Y:S01]  /*149d10*/  LDL.LU.64 R42, [R1+0x4380] ;  /* 0x00438000012a7983 */ /* 0x000ee20000300a00 */
[----:B------:R-:W-:-:S03]  /*149d20*/  LOP3.LUT R4, R4, 0xfbffffff, RZ, 0xc0, !PT ;  /* 0xfbffffff04047812 */ /* 0x000fc600078ec0ff */
[----:B----4-:R0:W-:Y:S01]  /*149d30*/  @P5 STG.E.U8 desc[UR4][R38.64], R8 ;  /* 0x0000000826005986 */ /* 0x0101e2000c101104 */
[----:B------:R-:W-:Y:S02]  /*149d40*/  @P1 LOP3.LUT R4, R4, 0x4000000, RZ, 0xfc, !PT ;  /* 0x0400000004041812 */ /* 0x000fe400078efcff */
[----:B------:R-:W-:Y:S01]  /*149d50*/  LOP3.LUT P1, RZ, R35, 0x40000, RZ, 0xc0, !PT ;  /* 0x0004000023ff7812 */ /* 0x000fe2000782c0ff */
[----:B------:R-:W4:Y:S01]  /*149d60*/  LDL.LU.64 R50, [R1+0x4388] ;  /* 0x0043880001327983 */ /* 0x000f220000300a00 */
[----:B0-----:R-:W-:Y:S02]  /*149d70*/  PRMT R8, R41, 0x7770, RZ ;  /* 0x0000777029087816 */ /* 0x001fe400000000ff */
[----:B------:R-:W-:-:S03]  /*149d80*/  LOP3.LUT P0, RZ, R35, 0x8000000, RZ, 0xc0, !PT ;  /* 0x0800000023ff7812 */ /* 0x000fc6000780c0ff */
[----:B------:R0:W-:Y:S01]  /*149d90*/  @P6 STG.E.U8 desc[UR4][R56.64], R8 ;  /* 0x0000000838006986 */ /* 0x0001e2000c101104 */
[C---:B------:R-:W-:Y:S02]  /*149da0*/  LOP3.LUT P2, RZ, R35.reuse, 0x10000000, RZ, 0xc0, !PT ;  /* 0x1000000023ff7812 */ /* 0x040fe4000784c0ff */
[C---:B------:R-:W-:Y:S02]  /*149db0*/  LOP3.LUT P3, RZ, R35.reuse, 0x20000000, RZ, 0xc0, !PT ;  /* 0x2000000023ff7812 */ /* 0x040fe4000786c0ff */
[C---:B------:R-:W-:Y:S02]  /*149dc0*/  LOP3.LUT P4, RZ, R35.reuse, 0x40000000, RZ, 0xc0, !PT ;  /* 0x4000000023ff7812 */ /* 0x040fe4000788c0ff */
[----:B------:R-:W-:Y:S02]  /*149dd0*/  LOP3.LUT P5, RZ, R35, 0x80000000, RZ, 0xc0, !PT ;  /* 0x8000000023ff7812 */ /* 0x000fe400078ac0ff */
[----:B------:R-:W4:Y:S01]  /*149de0*/  LDL.LU R35, [R1+0x3e4] ;  /* 0x0003e40001237983 */ /* 0x000f220000300800 */
[----:B0-----:R-:W-:-:S03]  /*149df0*/  PRMT R8, R41, 0x7771, RZ ;  /* 0x0000777129087816 */ /* 0x001fc600000000ff */
[----:B------:R-:W4:Y:S04]  /*149e00*/  LDL.LU.64 R48, [R1+0x4390] ;  /* 0x0043900001307983 */ /* 0x000f280000300a00 */
        /* <DEDUP_REMOVED lines=26> */
[----:B------:R0:W-:Y:S01]  /*149fb0*/  @P1 STG.E.U8 desc[UR4][R42.64], R8 ;  /* 0x000000082a001986 */ /* 0x0001e2000c101104 */
[----:B------:R-:W-:Y:S02]  /*149fc0*/  LOP3.LUT P1, RZ, R4, 0x80000, RZ, 0xc0, !PT ;  /* 0x0008000004ff7812 */ /* 0x000fe4000782c0ff */
[----:B0-----:R-:W-:-:S11]  /*149fd0*/  PRMT R8, R40, 0x7771, RZ ;  /* 0x0000777128087816 */ /* 0x001fd600000000ff */
        /* <DEDUP_REMOVED lines=170> */
[----:B----4-:R0:W-:Y:S04]  /*14aa80*/  @P5 STG.E.U8 desc[UR4][R40.64], R8 ;  /* 0x0000000828005986 */ /* 0x0101e8000c101104 */
[----:B------:R-:W4:Y:S04]  /*14aa90*/  LDL.LU.64 R50, [R1+0x44b8] ;  /* 0x0044b80001327983 */ /* 0x000f280000300a00 */
        /* <DEDUP_REMOVED lines=61> */
[----:B------:R-:W-:-:S03]  /*14ae70*/  PRMT R8, R2, 0x7772, RZ ;  /* 0x0000777202087816 */ /* 0x000fc600000000ff */
        /* <DEDUP_REMOVED lines=16> */
[----:B------:R-:W2:Y:S01]  /*14af80*/  LDL.LU.64 R20, [R1+0x4528] ;  /* 0x0045280001147983 */ /* 0x000ea20000300a00 */
[----:B------:R-:W-:-:S03]  /*14af90*/  LOP3.LUT R5, R5, 0x7fffffff, RZ, 0xc0, !PT ;  /* 0x7fffffff05057812 */ /* 0x000fc600078ec0ff */
[----:B------:R-:W2:Y:S01]  /*14afa0*/  LDL.LU.64 R22, [R1+0x4530] ;  /* 0x0045300001167983 */ /* 0x000ea20000300a00 */
[----:B------:R-:W-:Y:S02]  /*14afb0*/  @P1 LOP3.LUT R5, R5, 0x80000000, RZ, 0xfc, !PT ;  /* 0x8000000005051812 */ /* 0x000fe400078efcff */
[----:B------:R-:W-:Y:S01]  /*14afc0*/  LOP3.LUT P1, RZ, R3, 0x4000, RZ, 0xc0, !PT ;  /* 0x0000400003ff7812 */ /* 0x000fe2000782c0ff */
[----:B------:R-:W2:Y:S01]  /*14afd0*/  LDL.LU.64 R44, [R1+0x4538] ;  /* 0x00453800012c7983 */ /* 0x000ea20000300a00 */
[----:B------:R-:W-:-:S03]  /*14afe0*/  LOP3.LUT R4, R4, 0xfffffffe, RZ, 0xc0, !PT ;  /* 0xfffffffe04047812 */ /* 0x000fc600078ec0ff */
[----:B------:R-:W2:Y:S01]  /*14aff0*/  LDL.LU R47, [R1+0x44c] ;  /* 0x00044c00012f7983 */ /* 0x000ea20000300800 */
[----:B------:R-:W-:-:S03]  /*14b000*/  LOP3.LUT P4, RZ, R3, 0x100, RZ, 0xc0, !PT ;  /* 0x0000010003ff7812 */ /* 0x000fc6000788c0ff */
[----:B------:R-:W2:Y:S04]  /*14b010*/  LDL.LU.64 R60, [R1+0x4540] ;  /* 0x00454000013c7983 */ /* 0x000ea80000300a00 */
[----:B------:R-:W-:Y:S01]  /*14b020*/  @P1 LOP3.LUT R4, R4, 0x1, RZ, 0xfc, !PT ;  /* 0x0000000104041812 */ /* 0x000fe200078efcff */
[----:B------:R-:W2:Y:S01]  /*14b030*/  LDL.LU.64 R42, [R1+0x4548] ;  /* 0x00454800012a7983 */ /* 0x000ea20000300a00 */
[C---:B------:R-:W-:Y:S02]  /*14b040*/  LOP3.LUT P1, RZ, R3.reuse, 0x2000, RZ, 0xc0, !PT ;  /* 0x0000200003ff7812 */ /* 0x040fe4000782c0ff */
[----:B------:R-:W-:Y:S01]  /*14b050*/  LOP3.LUT R4, R4, 0xfffffffd, RZ, 0xc0, !PT ;  /* 0xfffffffd04047812 */ /* 0x000fe200078ec0ff */
[----:B------:R-:W2:Y:S01]  /*14b060*/  LDL.LU.64 R50, [R1+0x4550] ;  /* 0x0045500001327983 */ /* 0x000ea20000300a00 */
[----:B------:R-:W-:-:S02]  /*14b070*/  LOP3.LUT P5, RZ, R3, 0x200, RZ, 0xc0, !PT ;  /* 0x0000020003ff7812 */ /* 0x000fc400078ac0ff */
[----:B------:R-:W-:-:S07]  /*14b080*/  PRMT R8, R2, 0x7773, RZ ;  /* 0x0000777302087816 */ /* 0x000fce00000000ff */
[----:B------:R-:W-:Y:S02]  /*14b090*/  @P1 LOP3.LUT R4, R4, 0x2, RZ, 0xfc, !PT ;  /* 0x0000000204041812 */ /* 0x000fe400078efcff */
[C---:B------:R-:W-:Y:S01]  /*14b0a0*/  LOP3.LUT P1, RZ, R3.reuse, 0x1000, RZ, 0xc0, !PT ;  /* 0x0000100003ff7812 */ /* 0x040fe2000782c0ff */
[----:B---3--:R4:W-:Y:S01]  /*14b0b0*/  @P4 STG.E.U8 desc[UR4][R48.64], R8 ;  /* 0x0000000830004986 */ /* 0x0089e2000c101104 */
[----:B------:R-:W-:Y:S02]  /*14b0c0*/  LOP3.LUT P6, RZ, R3, 0x400, RZ, 0xc0, !PT ;  /* 0x0000040003ff7812 */ /* 0x000fe400078cc0ff */
[----:B------:R-:W-:Y:S02]  /*14b0d0*/  LOP3.LUT R4, R4, 0xfffffffb, RZ, 0xc0, !PT ;  /* 0xfffffffb04047812 */ /* 0x000fe400078ec0ff */
[----:B----4-:R-:W-:Y:S01]  /*14b0e0*/  PRMT R8, R57, 0x7770, RZ ;  /* 0x0000777039087816 */ /* 0x010fe200000000ff */
[----:B------:R-:W3:Y:S06]  /*14b0f0*/  LDL.LU.64 R48, [R1+0x4558] ;  /* 0x0045580001307983 */ /* 0x000eec0000300a00 */
[----:B------:R-:W-:-:S02]  /*14b100*/  @P1 LOP3.LUT R4, R4, 0x4, RZ, 0xfc, !PT ;  /* 0x0000000404041812 */ /* 0x000fc400078efcff */
[----:B------:R-:W-:Y:S01]  /*14b110*/  LOP3.LUT P1, RZ, R3, 0x800, RZ, 0xc0, !PT ;  /* 0x0000080003ff7812 */ /* 0x000fe2000782c0ff */
[----:B------:R0:W-:Y:S04]  /*14b120*/  @P5 STG.E.U8 desc[UR4][R40.64], R8 ;  /* 0x0000000828005986 */ /* 0x0001e8000c101104 */
[----:B------:R-:W4:Y:S01]  /*14b130*/  LDL.LU R2, [R1+0x430] ;  /* 0x0004300001027983 */ /* 0x000f220000300800 */
[----:B0-----:R-:W-:-:S03]  /*14b140*/  PRMT R8, R57, 0x7771, RZ ;  /* 0x0000777139087816 */ /* 0x001fc600000000ff */
[----:B------:R-:W4:Y:S04]  /*14b150*/  LDL.LU.64 R40, [R1+0x4560] ;  /* 0x0045600001287983 */ /* 0x000f280000300a00 */
[----:B------:R0:W-:Y:S02]  /*14b160*/  @P6 STG.E.U8 desc[UR4][R38.64], R8 ;  /* 0x0000000826006986 */ /* 0x0001e4000c101104 */
[----:B0-----:R-:W-:Y:S02]  /*14b170*/  PRMT R8, R57, 0x7772, RZ ;  /* 0x0000777239087816 */ /* 0x001fe400000000ff */
[----:B------:R-:W4:Y:S04]  /*14b180*/  LDL.LU.64 R38, [R1+0x4568] ;  /* 0x0045680001267983 */ /* 0x000f280000300a00 */
[----:B------:R0:W-:Y:S01]  /*14b190*/  @P1 STG.E.U8 desc[UR4][R58.64], R8 ;  /* 0x000000083a001986 */ /* 0x0001e2000c101104 */
[----:B------:R-:W-:-:S02]  /*14b1a0*/  LOP3.LUT P1, RZ, R4, 0x4, RZ, 0xc0, !PT ;  /* 0x0000000404ff7812 */ /* 0x000fc4000782c0ff */
[----:B0-----:R-:W-:Y:S02]  /*14b1b0*/  PRMT R8, R57, 0x7773, RZ ;  /* 0x0000777339087816 */ /* 0x001fe400000000ff */
[----:B------:R-:W4:Y:S09]  /*14b1c0*/  LDL.LU.64 R56, [R1+0x4570] ;  /* 0x0045700001387983 */ /* 0x000f320000300a00 */
[----:B------:R0:W-:Y:S01]  /*14b1d0*/  @P1 STG.E.U8 desc[UR4][R34.64], R8 ;  /* 0x0000000822001986 */ /* 0x0001e2000c101104 */
[----:B------:R-:W-:-:S03]  /*14b1e0*/  LOP3.LUT P1, RZ, R4, 0x2, RZ, 0xc0, !PT ;  /* 0x0000000204ff7812 */ /* 0x000fc6000782c0ff */
[----:B------:R-:W4:Y:S01]  /*14b1f0*/  LDL.LU.64 R58, [R1+0x4578] ;  /* 0x00457800013a7983 */ /* 0x000f220000300a00 */
[----:B0-----:R-:W-:-:S03]  /*14b200*/  PRMT R8, R52, 0x7770, RZ ;  /* 0x0000777034087816 */ /* 0x001fc600000000ff */
[----:B------:R-:W4:Y:S06]  /*14b210*/  LDL.LU.64 R34, [R1+0x4580] ;  /* 0x0045800001227983 */ /* 0x000f2c0000300a00 */
[----:B--2---:R0:W-:Y:S04]  /*14b220*/  @P1 STG.E.U8 desc[UR4][R54.64], R8 ;  /* 0x0000000836001986 */ /* 0x0041e8000c101104 */
[----:B0-----:R-:W2:Y:S04]  /*14b230*/  LDL.LU R54, [R1+0x420] ;  /* 0x0004200001367983 */ /* 0x001ea80000300800 */
[----:B------:R-:W2:Y:S01]  /*14b240*/  LDL.LU R55, [R1+0x334] ;  /* 0x0003340001377983 */ /* 0x000ea20000300800 */
        /* <DEDUP_REMOVED lines=24> */
[----:B----4-:R-:W-:-:S05]  /*14b3d0*/  PRMT R4, R2, 0x7770, RZ ;  /* 0x0000777002047816 */ /* 0x010fca00000000ff */
        /* <DEDUP_REMOVED lines=9> */
[----:B--2---:R-:W-:-:S05]  /*14b470*/  PRMT R4, R54, 0x7770, RZ ;  /* 0x0000777036047816 */ /* 0x004fca00000000ff */
[----:B------:R0:W-:Y:S04]  /*14b480*/  @P6 STG.E.U8 desc[UR4][R34.64], R4 ;  /* 0x0000000422006986 */ /* 0x0001e8000c101104 */
        /* <DEDUP_REMOVED lines=8> */
[----:B------:R-:W4:Y:S01]  /*14b510*/  LDL.LU.64 R58, [R1+0x45a8] ;  /* 0x0045a800013a7983 */ /* 0x000f220000300a00 */
[----:B------:R-:W-:-:S03]  /*14b520*/  LOP3.LUT R5, R5, 0xffefffff, RZ, 0xc0, !PT ;  /* 0xffefffff05057812 */ /* 0x000fc600078ec0ff */
[----:B------:R-:W4:Y:S08]  /*14b530*/  LDL.LU R41, [R1+0x434] ;  /* 0x0004340001297983 */ /* 0x000f300000300800 */
        /* <DEDUP_REMOVED lines=25> */
[----:B------:R-:W-:-:S05]  /*14b6d0*/  PRMT R4, R54, 0x7771, RZ ;  /* 0x0000777136047816 */ /* 0x000fca00000000ff */
[----:B--2---:R0:W-:Y:S04]  /*14b6e0*/  @P3 STG.E.U8 desc[UR4][R34.64], R4 ;  /* 0x0000000422003986 */ /* 0x0041e8000c101104 */
[----:B0-----:R-:W2:Y:S04]  /*14b6f0*/  LDL.LU.64 R34, [R1+0x45b8] ;  /* 0x0045b80001227983 */ /* 0x001ea80000300a00 */
[----:B------:R-:W2:Y:S04]  /*14b700*/  LDL.LU R47, [R1+0x424] ;  /* 0x00042400012f7983 */ /* 0x000ea80000300800 */
[----:B------:R-:W2:Y:S04]  /*14b710*/  LDL.LU.64 R20, [R1+0x45c0] ;  /* 0x0045c00001147983 */ /* 0x000ea80000300a00 */
[----:B------:R-:W2:Y:S04]  /*14b720*/  LDL.LU.64 R22, [R1+0x45c8] ;  /* 0x0045c80001167983 */ /* 0x000ea80000300a00 */
[----:B------:R-:W2:Y:S04]  /*14b730*/  LDL.LU.64 R44, [R1+0x45d0] ;  /* 0x0045d000012c7983 */ /* 0x000ea80000300a00 */
[----:B------:R-:W2:Y:S01]  /*14b740*/  LDL.LU.64 R60, [R1+0x45d8] ;  /* 0x0045d800013c7983 */ /* 0x000ea20000300a00 */
[----:B------:R-:W-:-:S03]  /*14b750*/  PRMT R4, R54, 0x7772, RZ ;  /* 0x0000777236047816 */ /* 0x000fc600000000ff */
[----:B------:R-:W2:Y:S04]  /*14b760*/  LDL.LU R40, [R1+0x438] ;  /* 0x0004380001287983 */ /* 0x000ea80000300800 */
[----:B------:R-:W2:Y:S04]  /*14b770*/  LDL.LU.64 R42, [R1+0x45e0] ;  /* 0x0045e000012a7983 */ /* 0x000ea80000300a00 */
[----:B---3--:R0:W-:Y:S04]  /*14b780*/  @P4 STG.E.U8 desc[UR4][R48.64], R4 ;  /* 0x0000000430004986 */ /* 0x0081e8000c101104 */
[----:B------:R-:W3:Y:S01]  /*14b790*/  LDL.LU.64 R50, [R1+0x45e8] ;  /* 0x0045e80001327983 */ /* 0x000ee20000300a00 */
[----:B0-----:R-:W-:-:S03]  /*14b7a0*/  PRMT R4, R54, 0x7773, RZ ;  /* 0x0000777336047816 */ /* 0x001fc600000000ff */
[----:B------:R-:W3:Y:S04]  /*14b7b0*/  LDL.LU R54, [R1+0x428] ;  /* 0x0004280001367983 */ /* 0x000ee80000300800 */
        /* <DEDUP_REMOVED lines=56> */
[----:B------:R-:W3:Y:S04]  /*14bb40*/  LDL.LU R54, [R1+0x43c] ;  /* 0x00043c0001367983 */ /* 0x000ee80000300800 */
[----:B------:R-:W4:Y:S04]  /*14bb50*/  LDL.LU.64 R38, [R1+0x4638] ;  /* 0x0046380001267983 */ /* 0x000f280000300a00 */
[----:B------:R-:W4:Y:S04]  /*14bb60*/  LDL.LU.64 R56, [R1+0x4640] ;  /* 0x0046400001387983 */ /* 0x000f280000300a00 */
[----:B------:R-:W4:Y:S04]  /*14bb70*/  LDL.LU.64 R58, [R1+0x4648] ;  /* 0x00464800013a7983 */ /* 0x000f280000300a00 */
[----:B------:R-:W4:Y:S01]  /*14bb80*/  LDL.LU R52, [R1+0x42c] ;  /* 0x00042c0001347983 */ /* 0x000f220000300800 */
[----:B------:R-:W-:-:S02]  /*14bb90*/  LOP3.LUT P3, RZ, R55, 0x2000, RZ, 0xc0, !PT ;  /* 0x0000200037ff7812 */ /* 0x000fc4000786c0ff */
        /* <DEDUP_REMOVED lines=14> */
[----:B---3--:R-:W-:-:S05]  /*14bc80*/  PRMT R4, R54, 0x7770, RZ ;  /* 0x0000777036047816 */ /* 0x008fca00000000ff */
[----:B------:R0:W-:Y:S02]  /*14bc90*/  @P3 STG.E.U8 desc[UR4][R2.64], R4 ;  /* 0x0000000402003986 */ /* 0x0001e4000c101104 */
[----:B0-----:R-:W-:-:S05]  /*14bca0*/  PRMT R4, R54, 0x7771, RZ ;  /* 0x0000777136047816 */ /* 0x001fca00000000ff */
[----:B--2---:R0:W-:Y:S04]  /*14bcb0*/  @P4 STG.E.U8 desc[UR4][R34.64], R4 ;  /* 0x0000000422004986 */ /* 0x0041e8000c101104 */
[----:B0-----:R-:W2:Y:S04]  /*14bcc0*/  LDL.LU.64 R34, [R1+0x4650] ;  /* 0x0046500001227983 */ /* 0x001ea80000300a00 */
[----:B------:R-:W3:Y:S04]  /*14bcd0*/  LDL.LU.64 R22, [R1+0x4658] ;  /* 0x0046580001167983 */ /* 0x000ee80000300a00 */
[----:B------:R-:W3:Y:S01]  /*14bce0*/  LDL.LU R2, [R1+0x410] ;  /* 0x0004100001027983 */ /* 0x000ee20000300800 */
[----:B------:R-:W-:-:S03]  /*14bcf0*/  LOP3.LUT R5, R5, 0xffff7fff, RZ, 0xc0, !PT ;  /* 0xffff7fff05057812 */ /* 0x000fc600078ec0ff */
[----:B------:R-:W3:Y:S01]  /*14bd00*/  LDL.LU.64 R46, [R1+0x4660] ;  /* 0x00466000012e7983 */ /* 0x000ee20000300a00 */
[----:B------:R-:W-:Y:S02]  /*14bd10*/  @P1 LOP3.LUT R5, R5, 0x8000, RZ, 0xfc, !PT ;  /* 0x0000800005051812 */ /* 0x000fe400078efcff */
[----:B------:R-:W-:Y:S01]  /*14bd20*/  LOP3.LUT P1, RZ, R55, 0x100000, RZ, 0xc0, !PT ;  /* 0x0010000037ff7812 */ /* 0x000fe2000782c0ff */
[----:B------:R-:W3:Y:S01]  /*14bd30*/  LDL.LU.64 R44, [R1+0x4668] ;  /* 0x00466800012c7983 */ /* 0x000ee20000300a00 */
[----:B------:R-:W-:-:S03]  /*14bd40*/  LOP3.LUT R5, R5, 0xfffeffff, RZ, 0xc0, !PT ;  /* 0xfffeffff05057812 */ /* 0x000fc600078ec0ff */
[----:B------:R-:W3:Y:S01]  /*14bd50*/  LDL.LU.64 R60, [R1+0x4670] ;  /* 0x00467000013c7983 */ /* 0x000ee20000300a00 */
[C---:B------:R-:W-:Y:S02]  /*14bd60*/  LOP3.LUT P5, RZ, R55.reuse, 0x8000, RZ, 0xc0, !PT ;  /* 0x0000800037ff7812 */ /* 0x040fe400078ac0ff */
[----:B------:R-:W-:Y:S01]  /*14bd70*/  LOP3.LUT P6, RZ, R55, 0x10000, RZ, 0xc0, !PT ;  /* 0x0001000037ff7812 */ /* 0x000fe200078cc0ff */
[----:B------:R-:W3:Y:S04]  /*14bd80*/  LDL.LU.64 R42, [R1+0x4678] ;  /* 0x00467800012a7983 */ /* 0x000ee80000300a00 */
[----:B------:R-:W-:Y:S02]  /*14bd90*/  @P1 LOP3.LUT R5, R5, 0x10000, RZ, 0xfc, !PT ;  /* 0x0001000005051812 */ /* 0x000fe400078efcff */
[----:B------:R-:W-:-:S02]  /*14bda0*/  LOP3.LUT P1, RZ, R55, 0x80000, RZ, 0xc0, !PT ;  /* 0x0008000037ff7812 */ /* 0x000fc4000782c0ff */
[----:B------:R-:W-:Y:S02]  /*14bdb0*/  LOP3.LUT R5, R5, 0xfffdffff, RZ, 0xc0, !PT ;  /* 0xfffdffff05057812 */ /* 0x000fe400078ec0ff */
[----:B------:R-:W-:-:S09]  /*14bdc0*/  PRMT R4, R54, 0x7772, RZ ;  /* 0x0000777236047816 */ /* 0x000fd200000000ff */
[----:B------:R-:W-:Y:S02]  /*14bdd0*/  @P1 LOP3.LUT R5, R5, 0x20000, RZ, 0xfc, !PT ;  /* 0x0002000005051812 */ /* 0x000fe400078efcff */
[----:B------:R-:W-:Y:S01]  /*14bde0*/  LOP3.LUT P1, RZ, R55, 0x40000, RZ, 0xc0, !PT ;  /* 0x0004000037ff7812 */ /* 0x000fe2000782c0ff */
[----:B----4-:R0:W-:Y:S01]  /*14bdf0*/  @P5 STG.E.U8 desc[UR4][R40.64], R4 ;  /* 0x0000000428005986 */ /* 0x0101e2000c101104 */
[----:B------:R-:W-:Y:S02]  /*14be00*/  LOP3.LUT R5, R5, 0xfffbffff, RZ, 0xc0, !PT ;  /* 0xfffbffff05057812 */ /* 0x000fe400078ec0ff */
[C---:B------:R-:W-:Y:S02]  /*14be10*/  LOP3.LUT P0, RZ, R55.reuse, 0x4000000, RZ, 0xc0, !PT ;  /* 0x0400000037ff7812 */ /* 0x040fe4000780c0ff */
[----:B------:R-:W-:Y:S02]  /*14be20*/  LOP3.LUT P2, RZ, R55, 0x8000000, RZ, 0xc0, !PT ;  /* 0x0800000037ff7812 */ /* 0x000fe4000784c0ff */
[----:B0-----:R-:W-:-:S05]  /*14be30*/  PRMT R4, R54, 0x7773, RZ ;  /* 0x0000777336047816 */ /* 0x001fca00000000ff */
[----:B------:R-:W-:Y:S02]  /*14be40*/  @P1 LOP3.LUT R5, R5, 0x40000, RZ, 0xfc, !PT ;  /* 0x0004000005051812 */ /* 0x000fe400078efcff */
[C---:B------:R-:W-:Y:S01]  /*14be50*/  LOP3.LUT P1, RZ, R55.reuse, 0x20000, RZ, 0xc0, !PT ;  /* 0x0002000037ff7812 */ /* 0x040fe2000782c0ff */
[----:B------:R0:W-:Y:S01]  /*14be60*/  @P6 STG.E.U8 desc[UR4][R38.64], R4 ;  /* 0x0000000426006986 */ /* 0x0001e2000c101104 */
[C---:B------:R-:W-:Y:S02]  /*14be70*/  LOP3.LUT P3, RZ, R55.reuse, 0x10000000, RZ, 0xc0, !PT ;  /* 0x1000000037ff7812 */ /* 0x040fe4000786c0ff */
[C---:B------:R-:W-:Y:S02]  /*14be80*/  LOP3.LUT P4, RZ, R55.reuse, 0x20000000, RZ, 0xc0, !PT ;  /* 0x2000000037ff7812 */ /* 0x040fe4000788c0ff */
[C---:B------:R-:W-:Y:S02]  /*14be90*/  LOP3.LUT P5, RZ, R55.reuse, 0x40000000, RZ, 0xc0, !PT ;  /* 0x4000000037ff7812 */ /* 0x040fe400078ac0ff */
[----:B------:R-:W-:-:S02]  /*14bea0*/  LOP3.LUT P6, RZ, R55, 0x80000000, RZ, 0xc0, !PT ;  /* 0x8000000037ff7812 */ /* 0x000fc400078cc0ff */
[----:B------:R-:W4:Y:S04]  /*14beb0*/  LDL.LU R55, [R1+0x4b0] ;  /* 0x0004b00001377983 */ /* 0x000f280000300800 */
[----:B------:R-:W4:Y:S01]  /*14bec0*/  LDL.LU.64 R50, [R1+0x4680] ;  /* 0x0046800001327983 */ /* 0x000f220000300a00 */
[----:B0-----:R-:W-:-:S03]  /*14bed0*/  PRMT R4, R52, 0x7770, RZ ;  /* 0x0000777034047816 */ /* 0x001fc600000000ff */
[----:B------:R-:W4:Y:S04]  /*14bee0*/  LDL.LU.64 R48, [R1+0x4688] ;  /* 0x0046880001307983 */ /* 0x000f280000300a00 */
[----:B------:R0:W-:Y:S01]  /*14bef0*/  @P1 STG.E.U8 desc[UR4][R56.64], R4 ;  /* 0x0000000438001986 */ /* 0x0001e2000c101104 */
[----:B------:R-:W-:-:S03]  /*14bf00*/  LOP3.LUT P1, RZ, R5, 0x40000, RZ, 0xc0, !PT ;  /* 0x0004000005ff7812 */ /* 0x000fc6000782c0ff */
[----:B------:R-:W4:Y:S04]  /*14bf10*/  LDL.LU.64 R40, [R1+0x4690] ;  /* 0x0046900001287983 */ /* 0x000f280000300a00 */
[----:B------:R-:W4:Y:S01]  /*14bf20*/  LDL.LU R3, [R1+0x414] ;  /* 0x0004140001037983 */ /* 0x000f220000300800 */
[----:B0-----:R-:W-:-:S03]  /*14bf30*/  PRMT R4, R52, 0x7771, RZ ;  /* 0x0000777134047816 */ /* 0x001fc600000000ff */
[----:B------:R-:W4:Y:S04]  /*14bf40*/  LDL.LU.64 R38, [R1+0x4698] ;  /* 0x0046980001267983 */ /* 0x000f280000300a00 */
[----:B------:R0:W-:Y:S01]  /*14bf50*/  @P1 STG.E.U8 desc[UR4][R58.64], R4 ;  /* 0x000000043a001986 */ /* 0x0001e2000c101104 */
[----:B------:R-:W-:-:S03]  /*14bf60*/  LOP3.LUT P1, RZ, R5, 0x20000, RZ, 0xc0, !PT ;  /* 0x0002000005ff7812 */ /* 0x000fc6000782c0ff */
[----:B------:R-:W4:Y:S04]  /*14bf70*/  LDL.LU.64 R56, [R1+0x46a0] ;  /* 0x0046a00001387983 */ /* 0x000f280000300a00 */
[----:B0-----:R-:W4:Y:S01]  /*14bf80*/  LDL.LU.64 R58, [R1+0x46a8] ;  /* 0x0046a800013a7983 */ /* 0x001f220000300a00 */
[----:B------:R-:W-:-:S03]  /*14bf90*/  PRMT R4, R52, 0x7772, RZ ;  /* 0x0000777234047816 */ /* 0x000fc600000000ff */
[----:B------:R-:W4:Y:S04]  /*14bfa0*/  LDL.LU R54, [R1+0x338] ;  /* 0x0003380001367983 */ /* 0x000f280000300800 */
[----:B--2---:R0:W-:Y:S04]  /*14bfb0*/  @P1 STG.E.U8 desc[UR4][R34.64], R4 ;  /* 0x0000000422001986 */ /* 0x0041e8000c101104 */
[----:B0-----:R-:W2:Y:S01]  /*14bfc0*/  LDL.LU.64 R34, [R1+0x46b0] ;  /* 0x0046b00001227983 */ /* 0x001ea20000300a00 */
[----:B------:R-:W-:Y:S02]  /*14bfd0*/  LOP3.LUT P1, RZ, R5, 0x10000, RZ, 0xc0, !PT ;  /* 0x0001000005ff7812 */ /* 0x000fe4000782c0ff */
[----:B------:R-:W-:-:S11]  /*14bfe0*/  PRMT R4, R52, 0x7773, RZ ;  /* 0x0000777334047816 */ /* 0x000fd600000000ff */
        /* <DEDUP_REMOVED lines=32> */
[----:B------:R-:W3:Y:S04]  /*14c1f0*/  LDL.LU R55, [R1+0x4b4] ;  /* 0x0004b40001377983 */ /* 0x000ee80000300800 */
[----:B------:R-:W4:Y:S04]  /*14c200*/  LDL.LU.64 R58, [R1+0x46d8] ;  /* 0x0046d800013a7983 */ /* 0x000f280000300a00 */
[----:B------:R-:W4:Y:S01]  /*14c210*/  LDL.LU R52, [R1+0x418] ;  /* 0x0004180001347983 */ /* 0x000f220000300800 */
[----:B------:R-:W-:-:S02]  /*14c220*/  PRMT R4, R3, 0x7773, RZ ;  /* 0x0000777303047816 */ /* 0x000fc400000000ff */
[C---:B------:R-:W-:Y:S01]  /*14c230*/  LOP3.LUT P3, RZ, R54.reuse, 0x1, RZ, 0xc0, !PT ;  /* 0x0000000136ff7812 */ /* 0x040fe2000786c0ff */
[----:B------:R-:W4:Y:S01]  /*14c240*/  LDL.LU.64 R2, [R1+0x46e0] ;  /* 0x0046e00001027983 */ /* 0x000f220000300a00 */
        /* <DEDUP_REMOVED lines=23> */
[----:B------:R-:W3:Y:S04]  /*14c3c0*/  LDL.LU.64 R42, [R1+0x4710] ;  /* 0x00471000012a7983 */ /* 0x000ee80000300a00 */
[----:B------:R-:W3:Y:S04]  /*14c3d0*/  LDL.LU R57, [R1+0x41c] ;  /* 0x00041c0001397983 */ /* 0x000ee80000300800 */
[----:B------:R-:W3:Y:S04]  /*14c3e0*/  LDL.LU.64 R50, [R1+0x4718] ;  /* 0x0047180001327983 */ /* 0x000ee80000300a00 */
[----:B------:R-:W3:Y:S01]  /*14c3f0*/  LDL.LU.64 R48, [R1+0x4720] ;  /* 0x0047200001307983 */ /* 0x000ee20000300a00 */
        /* <DEDUP_REMOVED lines=30> */
[----:B------:R-:W-:-:S09]  /*14c5e0*/  LOP3.LUT P0, RZ, R54, 0x2000, RZ, 0xc0, !PT ;  /* 0x0000200036ff7812 */ /* 0x000fd2000780c0ff */
[----:B--2---:R0:W-:Y:S01]  /*14c5f0*/  @P1 STG.E.U8 desc[UR4][R34.64], R4 ;  /* 0x0000000422001986 */ /* 0x0041e2000c101104 */
[C---:B------:R-:W-:Y:S02]  /*14c600*/  LOP3.LUT P1, RZ, R5.reuse, 0x100, RZ, 0xc0, !PT ;  /* 0x0000010005ff7812 */ /* 0x040fe4000782c0ff */
[----:B0-----:R-:W-:Y:S01]  /*14c610*/  PRMT R4, R52, 0x7772, RZ ;  /* 0x0000777234047816 */ /* 0x001fe200000000ff */
[----:B------:R-:W2:Y:S10]  /*14c620*/  LDL.LU.64 R34, [R1+0x4748] ;  /* 0x0047480001227983 */ /* 0x000eb40000300a00 */
[----:B------:R0:W-:Y:S01]  /*14c630*/  @P1 STG.E.U8 desc[UR4][R22.64], R4 ;  /* 0x0000000416001986 */ /* 0x0001e2000c101104 */
[----:B------:R-:W-:-:S02]  /*14c640*/  LOP3.LUT P1, RZ, R5, 0x80, RZ, 0xc0, !PT ;  /* 0x0000008005ff7812 */ /* 0x000fc4000782c0ff */
        /* <DEDUP_REMOVED lines=15> */
[----:B------:R0:W-:Y:S04]  /*14c740*/  @P0 STG.E.U8 desc[UR4][R48.64], R4 ;  /* 0x0000000430000986 */ /* 0x0001e8000c101104 */
[----:B0-----:R-:W3:Y:S01]  /*14c750*/  LDL.LU.64 R48, [R1+0x4750] ;  /* 0x0047500001307983 */ /* 0x001ee20000300a00 */
[C---:B------:R-:W-:Y:S02]  /*14c760*/  LOP3.LUT P1, RZ, R54.reuse, 0x80000000, RZ, 0xc0, !PT ;  /* 0x8000000036ff7812 */ /* 0x040fe4000782c0ff */
[C---:B------:R-:W-:Y:S02]  /*14c770*/  LOP3.LUT P2, RZ, R54.reuse, 0x4000, RZ, 0xc0, !PT ;  /* 0x0000400036ff7812 */ /* 0x040fe4000784c0ff */
[----:B------:R-:W-:Y:S02]  /*14c780*/  LOP3.LUT P3, RZ, R54, 0x8000, RZ, 0xc0, !PT ;  /* 0x0000800036ff7812 */ /* 0x000fe4000786c0ff */
[----:B------:R-:W-:-:S02]  /*14c790*/  PRMT R4, R57, 0x7771, RZ ;  /* 0x0000777139047816 */ /* 0x000fc400000000ff */
[----:B------:R-:W-:Y:S02]  /*14c7a0*/  LOP3.LUT R6, R6, 0xf7ffffff, RZ, 0xc0, !PT ;  /* 0xf7ffffff06067812 */ /* 0x000fe400078ec0ff */
[----:B------:R-:W-:-:S03]  /*14c7b0*/  LOP3.LUT P4, RZ, R54, 0x10000, RZ, 0xc0, !PT ;  /* 0x0001000036ff7812 */ /* 0x000fc6000788c0ff */
[----:B------:R-:W-:Y:S02]  /*14c7c0*/  @P1 LOP3.LUT R6, R6, 0x8000000, RZ, 0xfc, !PT ;  /* 0x0800000006061812 */ /* 0x000fe400078efcff */
[----:B----4-:R0:W-:Y:S01]  /*14c7d0*/  @P2 STG.E.U8 desc[UR4][R40.64], R4 ;  /* 0x0000000428002986 */ /* 0x0101e2000c101104 */
[C---:B------:R-:W-:Y:S02]  /*14c7e0*/  LOP3.LUT P1, RZ, R54.reuse, 0x40000000, RZ, 0xc0, !PT ;  /* 0x4000000036ff7812 */ /* 0x040fe4000782c0ff */
[----:B------:R-:W-:Y:S02]  /*14c7f0*/  LOP3.LUT P5, RZ, R54, 0x20000, RZ, 0xc0, !PT ;  /* 0x0002000036ff7812 */ /* 0x000fe400078ac0ff */
[----:B0-----:R-:W-:Y:S01]  /*14c800*/  PRMT R4, R57, 0x7772, RZ ;  /* 0x0000777239047816 */ /* 0x001fe200000000ff */
[----:B------:R-:W4:Y:S01]  /*14c810*/  LDL.LU.64 R40, [R1+0x4758] ;  /* 0x0047580001287983 */ /* 0x000f220000300a00 */
[----:B------:R-:W-:-:S03]  /*14c820*/  LOP3.LUT R6, R6, 0xefffffff, RZ, 0xc0, !PT ;  /* 0xefffffff06067812 */ /* 0x000fc600078ec0ff */
[----:B------:R0:W-:Y:S01]  /*14c830*/  @P3 STG.E.U8 desc[UR4][R38.64], R4 ;  /* 0x0000000426003986 */ /* 0x0001e2000c101104 */
[----:B------:R-:W-:-:S03]  /*14c840*/  LOP3.LUT P6, RZ, R54, 0x40000, RZ, 0xc0, !PT ;  /* 0x0004000036ff7812 */ /* 0x000fc600078cc0ff */
[----:B------:R-:W-:Y:S02]  /*14c850*/  @P1 LOP3.LUT R6, R6, 0x10000000, RZ, 0xfc, !PT ;  /* 0x1000000006061812 */ /* 0x000fe400078efcff */
[----:B------:R-:W-:Y:S02]  /*14c860*/  LOP3.LUT P1, RZ, R54, 0x20000000, RZ, 0xc0, !PT ;  /* 0x2000000036ff7812 */ /* 0x000fe4000782c0ff */
[----:B0-----:R-:W-:Y:S02]  /*14c870*/  PRMT R4, R57, 0x7773, RZ ;  /* 0x0000777339047816 */ /* 0x001fe400000000ff */
[----:B------:R-:W4:Y:S04]  /*14c880*/  LDL.LU.64 R56, [R1+0x4760] ;  /* 0x0047600001387983 */ /* 0x000f280000300a00 */
[----:B------:R0:W-:Y:S01]  /*14c890*/  @P4 STG.E.U8 desc[UR4][R58.64], R4 ;  /* 0x000000043a004986 */ /* 0x0001e2000c101104 */
[----:B------:R-:W-:-:S03]  /*14c8a0*/  LOP3.LUT R6, R6, 0xdfffffff, RZ, 0xc0, !PT ;  /* 0xdfffffff06067812 */ /* 0x000fc600078ec0ff */
[----:B------:R-:W4:Y:S01]  /*14c8b0*/  LDL.LU.64 R38, [R1+0x4768] ;  /* 0x0047680001267983 */ /* 0x000f220000300a00 */
[----:B0-----:R-:W-:-:S03]  /*14c8c0*/  PRMT R4, R55, 0x7770, RZ ;  /* 0x0000777037047816 */ /* 0x001fc600000000ff */
[----:B------:R-:W4:Y:S04]  /*14c8d0*/  LDL.LU.64 R58, [R1+0x4770] ;  /* 0x00477000013a7983 */ /* 0x000f280000300a00 */
[----:B------:R0:W-:Y:S01]  /*14c8e0*/  @P5 STG.E.U8 desc[UR4][R2.64], R4 ;  /* 0x0000000402005986 */ /* 0x0001e2000c101104 */
[----:B------:R-:W-:Y:S02]  /*14c8f0*/  @P1 LOP3.LUT R6, R6, 0x20000000, RZ, 0xfc, !PT ;  /* 0x2000000006061812 */ /* 0x000fe400078efcff */
[----:B------:R-:W-:Y:S02]  /*14c900*/  LOP3.LUT P1, RZ, R54, 0x10000000, RZ, 0xc0, !PT ;  /* 0x1000000036ff7812 */ /* 0x000fe4000782c0ff */
[----:B0-----:R-:W-:Y:S02]  /*14c910*/  PRMT R4, R55, 0x7771, RZ ;  /* 0x0000777137047816 */ /* 0x001fe400000000ff */
        /* <DEDUP_REMOVED lines=10> */
[----:B------:R-:W-:Y:S01]  /*14c9c0*/  LOP3.LUT P3, RZ, R54, 0x80000, RZ, 0xc0, !PT ;  /* 0x0008000036ff7812 */ /* 0x000fe2000786c0ff */
[----:B--2---:R0:W-:Y:S04]  /*14c9d0*/  @P6 STG.E.U8 desc[UR4][R34.64], R4 ;  /* 0x0000000422006986 */ /* 0x0041e8000c101104 */
[----:B0-----:R-:W2:Y:S04]  /*14c9e0*/  LDL.LU R34, [R1+0x4a0] ;  /* 0x0004a00001227983 */ /* 0x001ea80000300800 */
[----:B------:R-:W-:-:S02]  /*14c9f0*/  @P1 LOP3.LUT R5, R5, 0x2, RZ, 0xfc, !PT ;  /* 0x0000000205051812 */ /* 0x000fc400078efcff */
[C---:B------:R-:W-:Y:S01]  /*14ca00*/  LOP3.LUT P1, RZ, R54.reuse, 0x1000000, RZ, 0xc0, !PT ;  /* 0x0100000036ff7812 */ /* 0x040fe2000782c0ff */
[----:B------:R-:W2:Y:S04]  /*14ca10*/  LDL.LU R35, [R1+0x33c] ;  /* 0x00033c0001237983 */ /* 0x000ea80000300800 */
[----:B------:R-:W2:Y:S01]  /*14ca20*/  LDL.LU.64 R2, [R1+0x4778] ;  /* 0x0047780001027983 */ /* 0x000ea20000300a00 */
[----:B------:R-:W-:Y:S02]  /*14ca30*/  PRMT R4, R55, 0x7772, RZ ;  /* 0x0000777237047816 */ /* 0x000fe400000000ff */
[----:B------:R-:W-:Y:S01]  /*14ca40*/  LOP3.LUT R5, R5, 0xfffffffb, RZ, 0xc0, !PT ;  /* 0xfffffffb05057812 */ /* 0x000fe200078ec0ff */
[----:B------:R-:W2:Y:S01]  /*14ca50*/  LDL.LU R47, [R1+0x490] ;  /* 0x00049000012f7983 */ /* 0x000ea20000300800 */
[----:B------:R-:W-:-:S02]  /*14ca60*/  LOP3.LUT P4, RZ, R54, 0x100000, RZ, 0xc0, !PT ;  /* 0x0010000036ff7812 */ /* 0x000fc4000788c0ff */
[C---:B------:R-:W-:Y:S02]  /*14ca70*/  LOP3.LUT P5, RZ, R54.reuse, 0x200000, RZ, 0xc0, !PT ;  /* 0x0020000036ff7812 */ /* 0x040fe400078ac0ff */
[----:B------:R-:W-:Y:S02]  /*14ca80*/  @P1 LOP3.LUT R5, R5, 0x4, RZ, 0xfc, !PT ;  /* 0x0000000405051812 */ /* 0x000fe400078efcff */
[C---:B------:R-:W-:Y:S02]  /*14ca90*/  LOP3.LUT P6, RZ, R54.reuse, 0x400000, RZ, 0xc0, !PT ;  /* 0x0040000036ff7812 */ /* 0x040fe400078cc0ff */
[----:B------:R-:W-:Y:S01]  /*14caa0*/  LOP3.LUT P1, RZ, R54, 0x800000, RZ, 0xc0, !PT ;  /* 0x0080000036ff7812 */ /* 0x000fe2000782c0ff */
[----:B---3--:R0:W-:Y:S02]  /*14cab0*/  @P3 STG.E.U8 desc[UR4][R48.64], R4 ;  /* 0x0000000430003986 */ /* 0x0081e4000c101104 */
[----:B0-----:R-:W-:Y:S02]  /*14cac0*/  PRMT R4, R55, 0x7773, RZ ;  /* 0x0000777337047816 */ /* 0x001fe400000000ff */
[----:B------:R-:W3:Y:S04]  /*14cad0*/  LDL.LU.64 R54, [R1+0x4780] ;  /* 0x0047800001367983 */ /* 0x000ee80000300a00 */
[----:B------:R-:W3:Y:S04]  /*14cae0*/  LDL.LU.64 R20, [R1+0x4788] ;  /* 0x0047880001147983 */ /* 0x000ee80000300a00 */
[----:B------:R-:W3:Y:S04]  /*14caf0*/  LDL.LU.64 R22, [R1+0x4790] ;  /* 0x0047900001167983 */ /* 0x000ee80000300a00 */
[----:B------:R-:W3:Y:S04]  /*14cb00*/  LDL.LU.64 R44, [R1+0x4798] ;  /* 0x00479800012c7983 */ /* 0x000ee80000300a00 */
[----:B----4-:R2:W-:Y:S02]  /*14cb10*/  @P4 STG.E.U8 desc[UR4][R40.64], R4 ;  /* 0x0000000428004986 */ /* 0x0105e4000c101104 */
[----:B--2---:R-:W-:-:S05]  /*14cb20*/  PRMT R4, R34, 0x7770, RZ ;  /* 0x0000777022047816 */ /* 0x004fca00000000ff */
[----:B------:R0:W-:Y:S04]  /*14cb30*/  @P5 STG.E.U8 desc[UR4][R56.64], R4 ;  /* 0x0000000438005986 */ /* 0x0001e8000c101104 */
[----:B0-----:R-:W2:Y:S04]  /*14cb40*/  LDL.LU R56, [R1+0x4a4] ;  /* 0x0004a40001387983 */ /* 0x001ea80000300800 */
[----:B------:R-:W4:Y:S04]  /*14cb50*/  LDL.LU.64 R60, [R1+0x47a0] ;  /* 0x0047a000013c7983 */ /* 0x000f280000300a00 */
[----:B------:R-:W4:Y:S01]  /*14cb60*/  LDL.LU.64 R42, [R1+0x47a8] ;  /* 0x0047a800012a7983 */ /* 0x000f220000300a00 */
[----:B------:R-:W-:-:S03]  /*14cb70*/  PRMT R4, R34, 0x7771, RZ ;  /* 0x0000777122047816 */ /* 0x000fc600000000ff */
[----:B------:R-:W4:Y:S04]  /*14cb80*/  LDL.LU R57, [R1+0x494] ;  /* 0x0004940001397983 */ /* 0x000f280000300800 */
[----:B------:R-:W4:Y:S04]  /*14cb90*/  LDL.LU.64 R50, [R1+0x47b0] ;  /* 0x0047b00001327983 */ /* 0x000f280000300a00 */
        /* <DEDUP_REMOVED lines=12> */
[----:B------:R-:W-:-:S03]  /*14cc60*/  PRMT R4, R47, 0x7770, RZ ;  /* 0x000077702f047816 */ /* 0x000fc600000000ff */
[----:B------:R-:W4:Y:S06]  /*14cc70*/  LDL.LU R34, [R1+0x4a8] ;  /* 0x0004a80001227983 */ /* 0x000f2c0000300800 */
[----:B---3--:R0:W-:Y:S04]  /*14cc80*/  @P1 STG.E.U8 desc[UR4][R54.64], R4 ;  /* 0x0000000436001986 */ /* 0x0081e8000c101104 */
[----:B0-----:R-:W3:Y:S01]  /*14cc90*/  LDL.LU.64 R54, [R1+0x47e0] ;  /* 0x0047e00001367983 */ /* 0x001ee20000300a00 */
        /* <DEDUP_REMOVED lines=15> */
[----:B------:R-:W-:Y:S02]  /*14cd90*/  LOP3.LUT P6, RZ, R35, 0x20, RZ, 0xc0, !PT ;  /* 0x0000002023ff7812 */ /* 0x000fe400078cc0ff */
[----:B--2---:R-:W-:-:S05]  /*14cda0*/  PRMT R4, R56, 0x7770, RZ ;  /* 0x0000777038047816 */ /* 0x004fca00000000ff */
        /* <DEDUP_REMOVED lines=123> */
[----:B------:R-:W-:-:S03]  /*14d560*/  LOP3.LUT R6, R6, 0xfffff7ff, RZ, 0xc0, !PT ;  /* 0xfffff7ff06067812 */ /* 0x000fc600078ec0ff */
[----:B--2---:R0:W-:Y:S04]  /*14d570*/  @P6 STG.E.U8 desc[UR4][R54.64], R4 ;  /* 0x0000000436006986 */ /* 0x0041e8000c101104 */
[----:B0-----:R-:W2:Y:S04]  /*14d580*/  LDL.LU.64 R54, [R1+0x4880] ;  /* 0x0048800001367983 */ /* 0x001ea80000300a00 */
[----:B------:R-:W3:Y:S04]  /*14d590*/  LDL.LU.64 R40, [R1+0x4888] ;  /* 0x0048880001287983 */ /* 0x000ee80000300a00 */
[----:B------:R-:W4:Y:S04]  /*14d5a0*/  LDL.LU.64 R38, [R1+0x4890] ;  /* 0x0048900001267983 */ /* 0x000f280000300a00 */
[----:B------:R-:W2:Y:S01]  /*14d5b0*/  LDL.LU R2, [R1+0x470] ;  /* 0x0004700001027983 */ /* 0x000ea20000300800 */
[----:B------:R-:W-:-:S03]  /*14d5c0*/  LOP3.LUT P1, RZ, R3, 0x20, RZ, 0xc0, !PT ;  /* 0x0000002003ff7812 */ /* 0x000fc6000782c0ff */
[----:B------:R-:W4:Y:S04]  /*14d5d0*/  LDL.LU.64 R56, [R1+0x4898] ;  /* 0x0048980001387983 */ /* 0x000f280000300a00 */
[----:B------:R-:W4:Y:S04]  /*14d5e0*/  LDL.LU.64 R58, [R1+0x48a0] ;  /* 0x0048a000013a7983 */ /* 0x000f280000300a00 */
[----:B------:R-:W4:Y:S02]  /*14d5f0*/  LDL.LU R52, [R1+0x484] ;  /* 0x0004840001347983 */ /* 0x000f240000300800 */
        /* <DEDUP_REMOVED lines=41> */
[----:B0-----:R-:W-:Y:S02]  /*14d890*/  PRMT R4, R2, 0x7773, RZ ;  /* 0x0000777302047816 */ /* 0x001fe400000000ff */
[----:B------:R-:W3:Y:S04]  /*14d8a0*/  LDL.LU R2, [R1+0x488] ;  /* 0x0004880001027983 */ /* 0x000ee80000300800 */
[----:B------:R-:W4:Y:S04]  /*14d8b0*/  LDL.LU.64 R48, [R1+0x48e0] ;  /* 0x0048e00001307983 */ /* 0x000f280000300a00 */
[----:B------:R-:W4:Y:S04]  /*14d8c0*/  LDL.LU.64 R40, [R1+0x48e8] ;  /* 0x0048e80001287983 */ /* 0x000f280000300a00 */
[----:B------:R0:W-:Y:S04]  /*14d8d0*/  @P6 STG.E.U8 desc[UR4][R56.64], R4 ;  /* 0x0000000438006986 */ /* 0x0001e8000c101104 */
[----:B------:R-:W4:Y:S01]  /*14d8e0*/  LDL.LU.64 R38, [R1+0x48f0] ;  /* 0x0048f00001267983 */ /* 0x000f220000300a00 */
[----:B0-----:R-:W-:-:S03]  /*14d8f0*/  PRMT R4, R52, 0x7770, RZ ;  /* 0x0000777034047816 */ /* 0x001fc600000000ff */
        /* <DEDUP_REMOVED lines=45> */
[----:B0-----:R-:W3:Y:S04]  /*14dbd0*/  LDL.LU.64 R34, [R1+0x4918] ;  /* 0x0049180001227983 */ /* 0x001ee80000300a00 */
[----:B------:R-:W4:Y:S04]  /*14dbe0*/  LDL.LU.64 R40, [R1+0x4920] ;  /* 0x0049200001287983 */ /* 0x000f280000300a00 */
[----:B------:R-:W4:Y:S04]  /*14dbf0*/  LDL.LU.64 R38, [R1+0x4928] ;  /* 0x0049280001267983 */ /* 0x000f280000300a00 */
[----:B------:R-:W4:Y:S04]  /*14dc00*/  LDL.LU.64 R56, [R1+0x4930] ;  /* 0x0049300001387983 */ /* 0x000f280000300a00 */
[----:B------:R-:W4:Y:S01]  /*14dc10*/  LDL.LU R2, [R1+0x48c] ;  /* 0x00048c0001027983 */ /* 0x000f220000300800 */
[----:B------:R-:W-:-:S03]  /*14dc20*/  LOP3.LUT P6, RZ, R3, 0x800, RZ, 0xc0, !PT ;  /* 0x0000080003ff7812 */ /* 0x000fc600078cc0ff */
[----:B------:R-:W4:Y:S01]  /*14dc30*/  LDL.LU.64 R58, [R1+0x4938] ;  /* 0x00493800013a7983 */ /* 0x000f220000300a00 */
[----:B------:R-:W-:Y:S02]  /*14dc40*/  PRMT R4, R47, 0x7772, RZ ;  /* 0x000077722f047816 */ /* 0x000fe400000000ff */
[----:B------:R-:W-:-:S07]  /*14dc50*/  LOP3.LUT P3, RZ, R3, 0x1000, RZ, 0xc0, !PT ;  /* 0x0000100003ff7812 */ /* 0x000fce000786c0ff */
[----:B--2---:R0:W-:Y:S04]  /*14dc60*/  @P6 STG.E.U8 desc[UR4][R54.64], R4 ;  /* 0x0000000436006986 */ /* 0x0041e8000c101104 */
[----:B0-----:R-:W2:Y:S04]  /*14dc70*/  LDL.LU.64 R54, [R1+0x4940] ;  /* 0x0049400001367983 */ /* 0x001ea80000300a00 */
[----:B------:R-:W2:Y:S01]  /*14dc80*/  LDL.LU R52, [R1+0x47c] ;  /* 0x00047c0001347983 */ /* 0x000ea20000300800 */
        /* <DEDUP_REMOVED lines=31> */
[----:B----4-:R-:W-:Y:S02]  /*14de80*/  PRMT R4, R2, 0x7770, RZ ;  /* 0x0000777002047816 */ /* 0x010fe400000000ff */
[----:B------:R-:W-:-:S07]  /*14de90*/  LOP3.LUT P6, RZ, R3, 0x8000, RZ, 0xc0, !PT ;  /* 0x0000800003ff7812 */ /* 0x000fce00078cc0ff */
[----:B------:R-:W-:Y:S02]  /*14dea0*/  @P1 LOP3.LUT R6, R6, 0x200, RZ, 0xfc, !PT ;  /* 0x0000020006061812 */ /* 0x000fe400078efcff */
[----:B------:R-:W-:Y:S01]  /*14deb0*/  LOP3.LUT P1, RZ, R3, 0x20000, RZ, 0xc0, !PT ;  /* 0x0002000003ff7812 */ /* 0x000fe2000782c0ff */
[----:B------:R0:W-:Y:S01]  /*14dec0*/  @P4 STG.E.U8 desc[UR4][R40.64], R4 ;  /* 0x0000000428004986 */ /* 0x0001e2000c101104 */
[----:B------:R-:W-:Y:S02]  /*14ded0*/  LOP3.LUT R6, R6, 0xfffffbff, RZ, 0xc0, !PT ;  /* 0xfffffbff06067812 */ /* 0x000fe400078ec0ff */
[----:B0-----:R-:W-:-:S09]  /*14dee0*/  PRMT R4, R2, 0x7771, RZ ;  /* 0x0000777102047816 */ /* 0x001fd200000000ff */
[----:B------:R-:W-:Y:S01]  /*14def0*/  @P1 LOP3.LUT R6, R6, 0x400, RZ, 0xfc, !PT ;  /* 0x0000040006061812 */ /* 0x000fe200078efcff */
[----:B------:R0:W-:Y:S01]  /*14df00*/  @P5 STG.E.U8 desc[UR4][R38.64], R4 ;  /* 0x0000000426005986 */ /* 0x0001e2000c101104 */
[----:B------:R-:W-:Y:S02]  /*14df10*/  LOP3.LUT P1, RZ, R3, 0x10000, RZ, 0xc0, !PT ;  /* 0x0001000003ff7812 */ /* 0x000fe4000782c0ff */
[----:B0-----:R-:W-:-:S05]  /*14df20*/  PRMT R4, R2, 0x7772, RZ ;  /* 0x0000777202047816 */ /* 0x001fca00000000ff */
[----:B------:R0:W-:Y:S02]  /*14df30*/  @P6 STG.E.U8 desc[UR4][R56.64], R4 ;  /* 0x0000000438006986 */ /* 0x0001e4000c101104 */
[----:B0-----:R-:W-:Y:S02]  /*14df40*/  PRMT R4, R2, 0x7773, RZ ;  /* 0x0000777302047816 */ /* 0x001fe400000000ff */
[----:B------:R-:W4:Y:S04]  /*14df50*/  LDL.LU R2, [R1+0x4e0] ;  /* 0x0004e00001027983 */ /* 0x000f280000300800 */
[----:B------:R-:W4:Y:S04]  /*14df60*/  LDL.LU.64 R50, [R1+0x4978] ;  /* 0x0049780001327983 */ /* 0x000f280000300a00 */
[----:B------:R-:W4:Y:S04]  /*14df70*/  LDL.LU.64 R48, [R1+0x4980] ;  /* 0x0049800001307983 */ /* 0x000f280000300a00 */
[----:B------:R2:W-:Y:S01]  /*14df80*/  @P1 STG.E.U8 desc[UR4][R58.64], R4 ;  /* 0x000000043a001986 */ /* 0x0005e2000c101104 */
[----:B------:R-:W-:-:S03]  /*14df90*/  LOP3.LUT P1, RZ, R6, 0x400, RZ, 0xc0, !PT ;  /* 0x0000040006ff7812 */ /* 0x000fc6000782c0ff */
[----:B------:R-:W4:Y:S04]  /*14dfa0*/  LDL.LU.64 R40, [R1+0x4988] ;  /* 0x0049880001287983 */ /* 0x000f280000300a00 */
[----:B------:R-:W4:Y:S01]  /*14dfb0*/  LDL.LU.64 R38, [R1+0x4990] ;  /* 0x0049900001267983 */ /* 0x000f220000300a00 */
[----:B--2---:R-:W-:-:S03]  /*14dfc0*/  PRMT R4, R52, 0x7770, RZ ;  /* 0x0000777034047816 */ /* 0x004fc600000000ff */
[----:B------:R-:W2:Y:S04]  /*14dfd0*/  LDL.LU.64 R56, [R1+0x4998] ;  /* 0x0049980001387983 */ /* 0x000ea80000300a00 */
[----:B------:R0:W-:Y:S01]  /*14dfe0*/  @P1 STG.E.U8 desc[UR4][R54.64], R4 ;  /* 0x0000000436001986 */ /* 0x0001e2000c101104 */
[----:B------:R-:W-:-:S03]  /*14dff0*/  LOP3.LUT P1, RZ, R6, 0x200, RZ, 0xc0, !PT ;  /* 0x0000020006ff7812 */ /* 0x000fc6000782c0ff */
[----:B------:R-:W2:Y:S04]  /*14e000*/  LDL.LU.64 R58, [R1+0x49a0] ;  /* 0x0049a000013a7983 */ /* 0x000ea80000300a00 */
[----:B0-----:R-:W2:Y:S01]  /*14e010*/  LDL.LU R54, [R1+0x4f4] ;  /* 0x0004f40001367983 */ /* 0x001ea20000300800 */
[----:B------:R-:W-:-:S05]  /*14e020*/  PRMT R4, R52, 0x7771, RZ ;  /* 0x0000777134047816 */ /* 0x000fca00000000ff */
[----:B---3--:R0:W-:Y:S04]  /*14e030*/  @P1 STG.E.U8 desc[UR4][R34.64], R4 ;  /* 0x0000000422001986 */ /* 0x0081e8000c101104 */
[----:B0-----:R-:W3:Y:S01]  /*14e040*/  LDL.LU.64 R34, [R1+0x49a8] ;  /* 0x0049a80001227983 */ /* 0x001ee20000300a00 */
[----:B------:R-:W-:Y:S02]  /*14e050*/  LOP3.LUT P1, RZ, R6, 0x100, RZ, 0xc0, !PT ;  /* 0x0000010006ff7812 */ /* 0x000fe4000782c0ff */
        /* <DEDUP_REMOVED lines=18> */
[----:B0-----:R-:W-:Y:S02]  /*14e180*/  PRMT R4, R47, 0x7773, RZ ;  /* 0x000077732f047816 */ /* 0x001fe400000000ff */
[C---:B------:R-:W-:Y:S02]  /*14e190*/  LOP3.LUT P3, RZ, R3.reuse, 0x8000000, RZ, 0xc0, !PT ;  /* 0x0800000003ff7812 */ /* 0x040fe4000786c0ff */
[----:B------:R-:W-:-:S02]  /*14e1a0*/  LOP3.LUT P4, RZ, R3, 0x10000000, RZ, 0xc0, !PT ;  /* 0x1000000003ff7812 */ /* 0x000fc4000788c0ff */
[C---:B------:R-:W-:Y:S02]  /*14e1b0*/  LOP3.LUT P5, RZ, R3.reuse, 0x20000000, RZ, 0xc0, !PT ;  /* 0x2000000003ff7812 */ /* 0x040fe400078ac0ff */
[----:B------:R-:W-:Y:S01]  /*14e1c0*/  LOP3.LUT P6, RZ, R3, 0x40000000, RZ, 0xc0, !PT ;  /* 0x4000000003ff7812 */ /* 0x000fe200078cc0ff */
        /* <DEDUP_REMOVED lines=40> */
[----:B------:R-:W2:Y:S01]  /*14e450*/  LDL.LU.64 R44, [R1+0x49f8] ;  /* 0x0049f800012c7983 */ /* 0x000ea20000300a00 */
[----:B------:R-:W-:-:S03]  /*14e460*/  LOP3.LUT R7, R7, 0x7fffffff, RZ, 0xc0, !PT ;  /* 0x7fffffff07077812 */ /* 0x000fc600078ec0ff */
[----:B------:R-:W2:Y:S01]  /*14e470*/  LDL.LU R47, [R1+0x4e8] ;  /* 0x0004e800012f7983 */ /* 0x000ea20000300800 */
[----:B------:R-:W-:-:S03]  /*14e480*/  @P1 LOP3.LUT R7, R7, 0x80000000, RZ, 0xfc, !PT ;  /* 0x8000000007071812 */ /* 0x000fc600078efcff */
[----:B------:R-:W2:Y:S01]  /*14e490*/  LDL.LU.64 R60, [R1+0x4a00] ;  /* 0x004a0000013c7983 */ /* 0x000ea20000300a00 */
[C---:B------:R-:W-:Y:S02]  /*14e4a0*/  LOP3.LUT P1, RZ, R55.reuse, 0x40, RZ, 0xc0, !PT ;  /* 0x0000004037ff7812 */ /* 0x040fe4000782c0ff */
[----:B------:R-:W-:Y:S01]  /*14e4b0*/  LOP3.LUT R6, R6, 0xfffffffe, RZ, 0xc0, !PT ;  /* 0xfffffffe06067812 */ /* 0x000fe200078ec0ff */
[----:B------:R-:W2:Y:S01]  /*14e4c0*/  LDL.LU.64 R42, [R1+0x4a08] ;  /* 0x004a0800012a7983 */ /* 0x000ea20000300a00 */
[----:B------:R-:W-:Y:S02]  /*14e4d0*/  LOP3.LUT P4, RZ, R55, 0x1, RZ, 0xc0, !PT ;  /* 0x0000000137ff7812 */ /* 0x000fe4000788c0ff */
[----:B------:R-:W-:Y:S02]  /*14e4e0*/  PRMT R4, R54, 0x7773, RZ ;  /* 0x0000777336047816 */ /* 0x000fe400000000ff */
[----:B------:R-:W2:Y:S05]  /*14e4f0*/  LDL.LU R54, [R1+0x4fc] ;  /* 0x0004fc0001367983 */ /* 0x000eaa0000300800 */
[----:B------:R-:W-:-:S02]  /*14e500*/  @P1 LOP3.LUT R6, R6, 0x1, RZ, 0xfc, !PT ;  /* 0x0000000106061812 */ /* 0x000fc400078efcff */
[C---:B------:R-:W-:Y:S02]  /*14e510*/  LOP3.LUT P1, RZ, R55.reuse, 0x20, RZ, 0xc0, !PT ;  /* 0x0000002037ff7812 */ /* 0x040fe4000782c0ff */
[----:B------:R-:W-:Y:S01]  /*14e520*/  LOP3.LUT R6, R6, 0xfffffffd, RZ, 0xc0, !PT ;  /* 0xfffffffd06067812 */ /* 0x000fe200078ec0ff */
[----:B---3--:R0:W-:Y:S01]  /*14e530*/  @P4 STG.E.U8 desc[UR4][R50.64], R4 ;  /* 0x0000000432004986 */ /* 0x0081e2000c101104 */
[----:B------:R-:W-:-:S09]  /*14e540*/  LOP3.LUT P5, RZ, R55, 0x2, RZ, 0xc0, !PT ;  /* 0x0000000237ff7812 */ /* 0x000fd200078ac0ff */
[----:B------:R-:W-:Y:S01]  /*14e550*/  @P1 LOP3.LUT R6, R6, 0x2, RZ, 0xfc, !PT ;  /* 0x0000000206061812 */ /* 0x000fe200078efcff */
[----:B0-----:R-:W3:Y:S01]  /*14e560*/  LDL.LU.64 R50, [R1+0x4a10] ;  /* 0x004a100001327983 */ /* 0x001ee20000300a00 */
[C---:B------:R-:W-:Y:S02]  /*14e570*/  LOP3.LUT P1, RZ, R55.reuse, 0x10, RZ, 0xc0, !PT ;  /* 0x0000001037ff7812 */ /* 0x040fe4000782c0ff */
[----:B------:R-:W-:Y:S02]  /*14e580*/  LOP3.LUT P6, RZ, R55, 0x4, RZ, 0xc0, !PT ;  /* 0x0000000437ff7812 */ /* 0x000fe400078cc0ff */
[----:B------:R-:W-:Y:S02]  /*14e590*/  LOP3.LUT R6, R6, 0xfffffffb, RZ, 0xc0, !PT ;  /* 0xfffffffb06067812 */ /* 0x000fe400078ec0ff */
[----:B----4-:R-:W-:-:S05]  /*14e5a0*/  PRMT R4, R57, 0x7770, RZ ;  /* 0x0000777039047816 */ /* 0x010fca00000000ff */
[----:B------:R0:W-:Y:S02]  /*14e5b0*/  @P5 STG.E.U8 desc[UR4][R48.64], R4 ;  /* 0x0000000430005986 */ /* 0x0001e4000c101104 */
        /* <DEDUP_REMOVED lines=8> */
[C---:B------:R-:W-:Y:S02]  /*14e640*/  LOP3.LUT P1, RZ, R6.reuse, 0x4, RZ, 0xc0, !PT ;  /* 0x0000000406ff7812 */ /* 0x040fe4000782c0ff */
[----:B0-----:R-:W-:Y:S02]  /*14e650*/  PRMT R4, R57, 0x7773, RZ ;  /* 0x0000777339047816 */ /* 0x001fe400000000ff */
[----:B------:R-:W4:Y:S09]  /*14e660*/  LDL.LU.64 R56, [R1+0x4a28] ;  /* 0x004a280001387983 */ /* 0x000f320000300a00 */
        /* <DEDUP_REMOVED lines=25> */
[----:B---3--:R0:W-:Y:S01]  /*14e800*/  @P1 STG.E.U8 desc[UR4][R50.64], R4 ;  /* 0x0000000432001986 */ /* 0x0081e2000c101104 */
[----:B------:R-:W-:Y:S02]  /*14e810*/  LOP3.LUT P1, RZ, R55, 0x40000000, RZ, 0xc0, !PT ;  /* 0x4000000037ff7812 */ /* 0x000fe4000782c0ff */
[----:B------:R-:W-:Y:S02]  /*14e820*/  LOP3.LUT R7, R7, 0xfff7ffff, RZ, 0xc0, !PT ;  /* 0xfff7ffff07077812 */ /* 0x000fe400078ec0ff */
[C---:B------:R-:W-:Y:S02]  /*14e830*/  LOP3.LUT P0, RZ, R55.reuse, 0x1000, RZ, 0xc0, !PT ;  /* 0x0000100037ff7812 */ /* 0x040fe4000780c0ff */
[----:B------:R-:W-:Y:S02]  /*14e840*/  LOP3.LUT P2, RZ, R55, 0x2000, RZ, 0xc0, !PT ;  /* 0x0000200037ff7812 */ /* 0x000fe4000784c0ff */
[----:B0-----:R-:W-:Y:S01]  /*14e850*/  PRMT R4, R47, 0x7773, RZ ;  /* 0x000077732f047816 */ /* 0x001fe200000000ff */
[----:B------:R-:W3:Y:S04]  /*14e860*/  LDL.LU.64 R50, [R1+0x4a48] ;  /* 0x004a480001327983 */ /* 0x000ee80000300a00 */
[----:B------:R-:W-:-:S02]  /*14e870*/  @P1 LOP3.LUT R7, R7, 0x80000, RZ, 0xfc, !PT ;  /* 0x0008000007071812 */ /* 0x000fc400078efcff */
[----:B------:R-:W-:Y:S02]  /*14e880*/  LOP3.LUT P1, RZ, R55, 0x20000000, RZ, 0xc0, !PT ;  /* 0x2000000037ff7812 */ /* 0x000fe4000782c0ff */
[----:B------:R-:W-:Y:S01]  /*14e890*/  LOP3.LUT R7, R7, 0xffefffff, RZ, 0xc0, !PT ;  /* 0xffefffff07077812 */ /* 0x000fe200078ec0ff */
[----:B----4-:R0:W-:Y:S01]  /*14e8a0*/  @P0 STG.E.U8 desc[UR4][R48.64], R4 ;  /* 0x0000000430000986 */ /* 0x0101e2000c101104 */
[C---:B------:R-:W-:Y:S02]  /*14e8b0*/  LOP3.LUT P3, RZ, R55.reuse, 0x4000, RZ, 0xc0, !PT ;  /* 0x0000400037ff7812 */ /* 0x040fe4000786c0ff */
[----:B------:R-:W-:-:S07]  /*14e8c0*/  LOP3.LUT P4, RZ, R55, 0x8000, RZ, 0xc0, !PT ;  /* 0x0000800037ff7812 */ /* 0x000fce000788c0ff */
[----:B------:R-:W-:Y:S02]  /*14e8d0*/  @P1 LOP3.LUT R7, R7, 0x100000, RZ, 0xfc, !PT ;  /* 0x0010000007071812 */ /* 0x000fe400078efcff */
[----:B0-----:R-:W-:Y:S01]  /*14e8e0*/  PRMT R4, R54, 0x7770, RZ ;  /* 0x0000777036047816 */ /* 0x001fe200000000ff */
[----:B------:R-:W4:Y:S01]  /*14e8f0*/  LDL.LU.64 R48, [R1+0x4a50] ;  /* 0x004a500001307983 */ /* 0x000f220000300a00 */
[----:B------:R-:W-:-:S03]  /*14e900*/  LOP3.LUT P1, RZ, R55, 0x10000000, RZ, 0xc0, !PT ;  /* 0x1000000037ff7812 */ /* 0x000fc6000782c0ff */
[----:B------:R0:W-:Y:S01]  /*14e910*/  @P2 STG.E.U8 desc[UR4][R38.64], R4 ;  /* 0x0000000426002986 */ /* 0x0001e2000c101104 */
[----:B------:R-:W-:Y:S02]  /*14e920*/  LOP3.LUT R7, R7, 0xffdfffff, RZ, 0xc0, !PT ;  /* 0xffdfffff07077812 */ /* 0x000fe400078ec0ff */
[----:B------:R-:W-:Y:S02]  /*14e930*/  LOP3.LUT P5, RZ, R55, 0x10000, RZ, 0xc0, !PT ;  /* 0x0001000037ff7812 */ /* 0x000fe400078ac0ff */
[----:B0-----:R-:W-:-:S05]  /*14e940*/  PRMT R4, R54, 0x7771, RZ ;  /* 0x0000777136047816 */ /* 0x001fca00000000ff */
[----:B------:R-:W-:Y:S01]  /*14e950*/  @P1 LOP3.LUT R7, R7, 0x200000, RZ, 0xfc, !PT ;  /* 0x0020000007071812 */ /* 0x000fe200078efcff */
[----:B------:R0:W-:Y:S01]  /*14e960*/  @P3 STG.E.U8 desc[UR4][R56.64], R4 ;  /* 0x0000000438003986 */ /* 0x0001e2000c101104 */
[C---:B------:R-:W-:Y:S02]  /*14e970*/  LOP3.LUT P1, RZ, R55.reuse, 0x8000000, RZ, 0xc0, !PT ;  /* 0x0800000037ff7812 */ /* 0x040fe4000782c0ff */
[----:B------:R-:W-:Y:S02]  /*14e980*/  LOP3.LUT P6, RZ, R55, 0x20000, RZ, 0xc0, !PT ;  /* 0x0002000037ff7812 */ /* 0x000fe400078cc0ff */
[----:B0-----:R-:W-:-:S05]  /*14e990*/  PRMT R4, R54, 0x7772, RZ ;  /* 0x0000777236047816 */ /* 0x001fca00000000ff */
[----:B------:R0:W-:Y:S01]  /*14e9a0*/  @P4 STG.E.U8 desc[UR4][R58.64], R4 ;  /* 0x000000043a004986 */ /* 0x0001e2000c101104 */
[----:B------:R-:W-:Y:S02]  /*14e9b0*/  LOP3.LUT R7, R7, 0xffbfffff, RZ, 0xc0, !PT ;  /* 0xffbfffff07077812 */ /* 0x000fe400078ec0ff */
[----:B0-----:R-:W-:-:S05]  /*14e9c0*/  PRMT R4, R54, 0x7773, RZ ;  /* 0x0000777336047816 */ /* 0x001fca00000000ff */
        /* <DEDUP_REMOVED lines=16> */
[----:B------:R-:W-:Y:S01]  /*14ead0*/  LOP3.LUT P5, RZ, R55, 0x100000, RZ, 0xc0, !PT ;  /* 0x0010000037ff7812 */ /* 0x000fe200078ac0ff */
[----:B--2---:R0:W-:Y:S04]  /*14eae0*/  @P6 STG.E.U8 desc[UR4][R34.64], R4 ;  /* 0x0000000422006986 */ /* 0x0041e8000c101104 */
[----:B0-----:R-:W2:Y:S04]  /*14eaf0*/  LDL.LU.64 R34, [R1+0x4a58] ;  /* 0x004a580001227983 */ /* 0x001ea80000300a00 */
[----:B------:R-:W2:Y:S04]  /*14eb00*/  LDL.LU.64 R38, [R1+0x4a60] ;  /* 0x004a600001267983 */ /* 0x000ea80000300a00 */
[----:B------:R-:W2:Y:S04]  /*14eb10*/  LDL.LU.64 R56, [R1+0x4a68] ;  /* 0x004a680001387983 */ /* 0x000ea80000300a00 */
[----:B------:R-:W2:Y:S04]  /*14eb20*/  LDL.LU.64 R2, [R1+0x4a70] ;  /* 0x004a700001027983 */ /* 0x000ea80000300a00 */
[----:B------:R-:W2:Y:S01]  /*14eb30*/  LDL.LU R52, [R1+0x4d0] ;  /* 0x0004d00001347983 */ /* 0x000ea20000300800 */
[----:B------:R-:W-:-:S02]  /*14eb40*/  @P1 LOP3.LUT R7, R7, 0x4000000, RZ, 0xfc, !PT ;  /* 0x0400000007071812 */ /* 0x000fc400078efcff */
[C---:B------:R-:W-:Y:S01]  /*14eb50*/  LOP3.LUT P6, RZ, R55.reuse, 0x200000, RZ, 0xc0, !PT ;  /* 0x0020000037ff7812 */ /* 0x040fe200078cc0ff */
[----:B------:R-:W2:Y:S01]  /*14eb60*/  LDL.LU R59, [R1+0x348] ;  /* 0x00034800013b7983 */ /* 0x000ea20000300800 */
[C---:B------:R-:W-:Y:S02]  /*14eb70*/  LOP3.LUT P1, RZ, R55.reuse, 0x400000, RZ, 0xc0, !PT ;  /* 0x0040000037ff7812 */ /* 0x040fe4000782c0ff */
[----:B------:R-:W-:Y:S02]  /*14eb80*/  LOP3.LUT P0, RZ, R55, 0x80000000, RZ, 0xc0, !PT ;  /* 0x8000000037ff7812 */ /* 0x000fe4000780c0ff */
[----:B------:R-:W2:Y:S04]  /*14eb90*/  LDL.LU.64 R54, [R1+0x4a78] ;  /* 0x004a780001367983 */ /* 0x000ea80000300a00 */
        /* <DEDUP_REMOVED lines=10> */
[----:B--2---:R0:W-:Y:S04]  /*14ec40*/  @P5 STG.E.U8 desc[UR4][R34.64], R4 ;  /* 0x0000000422005986 */ /* 0x0041e8000c101104 */
[----:B0-----:R-:W2:Y:S04]  /*14ec50*/  LDL.LU R34, [R1+0x4d4] ;  /* 0x0004d40001227983 */ /* 0x001ea80000300800 */
[----:B------:R-:W3:Y:S01]  /*14ec60*/  LDL.LU.64 R42, [R1+0x4aa0] ;  /* 0x004aa000012a7983 */ /* 0x000ee20000300a00 */
        /* <DEDUP_REMOVED lines=37> */
[----:B---3--:R0:W-:Y:S01]  /*14eec0*/  @P1 STG.E.U8 desc[UR4][R42.64], R4 ;  /* 0x000000042a001986 */ /* 0x0081e2000c101104 */
[----:B------:R-:W-:Y:S02]  /*14eed0*/  LOP3.LUT P1, RZ, R7, 0x80000, RZ, 0xc0, !PT ;  /* 0x0008000007ff7812 */ /* 0x000fe4000782c0ff */
[----:B0-----:R-:W-:-:S11]  /*14eee0*/  PRMT R4, R34, 0x7771, RZ ;  /* 0x0000777122047816 */ /* 0x001fd600000000ff */
        /* <DEDUP_REMOVED lines=12> */
[----:B------:R-:W2:Y:S04]  /*14efb0*/  LDL.LU.64 R34, [R1+0x4ae0] ;  /* 0x004ae00001227983 */ /* 0x000ea80000300a00 */
[----:B------:R-:W3:Y:S04]  /*14efc0*/  LDL.LU.64 R2, [R1+0x4ae8] ;  /* 0x004ae80001027983 */ /* 0x000ee80000300a00 */
[----:B------:R0:W-:Y:S04]  /*14efd0*/  @P6 STG.E.U8 desc[UR4][R54.64], R4 ;  /* 0x0000000436006986 */ /* 0x0001e8000c101104 */
[----:B------:R-:W4:Y:S04]  /*14efe0*/  LDL.LU.64 R48, [R1+0x4af0] ;  /* 0x004af00001307983 */ /* 0x000f280000300a00 */
[----:B0-----:R-:W2:Y:S04]  /*14eff0*/  LDL.LU R54, [R1+0x4d8] ;  /* 0x0004d80001367983 */ /* 0x001ea80000300800 */
[----:B------:R-:W4:Y:S04]  /*14f000*/  LDL.LU.64 R40, [R1+0x4af8] ;  /* 0x004af80001287983 */ /* 0x000f280000300a00 */
[----:B------:R-:W4:Y:S04]  /*14f010*/  LDL.LU.64 R38, [R1+0x4b00] ;  /* 0x004b000001267983 */ /* 0x000f280000300a00 */
[----:B------:R-:W4:Y:S04]  /*14f020*/  LDL.LU.64 R56, [R1+0x4b08] ;  /* 0x004b080001387983 */ /* 0x000f280000300a00 */
[----:B------:R-:W4:Y:S01]  /*14f030*/  LDL.LU R55, [R1+0x4c8] ;  /* 0x0004c80001377983 */ /* 0x000f220000300800 */
[----:B------:R-:W-:-:S02]  /*14f040*/  LOP3.LUT P3, RZ, R59, 0x20, RZ, 0xc0, !PT ;  /* 0x000000203bff7812 */ /* 0x000fc4000786c0ff */
        /* <DEDUP_REMOVED lines=19> */
[----:B---3--:R0:W-:Y:S04]  /*14f180*/  @P4 STG.E.U8 desc[UR4][R2.64], R4 ;  /* 0x0000000402004986 */ /* 0x0081e8000c101104 */
        /* <DEDUP_REMOVED lines=9> */
[----:B------:R-:W3:Y:S04]  /*14f220*/  LDL.LU.64 R60, [R1+0x4b38] ;  /* 0x004b3800013c7983 */ /* 0x000ee80000300a00 */
[----:B------:R-:W-:Y:S02]  /*14f230*/  @P1 LOP3.LUT R7, R7, 0x10000, RZ, 0xfc, !PT ;  /* 0x0001000007071812 */ /* 0x000fe400078efcff */
[----:B------:R-:W-:Y:S02]  /*14f240*/  LOP3.LUT P1, RZ, R59, 0x800, RZ, 0xc0, !PT ;  /* 0x000008003bff7812 */ /* 0x000fe4000782c0ff */
[----:B------:R-:W-:Y:S02]  /*14f250*/  LOP3.LUT R7, R7, 0xfffdffff, RZ, 0xc0, !PT ;  /* 0xfffdffff07077812 */ /* 0x000fe400078ec0ff */
[----:B------:R-:W-:-:S09]  /*14f260*/  LOP3.LUT P6, RZ, R59, 0x100, RZ, 0xc0, !PT ;  /* 0x000001003bff7812 */ /* 0x000fd200078cc0ff */
[----:B------:R-:W-:Y:S02]  /*14f270*/  @P1 LOP3.LUT R7, R7, 0x20000, RZ, 0xfc, !PT ;  /* 0x0002000007071812 */ /* 0x000fe400078efcff */
[----:B------:R-:W-:Y:S02]  /*14f280*/  LOP3.LUT P1, RZ, R59, 0x400, RZ, 0xc0, !PT ;  /* 0x000004003bff7812 */ /* 0x000fe4000782c0ff */
[----:B------:R-:W-:Y:S02]  /*14f290*/  PRMT R4, R54, 0x7772, RZ ;  /* 0x0000777236047816 */ /* 0x000fe400000000ff */
[----:B------:R-:W-:-:S03]  /*14f2a0*/  LOP3.LUT R7, R7, 0xfffbffff, RZ, 0xc0, !PT ;  /* 0xfffbffff07077812 */ /* 0x000fc600078ec0ff */
[----:B----4-:R0:W-:Y:S06]  /*14f2b0*/  @P5 STG.E.U8 desc[UR4][R48.64], R4 ;  /* 0x0000000430005986 */ /* 0x0101ec000c101104 */
[----:B------:R-:W-:Y:S02]  /*14f2c0*/  @P1 LOP3.LUT R7, R7, 0x40000, RZ, 0xfc, !PT ;  /* 0x0004000007071812 */ /* 0x000fe400078efcff */
[----:B------:R-:W-:Y:S02]  /*14f2d0*/  LOP3.LUT P1, RZ, R59, 0x200, RZ, 0xc0, !PT ;  /* 0x000002003bff7812 */ /* 0x000fe4000782c0ff */
[----:B0-----:R-:W-:-:S02]  /*14f2e0*/  PRMT R4, R54, 0x7773, RZ ;  /* 0x0000777336047816 */ /* 0x001fc400000000ff */
[----:B------:R-:W4:Y:S04]  /*14f2f0*/  LDL.LU R54, [R1+0x4cc] ;  /* 0x0004cc0001367983 */ /* 0x000f280000300800 */
[----:B------:R-:W4:Y:S04]  /*14f300*/  LDL.LU.64 R42, [R1+0x4b40] ;  /* 0x004b4000012a7983 */ /* 0x000f280000300a00 */
[----:B------:R0:W-:Y:S04]  /*14f310*/  @P6 STG.E.U8 desc[UR4][R40.64], R4 ;  /* 0x0000000428006986 */ /* 0x0001e8000c101104 */
[----:B------:R-:W4:Y:S04]  /*14f320*/  LDL.LU.64 R50, [R1+0x4b48] ;  /* 0x004b480001327983 */ /* 0x000f280000300a00 */
[----:B------:R-:W4:Y:S01]  /*14f330*/  LDL.LU.64 R48, [R1+0x4b50] ;  /* 0x004b500001307983 */ /* 0x000f220000300a00 */
[----:B0-----:R-:W-:-:S03]  /*14f340*/  PRMT R4, R55, 0x7770, RZ ;  /* 0x0000777037047816 */ /* 0x001fc600000000ff */
[----:B------:R-:W4:Y:S04]  /*14f350*/  LDL.LU R58, [R1+0x550] ;  /* 0x00055000013a7983 */ /* 0x000f280000300800 */
        /* <DEDUP_REMOVED lines=13> */
[----:B---3--:R0:W-:Y:S04]  /*14f430*/  @P1 STG.E.U8 desc[UR4][R2.64], R4 ;  /* 0x0000000402001986 */ /* 0x0081e8000c101104 */
[----:B0-----:R-:W3:Y:S04]  /*14f440*/  LDL.LU.64 R2, [R1+0x56d8] ;  /* 0x0056d80001027983 */ /* 0x001ee80000300a00 */
[----:B------:R-:W3:Y:S01]  /*14f450*/  LDL.LU R55, [R1+0x34c] ;  /* 0x00034c0001377983 */ /* 0x000ee20000300800 */
        /* <DEDUP_REMOVED lines=15> */
[----:B----4-:R-:W-:-:S07]  /*14f550*/  PRMT R4, R54, 0x7770, RZ ;  /* 0x0000777036047816 */ /* 0x010fce00000000ff */
        /* <DEDUP_REMOVED lines=18> */
[----:B------:R-:W-:-:S03]  /*14f680*/  LOP3.LUT R7, R7, 0xfffffff7, RZ, 0xc0, !PT ;  /* 0xfffffff707077812 */ /* 0x000fc600078ec0ff */
[----:B------:R-:W4:Y:S04]  /*14f690*/  LDL.LU.64 R38, [R1+0x4b80] ;  /* 0x004b800001267983 */ /* 0x000f280000300a00 */
[----:B------:R-:W4:Y:S04]  /*14f6a0*/  LDL.LU.64 R48, [R1+0x4b88] ;  /* 0x004b880001307983 */ /* 0x000f280000300a00 */
[----:B------:R-:W4:Y:S04]  /*14f6b0*/  LDL.LU.64 R40, [R1+0x4b90] ;  /* 0x004b900001287983 */ /* 0x000f280000300a00 */
[----:B------:R-:W4:Y:S01]  /*14f6c0*/  LDL.LU R54, [R1+0x540] ;  /* 0x0005400001367983 */ /* 0x000f220000300800 */
[----:B---3--:R-:W-:-:S03]  /*14f6d0*/  LOP3.LUT P1, RZ, R55, 0x10, RZ, 0xc0, !PT ;  /* 0x0000001037ff7812 */ /* 0x008fc6000782c0ff */
[----:B------:R-:W3:Y:S04]  /*14f6e0*/  LDL.LU.64 R56, [R1+0x4b98] ;  /* 0x004b980001387983 */ /* 0x000ee80000300a00 */
[----:B------:R-:W3:Y:S06]  /*14f6f0*/  LDL.LU R52, [R1+0x554] ;  /* 0x0005540001347983 */ /* 0x000eec0000300800 */
        /* <DEDUP_REMOVED lines=28> */
[----:B------:R-:W3:Y:S04]  /*14f8c0*/  LDL.LU.64 R58, [R1+0x4ba0] ;  /* 0x004ba000013a7983 */ /* 0x000ee80000300a00 */
[----:B--2---:R0:W-:Y:S04]  /*14f8d0*/  @P3 STG.E.U8 desc[UR4][R34.64], R4 ;  /* 0x0000000422003986 */ /* 0x0041e8000c101104 */
[----:B0-----:R-:W2:Y:S04]  /*14f8e0*/  LDL.LU.64 R34, [R1+0x4ba8] ;  /* 0x004ba80001227983 */ /* 0x001ea80000300a00 */
[----:B------:R-:W2:Y:S01]  /*14f8f0*/  LDL.LU.64 R20, [R1+0x4bb0] ;  /* 0x004bb00001147983 */ /* 0x000ea20000300a00 */
[----:B----4-:R-:W-:-:S03]  /*14f900*/  PRMT R4, R54, 0x7770, RZ ;  /* 0x0000777036047816 */ /* 0x010fc600000000ff */
[----:B------:R-:W4:Y:S04]  /*14f910*/  LDL.LU.64 R22, [R1+0x4bb8] ;  /* 0x004bb80001167983 */ /* 0x000f280000300a00 */
[----:B------:R0:W-:Y:S04]  /*14f920*/  @P4 STG.E.U8 desc[UR4][R38.64], R4 ;  /* 0x0000000426004986 */ /* 0x0001e8000c101104 */
[----:B0-----:R-:W4:Y:S04]  /*14f930*/  LDL.LU R39, [R1+0x544] ;  /* 0x0005440001277983 */ /* 0x001f280000300800 */
[----:B------:R-:W4:Y:S04]  /*14f940*/  LDL.LU.64 R46, [R1+0x4bc0] ;  /* 0x004bc000012e7983 */ /* 0x000f280000300a00 */
[----:B------:R-:W4:Y:S04]  /*14f950*/  LDL.LU.64 R44, [R1+0x4bc8] ;  /* 0x004bc800012c7983 */ /* 0x000f280000300a00 */
        /* <DEDUP_REMOVED lines=8> */
[----:B------:R0:W-:Y:S02]  /*14f9e0*/  @P6 STG.E.U8 desc[UR4][R40.64], R4 ;  /* 0x0000000428006986 */ /* 0x0001e4000c101104 */
[----:B0-----:R-:W-:Y:S02]  /*14f9f0*/  PRMT R4, R54, 0x7773, RZ ;  /* 0x0000777336047816 */ /* 0x001fe400000000ff */
[----:B------:R-:W4:Y:S04]  /*14fa00*/  LDL.LU.64 R40, [R1+0x4bf0] ;  /* 0x004bf00001287983 */ /* 0x000f280000300a00 */
[----:B---3--:R0:W-:Y:S01]  /*14fa10*/  @P1 STG.E.U8 desc[UR4][R56.64], R4 ;  /* 0x0000000438001986 */ /* 0x0081e2000c101104 */
[----:B------:R-:W-:-:S03]  /*14fa20*/  LOP3.LUT P1, RZ, R7, 0x400, RZ, 0xc0, !PT ;  /* 0x0000040007ff7812 */ /* 0x000fc6000782c0ff */
[----:B------:R-:W3:Y:S01]  /*14fa30*/  LDL.LU R54, [R1+0x548] ;  /* 0x0005480001367983 */ /* 0x000ee20000300800 */
[----:B0-----:R-:W-:-:S03]  /*14fa40*/  PRMT R4, R52, 0x7770, RZ ;  /* 0x0000777034047816 */ /* 0x001fc600000000ff */
[----:B------:R-:W3:Y:S06]  /*14fa50*/  LDL.LU.64 R56, [R1+0x4bf8] ;  /* 0x004bf80001387983 */ /* 0x000eec0000300a00 */
        /* <DEDUP_REMOVED lines=67> */
[----:B------:R-:W-:Y:S02]  /*14fe90*/  LOP3.LUT R9, R9, 0x7fffffff, RZ, 0xc0, !PT ;  /* 0x7fffffff09097812 */ /* 0x000fe400078ec0ff */
[----:B------:R-:W-:Y:S01]  /*14fea0*/  LOP3.LUT R7, R7, 0xfffffffe, RZ, 0xc0, !PT ;  /* 0xfffffffe07077812 */ /* 0x000fe200078ec0ff */
[----:B------:R-:W2:Y:S04]  /*14feb0*/  LDL.LU.64 R20, [R1+0x4c50] ;  /* 0x004c500001147983 */ /* 0x000ea80000300a00 */
[----:B------:R-:W-:-:S02]  /*14fec0*/  @P1 LOP3.LUT R9, R9, 0x80000000, RZ, 0xfc, !PT ;  /* 0x8000000009091812 */ /* 0x000fc400078efcff */
[C---:B------:R-:W-:Y:S01]  /*14fed0*/  LOP3.LUT P1, RZ, R55.reuse, 0x40000, RZ, 0xc0, !PT ;  /* 0x0004000037ff7812 */ /* 0x040fe2000782c0ff */
[----:B------:R-:W2:Y:S01]  /*14fee0*/  LDL.LU.64 R22, [R1+0x4118] ;  /* 0x0041180001167983 */ /* 0x000ea20000300a00 */
[C---:B------:R-:W-:Y:S02]  /*14fef0*/  LOP3.LUT P4, RZ, R55.reuse, 0x1000, RZ, 0xc0, !PT ;  /* 0x0000100037ff7812 */ /* 0x040fe4000788c0ff */
[C---:B------:R-:W-:Y:S01]  /*14ff00*/  LOP3.LUT P5, RZ, R55.reuse, 0x2000, RZ, 0xc0, !PT ;  /* 0x0000200037ff7812 */ /* 0x040fe200078ac0ff */
[----:B------:R-:W2:Y:S01]  /*14ff10*/  LDL.LU R47, [R1+0x530] ;  /* 0x00053000012f7983 */ /* 0x000ea20000300800 */
[----:B------:R-:W-:Y:S02]  /*14ff20*/  PRMT R4, R54, 0x7773, RZ ;  /* 0x0000777336047816 */ /* 0x000fe400000000ff */
[----:B------:R-:W-:Y:S01]  /*14ff30*/  LOP3.LUT P6, RZ, R55, 0x4000, RZ, 0xc0, !PT ;  /* 0x0000400037ff7812 */ /* 0x000fe200078cc0ff */
[----:B------:R-:W2:Y:S04]  /*14ff40*/  LDL.LU.64 R44, [R1+0x40e0] ;  /* 0x0040e000012c7983 */ /* 0x000ea80000300a00 */
[----:B------:R-:W-:Y:S01]  /*14ff50*/  @P1 LOP3.LUT R7, R7, 0x1, RZ, 0xfc, !PT ;  /* 0x0000000107071812 */ /* 0x000fe200078efcff */
[----:B------:R-:W2:Y:S01]  /*14ff60*/  LDL.LU.64 R60, [R1+0x4088] ;  /* 0x00408800013c7983 */ /* 0x000ea20000300a00 */
[----:B------:R-:W-:-:S02]  /*14ff70*/  LOP3.LUT P1, RZ, R55, 0x20000, RZ, 0xc0, !PT ;  /* 0x0002000037ff7812 */ /* 0x000fc4000782c0ff */
[----:B------:R-:W-:Y:S01]  /*14ff80*/  LOP3.LUT R7, R7, 0xfffffffd, RZ, 0xc0, !PT ;  /* 0xfffffffd07077812 */ /* 0x000fe200078ec0ff */
[----:B---3--:R0:W-:Y:S04]  /*14ff90*/  @P4 STG.E.U8 desc[UR4][R50.64], R4 ;  /* 0x0000000432004986 */ /* 0x0081e8000c101104 */
[----:B------:R-:W3:Y:S04]  /*14ffa0*/  LDL.LU.64 R42, [R1+0x4058] ;  /* 0x00405800012a7983 */ /* 0x000ee80000300a00 */
[----:B------:R-:W3:Y:S02]  /*14ffb0*/  LDL.LU R54, [R1+0x520] ;  /* 0x0005200001367983 */ /* 0x000ee40000300800 */
[----:B------:R-:W-:-:S02]  /*14ffc0*/  @P1 LOP3.LUT R7, R7, 0x2, RZ, 0xfc, !PT ;  /* 0x0000000207071812 */ /* 0x000fc400078efcff */
[----:B------:R-:W-:Y:S01]  /*14ffd0*/  LOP3.LUT P1, RZ, R55, 0x10000, RZ, 0xc0, !PT ;  /* 0x0001000037ff7812 */ /* 0x000fe2000782c0ff */
[----:B0-----:R-:W3:Y:S01]  /*14ffe0*/  LDL.LU.64 R50, [R1+0x4010] ;  /* 0x0040100001327983 */ /* 0x001ee20000300a00 */
[----:B------:R-:W-:Y:S02]  /*14fff0*/  LOP3.LUT R7, R7, 0xfffffffb, RZ, 0xc0, !PT ;  /* 0xfffffffb07077812 */ /* 0x000fe400078ec0ff */
[----:B----4-:R-:W-:-:S05]  /*150000*/  PRMT R4, R57, 0x7770, RZ ;  /* 0x0000777039047816 */ /* 0x010fca00000000ff */
[----:B------:R0:W-:Y:S04]  /*150010*/  @P5 STG.E.U8 desc[UR4][R48.64], R4 ;  /* 0x0000000430005986 */ /* 0x0001e8000c101104 */
        /* <DEDUP_REMOVED lines=8> */
[----:B------:R-:W-:Y:S02]  /*1500a0*/  LOP3.LUT P1, RZ, R7, 0x4, RZ, 0xc0, !PT ;  /* 0x0000000407ff7812 */ /* 0x000fe4000782c0ff */
[----:B0-----:R-:W-:Y:S01]  /*1500b0*/  PRMT R4, R57, 0x7773, RZ ;  /* 0x0000777339047816 */ /* 0x001fe200000000ff */
[----:B------:R-:W4:Y:S10]  /*1500c0*/  LDL.LU.64 R38, [R1+0x3f38] ;  /* 0x003f380001267983 */ /* 0x000f340000300a00 */
[----:B------:R0:W-:Y:S01]  /*1500d0*/  @P1 STG.E.U8 desc[UR4][R58.64], R4 ;  /* 0x000000043a001986 */ /* 0x0001e2000c101104 */
[----:B------:R-:W-:-:S03]  /*1500e0*/  LOP3.LUT P1, RZ, R7, 0x2, RZ, 0xc0, !PT ;  /* 0x0000000207ff7812 */ /* 0x000fc6000782c0ff */
[----:B------:R-:W4:Y:S01]  /*1500f0*/  LDL.LU.64 R56, [R1+0x3ef0] ;  /* 0x003ef00001387983 */ /* 0x000f220000300a00 */
[----:B0-----:R-:W-:-:S03]  /*150100*/  PRMT R4, R52, 0x7770, RZ ;  /* 0x0000777034047816 */ /* 0x001fc600000000ff */
[----:B------:R-:W4:Y:S06]  /*150110*/  LDL.LU.64 R58, [R1+0x3ea8] ;  /* 0x003ea800013a7983 */ /* 0x000f2c0000300a00 */
[----:B--2---:R0:W-:Y:S01]  /*150120*/  @P1 STG.E.U8 desc[UR4][R34.64], R4 ;  /* 0x0000000422001986 */ /* 0x0041e2000c101104 */
[----:B------:R-:W-:-:S03]  /*150130*/  LOP3.LUT P1, RZ, R7, 0x1, RZ, 0xc0, !PT ;  /* 0x0000000107ff7812 */ /* 0x000fc6000782c0ff */
[----:B0-----:R-:W2:Y:S04]  /*150140*/  LDL.LU R34, [R1+0x534] ;  /* 0x0005340001227983 */ /* 0x001ea80000300800 */
[----:B------:R-:W2:Y:S04]  /*150150*/  LDL.LU R35, [R1+0x350] ;  /* 0x0003500001237983 */ /* 0x000ea80000300800 */
[----:B------:R-:W3:Y:S01]  /*150160*/  LDL.LU.64 R6, [R1+0x4c48] ;  /* 0x004c480001067983 */ /* 0x000ee20000300a00 */
[----:B------:R-:W-:Y:S02]  /*150170*/  PRMT R4, R52, 0x7771, RZ ;  /* 0x0000777134047816 */ /* 0x000fe400000000ff */
[----:B------:R-:W-:-:S02]  /*150180*/  LOP3.LUT P0, RZ, R55, 0x1000000, RZ, 0xc0, !PT ;  /* 0x0100000037ff7812 */ /* 0x000fc4000780c0ff */
[C---:B------:R-:W-:Y:S02]  /*150190*/  LOP3.LUT P2, RZ, R55.reuse, 0x2000000, RZ, 0xc0, !PT ;  /* 0x0200000037ff7812 */ /* 0x040fe4000784c0ff */
[C---:B------:R-:W-:Y:S02]  /*1501a0*/  LOP3.LUT P3, RZ, R55.reuse, 0x4000000, RZ, 0xc0, !PT ;  /* 0x0400000037ff7812 */ /* 0x040fe4000786c0ff */
[C---:B------:R-:W-:Y:S02]  /*1501b0*/  LOP3.LUT P4, RZ, R55.reuse, 0x8000000, RZ, 0xc0, !PT ;  /* 0x0800000037ff7812 */ /* 0x040fe4000788c0ff */
[C---:B------:R-:W-:Y:S02]  /*1501c0*/  LOP3.LUT P5, RZ, R55.reuse, 0x10000000, RZ, 0xc0, !PT ;  /* 0x1000000037ff7812 */ /* 0x040fe400078ac0ff */
[----:B------:R-:W-:Y:S01]  /*1501d0*/  LOP3.LUT P6, RZ, R55, 0x20000000, RZ, 0xc0, !PT ;  /* 0x2000000037ff7812 */ /* 0x000fe200078cc0ff */
[----:B---3--:R0:W-:Y:S01]  /*1501e0*/  @P1 STG.E.U8 desc[UR4][R6.64], R4 ;  /* 0x0000000406001986 */ /* 0x0081e2000c101104 */
        /* <DEDUP_REMOVED lines=20> */
[----:B------:R0:W-:Y:S01]  /*150330*/  @P3 STG.E.U8 desc[UR4][R40.64], R4 ;  /* 0x0000000428003986 */ /* 0x0001e2000c101104 */
[----:B------:R-:W-:Y:S02]  /*150340*/  LOP3.LUT P3, RZ, R55, 0x40000000, RZ, 0xc0, !PT ;  /* 0x4000000037ff7812 */ /* 0x000fe4000786c0ff */
[----:B0-----:R-:W-:-:S05]  /*150350*/  PRMT R4, R54, 0x7772, RZ ;  /* 0x0000777236047816 */ /* 0x001fca00000000ff */
[----:B------:R0:W-:Y:S01]  /*150360*/  @P4 STG.E.U8 desc[UR4][R38.64], R4 ;  /* 0x0000000426004986 */ /* 0x0001e2000c101104 */
[----:B------:R-:W-:Y:S02]  /*150370*/  LOP3.LUT P4, RZ, R55, 0x80000000, RZ, 0xc0, !PT ;  /* 0x8000000037ff7812 */ /* 0x000fe4000788c0ff */
[----:B0-----:R-:W-:Y:S02]  /*150380*/  PRMT R4, R54, 0x7773, RZ ;  /* 0x0000777336047816 */ /* 0x001fe400000000ff */
[----:B------:R-:W3:Y:S04]  /*150390*/  LDL.LU.64 R54, [R1+0x3e48] ;  /* 0x003e480001367983 */ /* 0x000ee80000300a00 */
[----:B------:R2:W-:Y:S04]  /*1503a0*/  @P5 STG.E.U8 desc[UR4][R56.64], R4 ;  /* 0x0000000438005986 */ /* 0x0005e8000c101104 */
[----:B------:R-:W4:Y:S04]  /*1503b0*/  LDL.LU.64 R48, [R1+0x3e10] ;  /* 0x003e100001307983 */ /* 0x000f280000300a00 */
[----:B------:R-:W4:Y:S01]  /*1503c0*/  LDL.LU.64 R40, [R1+0x3db8] ;  /* 0x003db80001287983 */ /* 0x000f220000300a00 */
[----:B--2---:R-:W-:-:S03]  /*1503d0*/  PRMT R4, R34, 0x7770, RZ ;  /* 0x0000777022047816 */ /* 0x004fc600000000ff */
[----:B------:R-:W2:Y:S04]  /*1503e0*/  LDL.LU.64 R38, [R1+0x3d80] ;  /* 0x003d800001267983 */ /* 0x000ea80000300a00 */
[----:B------:R0:W-:Y:S04]  /*1503f0*/  @P6 STG.E.U8 desc[UR4][R58.64], R4 ;  /* 0x000000043a006986 */ /* 0x0001e8000c101104 */
[----:B------:R-:W2:Y:S04]  /*150400*/  LDL.LU.64 R56, [R1+0x3d28] ;  /* 0x003d280001387983 */ /* 0x000ea80000300a00 */
[----:B0-----:R-:W2:Y:S04]  /*150410*/  LDL.LU.64 R58, [R1+0x3cf0] ;  /* 0x003cf000013a7983 */ /* 0x001ea80000300a00 */
[----:B------:R-:W2:Y:S01]  /*150420*/  LDL.LU R32, [R1+0x524] ;  /* 0x0005240001207983 */ /* 0x000ea20000300800 */
        /* <DEDUP_REMOVED lines=13> */
[----:B0-----:R-:W3:Y:S04]  /*150500*/  LDL.LU.64 R54, [R1+0x3cb0] ;  /* 0x003cb00001367983 */ /* 0x001ee80000300a00 */
[----:B------:R-:W3:Y:S04]  /*150510*/  LDL.LU R52, [R1+0x538] ;  /* 0x0005380001347983 */ /* 0x000ee80000300800 */
[----:B------:R-:W3:Y:S04]  /*150520*/  LDL.LU.64 R20, [R1+0x3c68] ;  /* 0x003c680001147983 */ /* 0x000ee80000300a00 */
[----:B------:R-:W3:Y:S04]  /*150530*/  LDL.LU.64 R22, [R1+0x3c20] ;  /* 0x003c200001167983 */ /* 0x000ee80000300a00 */
[----:B------:R-:W3:Y:S01]  /*150540*/  LDL.LU.64 R44, [R1+0x3bd8] ;  /* 0x003bd800012c7983 */ /* 0x000ee20000300a00 */
[----:B------:R-:W-:-:S03]  /*150550*/  @P1 LOP3.LUT R9, R9, 0x400000, RZ, 0xfc, !PT ;  /* 0x0040000009091812 */ /* 0x000fc600078efcff */
[----:B------:R-:W3:Y:S01]  /*150560*/  LDL.LU.64 R60, [R1+0x3b88] ;  /* 0x003b8800013c7983 */ /* 0x000ee20000300a00 */
[----:B------:R-:W-:-:S03]  /*150570*/  LOP3.LUT P1, RZ, R35, 0x40, RZ, 0xc0, !PT ;  /* 0x0000004023ff7812 */ /* 0x000fc6000782c0ff */
[----:B------:R-:W3:Y:S01]  /*150580*/  LDL.LU R47, [R1+0x528] ;  /* 0x00052800012f7983 */ /* 0x000ee20000300800 */
[----:B------:R-:W-:-:S03]  /*150590*/  LOP3.LUT R9, R9, 0xff7fffff, RZ, 0xc0, !PT ;  /* 0xff7fffff09097812 */ /* 0x000fc600078ec0ff */
[----:B------:R-:W3:Y:S04]  /*1505a0*/  LDL.LU.64 R42, [R1+0x3b48] ;  /* 0x003b4800012a7983 */ /* 0x000ee80000300a00 */
[----:B------:R-:W3:Y:S02]  /*1505b0*/  LDL.LU.64 R50, [R1+0x2400] ;  /* 0x0024000001327983 */ /* 0x000ee40000300a00 */
[----:B------:R-:W-:Y:S02]  /*1505c0*/  @P1 LOP3.LUT R9, R9, 0x800000, RZ, 0xfc, !PT ;  /* 0x0080000009091812 */ /* 0x000fe400078efcff */
[----:B------:R-:W-:Y:S02]  /*1505d0*/  LOP3.LUT P1, RZ, R35, 0x20, RZ, 0xc0, !PT ;  /* 0x0000002023ff7812 */ /* 0x000fe4000782c0ff */
[----:B------:R-:W-:-:S11]  /*1505e0*/  LOP3.LUT R9, R9, 0xfeffffff, RZ, 0xc0, !PT ;  /* 0xfeffffff09097812 */ /* 0x000fd600078ec0ff */
        /* <DEDUP_REMOVED lines=11> */
[----:B------:R-:W-:Y:S01]  /*1506a0*/  @P1 LOP3.LUT R9, R9, 0x4000000, RZ, 0xfc, !PT ;  /* 0x0400000009091812 */ /* 0x000fe200078efcff */
[----:B------:R-:W4:Y:S01]  /*1506b0*/  LDL.LU R34, [R1+0x53c] ;  /* 0x00053c0001227983 */ /* 0x000f220000300800 */
[----:B------:R-:W-:-:S03]  /*1506c0*/  LOP3.LUT P1, RZ, R35, 0x4, RZ, 0xc0, !PT ;  /* 0x0000000423ff7812 */ /* 0x000fc6000782c0ff */
[----:B------:R2:W-:Y:S04]  /*1506d0*/  @P5 STG.E.U8 desc[UR4][R40.64], R4 ;  /* 0x0000000428005986 */ /* 0x0005e8000c101104 */
[----:B------:R-:W4:Y:S01]  /*1506e0*/  LDL.LU.64 R48, [R1+0x23d8] ;  /* 0x0023d80001307983 */ /* 0x000f220000300a00 */
[----:B--2---:R-:W-:-:S03]  /*1506f0*/  PRMT R4, R32, 0x7770, RZ ;  /* 0x0000777020047816 */ /* 0x004fc600000000ff */
[----:B------:R-:W2:Y:S04]  /*150700*/  LDL.LU.64 R40, [R1+0x23e8] ;  /* 0x0023e80001287983 */ /* 0x000ea80000300a00 */
[----:B------:R0:W-:Y:S02]  /*150710*/  @P6 STG.E.U8 desc[UR4][R38.64], R4 ;  /* 0x0000000426006986 */ /* 0x0001e4000c101104 */
[----:B0-----:R-:W-:Y:S02]  /*150720*/  PRMT R4, R32, 0x7771, RZ ;  /* 0x0000777120047816 */ /* 0x001fe400000000ff */
[----:B------:R-:W2:Y:S04]  /*150730*/  LDL.LU.64 R38, [R1+0x23d0] ;  /* 0x0023d00001267983 */ /* 0x000ea80000300a00 */
[----:B------:R0:W-:Y:S01]  /*150740*/  @P1 STG.E.U8 desc[UR4][R56.64], R4 ;  /* 0x0000000438001986 */ /* 0x0001e2000c101104 */
[----:B------:R-:W-:-:S02]  /*150750*/  LOP3.LUT P1, RZ, R9, 0x4000000, RZ, 0xc0, !PT ;  /* 0x0400000009ff7812 */ /* 0x000fc4000782c0ff */
[----:B0-----:R-:W-:Y:S01]  /*150760*/  PRMT R4, R32, 0x7772, RZ ;  /* 0x0000777220047816 */ /* 0x001fe200000000ff */
[----:B------:R-:W2:Y:S10]  /*150770*/  LDL.LU.64 R56, [R1+0x23e0] ;  /* 0x0023e00001387983 */ /* 0x000eb40000300a00 */
[----:B------:R0:W-:Y:S01]  /*150780*/  @P1 STG.E.U8 desc[UR4][R58.64], R4 ;  /* 0x000000043a001986 */ /* 0x0001e2000c101104 */
[----:B------:R-:W-:-:S03]  /*150790*/  LOP3.LUT P1, RZ, R9, 0x2000000, RZ, 0xc0, !PT ;  /* 0x0200000009ff7812 */ /* 0x000fc6000782c0ff */
[----:B0-----:R-:W2:Y:S01]  /*1507a0*/  LDL.LU.64 R58, [R1+0x23f8] ;  /* 0x0023f800013a7983 */ /* 0x001ea20000300a00 */
        /* <DEDUP_REMOVED lines=19> */
[----:B0-----:R-:W-:Y:S01]  /*1508e0*/  PRMT R4, R47, 0x7771, RZ ;  /* 0x000077712f047816 */ /* 0x001fe200000000ff */
[----:B------:R-:W3:Y:S10]  /*1508f0*/  LDL.LU.64 R42, [R1+0x23f0] ;  /* 0x0023f000012a7983 */ /* 0x000ef40000300a00 */
[----:B------:R0:W-:Y:S01]  /*150900*/  @P1 STG.E.U8 desc[UR4][R50.64], R4 ;  /* 0x0000000432001986 */ /* 0x0001e2000c101104 */
[----:B------:R-:W-:-:S02]  /*150910*/  LOP3.LUT P1, RZ, R35, 0x20000000, RZ, 0xc0, !PT ;  /* 0x2000000023ff7812 */ /* 0x000fc4000782c0ff */
[----:B------:R-:W-:Y:S02]  /*150920*/  LOP3.LUT R9, R9, 0xfffff7ff, RZ, 0xc0, !PT ;  /* 0xfffff7ff09097812 */ /* 0x000fe400078ec0ff */
[C---:B------:R-:W-:Y:S02]  /*150930*/  LOP3.LUT P0, RZ, R35.reuse, 0x800, RZ, 0xc0, !PT ;  /* 0x0000080023ff7812 */ /* 0x040fe4000780c0ff */
[----:B------:R-:W-:Y:S02]  /*150940*/  LOP3.LUT P2, RZ, R35, 0x1000, RZ, 0xc0, !PT ;  /* 0x0000100023ff7812 */ /* 0x000fe4000784c0ff */
[----:B0-----:R-:W-:Y:S01]  /*150950*/  PRMT R4, R47, 0x7772, RZ ;  /* 0x000077722f047816 */ /* 0x001fe200000000ff */
[----:B------:R-:W3:Y:S04]  /*150960*/  LDL.LU.64 R50, [R1+0x2408] ;  /* 0x0024080001327983 */ /* 0x000ee80000300a00 */
[----:B------:R-:W-:-:S02]  /*150970*/  @P1 LOP3.LUT R9, R9, 0x800, RZ, 0xfc, !PT ;  /* 0x0000080009091812 */ /* 0x000fc400078efcff */
[----:B------:R-:W-:Y:S02]  /*150980*/  LOP3.LUT P1, RZ, R35, 0x10000000, RZ, 0xc0, !PT ;  /* 0x1000000023ff7812 */ /* 0x000fe4000782c0ff */
[----:B------:R-:W-:-:S11]  /*150990*/  LOP3.LUT R9, R9, 0xffffefff, RZ, 0xc0, !PT ;  /* 0xffffefff09097812 */ /* 0x000fd600078ec0ff */
[----:B------:R-:W-:Y:S02]  /*1509a0*/  @P1 LOP3.LUT R9, R9, 0x1000, RZ, 0xfc, !PT ;  /* 0x0000100009091812 */ /* 0x000fe400078efcff */
        /* <DEDUP_REMOVED lines=9> */
[----:B--2---:R0:W-:Y:S01]  /*150a40*/  @P2 STG.E.U8 desc[UR4][R40.64], R4 ;  /* 0x0000000428002986 */ /* 0x0041e2000c101104 */
[----:B------:R-:W-:Y:S02]  /*150a50*/  LOP3.LUT R9, R9, 0xffffbfff, RZ, 0xc0, !PT ;  /* 0xffffbfff09097812 */ /* 0x000fe400078ec0ff */
[----:B------:R-:W-:Y:S02]  /*150a60*/  LOP3.LUT P5, RZ, R35, 0x8000, RZ, 0xc0, !PT ;  /* 0x0000800023ff7812 */ /* 0x000fe400078ac0ff */
[----:B0-----:R-:W-:Y:S01]  /*150a70*/  PRMT R4, R34, 0x7770, RZ ;  /* 0x0000777022047816 */ /* 0x001fe200000000ff */
[----:B------:R-:W2:Y:S04]  /*150a80*/  LDL.LU R40, [R1+0x52c] ;  /* 0x00052c0001287983 */ /* 0x000ea80000300800 */
[----:B------:R-:W-:Y:S01]  /*150a90*/  @P1 LOP3.LUT R9, R9, 0x4000, RZ, 0xfc, !PT ;  /* 0x0000400009091812 */ /* 0x000fe200078efcff */
[----:B------:R0:W-:Y:S01]  /*150aa0*/  @P3 STG.E.U8 desc[UR4][R38.64], R4 ;  /* 0x0000000426003986 */ /* 0x0001e2000c101104 */
[----:B------:R-:W-:-:S02]  /*150ab0*/  LOP3.LUT P1, RZ, R35, 0x2000000, RZ, 0xc0, !PT ;  /* 0x0200000023ff7812 */ /* 0x000fc4000782c0ff */
        /* <DEDUP_REMOVED lines=22> */
[C---:B------:R-:W-:Y:S01]  /*150c20*/  LOP3.LUT P1, RZ, R35.reuse, 0x200000, RZ, 0xc0, !PT ;  /* 0x0020000023ff7812 */ /* 0x040fe2000782c0ff */
[----:B---3--:R0:W-:Y:S04]  /*150c30*/  @P6 STG.E.U8 desc[UR4][R54.64], R4 ;  /* 0x0000000436006986 */ /* 0x0081e8000c101104 */
[----:B0-----:R-:W3:Y:S04]  /*150c40*/  LDL.LU.64 R54, [R1+0x3b40] ;  /* 0x003b400001367983 */ /* 0x001ee80000300a00 */
[----:B------:R-:W3:Y:S04]  /*150c50*/  LDL.LU.64 R38, [R1+0x2418] ;  /* 0x0024180001267983 */ /* 0x000ee80000300a00 */
[----:B------:R-:W3:Y:S04]  /*150c60*/  LDL.LU.64 R58, [R1+0x3b38] ;  /* 0x003b3800013a7983 */ /* 0x000ee80000300a00 */
[----:B------:R-:W3:Y:S01]  /*150c70*/  LDL.LU R52, [R1+0x510] ;  /* 0x0005100001347983 */ /* 0x000ee20000300800 */
[----:B------:R-:W-:-:S03]  /*150c80*/  LOP3.LUT P6, RZ, R35, 0x100000, RZ, 0xc0, !PT ;  /* 0x0010000023ff7812 */ /* 0x000fc600078cc0ff */
[----:B------:R-:W3:Y:S04]  /*150c90*/  LDL.LU R57, [R1+0x354] ;  /* 0x0003540001397983 */ /* 0x000ee80000300800 */
[----:B------:R-:W3:Y:S04]  /*150ca0*/  LDL.LU.64 R34, [R1+0x3b60] ;  /* 0x003b600001227983 */ /* 0x000ee80000300a00 */
[----:B------:R-:W3:Y:S04]  /*150cb0*/  LDL.LU.64 R20, [R1+0x3b70] ;  /* 0x003b700001147983 */ /* 0x000ee80000300a00 */
[----:B------:R-:W3:Y:S04]  /*150cc0*/  LDL.LU.64 R22, [R1+0x3b58] ;  /* 0x003b580001167983 */ /* 0x000ee80000300a00 */
[----:B------:R-:W3:Y:S04]  /*150cd0*/  LDL.LU R56, [R1+0x500] ;  /* 0x0005000001387983 */ /* 0x000ee80000300800 */
[----:B------:R-:W3:Y:S04]  /*150ce0*/  LDL.LU.64 R46, [R1+0x3b68] ;  /* 0x003b6800012e7983 */ /* 0x000ee80000300a00 */
[----:B------:R-:W3:Y:S04]  /*150cf0*/  LDL.LU.64 R44, [R1+0x3b80] ;  /* 0x003b8000012c7983 */ /* 0x000ee80000300a00 */
[----:B------:R-:W3:Y:S01]  /*150d00*/  LDL.LU.64 R60, [R1+0x3ba0] ;  /* 0x003ba000013c7983 */ /* 0x000ee20000300a00 */
[----:B--2---:R-:W-:-:S05]  /*150d10*/  PRMT R4, R40, 0x7770, RZ ;  /* 0x0000777028047816 */ /* 0x004fca00000000ff */
[----:B------:R0:W-:Y:S02]  /*150d20*/  @P3 STG.E.U8 desc[UR4][R42.64], R4 ;  /* 0x000000042a003986 */ /* 0x0001e4000c101104 */
[----:B0-----:R-:W-:-:S05]  /*150d30*/  PRMT R4, R40, 0x7771, RZ ;  /* 0x0000777128047816 */ /* 0x001fca00000000ff */
[----:B------:R0:W-:Y:S02]  /*150d40*/  @P4 STG.E.U8 desc[UR4][R50.64], R4 ;  /* 0x0000000432004986 */ /* 0x0001e4000c101104 */
[----:B0-----:R-:W-:-:S05]  /*150d50*/  PRMT R4, R40, 0x7772, RZ ;  /* 0x0000777228047816 */ /* 0x001fca00000000ff */
[----:B----4-:R0:W-:Y:S02]  /*150d60*/  @P5 STG.E.U8 desc[UR4][R48.64], R4 ;  /* 0x0000000430005986 */ /* 0x0101e4000c101104 */
[----:B0-----:R-:W-:-:S05]  /*150d70*/  PRMT R4, R40, 0x7773, RZ ;  /* 0x0000777328047816 */ /* 0x001fca00000000ff */
[----:B---3--:R0:W-:Y:S04]  /*150d80*/  @P6 STG.E.U8 desc[UR4][R54.64], R4 ;  /* 0x0000000436006986 */ /* 0x0081e8000c101104 */
[----:B0-----:R-:W2:Y:S01]  /*150d90*/  LDL.LU R55, [R1+0x514] ;  /* 0x0005140001377983 */ /* 0x001ea20000300800 */
[----:B------:R-:W-:-:S03]  /*150da0*/  PRMT R4, R52, 0x7770, RZ ;  /* 0x0000777034047816 */ /* 0x000fc600000000ff */
[----:B------:R-:W3:Y:S04]  /*150db0*/  LDL.LU.64 R42, [R1+0x3b78] ;  /* 0x003b7800012a7983 */ /* 0x000ee80000300a00 */
        /* <DEDUP_REMOVED lines=33> */
[----:B------:R-:W-:Y:S02]  /*150fd0*/  LOP3.LUT P6, RZ, R57, 0x8, RZ, 0xc0, !PT ;  /* 0x0000000839ff7812 */ /* 0x000fe400078cc0ff */
[----:B--2---:R-:W-:-:S05]  /*150fe0*/  PRMT R4, R55, 0x7770, RZ ;  /* 0x0000777037047816 */ /* 0x004fca00000000ff */
        /* <DEDUP_REMOVED lines=22> */
[C---:B------:R-:W-:Y:S01]  /*151150*/  LOP3.LUT P4, RZ, R57.reuse, 0x20, RZ, 0xc0, !PT ;  /* 0x0000002039ff7812 */ /* 0x040fe2000788c0ff */
[----:B------:R-:W4:Y:S01]  /*151160*/  LDL.LU.64 R38, [R1+0x3c30] ;  /* 0x003c300001267983 */ /* 0x000f220000300a00 */
[----:B------:R-:W-:Y:S02]  /*151170*/  PRMT R4, R54, 0x7773, RZ ;  /* 0x0000777336047816 */ /* 0x000fe400000000ff */
        /* <DEDUP_REMOVED lines=12> */
[----:B--2---:R3:W-:Y:S02]  /*151240*/  @P3 STG.E.U8 desc[UR4][R58.64], R4 ;  /* 0x000000043a003986 */ /* 0x0047e4000c101104 */
[----:B---3--:R-:W-:-:S05]  /*151250*/  PRMT R4, R55, 0x7770, RZ ;  /* 0x0000777037047816 */ /* 0x008fca00000000ff */
[----:B------:R0:W-:Y:S04]  /*151260*/  @P4 STG.E.U8 desc[UR4][R34.64], R4 ;  /* 0x0000000422004986 */ /* 0x0001e8000c101104 */
[----:B0-----:R-:W2:Y:S04]  /*151270*/  LDL.LU.64 R34, [R1+0x3c50] ;  /* 0x003c500001227983 */ /* 0x001ea80000300a00 */
[----:B------:R-:W3:Y:S04]  /*151280*/  LDL.LU R59, [R1+0x51c] ;  /* 0x00051c00013b7983 */ /* 0x000ee80000300800 */
[----:B------:R-:W3:Y:S04]  /*151290*/  LDL.LU.64 R6, [R1+0x3c48] ;  /* 0x003c480001067983 */ /* 0x000ee80000300a00 */
[----:B------:R-:W3:Y:S04]  /*1512a0*/  LDL.LU.64 R20, [R1+0x3c40] ;  /* 0x003c400001147983 */ /* 0x000ee80000300a00 */
[----:B------:R-:W3:Y:S04]  /*1512b0*/  LDL.LU.64 R22, [R1+0x3c60] ;  /* 0x003c600001167983 */ /* 0x000ee80000300a00 */
[----:B------:R-:W3:Y:S04]  /*1512c0*/  LDL.LU R54, [R1+0x50c] ;  /* 0x00050c0001367983 */ /* 0x000ee80000300800 */
[----:B------:R-:W3:Y:S04]  /*1512d0*/  LDL.LU.64 R46, [R1+0x3c80] ;  /* 0x003c8000012e7983 */ /* 0x000ee80000300a00 */
[----:B------:R-:W3:Y:S01]  /*1512e0*/  LDL.LU.64 R44, [R1+0x3c78] ;  /* 0x003c7800012c7983 */ /* 0x000ee20000300a00 */
[----:B------:R-:W-:-:S03]  /*1512f0*/  PRMT R4, R55, 0x7771, RZ ;  /* 0x0000777137047816 */ /* 0x000fc600000000ff */
[----:B------:R-:W3:Y:S04]  /*151300*/  LDL.LU.64 R60, [R1+0x3c70] ;  /* 0x003c7000013c7983 */ /* 0x000ee80000300a00 */
[----:B----4-:R0:W-:Y:S04]  /*151310*/  @P5 STG.E.U8 desc[UR4][R42.64], R4 ;  /* 0x000000042a005986 */ /* 0x0101e8000c101104 */
[----:B0-----:R-:W4:Y:S01]  /*151320*/  LDL.LU.64 R42, [R1+0x3c90] ;  /* 0x003c9000012a7983 */ /* 0x001f220000300a00 */
        /* <DEDUP_REMOVED lines=20> */
[----:B------:R-:W-:-:S02]  /*151470*/  LOP3.LUT P1, RZ, R9, 0x400, RZ, 0xc0, !PT ;  /* 0x0000040009ff7812 */ /* 0x000fc4000782c0ff */
[----:B0-----:R-:W-:Y:S01]  /*151480*/  PRMT R4, R56, 0x7770, RZ ;  /* 0x0000777038047816 */ /* 0x001fe200000000ff */
[----:B------:R-:W4:Y:S10]  /*151490*/  LDL.LU.64 R48, [R1+0x3ca0] ;  /* 0x003ca00001307983 */ /* 0x000f340000300a00 */
[----:B------:R0:W-:Y:S01]  /*1514a0*/  @P1 STG.E.U8 desc[UR4][R40.64], R4 ;  /* 0x0000000428001986 */ /* 0x0001e2000c101104 */
[----:B------:R-:W-:-:S02]  /*1514b0*/  LOP3.LUT P1, RZ, R9, 0x200, RZ, 0xc0, !PT ;  /* 0x0000020009ff7812 */ /* 0x000fc4000782c0ff */
[----:B0-----:R-:W-:Y:S01]  /*1514c0*/  PRMT R4, R56, 0x7771, RZ ;  /* 0x0000777138047816 */ /* 0x001fe200000000ff */
[----:B------:R-:W4:Y:S10]  /*1514d0*/  LDL.LU.64 R40, [R1+0x3c98] ;  /* 0x003c980001287983 */ /* 0x000f340000300a00 */
[----:B------:R0:W-:Y:S01]  /*1514e0*/  @P1 STG.E.U8 desc[UR4][R38.64], R4 ;  /* 0x0000000426001986 */ /* 0x0001e2000c101104 */
[----:B------:R-:W-:-:S03]  /*1514f0*/  LOP3.LUT P1, RZ, R9, 0x100, RZ, 0xc0, !PT ;  /* 0x0000010009ff7812 */ /* 0x000fc6000782c0ff */
[----:B------:R-:W4:Y:S01]  /*151500*/  LDL.LU R58, [R1+0x590] ;  /* 0x00059000013a7983 */ /* 0x000f220000300800 */
[----:B0-----:R-:W-:-:S03]  /*151510*/  PRMT R4, R56, 0x7772, RZ ;  /* 0x0000777238047816 */ /* 0x001fc600000000ff */
[----:B------:R-:W4:Y:S01]  /*151520*/  LDL.LU.64 R38, [R1+0x3cc0] ;  /* 0x003cc00001267983 */ /* 0x000f220000300a00 */
[C---:B------:R-:W-:Y:S02]  /*151530*/  LOP3.LUT P0, RZ, R57.reuse, 0x20000, RZ, 0xc0, !PT ;  /* 0x0002000039ff7812 */ /* 0x040fe4000780c0ff */
[----:B------:R-:W-:-:S03]  /*151540*/  LOP3.LUT P2, RZ, R57, 0x40000, RZ, 0xc0, !PT ;  /* 0x0004000039ff7812 */ /* 0x000fc6000784c0ff */
[----:B--2---:R0:W-:Y:S04]  /*151550*/  @P1 STG.E.U8 desc[UR4][R34.64], R4 ;  /* 0x0000000422001986 */ /* 0x0041e8000c101104 */
[----:B0-----:R-:W2:Y:S04]  /*151560*/  LDL.LU.64 R34, [R1+0x56d0] ;  /* 0x0056d00001227983 */ /* 0x001ea80000300a00 */
[----:B------:R-:W2:Y:S01]  /*151570*/  LDL.LU R55, [R1+0x358] ;  /* 0x0003580001377983 */ /* 0x000ea20000300800 */
        /* <DEDUP_REMOVED lines=19> */
[----:B0-----:R-:W3:Y:S01]  /*1516b0*/  LDL.LU.64 R42, [R1+0x3ce8] ;  /* 0x003ce800012a7983 */ /* 0x001ee20000300a00 */
[----:B------:R-:W-:Y:S02]  /*1516c0*/  LOP3.LUT R10, R10, 0xf7ffffff, RZ, 0xc0, !PT ;  /* 0xf7ffffff0a0a7812 */ /* 0x000fe400078ec0ff */
[C---:B------:R-:W-:Y:S02]  /*1516d0*/  LOP3.LUT P3, RZ, R57.reuse, 0x80000, RZ, 0xc0, !PT ;  /* 0x0008000039ff7812 */ /* 0x040fe4000786c0ff */
[----:B------:R-:W-:Y:S02]  /*1516e0*/  LOP3.LUT P4, RZ, R57, 0x100000, RZ, 0xc0, !PT ;  /* 0x0010000039ff7812 */ /* 0x000fe4000788c0ff */
[----:B------:R-:W-:-:S02]  /*1516f0*/  PRMT R4, R54, 0x7772, RZ ;  /* 0x0000777236047816 */ /* 0x000fc400000000ff */
[C---:B------:R-:W-:Y:S02]  /*151700*/  LOP3.LUT P5, RZ, R57.reuse, 0x200000, RZ, 0xc0, !PT ;  /* 0x0020000039ff7812 */ /* 0x040fe400078ac0ff */
[----:B------:R-:W-:-:S05]  /*151710*/  LOP3.LUT P6, RZ, R57, 0x400000, RZ, 0xc0, !PT ;  /* 0x0040000039ff7812 */ /* 0x000fca00078cc0ff */
[----:B------:R0:W-:Y:S02]  /*151720*/  @P3 STG.E.U8 desc[UR4][R50.64], R4 ;  /* 0x0000000432003986 */ /* 0x0001e4000c101104 */
[----:B0-----:R-:W-:Y:S02]  /*151730*/  PRMT R4, R54, 0x7773, RZ ;  /* 0x0000777336047816 */ /* 0x001fe400000000ff */
[----:B------:R-:W4:Y:S04]  /*151740*/  LDL.LU.64 R50, [R1+0x3ce0] ;  /* 0x003ce00001327983 */ /* 0x000f280000300a00 */
        /* <DEDUP_REMOVED lines=9> */
[----:B------:R-:W-:-:S02]  /*1517e0*/  LOP3.LUT R9, R9, 0xfffffffe, RZ, 0xc0, !PT ;  /* 0xfffffffe09097812 */ /* 0x000fc400078ec0ff */
[----:B--2---:R-:W-:-:S13]  /*1517f0*/  LOP3.LUT P1, RZ, R55, 0x8, RZ, 0xc0, !PT ;  /* 0x0000000837ff7812 */ /* 0x004fda000782c0ff */
        /* <DEDUP_REMOVED lines=26> */
[----:B------:R-:W2:Y:S01]  /*1519a0*/  LDL.LU.64 R56, [R1+0x3d10] ;  /* 0x003d100001387983 */ /* 0x000ea20000300a00 */
[----:B------:R-:W-:-:S03]  /*1519b0*/  PRMT R4, R58, 0x7772, RZ ;  /* 0x000077723a047816 */ /* 0x000fc600000000ff */
[----:B------:R-:W2:Y:S04]  /*1519c0*/  LDL.LU R52, [R1+0x594] ;  /* 0x0005940001347983 */ /* 0x000ea80000300800 */
[----:B---3--:R0:W-:Y:S02]  /*1519d0*/  @P3 STG.E.U8 desc[UR4][R42.64], R4 ;  /* 0x000000042a003986 */ /* 0x0081e4000c101104 */
[----:B0-----:R-:W-:Y:S02]  /*1519e0*/  PRMT R4, R58, 0x7773, RZ ;  /* 0x000077733a047816 */ /* 0x001fe400000000ff */
[----:B------:R-:W3:Y:S04]  /*1519f0*/  LDL.LU.64 R58, [R1+0x3d08] ;  /* 0x003d0800013a7983 */ /* 0x000ee80000300a00 */
[----:B------:R-:W3:Y:S04]  /*151a00*/  LDL.LU.64 R6, [R1+0x3d20] ;  /* 0x003d200001067983 */ /* 0x000ee80000300a00 */
[----:B------:R-:W3:Y:S04]  /*151a10*/  LDL.LU.64 R20, [R1+0x3d48] ;  /* 0x003d480001147983 */ /* 0x000ee80000300a00 */
[----:B------:R-:W3:Y:S04]  /*151a20*/  LDL.LU.64 R22, [R1+0x3d40] ;  /* 0x003d400001167983 */ /* 0x000ee80000300a00 */
[----:B----4-:R0:W-:Y:S02]  /*151a30*/  @P4 STG.E.U8 desc[UR4][R50.64], R4 ;  /* 0x0000000432004986 */ /* 0x0101e4000c101104 */
[----:B0-----:R-:W-:-:S05]  /*151a40*/  PRMT R4, R54, 0x7770, RZ ;  /* 0x0000777036047816 */ /* 0x001fca00000000ff */
[----:B------:R0:W-:Y:S04]  /*151a50*/  @P5 STG.E.U8 desc[UR4][R38.64], R4 ;  /* 0x0000000426005986 */ /* 0x0001e8000c101104 */
[----:B0-----:R-:W4:Y:S04]  /*151a60*/  LDL.LU R39, [R1+0x584] ;  /* 0x0005840001277983 */ /* 0x001f280000300800 */
        /* <DEDUP_REMOVED lines=14> */
[----:B--2---:R0:W-:Y:S01]  /*151b50*/  @P1 STG.E.U8 desc[UR4][R56.64], R4 ;  /* 0x0000000438001986 */ /* 0x0041e2000c101104 */
[----:B------:R-:W-:-:S03]  /*151b60*/  LOP3.LUT P1, RZ, R9, 0x2, RZ, 0xc0, !PT ;  /* 0x0000000209ff7812 */ /* 0x000fc6000782c0ff */
[----:B0-----:R-:W2:Y:S01]  /*151b70*/  LDL.LU.64 R56, [R1+0x3da0] ;  /* 0x003da00001387983 */ /* 0x001ea20000300a00 */
[----:B------:R-:W-:-:S03]  /*151b80*/  PRMT R4, R52, 0x7770, RZ ;  /* 0x0000777034047816 */ /* 0x000fc600000000ff */
[----:B------:R-:W2:Y:S06]  /*151b90*/  LDL.LU R54, [R1+0x588] ;  /* 0x0005880001367983 */ /* 0x000eac0000300800 */
        /* <DEDUP_REMOVED lines=50> */
[----:B------:R-:W-:Y:S02]  /*151ec0*/  LOP3.LUT R10, R10, 0xffefffff, RZ, 0xc0, !PT ;  /* 0xffefffff0a0a7812 */ /* 0x000fe400078ec0ff */
[----:B------:R-:W-:-:S09]  /*151ed0*/  PRMT R4, R54, 0x7771, RZ ;  /* 0x0000777136047816 */ /* 0x000fd200000000ff */
        /* <DEDUP_REMOVED lines=49> */
[----:B------:R-:W-:-:S03]  /*1521f0*/  PRMT R4, R57, 0x7773, RZ ;  /* 0x0000777339047816 */ /* 0x000fc600000000ff */
[----:B------:R-:W4:Y:S01]  /*152200*/  LDL.LU.64 R56, [R1+0x3e98] ;  /* 0x003e980001387983 */ /* 0x000f220000300a00 */
[----:B------:R-:W-:Y:S02]  /*152210*/  LOP3.LUT P1, RZ, R10, 0x2000000, RZ, 0xc0, !PT ;  /* 0x020000000aff7812 */ /* 0x000fe4000782c0ff */
[C---:B------:R-:W-:Y:S02]  /*152220*/  LOP3.LUT P0, RZ, R55.reuse, 0x800000, RZ, 0xc0, !PT ;  /* 0x0080000037ff7812 */ /* 0x040fe4000780c0ff */
[C---:B------:R-:W-:Y:S02]  /*152230*/  LOP3.LUT P2, RZ, R55.reuse, 0x1000000, RZ, 0xc0, !PT ;  /* 0x0100000037ff7812 */ /* 0x040fe4000784c0ff */
[C---:B------:R-:W-:Y:S02]  /*152240*/  LOP3.LUT P3, RZ, R55.reuse, 0x2000000, RZ, 0xc0, !PT ;  /* 0x0200000037ff7812 */ /* 0x040fe4000786c0ff */
[C---:B------:R-:W-:Y:S02]  /*152250*/  LOP3.LUT P4, RZ, R55.reuse, 0x4000000, RZ, 0xc0, !PT ;  /* 0x0400000037ff7812 */ /* 0x040fe4000788c0ff */
[----:B------:R-:W-:-:S02]  /*152260*/  LOP3.LUT P5, RZ, R55, 0x8000000, RZ, 0xc0, !PT ;  /* 0x0800000037ff7812 */ /* 0x000fc400078ac0ff */
[----:B------:R-:W-:Y:S01]  /*152270*/  LOP3.LUT P6, RZ, R55, 0x10000000, RZ, 0xc0, !PT ;  /* 0x1000000037ff7812 */ /* 0x000fe200078cc0ff */
[----:B--2---:R0:W-:Y:S01]  /*152280*/  @P1 STG.E.U8 desc[UR4][R58.64], R4 ;  /* 0x000000043a001986 */ /* 0x0041e2000c101104 */
[C---:B------:R-:W-:Y:S02]  /*152290*/  LOP3.LUT P1, RZ, R10.reuse, 0x1000000, RZ, 0xc0, !PT ;  /* 0x010000000aff7812 */ /* 0x040fe4000782c0ff */
[----:B0-----:R-:W-:Y:S01]  /*1522a0*/  PRMT R4, R41, 0x7770, RZ ;  /* 0x0000777029047816 */ /* 0x001fe200000000ff */
[----:B------:R-:W2:Y:S10]  /*1522b0*/  LDL.LU.64 R58, [R1+0x3e90] ;  /* 0x003e9000013a7983 */ /* 0x000eb40000300a00 */
[----:B------:R0:W-:Y:S01]  /*1522c0*/  @P1 STG.E.U8 desc[UR4][R8.64], R4 ;  /* 0x0000000408001986 */ /* 0x0001e2000c101104 */
[----:B------:R-:W-:-:S03]  /*1522d0*/  LOP3.LUT P1, RZ, R10, 0x800000, RZ, 0xc0, !PT ;  /* 0x008000000aff7812 */ /* 0x000fc6000782c0ff */
[----:B------:R-:W2:Y:S01]  /*1522e0*/  LDL.LU R40, [R1+0x35c] ;  /* 0x00035c0001287983 */ /* 0x000ea20000300800 */
        /* <DEDUP_REMOVED lines=21> */
[----:B------:R0:W-:Y:S01]  /*152440*/  @P4 STG.E.U8 desc[UR4][R38.64], R4 ;  /* 0x0000000426004986 */ /* 0x0001e2000c101104 */
[C---:B------:R-:W-:Y:S02]  /*152450*/  LOP3.LUT P3, RZ, R55.reuse, 0x20000000, RZ, 0xc0, !PT ;  /* 0x2000000037ff7812 */ /* 0x040fe4000786c0ff */
[----:B------:R-:W-:Y:S02]  /*152460*/  LOP3.LUT P4, RZ, R55, 0x40000000, RZ, 0xc0, !PT ;  /* 0x4000000037ff7812 */ /* 0x000fe4000788c0ff */
[----:B0-----:R-:W-:-:S05]  /*152470*/  PRMT R4, R54, 0x7772, RZ ;  /* 0x0000777236047816 */ /* 0x001fca00000000ff */
[----:B------:R0:W-:Y:S01]  /*152480*/  @P5 STG.E.U8 desc[UR4][R56.64], R4 ;  /* 0x0000000438005986 */ /* 0x0001e2000c101104 */
[----:B------:R-:W-:Y:S02]  /*152490*/  LOP3.LUT P5, RZ, R55, 0x80000000, RZ, 0xc0, !PT ;  /* 0x8000000037ff7812 */ /* 0x000fe400078ac0ff */
[----:B0-----:R-:W-:Y:S02]  /*1524a0*/  PRMT R4, R54, 0x7773, RZ ;  /* 0x0000777336047816 */ /* 0x001fe400000000ff */
[----:B------:R-:W3:Y:S04]  /*1524b0*/  LDL.LU.64 R54, [R1+0x3e88] ;  /* 0x003e880001367983 */ /* 0x000ee80000300a00 */
[----:B------:R-:W4:Y:S04]  /*1524c0*/  LDL.LU.64 R42, [R1+0x3ea0] ;  /* 0x003ea000012a7983 */ /* 0x000f280000300a00 */
[----:B------:R-:W4:Y:S04]  /*1524d0*/  LDL.LU.64 R50, [R1+0x3ec0] ;  /* 0x003ec00001327983 */ /* 0x000f280000300a00 */
[----:B------:R-:W3:Y:S04]  /*1524e0*/  LDL.LU R48, [R1+0x574] ;  /* 0x0005740001307983 */ /* 0x000ee80000300800 */
[----:B------:R-:W4:Y:S04]  /*1524f0*/  LDL.LU.64 R56, [R1+0x3eb8] ;  /* 0x003eb80001387983 */ /* 0x000f280000300a00 */
[----:B------:R-:W4:Y:S04]  /*152500*/  LDL.LU.64 R38, [R1+0x3eb0] ;  /* 0x003eb00001267983 */ /* 0x000f280000300a00 */
[----:B--2---:R0:W-:Y:S04]  /*152510*/  @P6 STG.E.U8 desc[UR4][R58.64], R4 ;  /* 0x000000043a006986 */ /* 0x0041e8000c101104 */
[----:B0-----:R-:W2:Y:S04]  /*152520*/  LDL.LU.64 R58, [R1+0x3ed0] ;  /* 0x003ed000013a7983 */ /* 0x001ea80000300a00 */
[----:B------:R-:W2:Y:S01]  /*152530*/  LDL.LU R41, [R1+0x564] ;  /* 0x0005640001297983 */ /* 0x000ea20000300800 */
[----:B------:R-:W-:-:S02]  /*152540*/  LOP3.LUT P1, RZ, R40, 0x200, RZ, 0xc0, !PT ;  /* 0x0000020028ff7812 */ /* 0x000fc4000782c0ff */
[----:B------:R-:W-:-:S11]  /*152550*/  LOP3.LUT R10, R10, 0xfffff7ff, RZ, 0xc0, !PT ;  /* 0xfffff7ff0a0a7812 */ /* 0x000fd600078ec0ff */
[----:B------:R-:W-:Y:S02]  /*152560*/  @P1 LOP3.LUT R10, R10, 0x800, RZ, 0xfc, !PT ;  /* 0x000008000a0a1812 */ /* 0x000fe400078efcff */
[----:B------:R-:W-:Y:S02]  /*152570*/  LOP3.LUT P1, RZ, R40, 0x100, RZ, 0xc0, !PT ;  /* 0x0000010028ff7812 */ /* 0x000fe4000782c0ff */
[----:B---3--:R-:W-:-:S05]  /*152580*/  PRMT R4, R48, 0x7770, RZ ;  /* 0x0000777030047816 */ /* 0x008fca00000000ff */
[----:B------:R0:W-:Y:S04]  /*152590*/  @P3 STG.E.U8 desc[UR4][R54.64], R4 ;  /* 0x0000000436003986 */ /* 0x0001e8000c101104 */
        /* <DEDUP_REMOVED lines=13> */
[----:B------:R-:W3:Y:S10]  /*152670*/  LDL.LU.64 R44, [R1+0x3f18] ;  /* 0x003f1800012c7983 */ /* 0x000ef40000300a00 */
        /* <DEDUP_REMOVED lines=20> */
[----:B------:R0:W-:Y:S04]  /*1527c0*/  @P6 STG.E.U8 desc[UR4][R56.64], R4 ;  /* 0x0000000438006986 */ /* 0x0001e8000c101104 */
[----:B0-----:R-:W4:Y:S01]  /*1527d0*/  LDL.LU R56, [R1+0x568] ;  /* 0x0005680001387983 */ /* 0x001f220000300800 */
[----:B--2---:R-:W-:-:S03]  /*1527e0*/  PRMT R4, R41, 0x7770, RZ ;  /* 0x0000777029047816 */ /* 0x004fc600000000ff */
[----:B------:R-:W2:Y:S04]  /*1527f0*/  LDL.LU.64 R60, [R1+0x3f10] ;  /* 0x003f1000013c7983 */ /* 0x000ea80000300a00 */
[----:B------:R-:W2:Y:S04]  /*152800*/  LDL.LU.64 R42, [R1+0x3f30] ;  /* 0x003f3000012a7983 */ /* 0x000ea80000300a00 */
[----:B------:R0:W-:Y:S01]  /*152810*/  @P1 STG.E.U8 desc[UR4][R38.64], R4 ;  /* 0x0000000426001986 */ /* 0x0001e2000c101104 */
[----:B------:R-:W-:-:S03]  /*152820*/  LOP3.LUT P1, RZ, R10, 0x40000, RZ, 0xc0, !PT ;  /* 0x000400000aff7812 */ /* 0x000fc6000782c0ff */
[----:B------:R-:W2:Y:S04]  /*152830*/  LDL.LU.64 R50, [R1+0x3f50] ;  /* 0x003f500001327983 */ /* 0x000ea80000300a00 */
[----:B------:R-:W2:Y:S01]  /*152840*/  LDL.LU.64 R48, [R1+0x3f48] ;  /* 0x003f480001307983 */ /* 0x000ea20000300a00 */
[----:B0-----:R-:W-:-:S03]  /*152850*/  PRMT R4, R41, 0x7771, RZ ;  /* 0x0000777129047816 */ /* 0x001fc600000000ff */
[----:B------:R-:W2:Y:S04]  /*152860*/  LDL.LU R57, [R1+0x57c] ;  /* 0x00057c0001397983 */ /* 0x000ea80000300800 */
[----:B------:R0:W-:Y:S01]  /*152870*/  @P1 STG.E.U8 desc[UR4][R58.64], R4 ;  /* 0x000000043a001986 */ /* 0x0001e2000c101104 */
[----:B------:R-:W-:-:S03]  /*152880*/  LOP3.LUT P1, RZ, R10, 0x20000, RZ, 0xc0, !PT ;  /* 0x000200000aff7812 */ /* 0x000fc6000782c0ff */
[----:B------:R-:W2:Y:S04]  /*152890*/  LDL.LU.64 R38, [R1+0x3f40] ;  /* 0x003f400001267983 */ /* 0x000ea80000300a00 */
[----:B0-----:R-:W2:Y:S01]  /*1528a0*/  LDL.LU.64 R58, [R1+0x3f60] ;  /* 0x003f6000013a7983 */ /* 0x001ea20000300a00 */
        /* <DEDUP_REMOVED lines=23> */
[----:B----4-:R-:W-:-:S05]  /*152a20*/  PRMT R4, R56, 0x7770, RZ ;  /* 0x0000777038047816 */ /* 0x010fca00000000ff */
[----:B--2---:R0:W-:Y:S02]  /*152a30*/  @P1 STG.E.U8 desc[UR4][R60.64], R4 ;  /* 0x000000043c001986 */ /* 0x0041e4000c101104 */
        /* <DEDUP_REMOVED lines=23> */
[----:B------:R-:W4:Y:S04]  /*152bb0*/  LDL.LU R58, [R1+0x360] ;  /* 0x00036000013a7983 */ /* 0x000f280000300800 */
[----:B------:R-:W4:Y:S01]  /*152bc0*/  LDL.LU.64 R56, [R1+0x3fa0] ;  /* 0x003fa00001387983 */ /* 0x000f220000300a00 */
        /* <DEDUP_REMOVED lines=20> */
[----:B------:R-:W2:Y:S01]  /*152d10*/  LDL.LU R47, [R1+0x5d0] ;  /* 0x0005d000012f7983 */ /* 0x000ea20000300800 */
[----:B------:R-:W-:-:S03]  /*152d20*/  LOP3.LUT R10, R10, 0xfffffeff, RZ, 0xc0, !PT ;  /* 0xfffffeff0a0a7812 */ /* 0x000fc600078ec0ff */
[----:B------:R-:W2:Y:S04]  /*152d30*/  LDL.LU.64 R20, [R1+0x3fd0] ;  /* 0x003fd00001147983 */ /* 0x000ea80000300a00 */
[----:B------:R-:W2:Y:S04]  /*152d40*/  LDL.LU.64 R22, [R1+0x3ff0] ;  /* 0x003ff00001167983 */ /* 0x000ea80000300a00 */
[----:B------:R-:W-:Y:S01]  /*152d50*/  @P1 LOP3.LUT R10, R10, 0x100, RZ, 0xfc, !PT ;  /* 0x000001000a0a1812 */ /* 0x000fe200078efcff */
[----:B------:R-:W2:Y:S01]  /*152d60*/  LDL.LU.64 R44, [R1+0x4008] ;  /* 0x00400800012c7983 */ /* 0x000ea20000300a00 */
[----:B------:R-:W-:-:S02]  /*152d70*/  LOP3.LUT P1, RZ, R40, 0x400000, RZ, 0xc0, !PT ;  /* 0x0040000028ff7812 */ /* 0x000fc4000782c0ff */
[----:B------:R-:W-:Y:S02]  /*152d80*/  LOP3.LUT R10, R10, 0xfffffdff, RZ, 0xc0, !PT ;  /* 0xfffffdff0a0a7812 */ /* 0x000fe400078ec0ff */
[C---:B------:R-:W-:Y:S02]  /*152d90*/  LOP3.LUT P4, RZ, R40.reuse, 0x20000, RZ, 0xc0, !PT ;  /* 0x0002000028ff7812 */ /* 0x040fe4000788c0ff */
[----:B------:R-:W-:Y:S02]  /*152da0*/  LOP3.LUT P5, RZ, R40, 0x40000, RZ, 0xc0, !PT ;  /* 0x0004000028ff7812 */ /* 0x000fe400078ac0ff */
[----:B---3--:R-:W-:-:S05]  /*152db0*/  PRMT R4, R59, 0x7770, RZ ;  /* 0x000077703b047816 */ /* 0x008fca00000000ff */
[----:B------:R-:W-:Y:S02]  /*152dc0*/  @P1 LOP3.LUT R10, R10, 0x200, RZ, 0xfc, !PT ;  /* 0x000002000a0a1812 */ /* 0x000fe400078efcff */
[C---:B------:R-:W-:Y:S02]  /*152dd0*/  LOP3.LUT P1, RZ, R40.reuse, 0x200000, RZ, 0xc0, !PT ;  /* 0x0020000028ff7812 */ /* 0x040fe4000782c0ff */
[----:B------:R-:W-:Y:S01]  /*152de0*/  LOP3.LUT P6, RZ, R40, 0x80000, RZ, 0xc0, !PT ;  /* 0x0008000028ff7812 */ /* 0x000fe200078cc0ff */
[----:B------:R0:W-:Y:S01]  /*152df0*/  @P4 STG.E.U8 desc[UR4][R42.64], R4 ;  /* 0x000000042a004986 */ /* 0x0001e2000c101104 */
[----:B------:R-:W-:Y:S02]  /*152e00*/  LOP3.LUT R10, R10, 0xfffffbff, RZ, 0xc0, !PT ;  /* 0xfffffbff0a0a7812 */ /* 0x000fe400078ec0ff */
[----:B------:R-:W-:Y:S02]  /*152e10*/  LOP3.LUT P0, RZ, R40, 0x20000000, RZ, 0xc0, !PT ;  /* 0x2000000028ff7812 */ /* 0x000fe4000780c0ff */
[----:B0-----:R-:W-:-:S05]  /*152e20*/  PRMT R4, R59, 0x7771, RZ ;  /* 0x000077713b047816 */ /* 0x001fca00000000ff */
[----:B------:R-:W-:Y:S02]  /*152e30*/  @P1 LOP3.LUT R10, R10, 0x400, RZ, 0xfc, !PT ;  /* 0x000004000a0a1812 */ /* 0x000fe400078efcff */
[C---:B------:R-:W-:Y:S01]  /*152e40*/  LOP3.LUT P1, RZ, R40.reuse, 0x100000, RZ, 0xc0, !PT ;  /* 0x0010000028ff7812 */ /* 0x040fe2000782c0ff */
[----:B----4-:R0:W-:Y:S01]  /*152e50*/  @P5 STG.E.U8 desc[UR4][R50.64], R4 ;  /* 0x0000000432005986 */ /* 0x0101e2000c101104 */
[C---:B------:R-:W-:Y:S02]  /*152e60*/  LOP3.LUT P2, RZ, R40.reuse, 0x40000000, RZ, 0xc0, !PT ;  /* 0x4000000028ff7812 */ /* 0x040fe4000784c0ff */
[----:B------:R-:W-:Y:S02]  /*152e70*/  LOP3.LUT P3, RZ, R40, 0x80000000, RZ, 0xc0, !PT ;  /* 0x8000000028ff7812 */ /* 0x000fe4000786c0ff */
[----:B------:R-:W3:Y:S04]  /*152e80*/  LDL.LU R40, [R1+0x5e4] ;  /* 0x0005e40001287983 */ /* 0x000ee80000300800 */
[----:B------:R-:W4:Y:S01]  /*152e90*/  LDL.LU.64 R60, [R1+0x4000] ;  /* 0x00400000013c7983 */ /* 0x000f220000300a00 */
[----:B0-----:R-:W-:-:S03]  /*152ea0*/  PRMT R4, R59, 0x7772, RZ ;  /* 0x000077723b047816 */ /* 0x001fc600000000ff */
[----:B------:R-:W3:Y:S04]  /*152eb0*/  LDL.LU.64 R42, [R1+0x3ff8] ;  /* 0x003ff800012a7983 */ /* 0x000ee80000300a00 */
[----:B------:R0:W-:Y:S04]  /*152ec0*/  @P6 STG.E.U8 desc[UR4][R48.64], R4 ;  /* 0x0000000430006986 */ /* 0x0001e8000c101104 */
[----:B------:R-:W3:Y:S01]  /*152ed0*/  LDL.LU.64 R50, [R1+0x4020] ;  /* 0x0040200001327983 */ /* 0x000ee20000300a00 */
[----:B0-----:R-:W-:-:S03]  /*152ee0*/  PRMT R4, R59, 0x7773, RZ ;  /* 0x000077733b047816 */ /* 0x001fc600000000ff */
[----:B------:R-:W3:Y:S04]  /*152ef0*/  LDL.LU.64 R48, [R1+0x4040] ;  /* 0x0040400001307983 */ /* 0x000ee80000300a00 */
[----:B------:R0:W-:Y:S01]  /*152f00*/  @P1 STG.E.U8 desc[UR4][R38.64], R4 ;  /* 0x0000000426001986 */ /* 0x0001e2000c101104 */
        /* <DEDUP_REMOVED lines=29> */
[----:B---3--:R-:W-:-:S05]  /*1530e0*/  PRMT R4, R40, 0x7770, RZ ;  /* 0x0000777028047816 */ /* 0x008fca00000000ff */
        /* <DEDUP_REMOVED lines=50> */
[----:B------:R-:W-:Y:S02]  /*153410*/  LOP3.LUT P1, RZ, R58, 0x200, RZ, 0xc0, !PT ;  /* 0x000002003aff7812 */ /* 0x000fe4000782c0ff */
        /* <DEDUP_REMOVED lines=26> */
[----:B------:R-:W4:Y:S01]  /*1535c0*/  LDL.LU.64 R38, [R1+0x4130] ;  /* 0x0041300001267983 */ /* 0x000f220000300a00 */
[----:B0-----:R-:W-:-:S03]  /*1535d0*/  PRMT R4, R52, 0x7770, RZ ;  /* 0x0000777034047816 */ /* 0x001fc600000000ff */
[----:B------:R-:W4:Y:S06]  /*1535e0*/  LDL.LU.64 R56, [R1+0x4128] ;  /* 0x0041280001387983 */ /* 0x000f2c0000300a00 */
[----:B--2---:R0:W-:Y:S04]  /*1535f0*/  @P1 STG.E.U8 desc[UR4][R54.64], R4 ;  /* 0x0000000436001986 */ /* 0x0041e8000c101104 */
[----:B0-----:R-:W2:Y:S01]  /*153600*/  LDL.LU R54, [R1+0x5c0] ;  /* 0x0005c00001367983 */ /* 0x001ea20000300800 */
[----:B------:R-:W-:-:S02]  /*153610*/  LOP3.LUT P1, RZ, R10, 0x1, RZ, 0xc0, !PT ;  /* 0x000000010aff7812 */ /* 0x000fc4000782c0ff */
[----:B------:R-:W-:Y:S01]  /*153620*/  PRMT R4, R52, 0x7771, RZ ;  /* 0x0000777134047816 */ /* 0x000fe200000000ff */
[----:B------:R-:W2:Y:S10]  /*153630*/  LDL.LU R55, [R1+0x364] ;  /* 0x0003640001377983 */ /* 0x000eb40000300800 */
        /* <DEDUP_REMOVED lines=84> */
[----:B------:R-:W3:Y:S04]  /*153b80*/  LDL.LU R54, [R1+0x5c8] ;  /* 0x0005c80001367983 */ /* 0x000ee80000300800 */
        /* <DEDUP_REMOVED lines=11> */
[----:B------:R0:W-:Y:S04]  /*153c40*/  @P1 STG.E.U8 desc[UR4][R38.64], R4 ;  /* 0x0000000426001986 */ /* 0x0001e8000c101104 */
[----:B0-----:R-:W3:Y:S01]  /*153c50*/  LDL.LU.64 R38, [R1+0x21f0] ;  /* 0x0021f00001267983 */ /* 0x001ee20000300a00 */
        /* <DEDUP_REMOVED lines=36> */
[----:B------:R0:W-:Y:S04]  /*153ea0*/  @P5 STG.E.U8 desc[UR4][R38.64], R4 ;  /* 0x0000000426005986 */ /* 0x0001e8000c101104 */
[----:B0-----:R-:W3:Y:S01]  /*153eb0*/  LDL.LU.64 R38, [R1+0x21d0] ;  /* 0x0021d00001267983 */ /* 0x001ee20000300a00 */
[----:B------:R-:W-:-:S03]  /*153ec0*/  PRMT R4, R54, 0x7773, RZ ;  /* 0x0000777336047816 */ /* 0x000fc600000000ff */
[----:B------:R-:W4:Y:S04]  /*153ed0*/  LDL.LU.64 R60, [R1+0x21c0] ;  /* 0x0021c000013c7983 */ /* 0x000f280000300a00 */
[----:B------:R-:W4:Y:S04]  /*153ee0*/  LDL.LU.64 R42, [R1+0x21b0] ;  /* 0x0021b000012a7983 */ /* 0x000f280000300a00 */
[----:B------:R-:W3:Y:S01]  /*153ef0*/  LDL.LU R54, [R1+0x5b8] ;  /* 0x0005b80001367983 */ /* 0x000ee20000300800 */
[----:B------:R-:W-:-:S03]  /*153f00*/  LOP3.LUT P6, RZ, R55, 0x400, RZ, 0xc0, !PT ;  /* 0x0000040037ff7812 */ /* 0x000fc600078cc0ff */
[----:B------:R-:W4:Y:S04]  /*153f10*/  LDL.LU.64 R50, [R1+0x21a0] ;  /* 0x0021a00001327983 */ /* 0x000f280000300a00 */
[----:B------:R-:W4:Y:S04]  /*153f20*/  LDL.LU.64 R48, [R1+0x2190] ;  /* 0x0021900001307983 */ /* 0x000f280000300a00 */
[----:B------:R-:W4:Y:S01]  /*153f30*/  LDL.LU.64 R40, [R1+0x2180] ;  /* 0x0021800001287983 */ /* 0x000f220000300a00 */
[----:B------:R-:W-:-:S03]  /*153f40*/  LOP3.LUT P3, RZ, R55, 0x800, RZ, 0xc0, !PT ;  /* 0x0000080037ff7812 */ /* 0x000fc6000786c0ff */
[----:B--2---:R0:W-:Y:S04]  /*153f50*/  @P6 STG.E.U8 desc[UR4][R56.64], R4 ;  /* 0x0000000438006986 */ /* 0x0041e8000c101104 */
[----:B0-----:R-:W2:Y:S01]  /*153f60*/  LDL.LU R57, [R1+0x5cc] ;  /* 0x0005cc0001397983 */ /* 0x001ea20000300800 */
[----:B------:R-:W-:Y:S02]  /*153f70*/  LOP3.LUT P1, RZ, R55, 0x800000, RZ, 0xc0, !PT ;  /* 0x0080000037ff7812 */ /* 0x000fe4000782c0ff */
        /* <DEDUP_REMOVED lines=10> */
[----:B------:R-:W3:Y:S01]  /*154020*/  LDL.LU R59, [R1+0x5bc] ;  /* 0x0005bc00013b7983 */ /* 0x000ee20000300800 */
[----:B------:R-:W-:-:S03]  /*154030*/  LOP3.LUT R11, R11, 0xffffdfff, RZ, 0xc0, !PT ;  /* 0xffffdfff0b0b7812 */ /* 0x000fc600078ec0ff */
[----:B------:R-:W3:Y:S04]  /*154040*/  LDL.LU.64 R6, [R1+0x2150] ;  /* 0x0021500001067983 */ /* 0x000ee80000300a00 */
        /* <DEDUP_REMOVED lines=27> */
[----:B0-----:R-:W-:Y:S02]  /*154200*/  PRMT R4, R54, 0x7773, RZ ;  /* 0x0000777336047816 */ /* 0x001fe400000000ff */
[----:B------:R-:W4:Y:S04]  /*154210*/  LDL.LU R54, [R1+0x640] ;  /* 0x0006400001367983 */ /* 0x000f280000300800 */
[----:B------:R-:W4:Y:S04]  /*154220*/  LDL.LU.64 R44, [R1+0x2110] ;  /* 0x00211000012c7983 */ /* 0x000f280000300a00 */
[----:B------:R2:W-:Y:S04]  /*154230*/  @P6 STG.E.U8 desc[UR4][R50.64], R4 ;  /* 0x0000000432006986 */ /* 0x0005e8000c101104 */
[----:B------:R-:W4:Y:S04]  /*154240*/  LDL.LU.64 R60, [R1+0x2100] ;  /* 0x00210000013c7983 */ /* 0x000f280000300a00 */
[----:B------:R-:W4:Y:S01]  /*154250*/  LDL.LU.64 R42, [R1+0x20f0] ;  /* 0x0020f000012a7983 */ /* 0x000f220000300a00 */
[----:B--2---:R-:W-:-:S03]  /*154260*/  PRMT R4, R57, 0x7770, RZ ;  /* 0x0000777039047816 */ /* 0x004fc600000000ff */
[----:B------:R-:W2:Y:S04]  /*154270*/  LDL.LU R56, [R1+0x630] ;  /* 0x0006300001387983 */ /* 0x000ea80000300800 */
[----:B------:R0:W-:Y:S01]  /*154280*/  @P1 STG.E.U8 desc[UR4][R48.64], R4 ;  /* 0x0000000430001986 */ /* 0x0001e2000c101104 */
[----:B------:R-:W-:-:S03]  /*154290*/  LOP3.LUT P1, RZ, R11, 0x40000, RZ, 0xc0, !PT ;  /* 0x000400000bff7812 */ /* 0x000fc6000782c0ff */
[----:B------:R-:W2:Y:S01]  /*1542a0*/  LDL.LU.64 R50, [R1+0x20e0] ;  /* 0x0020e00001327983 */ /* 0x000ea20000300a00 */
        /* <DEDUP_REMOVED lines=9> */
[----:B------:R-:W-:Y:S02]  /*154340*/  PRMT R4, R57, 0x7773, RZ ;  /* 0x0000777339047816 */ /* 0x000fe400000000ff */
[----:B------:R-:W-:Y:S01]  /*154350*/  LOP3.LUT P0, RZ, R55, 0x1000000, RZ, 0xc0, !PT ;  /* 0x0100000037ff7812 */ /* 0x000fe2000780c0ff */
[----:B------:R-:W3:Y:S08]  /*154360*/  LDL.LU R57, [R1+0x368] ;  /* 0x0003680001397983 */ /* 0x000ef00000300800 */
        /* <DEDUP_REMOVED lines=26> */
[----:B--2---:R0:W-:Y:S02]  /*154510*/  @P3 STG.E.U8 desc[UR4][R50.64], R4 ;  /* 0x0000000432003986 */ /* 0x0041e4000c101104 */
[----:B0-----:R-:W-:-:S05]  /*154520*/  PRMT R4, R56, 0x7770, RZ ;  /* 0x0000777038047816 */ /* 0x001fca00000000ff */
[----:B------:R0:W-:Y:S02]  /*154530*/  @P4 STG.E.U8 desc[UR4][R48.64], R4 ;  /* 0x0000000430004986 */ /* 0x0001e4000c101104 */
[----:B0-----:R-:W-:-:S05]  /*154540*/  PRMT R4, R56, 0x7771, RZ ;  /* 0x0000777138047816 */ /* 0x001fca00000000ff */
[----:B------:R0:W-:Y:S02]  /*154550*/  @P5 STG.E.U8 desc[UR4][R40.64], R4 ;  /* 0x0000000428005986 */ /* 0x0001e4000c101104 */
[----:B0-----:R-:W-:-:S05]  /*154560*/  PRMT R4, R56, 0x7772, RZ ;  /* 0x0000777238047816 */ /* 0x001fca00000000ff */
[----:B---3--:R0:W-:Y:S04]  /*154570*/  @P6 STG.E.U8 desc[UR4][R38.64], R4 ;  /* 0x0000000426006986 */ /* 0x0081e8000c101104 */
[----:B0-----:R-:W2:Y:S01]  /*154580*/  LDL.LU.64 R38, [R1+0x20a0] ;  /* 0x0020a00001267983 */ /* 0x001ea20000300a00 */
[C---:B------:R-:W-:Y:S02]  /*154590*/  LOP3.LUT P3, RZ, R55.reuse, 0x40000000, RZ, 0xc0, !PT ;  /* 0x4000000037ff7812 */ /* 0x040fe4000786c0ff */
[----:B------:R-:W-:Y:S02]  /*1545a0*/  LOP3.LUT P4, RZ, R55, 0x80000000, RZ, 0xc0, !PT ;  /* 0x8000000037ff7812 */ /* 0x000fe4000788c0ff */
[----:B------:R-:W3:Y:S04]  /*1545b0*/  LDL.LU.64 R54, [R1+0x2090] ;  /* 0x0020900001367983 */ /* 0x000ee80000300a00 */
[----:B------:R-:W4:Y:S04]  /*1545c0*/  LDL.LU.64 R42, [R1+0x2080] ;  /* 0x00208000012a7983 */ /* 0x000f280000300a00 */
        /* <DEDUP_REMOVED lines=21> */
[----:B---3--:R-:W-:-:S05]  /*154720*/  PRMT R4, R59, 0x7770, RZ ;  /* 0x000077703b047816 */ /* 0x008fca00000000ff */
[----:B------:R0:W-:Y:S04]  /*154730*/  @P4 STG.E.U8 desc[UR4][R54.64], R4 ;  /* 0x0000000436004986 */ /* 0x0001e8000c101104 */
[----:B0-----:R-:W3:Y:S04]  /*154740*/  LDL.LU.64 R54, [R1+0x2038] ;  /* 0x0020380001367983 */ /* 0x001ee80000300a00 */
[----:B------:R-:W3:Y:S04]  /*154750*/  LDL.LU.64 R8, [R1+0x2030] ;  /* 0x0020300001087983 */ /* 0x000ee80000300a00 */
[----:B------:R-:W3:Y:S04]  /*154760*/  LDL.LU R47, [R1+0x648] ;  /* 0x00064800012f7983 */ /* 0x000ee80000300800 */
[----:B------:R-:W3:Y:S04]  /*154770*/  LDL.LU.64 R6, [R1+0x2020] ;  /* 0x0020200001067983 */ /* 0x000ee80000300a00 */
[----:B------:R-:W3:Y:S04]  /*154780*/  LDL.LU.64 R20, [R1+0x2018] ;  /* 0x0020180001147983 */ /* 0x000ee80000300a00 */
[----:B------:R-:W3:Y:S04]  /*154790*/  LDL.LU.64 R22, [R1+0x2010] ;  /* 0x0020100001167983 */ /* 0x000ee80000300a00 */
[----:B------:R-:W3:Y:S04]  /*1547a0*/  LDL.LU R56, [R1+0x638] ;  /* 0x0006380001387983 */ /* 0x000ee80000300800 */
[----:B------:R-:W3:Y:S01]  /*1547b0*/  LDL.LU.64 R44, [R1+0x2000] ;  /* 0x00200000012c7983 */ /* 0x000ee20000300a00 */
[----:B------:R-:W-:-:S02]  /*1547c0*/  LOP3.LUT R11, R11, 0xffffff7f, RZ, 0xc0, !PT ;  /* 0xffffff7f0b0b7812 */ /* 0x000fc400078ec0ff */
[----:B------:R-:W-:Y:S01]  /*1547d0*/  LOP3.LUT P5, RZ, R57, 0x1, RZ, 0xc0, !PT ;  /* 0x0000000139ff7812 */ /* 0x000fe200078ac0ff */
[----:B------:R-:W3:Y:S01]  /*1547e0*/  LDL.LU.64 R60, [R1+0x1ff0] ;  /* 0x001ff000013c7983 */ /* 0x000ee20000300a00 */
        /* <DEDUP_REMOVED lines=10> */
[----:B------:R-:W-:-:S05]  /*154890*/  PRMT R4, R59, 0x7771, RZ ;  /* 0x000077713b047816 */ /* 0x000fca00000000ff */
[----:B----4-:R0:W-:Y:S04]  /*1548a0*/  @P5 STG.E.U8 desc[UR4][R42.64], R4 ;  /* 0x000000042a005986 */ /* 0x0101e8000c101104 */
[----:B------:R-:W-:Y:S02]  /*1548b0*/  @P1 LOP3.LUT R11, R11, 0x400, RZ, 0xfc, !PT ;  /* 0x000004000b0b1812 */ /* 0x000fe400078efcff */
[----:B------:R-:W-:Y:S02]  /*1548c0*/  LOP3.LUT P1, RZ, R57, 0x4, RZ, 0xc0, !PT ;  /* 0x0000000439ff7812 */ /* 0x000fe4000782c0ff */
[C---:B0-----:R-:W-:Y:S01]  /*1548d0*/  PRMT R4, R59.reuse, 0x7772, RZ ;  /* 0x000077723b047816 */ /* 0x041fe200000000ff */
[----:B------:R-:W4:Y:S04]  /*1548e0*/  LDL.LU.64 R42, [R1+0x1fe0] ;  /* 0x001fe000012a7983 */ /* 0x000f280000300a00 */
[----:B------:R0:W-:Y:S02]  /*1548f0*/  @P6 STG.E.U8 desc[UR4][R50.64], R4 ;  /* 0x0000000432006986 */ /* 0x0001e4000c101104 */
[----:B0-----:R-:W-:-:S02]  /*154900*/  PRMT R4, R59, 0x7773, RZ ;  /* 0x000077733b047816 */ /* 0x001fc400000000ff */
[----:B------:R-:W4:Y:S04]  /*154910*/  LDL.LU.64 R50, [R1+0x1fd0] ;  /* 0x001fd00001327983 */ /* 0x000f280000300a00 */
[----:B------:R0:W-:Y:S04]  /*154920*/  @P1 STG.E.U8 desc[UR4][R48.64], R4 ;  /* 0x0000000430001986 */ /* 0x0001e8000c101104 */
[----:B------:R-:W4:Y:S01]  /*154930*/  LDL.LU R59, [R1+0x64c] ;  /* 0x00064c00013b7983 */ /* 0x000f220000300800 */
[----:B------:R-:W-:-:S03]  /*154940*/  LOP3.LUT P1, RZ, R11, 0x400, RZ, 0xc0, !PT ;  /* 0x000004000bff7812 */ /* 0x000fc6000782c0ff */
[----:B0-----:R-:W4:Y:S01]  /*154950*/  LDL.LU.64 R48, [R1+0x1fc0] ;  /* 0x001fc00001307983 */ /* 0x001f220000300a00 */
[----:B------:R-:W-:-:S09]  /*154960*/  PRMT R4, R52, 0x7770, RZ ;  /* 0x0000777034047816 */ /* 0x000fd200000000ff */
        /* <DEDUP_REMOVED lines=25> */
[C---:B------:R-:W-:Y:S02]  /*154b00*/  LOP3.LUT P1, RZ, R57.reuse, 0x20000000, RZ, 0xc0, !PT ;  /* 0x2000000039ff7812 */ /* 0x040fe4000782c0ff */
        /* <DEDUP_REMOVED lines=9> */
[C---:B------:R-:W-:Y:S02]  /*154ba0*/  LOP3.LUT P1, RZ, R57.reuse, 0x8000000, RZ, 0xc0, !PT ;  /* 0x0800000039ff7812 */ /* 0x040fe4000782c0ff */
[----:B------:R-:W-:Y:S01]  /*154bb0*/  LOP3.LUT R12, R12, 0xdfffffff, RZ, 0xc0, !PT ;  /* 0xdfffffff0c0c7812 */ /* 0x000fe200078ec0ff */
[----:B------:R0:W-:Y:S01]  /*154bc0*/  @P0 STG.E.U8 desc[UR4][R60.64], R4 ;  /* 0x000000043c000986 */ /* 0x0001e2000c101104 */
[----:B------:R-:W-:-:S09]  /*154bd0*/  LOP3.LUT P3, RZ, R57, 0x2000, RZ, 0xc0, !PT ;  /* 0x0000200039ff7812 */ /* 0x000fd2000786c0ff */
[----:B------:R-:W-:Y:S02]  /*154be0*/  @P1 LOP3.LUT R12, R12, 0x20000000, RZ, 0xfc, !PT ;  /* 0x200000000c0c1812 */ /* 0x000fe400078efcff */
[C---:B------:R-:W-:Y:S01]  /*154bf0*/  LOP3.LUT P1, RZ, R57.reuse, 0x4000000, RZ, 0xc0, !PT ;  /* 0x0400000039ff7812 */ /* 0x040fe2000782c0ff */
[----:B0-----:R-:W3:Y:S01]  /*154c00*/  LDL.LU.64 R60, [R1+0x1f80] ;  /* 0x001f8000013c7983 */ /* 0x001ee20000300a00 */
[----:B------:R-:W-:Y:S02]  /*154c10*/  PRMT R4, R56, 0x7771, RZ ;  /* 0x0000777138047816 */ /* 0x000fe400000000ff */
[----:B------:R-:W-:Y:S02]  /*154c20*/  LOP3.LUT R12, R12, 0xbfffffff, RZ, 0xc0, !PT ;  /* 0xbfffffff0c0c7812 */ /* 0x000fe400078ec0ff */
[----:B------:R-:W-:Y:S01]  /*154c30*/  LOP3.LUT P4, RZ, R57, 0x4000, RZ, 0xc0, !PT ;  /* 0x0000400039ff7812 */ /* 0x000fe2000788c0ff */
[----:B----4-:R0:W-:Y:S06]  /*154c40*/  @P2 STG.E.U8 desc[UR4][R42.64], R4 ;  /* 0x000000042a002986 */ /* 0x0101ec000c101104 */
[----:B------:R-:W-:-:S02]  /*154c50*/  @P1 LOP3.LUT R12, R12, 0x40000000, RZ, 0xfc, !PT ;  /* 0x400000000c0c1812 */ /* 0x000fc400078efcff */
[----:B------:R-:W-:Y:S02]  /*154c60*/  LOP3.LUT P1, RZ, R57, 0x2000000, RZ, 0xc0, !PT ;  /* 0x0200000039ff7812 */ /* 0x000fe4000782c0ff */
[----:B0-----:R-:W-:Y:S01]  /*154c70*/  PRMT R4, R56, 0x7772, RZ ;  /* 0x0000777238047816 */ /* 0x001fe200000000ff */
[----:B------:R-:W4:Y:S04]  /*154c80*/  LDL.LU.64 R42, [R1+0x1f70] ;  /* 0x001f7000012a7983 */ /* 0x000f280000300a00 */
[----:B------:R0:W-:Y:S01]  /*154c90*/  @P3 STG.E.U8 desc[UR4][R50.64], R4 ;  /* 0x0000000432003986 */ /* 0x0001e2000c101104 */
[----:B------:R-:W-:Y:S02]  /*154ca0*/  LOP3.LUT R12, R12, 0x7fffffff, RZ, 0xc0, !PT ;  /* 0x7fffffff0c0c7812 */ /* 0x000fe400078ec0ff */
[----:B0-----:R-:W-:Y:S01]  /*154cb0*/  PRMT R4, R56, 0x7773, RZ ;  /* 0x0000777338047816 */ /* 0x001fe200000000ff */
[----:B------:R-:W4:Y:S02]  /*154cc0*/  LDL.LU.64 R50, [R1+0x1f60] ;  /* 0x001f600001327983 */ /* 0x000f240000300a00 */
[----:B------:R-:W-:-:S02]  /*154cd0*/  @P1 LOP3.LUT R12, R12, 0x80000000, RZ, 0xfc, !PT ;  /* 0x800000000c0c1812 */ /* 0x000fc400078efcff */
[----:B------:R0:W-:Y:S01]  /*154ce0*/  @P4 STG.E.U8 desc[UR4][R48.64], R4 ;  /* 0x0000000430004986 */ /* 0x0001e2000c101104 */
[----:B------:R-:W-:-:S03]  /*154cf0*/  LOP3.LUT P1, RZ, R57, 0x1000000, RZ, 0xc0, !PT ;  /* 0x0100000039ff7812 */ /* 0x000fc6000782c0ff */
[----:B0-----:R-:W4:Y:S04]  /*154d00*/  LDL.LU.64 R48, [R1+0x1f50] ;  /* 0x001f500001307983 */ /* 0x001f280000300a00 */
[----:B------:R-:W4:Y:S01]  /*154d10*/  LDL.LU R47, [R1+0x63c] ;  /* 0x00063c00012f7983 */ /* 0x000f220000300800 */
[----:B------:R-:W-:Y:S02]  /*154d20*/  LOP3.LUT P5, RZ, R57, 0x8000, RZ, 0xc0, !PT ;  /* 0x0000800039ff7812 */ /* 0x000fe400078ac0ff */
[----:B------:R-:W-:Y:S02]  /*154d30*/  LOP3.LUT R11, R11, 0xfffffffe, RZ, 0xc0, !PT ;  /* 0xfffffffe0b0b7812 */ /* 0x000fe400078ec0ff */
[----:B------:R-:W-:Y:S02]  /*154d40*/  LOP3.LUT P6, RZ, R57, 0x10000, RZ, 0xc0, !PT ;  /* 0x0001000039ff7812 */ /* 0x000fe400078cc0ff */
[----:B------:R-:W-:-:S02]  /*154d50*/  @P1 LOP3.LUT R11, R11, 0x1, RZ, 0xfc, !PT ;  /* 0x000000010b0b1812 */ /* 0x000fc400078efcff */
[----:B------:R-:W-:Y:S02]  /*154d60*/  LOP3.LUT P1, RZ, R57, 0x800000, RZ, 0xc0, !PT ;  /* 0x0080000039ff7812 */ /* 0x000fe4000782c0ff */
[----:B------:R-:W-:Y:S02]  /*154d70*/  PRMT R4, R59, 0x7770, RZ ;  /* 0x000077703b047816 */ /* 0x000fe400000000ff */
[----:B------:R-:W-:-:S03]  /*154d80*/  LOP3.LUT R11, R11, 0xfffffffd, RZ, 0xc0, !PT ;  /* 0xfffffffd0b0b7812 */ /* 0x000fc600078ec0ff */
[----:B------:R0:W-:Y:S06]  /*154d90*/  @P5 STG.E.U8 desc[UR4][R40.64], R4 ;  /* 0x0000000428005986 */ /* 0x0001ec000c101104 */
[----:B------:R-:W-:Y:S02]  /*154da0*/  @P1 LOP3.LUT R11, R11, 0x2, RZ, 0xfc, !PT ;  /* 0x000000020b0b1812 */ /* 0x000fe400078efcff */
[----:B0-----:R-:W-:Y:S02]  /*154db0*/  PRMT R4, R59, 0x7771, RZ ;  /* 0x000077713b047816 */ /* 0x001fe400000000ff */
[----:B------:R-:W-:-:S02]  /*154dc0*/  LOP3.LUT P1, RZ, R57, 0x400000, RZ, 0xc0, !PT ;  /* 0x0040000039ff7812 */ /* 0x000fc4000782c0ff */
[----:B------:R-:W-:Y:S02]  /*154dd0*/  LOP3.LUT R11, R11, 0xfffffffb, RZ, 0xc0, !PT ;  /* 0xfffffffb0b0b7812 */ /* 0x000fe400078ec0ff */
[C---:B------:R-:W-:Y:S02]  /*154de0*/  LOP3.LUT P3, RZ, R57.reuse, 0x20000, RZ, 0xc0, !PT ;  /* 0x0002000039ff7812 */ /* 0x040fe4000786c0ff */
[C---:B------:R-:W-:Y:S02]  /*154df0*/  LOP3.LUT P4, RZ, R57.reuse, 0x40000, RZ, 0xc0, !PT ;  /* 0x0004000039ff7812 */ /* 0x040fe4000788c0ff */
[C---:B------:R-:W-:Y:S02]  /*154e00*/  LOP3.LUT P5, RZ, R57.reuse, 0x80000, RZ, 0xc0, !PT ;  /* 0x0008000039ff7812 */ /* 0x040fe400078ac0ff */
[C---:B------:R-:W-:Y:S02]  /*154e10*/  LOP3.LUT P0, RZ, R57.reuse, 0x40000000, RZ, 0xc0, !PT ;  /* 0x4000000039ff7812 */ /* 0x040fe4000780c0ff */
[----:B------:R-:W-:-:S02]  /*154e20*/  LOP3.LUT P2, RZ, R57, 0x80000000, RZ, 0xc0, !PT ;  /* 0x8000000039ff7812 */ /* 0x000fc4000784c0ff */
[----:B------:R-:W-:Y:S02]  /*154e30*/  @P1 LOP3.LUT R11, R11, 0x4, RZ, 0xfc, !PT ;  /* 0x000000040b0b1812 */ /* 0x000fe400078efcff */
[C---:B------:R-:W-:Y:S01]  /*154e40*/  LOP3.LUT P1, RZ, R57.reuse, 0x200000, RZ, 0xc0, !PT ;  /* 0x0020000039ff7812 */ /* 0x040fe2000782c0ff */
[----:B--2---:R0:W-:Y:S04]  /*154e50*/  @P6 STG.E.U8 desc[UR4][R38.64], R4 ;  /* 0x0000000426006986 */ /* 0x0041e8000c101104 */
[----:B0-----:R-:W2:Y:S04]  /*154e60*/  LDL.LU.64 R38, [R1+0x1f40] ;  /* 0x001f400001267983 */ /* 0x001ea80000300a00 */
[----:B------:R-:W2:Y:S04]  /*154e70*/  LDL.LU R40, [R1+0x36c] ;  /* 0x00036c0001287983 */ /* 0x000ea80000300800 */
[----:B------:R-:W2:Y:S01]  /*154e80*/  LDL.LU R52, [R1+0x620] ;  /* 0x0006200001347983 */ /* 0x000ea20000300800 */
[----:B------:R-:W-:-:S03]  /*154e90*/  LOP3.LUT P6, RZ, R57, 0x100000, RZ, 0xc0, !PT ;  /* 0x0010000039ff7812 */ /* 0x000fc600078cc0ff */
[----:B------:R-:W2:Y:S01]  /*154ea0*/  LDL.LU.64 R56, [R1+0x1f30] ;  /* 0x001f300001387983 */ /* 0x000ea20000300a00 */
[----:B------:R-:W-:-:S03]  /*154eb0*/  PRMT R4, R59, 0x7772, RZ ;  /* 0x000077723b047816 */ /* 0x000fc600000000ff */
[----:B------:R-:W2:Y:S04]  /*154ec0*/  LDL.LU.64 R8, [R1+0x1f10] ;  /* 0x001f100001087983 */ /* 0x000ea80000300a00 */
[----:B------:R-:W2:Y:S04]  /*154ed0*/  LDL.LU.64 R6, [R1+0x1f00] ;  /* 0x001f000001067983 */ /* 0x000ea80000300a00 */
[----:B------:R-:W2:Y:S04]  /*154ee0*/  LDL.LU R41, [R1+0x610] ;  /* 0x0006100001297983 */ /* 0x000ea80000300800 */
[----:B------:R-:W2:Y:S04]  /*154ef0*/  LDL.LU.64 R20, [R1+0x1ef0] ;  /* 0x001ef00001147983 */ /* 0x000ea80000300a00 */
[----:B------:R-:W2:Y:S04]  /*154f00*/  LDL.LU.64 R22, [R1+0x1ee0] ;  /* 0x001ee00001167983 */ /* 0x000ea80000300a00 */
[----:B---3--:R0:W-:Y:S02]  /*154f10*/  @P3 STG.E.U8 desc[UR4][R44.64], R4 ;  /* 0x000000042c003986 */ /* 0x0081e4000c101104 */
[----:B0-----:R-:W-:-:S02]  /*154f20*/  PRMT R4, R59, 0x7773, RZ ;  /* 0x000077733b047816 */ /* 0x001fc400000000ff */
[----:B------:R-:W3:Y:S04]  /*154f30*/  LDL.LU R59, [R1+0x624] ;  /* 0x00062400013b7983 */ /* 0x000ee80000300800 */
[----:B------:R-:W3:Y:S04]  /*154f40*/  LDL.LU.64 R44, [R1+0x1ed0] ;  /* 0x001ed000012c7983 */ /* 0x000ee80000300a00 */
[----:B------:R0:W-:Y:S04]  /*154f50*/  @P4 STG.E.U8 desc[UR4][R60.64], R4 ;  /* 0x000000043c004986 */ /* 0x0001e8000c101104 */
[----:B0-----:R-:W3:Y:S01]  /*154f60*/  LDL.LU.64 R60, [R1+0x1ec0] ;  /* 0x001ec000013c7983 */ /* 0x001ee20000300a00 */
[----:B----4-:R-:W-:-:S05]  /*154f70*/  PRMT R4, R47, 0x7770, RZ ;  /* 0x000077702f047816 */ /* 0x010fca00000000ff */
[----:B------:R0:W-:Y:S02]  /*154f80*/  @P5 STG.E.U8 desc[UR4][R42.64], R4 ;  /* 0x000000042a005986 */ /* 0x0001e4000c101104 */
[C---:B0-----:R-:W-:Y:S02]  /*154f90*/  PRMT R4, R47.reuse, 0x7771, RZ ;  /* 0x000077712f047816 */ /* 0x041fe400000000ff */
        /* <DEDUP_REMOVED lines=8> */
[----:B--2---:R0:W-:Y:S01]  /*155020*/  @P1 STG.E.U8 desc[UR4][R38.64], R4 ;  /* 0x0000000426001986 */ /* 0x0041e2000c101104 */
[----:B------:R-:W-:-:S02]  /*155030*/  LOP3.LUT P1, RZ, R11, 0x2, RZ, 0xc0, !PT ;  /* 0x000000020bff7812 */ /* 0x000fc4000782c0ff */
[----:B0-----:R-:W-:Y:S01]  /*155040*/  PRMT R4, R52, 0x7770, RZ ;  /* 0x0000777034047816 */ /* 0x001fe200000000ff */
[----:B------:R-:W2:Y:S04]  /*155050*/  LDL.LU.64 R38, [R1+0x1e80] ;  /* 0x001e800001267983 */ /* 0x000ea80000300a00 */
[----:B------:R-:W2:Y:S06]  /*155060*/  LDL.LU R47, [R1+0x614] ;  /* 0x00061400012f7983 */ /* 0x000eac0000300800 */
[----:B------:R0:W-:Y:S01]  /*155070*/  @P1 STG.E.U8 desc[UR4][R56.64], R4 ;  /* 0x0000000438001986 */ /* 0x0001e2000c101104 */
[----:B------:R-:W-:-:S03]  /*155080*/  LOP3.LUT P1, RZ, R11, 0x1, RZ, 0xc0, !PT ;  /* 0x000000010bff7812 */ /* 0x000fc6000782c0ff */
[----:B0-----:R-:W2:Y:S04]  /*155090*/  LDL.LU.64 R56, [R1+0x1e70] ;  /* 0x001e700001387983 */ /* 0x001ea80000300a00 */
[----:B------:R-:W3:Y:S01]  /*1550a0*/  LDL.LU.64 R10, [R1+0x1f20] ;  /* 0x001f2000010a7983 */ /* 0x000ee20000300a00 */
[----:B------:R-:W-:Y:S02]  /*1550b0*/  PRMT R4, R52, 0x7771, RZ ;  /* 0x0000777134047816 */ /* 0x000fe400000000ff */
[C---:B------:R-:W-:Y:S02]  /*1550c0*/  LOP3.LUT P3, RZ, R40.reuse, 0x1, RZ, 0xc0, !PT ;  /* 0x0000000128ff7812 */ /* 0x040fe4000786c0ff */
[C---:B------:R-:W-:Y:S02]  /*1550d0*/  LOP3.LUT P4, RZ, R40.reuse, 0x2, RZ, 0xc0, !PT ;  /* 0x0000000228ff7812 */ /* 0x040fe4000788c0ff */
[----:B------:R-:W-:-:S02]  /*1550e0*/  LOP3.LUT P5, RZ, R40, 0x4, RZ, 0xc0, !PT ;  /* 0x0000000428ff7812 */ /* 0x000fc400078ac0ff */
        /* <DEDUP_REMOVED lines=26> */
[----:B--2---:R0:W-:Y:S02]  /*155290*/  @P5 STG.E.U8 desc[UR4][R38.64], R4 ;  /* 0x0000000426005986 */ /* 0x0041e4000c101104 */
        /* <DEDUP_REMOVED lines=10> */
[----:B------:R-:W-:Y:S02]  /*155340*/  LOP3.LUT P3, RZ, R40, 0x10, RZ, 0xc0, !PT ;  /* 0x0000001028ff7812 */ /* 0x000fe4000786c0ff */
[----:B------:R-:W-:Y:S02]  /*155350*/  LOP3.LUT R12, R12, 0xfff7ffff, RZ, 0xc0, !PT ;  /* 0xfff7ffff0c0c7812 */ /* 0x000fe400078ec0ff */
        /* <DEDUP_REMOVED lines=39> */
[----:B------:R-:W3:Y:S04]  /*1555d0*/  LDL.LU.64 R22, [R1+0x1db0] ;  /* 0x001db00001167983 */ /* 0x000ee80000300a00 */
[----:B------:R-:W3:Y:S01]  /*1555e0*/  LDL.LU.64 R46, [R1+0x1da0] ;  /* 0x001da000012e7983 */ /* 0x000ee20000300a00 */
[----:B------:R-:W-:-:S03]  /*1555f0*/  PRMT R4, R59, 0x7770, RZ ;  /* 0x000077703b047816 */ /* 0x000fc600000000ff */
[----:B------:R-:W3:Y:S04]  /*155600*/  LDL.LU.64 R44, [R1+0x1d90] ;  /* 0x001d9000012c7983 */ /* 0x000ee80000300a00 */
[----:B------:R0:W-:Y:S04]  /*155610*/  @P6 STG.E.U8 desc[UR4][R42.64], R4 ;  /* 0x000000042a006986 */ /* 0x0001e8000c101104 */
[----:B------:R-:W3:Y:S04]  /*155620*/  LDL.LU.64 R60, [R1+0x1d80] ;  /* 0x001d8000013c7983 */ /* 0x000ee80000300a00 */
[----:B------:R-:W3:Y:S01]  /*155630*/  LDL.LU R38, [R1+0x61c] ;  /* 0x00061c0001267983 */ /* 0x000ee20000300800 */
[----:B0-----:R-:W-:-:S03]  /*155640*/  PRMT R4, R59, 0x7771, RZ ;  /* 0x000077713b047816 */ /* 0x001fc600000000ff */
[----:B------:R-:W3:Y:S04]  /*155650*/  LDL.LU.64 R42, [R1+0x1d70] ;  /* 0x001d7000012a7983 */ /* 0x000ee80000300a00 */
[----:B------:R0:W-:Y:S01]  /*155660*/  @P1 STG.E.U8 desc[UR4][R50.64], R4 ;  /* 0x0000000432001986 */ /* 0x0001e2000c101104 */
[C---:B------:R-:W-:Y:S02]  /*155670*/  LOP3.LUT P1, RZ, R12.reuse, 0x4000000, RZ, 0xc0, !PT ;  /* 0x040000000cff7812 */ /* 0x040fe4000782c0ff */
        /* <DEDUP_REMOVED lines=12> */
[----:B------:R-:W-:-:S03]  /*155740*/  LOP3.LUT P1, RZ, R12, 0x1000000, RZ, 0xc0, !PT ;  /* 0x010000000cff7812 */ /* 0x000fc6000782c0ff */
[----:B0-----:R-:W2:Y:S04]  /*155750*/  LDL.LU.64 R56, [R1+0x1d40] ;  /* 0x001d400001387983 */ /* 0x001ea80000300a00 */
[----:B------:R-:W2:Y:S01]  /*155760*/  LDL.LU R59, [R1+0x370] ;  /* 0x00037000013b7983 */ /* 0x000ea20000300800 */
[----:B------:R-:W-:-:S05]  /*155770*/  PRMT R4, R41, 0x7770, RZ ;  /* 0x0000777029047816 */ /* 0x000fca00000000ff */
        /* <DEDUP_REMOVED lines=11> */
[----:B---3--:R-:W-:-:S11]  /*155830*/  PRMT R4, R39, 0x7770, RZ ;  /* 0x0000777027047816 */ /* 0x008fd600000000ff */
        /* <DEDUP_REMOVED lines=19> */
[----:B------:R-:W-:-:S02]  /*155970*/  LOP3.LUT R12, R12, 0xfffff7ff, RZ, 0xc0, !PT ;  /* 0xfffff7ff0c0c7812 */ /* 0x000fc400078ec0ff */
[----:B------:R-:W-:Y:S02]  /*155980*/  LOP3.LUT P6, RZ, R40, 0x400000, RZ, 0xc0, !PT ;  /* 0x0040000028ff7812 */ /* 0x000fe400078cc0ff */
        /* <DEDUP_REMOVED lines=18> */
[----:B------:R-:W-:Y:S01]  /*155ab0*/  LOP3.LUT P1, RZ, R40, 0x20000000, RZ, 0xc0, !PT ;  /* 0x2000000028ff7812 */ /* 0x000fe2000782c0ff */
[----:B0-----:R-:W2:Y:S01]  /*155ac0*/  LDL.LU.64 R56, [R1+0x1d00] ;  /* 0x001d000001387983 */ /* 0x001ea20000300a00 */
[----:B------:R-:W-:-:S03]  /*155ad0*/  LOP3.LUT R12, R12, 0xfffdffff, RZ, 0xc0, !PT ;  /* 0xfffdffff0c0c7812 */ /* 0x000fc600078ec0ff */
[----:B------:R-:W2:Y:S04]  /*155ae0*/  LDL.LU.64 R48, [R1+0x1cf0] ;  /* 0x001cf00001307983 */ /* 0x000ea80000300a00 */
[----:B------:R-:W2:Y:S04]  /*155af0*/  LDL.LU R32, [R1+0x5f0] ;  /* 0x0005f00001207983 */ /* 0x000ea80000300800 */
[----:B------:R-:W-:Y:S02]  /*155b00*/  @P1 LOP3.LUT R12, R12, 0x20000, RZ, 0xfc, !PT ;  /* 0x000200000c0c1812 */ /* 0x000fe400078efcff */
[----:B------:R-:W-:-:S02]  /*155b10*/  LOP3.LUT P1, RZ, R40, 0x10000000, RZ, 0xc0, !PT ;  /* 0x1000000028ff7812 */ /* 0x000fc4000782c0ff */
[----:B------:R-:W-:Y:S02]  /*155b20*/  LOP3.LUT R12, R12, 0xfffbffff, RZ, 0xc0, !PT ;  /* 0xfffbffff0c0c7812 */ /* 0x000fe400078ec0ff */
[C---:B------:R-:W-:Y:S02]  /*155b30*/  LOP3.LUT P3, RZ, R40.reuse, 0x800000, RZ, 0xc0, !PT ;  /* 0x0080000028ff7812 */ /* 0x040fe4000786c0ff */
[C---:B------:R-:W-:Y:S02]  /*155b40*/  LOP3.LUT P4, RZ, R40.reuse, 0x1000000, RZ, 0xc0, !PT ;  /* 0x0100000028ff7812 */ /* 0x040fe4000788c0ff */
[C---:B------:R-:W-:Y:S02]  /*155b50*/  LOP3.LUT P5, RZ, R40.reuse, 0x2000000, RZ, 0xc0, !PT ;  /* 0x0200000028ff7812 */ /* 0x040fe400078ac0ff */
[----:B------:R-:W-:-:S03]  /*155b60*/  LOP3.LUT P6, RZ, R40, 0x4000000, RZ, 0xc0, !PT ;  /* 0x0400000028ff7812 */ /* 0x000fc600078cc0ff */
[----:B------:R-:W-:Y:S02]  /*155b70*/  @P1 LOP3.LUT R12, R12, 0x40000, RZ, 0xfc, !PT ;  /* 0x000400000c0c1812 */ /* 0x000fe400078efcff */
[----:B------:R-:W-:Y:S02]  /*155b80*/  LOP3.LUT P1, RZ, R40, 0x8000000, RZ, 0xc0, !PT ;  /* 0x0800000028ff7812 */ /* 0x000fe4000782c0ff */
[----:B------:R-:W2:Y:S01]  /*155b90*/  LDL.LU.64 R40, [R1+0x1ce0] ;  /* 0x001ce00001287983 */ /* 0x000ea20000300a00 */
[----:B---3--:R-:W-:-:S05]  /*155ba0*/  PRMT R4, R47, 0x7770, RZ ;  /* 0x000077702f047816 */ /* 0x008fca00000000ff */
[----:B------:R0:W-:Y:S04]  /*155bb0*/  @P3 STG.E.U8 desc[UR4][R38.64], R4 ;  /* 0x0000000426003986 */ /* 0x0001e8000c101104 */
[----:B0-----:R-:W3:Y:S04]  /*155bc0*/  LDL.LU.64 R38, [R1+0x1cd0] ;  /* 0x001cd00001267983 */ /* 0x001ee80000300a00 */
[----:B------:R-:W3:Y:S04]  /*155bd0*/  LDL.LU.64 R8, [R1+0x1cc0] ;  /* 0x001cc00001087983 */ /* 0x000ee80000300a00 */
[----:B------:R-:W3:Y:S04]  /*155be0*/  LDL.LU.64 R6, [R1+0x1cb0] ;  /* 0x001cb00001067983 */ /* 0x000ee80000300a00 */
[----:B------:R-:W3:Y:S04]  /*155bf0*/  LDL.LU R52, [R1+0x604] ;  /* 0x0006040001347983 */ /* 0x000ee80000300800 */
[----:B------:R-:W3:Y:S01]  /*155c00*/  LDL.LU.64 R20, [R1+0x1ca0] ;  /* 0x001ca00001147983 */ /* 0x000ee20000300a00 */
[----:B------:R-:W-:-:S03]  /*155c10*/  PRMT R4, R47, 0x7771, RZ ;  /* 0x000077712f047816 */ /* 0x000fc600000000ff */
[----:B------:R-:W3:Y:S04]  /*155c20*/  LDL.LU.64 R22, [R1+0x1c90] ;  /* 0x001c900001167983 */ /* 0x000ee80000300a00 */
[----:B----4-:R0:W-:Y:S02]  /*155c30*/  @P4 STG.E.U8 desc[UR4][R42.64], R4 ;  /* 0x000000042a004986 */ /* 0x0101e4000c101104 */
[----:B0-----:R-:W-:-:S05]  /*155c40*/  PRMT R4, R47, 0x7772, RZ ;  /* 0x000077722f047816 */ /* 0x001fca00000000ff */
[----:B------:R0:W-:Y:S02]  /*155c50*/  @P5 STG.E.U8 desc[UR4][R50.64], R4 ;  /* 0x0000000432005986 */ /* 0x0001e4000c101104 */
[----:B0-----:R-:W-:Y:S02]  /*155c60*/  PRMT R4, R47, 0x7773, RZ ;  /* 0x000077732f047816 */ /* 0x001fe400000000ff */
[----:B------:R-:W4:Y:S04]  /*155c70*/  LDL.LU.64 R46, [R1+0x1c80] ;  /* 0x001c8000012e7983 */ /* 0x000f280000300a00 */
[----:B--2---:R0:W-:Y:S04]  /*155c80*/  @P6 STG.E.U8 desc[UR4][R56.64], R4 ;  /* 0x0000000438006986 */ /* 0x0041e8000c101104 */
[----:B0-----:R-:W2:Y:S01]  /*155c90*/  LDL.LU R57, [R1+0x5f4] ;  /* 0x0005f40001397983 */ /* 0x001ea20000300800 */
[----:B------:R-:W-:-:S03]  /*155ca0*/  PRMT R4, R32, 0x7770, RZ ;  /* 0x0000777020047816 */ /* 0x000fc600000000ff */
        /* <DEDUP_REMOVED lines=84> */
[----:B---3--:R-:W-:-:S03]  /*1561f0*/  PRMT R4, R57, 0x7770, RZ ;  /* 0x0000777039047816 */ /* 0x008fc600000000ff */
[----:B------:R-:W3:Y:S04]  /*156200*/  LDL.LU.64 R44, [R1+0x1ba8] ;  /* 0x001ba800012c7983 */ /* 0x000ee80000300a00 */
[----:B------:R0:W-:Y:S04]  /*156210*/  @P4 STG.E.U8 desc[UR4][R60.64], R4 ;  /* 0x000000043c004986 */ /* 0x0001e8000c101104 */
[----:B0-----:R-:W3:Y:S01]  /*156220*/  LDL.LU.64 R60, [R1+0x1ba0] ;  /* 0x001ba000013c7983 */ /* 0x001ee20000300a00 */
        /* <DEDUP_REMOVED lines=26> */
[----:B------:R-:W-:-:S02]  /*1563d0*/  LOP3.LUT P1, RZ, R12, 0x200, RZ, 0xc0, !PT ;  /* 0x000002000cff7812 */ /* 0x000fc4000782c0ff */
[----:B0-----:R-:W-:Y:S01]  /*1563e0*/  PRMT R4, R32, 0x7771, RZ ;  /* 0x0000777120047816 */ /* 0x001fe200000000ff */
[----:B------:R-:W4:Y:S04]  /*1563f0*/  LDL.LU.64 R40, [R1+0x1b80] ;  /* 0x001b800001287983 */ /* 0x000f280000300a00 */
[----:B------:R-:W4:Y:S01]  /*156400*/  LDL.LU R57, [R1+0x670] ;  /* 0x0006700001397983 */ /* 0x000f220000300800 */
[----:B------:R-:W-:-:S05]  /*156410*/  LOP3.LUT P0, RZ, R59, 0x800000, RZ, 0xc0, !PT ;  /* 0x008000003bff7812 */ /* 0x000fca000780c0ff */
[----:B--2---:R0:W-:Y:S01]  /*156420*/  @P1 STG.E.U8 desc[UR4][R38.64], R4 ;  /* 0x0000000426001986 */ /* 0x0041e2000c101104 */
[----:B------:R-:W-:Y:S02]  /*156430*/  LOP3.LUT P1, RZ, R12, 0x100, RZ, 0xc0, !PT ;  /* 0x000001000cff7812 */ /* 0x000fe4000782c0ff */
[----:B0-----:R-:W-:Y:S01]  /*156440*/  PRMT R4, R32, 0x7772, RZ ;  /* 0x0000777220047816 */ /* 0x001fe200000000ff */
[----:B------:R-:W2:Y:S10]  /*156450*/  LDL.LU.64 R38, [R1+0x1b78] ;  /* 0x001b780001267983 */ /* 0x000eb40000300a00 */
[----:B------:R0:W-:Y:S01]  /*156460*/  @P1 STG.E.U8 desc[UR4][R46.64], R4 ;  /* 0x000000042e001986 */ /* 0x0001e2000c101104 */
[----:B------:R-:W-:-:S02]  /*156470*/  LOP3.LUT P1, RZ, R12, 0x80, RZ, 0xc0, !PT ;  /* 0x000000800cff7812 */ /* 0x000fc4000782c0ff */
[----:B0-----:R-:W-:Y:S01]  /*156480*/  PRMT R4, R32, 0x7773, RZ ;  /* 0x0000777320047816 */ /* 0x001fe200000000ff */
        /* <DEDUP_REMOVED lines=15> */
[----:B------:R0:W-:Y:S04]  /*156580*/  @P0 STG.E.U8 desc[UR4][R60.64], R4 ;  /* 0x000000043c000986 */ /* 0x0001e8000c101104 */
[----:B0-----:R-:W3:Y:S01]  /*156590*/  LDL.LU.64 R60, [R1+0x1b70] ;  /* 0x001b7000013c7983 */ /* 0x001ee20000300a00 */
[C---:B------:R-:W-:Y:S02]  /*1565a0*/  LOP3.LUT P2, RZ, R59.reuse, 0x1000000, RZ, 0xc0, !PT ;  /* 0x010000003bff7812 */ /* 0x040fe4000784c0ff */
[C---:B------:R-:W-:Y:S02]  /*1565b0*/  LOP3.LUT P3, RZ, R59.reuse, 0x2000000, RZ, 0xc0, !PT ;  /* 0x020000003bff7812 */ /* 0x040fe4000786c0ff */
[----:B------:R-:W-:Y:S02]  /*1565c0*/  PRMT R4, R56, 0x7771, RZ ;  /* 0x0000777138047816 */ /* 0x000fe400000000ff */
[----:B------:R-:W-:-:S02]  /*1565d0*/  LOP3.LUT P4, RZ, R59, 0x4000000, RZ, 0xc0, !PT ;  /* 0x040000003bff7812 */ /* 0x000fc4000788c0ff */
[----:B------:R-:W-:-:S05]  /*1565e0*/  LOP3.LUT P5, RZ, R59, 0x8000000, RZ, 0xc0, !PT ;  /* 0x080000003bff7812 */ /* 0x000fca00078ac0ff */
[----:B----4-:R0:W-:Y:S02]  /*1565f0*/  @P2 STG.E.U8 desc[UR4][R42.64], R4 ;  /* 0x000000042a002986 */ /* 0x0101e4000c101104 */
[C---:B0-----:R-:W-:Y:S02]  /*156600*/  PRMT R4, R56.reuse, 0x7772, RZ ;  /* 0x0000777238047816 */ /* 0x041fe400000000ff */
[----:B------:R-:W4:Y:S04]  /*156610*/  LDL.LU.64 R42, [R1+0x1b68] ;  /* 0x001b6800012a7983 */ /* 0x000f280000300a00 */
[----:B------:R0:W-:Y:S02]  /*156620*/  @P3 STG.E.U8 desc[UR4][R50.64], R4 ;  /* 0x0000000432003986 */ /* 0x0001e4000c101104 */
[----:B0-----:R-:W-:-:S05]  /*156630*/  PRMT R4, R56, 0x7773, RZ ;  /* 0x0000777338047816 */ /* 0x001fca00000000ff */
[----:B------:R0:W-:Y:S01]  /*156640*/  @P4 STG.E.U8 desc[UR4][R48.64], R4 ;  /* 0x0000000430004986 */ /* 0x0001e2000c101104 */
[C---:B------:R-:W-:Y:S02]  /*156650*/  LOP3.LUT P6, RZ, R59.reuse, 0x10000000, RZ, 0xc0, !PT ;  /* 0x100000003bff7812 */ /* 0x040fe400078cc0ff */
[----:B------:R-:W-:Y:S02]  /*156660*/  LOP3.LUT P3, RZ, R59, 0x20000000, RZ, 0xc0, !PT ;  /* 0x200000003bff7812 */ /* 0x000fe4000786c0ff */
[----:B0-----:R-:W-:Y:S02]  /*156670*/  PRMT R4, R57, 0x7770, RZ ;  /* 0x0000777039047816 */ /* 0x001fe400000000ff */
[----:B------:R-:W-:-:S03]  /*156680*/  LOP3.LUT P4, RZ, R59, 0x40000000, RZ, 0xc0, !PT ;  /* 0x400000003bff7812 */ /* 0x000fc6000788c0ff */
[----:B------:R0:W-:Y:S01]  /*156690*/  @P5 STG.E.U8 desc[UR4][R40.64], R4 ;  /* 0x0000000428005986 */ /* 0x0001e2000c101104 */
[----:B------:R-:W-:-:S03]  /*1566a0*/  LOP3.LUT P5, RZ, R59, 0x80000000, RZ, 0xc0, !PT ;  /* 0x800000003bff7812 */ /* 0x000fc600078ac0ff */
[----:B0-----:R-:W4:Y:S04]  /*1566b0*/  LDL.LU.64 R40, [R1+0x1b60] ;  /* 0x001b600001287983 */ /* 0x001f280000300a00 */
[----:B------:R-:W4:Y:S04]  /*1566c0*/  LDL.LU.64 R50, [R1+0x1b58] ;  /* 0x001b580001327983 */ /* 0x000f280000300a00 */
[----:B------:R-:W4:Y:S04]  /*1566d0*/  LDL.LU.64 R48, [R1+0x1b50] ;  /* 0x001b500001307983 */ /* 0x000f280000300a00 */
[----:B------:R-:W4:Y:S01]  /*1566e0*/  LDL.LU R59, [R1+0x684] ;  /* 0x00068400013b7983 */ /* 0x000f220000300800 */
[----:B------:R-:W-:-:S05]  /*1566f0*/  PRMT R4, R57, 0x7771, RZ ;  /* 0x0000777139047816 */ /* 0x000fca00000000ff */
[----:B--2---:R0:W-:Y:S04]  /*156700*/  @P6 STG.E.U8 desc[UR4][R38.64], R4 ;  /* 0x0000000426006986 */ /* 0x0041e8000c101104 */
[----:B0-----:R-:W2:Y:S01]  /*156710*/  LDL.LU.64 R38, [R1+0x1b48] ;  /* 0x001b480001267983 */ /* 0x001ea20000300a00 */
[----:B------:R-:W-:-:S03]  /*156720*/  PRMT R4, R57, 0x7772, RZ ;  /* 0x0000777239047816 */ /* 0x000fc600000000ff */
[----:B------:R-:W2:Y:S04]  /*156730*/  LDL.LU R52, [R1+0x674] ;  /* 0x0006740001347983 */ /* 0x000ea80000300800 */
[----:B---3--:R0:W-:Y:S02]  /*156740*/  @P3 STG.E.U8 desc[UR4][R60.64], R4 ;  /* 0x000000043c003986 */ /* 0x0081e4000c101104 */
[----:B0-----:R-:W-:Y:S02]  /*156750*/  PRMT R4, R57, 0x7773, RZ ;  /* 0x0000777339047816 */ /* 0x001fe400000000ff */
[----:B------:R-:W3:Y:S01]  /*156760*/  LDL.LU.64 R56, [R1+0x1b40] ;  /* 0x001b400001387983 */ /* 0x000ee20000300a00 */
[----:B------:R-:W-:Y:S02]  /*156770*/  LOP3.LUT P1, RZ, R47, 0x200, RZ, 0xc0, !PT ;  /* 0x000002002fff7812 */ /* 0x000fe4000782c0ff */
[----:B------:R-:W-:Y:S01]  /*156780*/  LOP3.LUT R13, R13, 0xf7ffffff, RZ, 0xc0, !PT ;  /* 0xf7ffffff0d0d7812 */ /* 0x000fe200078ec0ff */
[----:B------:R-:W3:Y:S04]  /*156790*/  LDL.LU.64 R10, [R1+0x1b38] ;  /* 0x001b3800010a7983 */ /* 0x000ee80000300a00 */
[----:B------:R-:W3:Y:S01]  /*1567a0*/  LDL.LU.64 R8, [R1+0x1b30] ;  /* 0x001b300001087983 */ /* 0x000ee20000300a00 */
[----:B------:R-:W-:-:S03]  /*1567b0*/  LOP3.LUT R12, R12, 0xfffffffe, RZ, 0xc0, !PT ;  /* 0xfffffffe0c0c7812 */ /* 0x000fc600078ec0ff */
        /* <DEDUP_REMOVED lines=16> */
[----:B0-----:R-:W-:-:S05]  /*1568c0*/  PRMT R4, R59, 0x7770, RZ ;  /* 0x000077703b047816 */ /* 0x001fca00000000ff */
[----:B------:R0:W-:Y:S06]  /*1568d0*/  @P5 STG.E.U8 desc[UR4][R40.64], R4 ;  /* 0x0000000428005986 */ /* 0x0001ec000c101104 */
[----:B------:R-:W-:Y:S02]  /*1568e0*/  @P1 LOP3.LUT R12, R12, 0x1, RZ, 0xfc, !PT ;  /* 0x000000010c0c1812 */ /* 0x000fe400078efcff */
[----:B------:R-:W-:Y:S01]  /*1568f0*/  LOP3.LUT P1, RZ, R47, 0x8, RZ, 0xc0, !PT ;  /* 0x000000082fff7812 */ /* 0x000fe2000782c0ff */
[----:B0-----:R-:W4:Y:S01]  /*156900*/  LDL.LU R41, [R1+0x688] ;  /* 0x0006880001297983 */ /* 0x001f220000300800 */
[----:B------:R-:W-:-:S03]  /*156910*/  LOP3.LUT R12, R12, 0xfffffffd, RZ, 0xc0, !PT ;  /* 0xfffffffd0c0c7812 */ /* 0x000fc600078ec0ff */
[----:B------:R-:W4:Y:S01]  /*156920*/  LDL.LU.64 R20, [R1+0x1b20] ;  /* 0x001b200001147983 */ /* 0x000f220000300a00 */
[----:B------:R-:W-:-:S03]  /*156930*/  LOP3.LUT P6, RZ, R47, 0x1, RZ, 0xc0, !PT ;  /* 0x000000012fff7812 */ /* 0x000fc600078cc0ff */
[----:B------:R-:W4:Y:S04]  /*156940*/  LDL.LU.64 R22, [R1+0x1b18] ;  /* 0x001b180001167983 */ /* 0x000f280000300a00 */
[----:B------:R-:W-:Y:S02]  /*156950*/  @P1 LOP3.LUT R12, R12, 0x2, RZ, 0xfc, !PT ;  /* 0x000000020c0c1812 */ /* 0x000fe400078efcff */
[----:B------:R-:W-:Y:S01]  /*156960*/  LOP3.LUT P1, RZ, R47, 0x4, RZ, 0xc0, !PT ;  /* 0x000000042fff7812 */ /* 0x000fe2000782c0ff */
[----:B------:R-:W4:Y:S01]  /*156970*/  LDL.LU R40, [R1+0x678] ;  /* 0x0006780001287983 */ /* 0x000f220000300800 */
[----:B------:R-:W-:Y:S02]  /*156980*/  LOP3.LUT R12, R12, 0xfffffffb, RZ, 0xc0, !PT ;  /* 0xfffffffb0c0c7812 */ /* 0x000fe400078ec0ff */
[----:B------:R-:W-:Y:S01]  /*156990*/  PRMT R4, R59, 0x7771, RZ ;  /* 0x000077713b047816 */ /* 0x000fe200000000ff */
[----:B------:R-:W4:Y:S08]  /*1569a0*/  LDL.LU.64 R44, [R1+0x1b10] ;  /* 0x001b1000012c7983 */ /* 0x000f300000300a00 */
[----:B------:R-:W-:Y:S01]  /*1569b0*/  @P1 LOP3.LUT R12, R12, 0x4, RZ, 0xfc, !PT ;  /* 0x000000040c0c1812 */ /* 0x000fe200078efcff */
[----:B------:R0:W-:Y:S01]  /*1569c0*/  @P6 STG.E.U8 desc[UR4][R50.64], R4 ;  /* 0x0000000432006986 */ /* 0x0001e2000c101104 */
[----:B------:R-:W-:-:S03]  /*1569d0*/  LOP3.LUT P1, RZ, R47, 0x2, RZ, 0xc0, !PT ;  /* 0x000000022fff7812 */ /* 0x000fc6000782c0ff */
        /* <DEDUP_REMOVED lines=91> */
[----:B--2---:R0:W-:Y:S04]  /*156f90*/  @P3 STG.E.U8 desc[UR4][R56.64], R4 ;  /* 0x0000000438003986 */ /* 0x0041e8000c101104 */
[----:B0-----:R-:W2:Y:S04]  /*156fa0*/  LDL.LU.64 R56, [R1+0x1aa8] ;  /* 0x001aa80001387983 */ /* 0x001ea80000300a00 */
[----:B------:R-:W2:Y:S04]  /*156fb0*/  LDL.LU R41, [R1+0x660] ;  /* 0x0006600001297983 */ /* 0x000ea80000300800 */
[----:B------:R-:W2:Y:S04]  /*156fc0*/  LDL.LU.64 R10, [R1+0x1aa0] ;  /* 0x001aa000010a7983 */ /* 0x000ea80000300a00 */
[----:B------:R-:W2:Y:S04]  /*156fd0*/  LDL.LU.64 R8, [R1+0x1a98] ;  /* 0x001a980001087983 */ /* 0x000ea80000300a00 */
[----:B------:R-:W2:Y:S04]  /*156fe0*/  LDL.LU.64 R6, [R1+0x1a90] ;  /* 0x001a900001067983 */ /* 0x000ea80000300a00 */
[----:B------:R-:W2:Y:S01]  /*156ff0*/  LDL.LU.64 R20, [R1+0x1a88] ;  /* 0x001a880001147983 */ /* 0x000ea20000300a00 */
[----:B------:R-:W-:-:S03]  /*157000*/  LOP3.LUT P3, RZ, R47, 0x80000000, RZ, 0xc0, !PT ;  /* 0x800000002fff7812 */ /* 0x000fc6000786c0ff */
        /* <DEDUP_REMOVED lines=110> */
[----:B0-----:R-:W-:Y:S01]  /*1576f0*/  PRMT R4, R59, 0x7773, RZ ;  /* 0x000077733b047816 */ /* 0x001fe200000000ff */
[----:B------:R-:W4:Y:S04]  /*157700*/  LDL.LU.64 R60, [R1+0x19d0] ;  /* 0x0019d000013c7983 */ /* 0x000f280000300a00 */
[----:B------:R2:W-:Y:S04]  /*157710*/  @P6 STG.E.U8 desc[UR4][R42.64], R4 ;  /* 0x000000042a006986 */ /* 0x0005e8000c101104 */
[----:B------:R-:W4:Y:S01]  /*157720*/  LDL.LU R59, [R1+0x65c] ;  /* 0x00065c00013b7983 */ /* 0x000f220000300800 */
[----:B--2---:R-:W-:-:S03]  /*157730*/  PRMT R4, R57, 0x7770, RZ ;  /* 0x0000777039047816 */ /* 0x004fc600000000ff */
[----:B------:R-:W2:Y:S04]  /*157740*/  LDL.LU.64 R42, [R1+0x19c8] ;  /* 0x0019c800012a7983 */ /* 0x000ea80000300a00 */
[----:B------:R0:W-:Y:S01]  /*157750*/  @P1 STG.E.U8 desc[UR4][R50.64], R4 ;  /* 0x0000000432001986 */ /* 0x0001e2000c101104 */
[----:B------:R-:W-:Y:S02]  /*157760*/  LOP3.LUT P1, RZ, R13, 0x40000, RZ, 0xc0, !PT ;  /* 0x000400000dff7812 */ /* 0x000fe4000782c0ff */
        /* <DEDUP_REMOVED lines=8> */
[----:B------:R-:W-:-:S03]  /*1577f0*/  PRMT R4, R57, 0x7773, RZ ;  /* 0x0000777339047816 */ /* 0x000fc600000000ff */
[----:B------:R-:W3:Y:S01]  /*157800*/  LDL.LU R57, [R1+0x37c] ;  /* 0x00037c0001397983 */ /* 0x000ee20000300800 */
        /* <DEDUP_REMOVED lines=75> */
[----:B------:R-:W2:Y:S04]  /*157cc0*/  LDL.LU.64 R10, [R1+0x1970] ;  /* 0x00197000010a7983 */ /* 0x000ea80000300a00 */
[----:B------:R-:W2:Y:S04]  /*157cd0*/  LDL.LU.64 R8, [R1+0x1968] ;  /* 0x0019680001087983 */ /* 0x000ea80000300a00 */
[----:B------:R-:W2:Y:S04]  /*157ce0*/  LDL.LU R47, [R1+0x6f4] ;  /* 0x0006f400012f7983 */ /* 0x000ea80000300800 */
[----:B------:R-:W2:Y:S04]  /*157cf0*/  LDL.LU.64 R6, [R1+0x1960] ;  /* 0x0019600001067983 */ /* 0x000ea80000300a00 */
[----:B------:R-:W2:Y:S01]  /*157d00*/  LDL.LU.64 R20, [R1+0x1958] ;  /* 0x0019580001147983 */ /* 0x000ea20000300a00 */
[----:B---3--:R-:W-:-:S03]  /*157d10*/  PRMT R4, R56, 0x7770, RZ ;  /* 0x0000777038047816 */ /* 0x008fc600000000ff */
[----:B------:R-:W3:Y:S04]  /*157d20*/  LDL.LU.64 R22, [R1+0x1950] ;  /* 0x0019500001167983 */ /* 0x000ee80000300a00 */
[----:B------:R0:W-:Y:S04]  /*157d30*/  @P4 STG.E.U8 desc[UR4][R60.64], R4 ;  /* 0x000000043c004986 */ /* 0x0001e8000c101104 */
[----:B------:R-:W3:Y:S04]  /*157d40*/  LDL.LU R59, [R1+0x6e4] ;  /* 0x0006e400013b7983 */ /* 0x000ee80000300800 */
[----:B------:R-:W3:Y:S01]  /*157d50*/  LDL.LU.64 R44, [R1+0x1948] ;  /* 0x00194800012c7983 */ /* 0x000ee20000300a00 */
[----:B0-----:R-:W-:-:S03]  /*157d60*/  PRMT R4, R56, 0x7771, RZ ;  /* 0x0000777138047816 */ /* 0x001fc600000000ff */
[----:B------:R-:W3:Y:S04]  /*157d70*/  LDL.LU.64 R60, [R1+0x1940] ;  /* 0x00194000013c7983 */ /* 0x000ee80000300a00 */
        /* <DEDUP_REMOVED lines=119> */
[----:B--2---:R0:W-:Y:S04]  /*1584f0*/  @P1 STG.E.U8 desc[UR4][R38.64], R4 ;  /* 0x0000000426001986 */ /* 0x0041e8000c101104 */
[----:B0-----:R-:W2:Y:S04]  /*158500*/  LDL.LU.64 R38, [R1+0x1880] ;  /* 0x0018800001267983 */ /* 0x001ea80000300a00 */
[----:B------:R-:W2:Y:S01]  /*158510*/  LDL.LU R59, [R1+0x6c0] ;  /* 0x0006c000013b7983 */ /* 0x000ea20000300800 */
[----:B------:R-:W-:-:S02]  /*158520*/  LOP3.LUT P1, RZ, R13, 0x1, RZ, 0xc0, !PT ;  /* 0x000000010dff7812 */ /* 0x000fc4000782c0ff */
[----:B------:R-:W-:-:S11]  /*158530*/  PRMT R4, R32, 0x7771, RZ ;  /* 0x0000777120047816 */ /* 0x000fd600000000ff */
[----:B------:R0:W-:Y:S01]  /*158540*/  @P1 STG.E.U8 desc[UR4][R46.64], R4 ;  /* 0x000000042e001986 */ /* 0x0001e2000c101104 */
[----:B------:R-:W-:Y:S02]  /*158550*/  LOP3.LUT P1, RZ, R14, 0x80000000, RZ, 0xc0, !PT ;  /* 0x800000000eff7812 */ /* 0x000fe4000782c0ff */
        /* <DEDUP_REMOVED lines=34> */
[----:B--2---:R-:W-:-:S05]  /*158780*/  PRMT R4, R59, 0x7770, RZ ;  /* 0x000077703b047816 */ /* 0x004fca00000000ff */
[----:B------:R0:W-:Y:S01]  /*158790*/  @P6 STG.E.U8 desc[UR4][R38.64], R4 ;  /* 0x0000000426006986 */ /* 0x0001e2000c101104 */
[----:B------:R-:W-:-:S03]  /*1587a0*/  LOP3.LUT P6, RZ, R57, 0x80000000, RZ, 0xc0, !PT ;  /* 0x8000000039ff7812 */ /* 0x000fc600078cc0ff */
[----:B------:R-:W2:Y:S04]  /*1587b0*/  LDL.LU.64 R56, [R1+0x1878] ;  /* 0x0018780001387983 */ /* 0x000ea80000300a00 */
[----:B------:R-:W3:Y:S04]  /*1587c0*/  LDL.LU.64 R60, [R1+0x1870] ;  /* 0x00187000013c7983 */ /* 0x000ee80000300a00 */
[----:B------:R-:W4:Y:S04]  /*1587d0*/  LDL.LU.64 R50, [R1+0x1868] ;  /* 0x0018680001327983 */ /* 0x000f280000300a00 */
[----:B------:R-:W4:Y:S04]  /*1587e0*/  LDL.LU.64 R48, [R1+0x1860] ;  /* 0x0018600001307983 */ /* 0x000f280000300a00 */
[----:B------:R-:W4:Y:S04]  /*1587f0*/  LDL.LU.64 R40, [R1+0x1858] ;  /* 0x0018580001287983 */ /* 0x000f280000300a00 */
[----:B0-----:R-:W4:Y:S04]  /*158800*/  LDL.LU.64 R38, [R1+0x1850] ;  /* 0x0018500001267983 */ /* 0x001f280000300a00 */
[----:B------:R-:W4:Y:S01]  /*158810*/  LDL.LU R43, [R1+0x6d4] ;  /* 0x0006d400012b7983 */ /* 0x000f220000300800 */
        /* <DEDUP_REMOVED lines=25> */
[----:B------:R-:W-:-:S03]  /*1589b0*/  PRMT R4, R59, 0x7772, RZ ;  /* 0x000077723b047816 */ /* 0x000fc600000000ff */
[----:B------:R-:W2:Y:S04]  /*1589c0*/  LDL.LU R42, [R1+0x6d8] ;  /* 0x0006d800012a7983 */ /* 0x000ea80000300800 */
[----:B------:R-:W-:Y:S01]  /*1589d0*/  @P1 LOP3.LUT R14, R14, 0x1000000, RZ, 0xfc, !PT ;  /* 0x010000000e0e1812 */ /* 0x000fe200078efcff */
[----:B------:R-:W2:Y:S01]  /*1589e0*/  LDL.LU.64 R22, [R1+0x1820] ;  /* 0x0018200001167983 */ /* 0x000ea20000300a00 */
[----:B------:R-:W-:Y:S02]  /*1589f0*/  LOP3.LUT P1, RZ, R47, 0x4, RZ, 0xc0, !PT ;  /* 0x000000042fff7812 */ /* 0x000fe4000782c0ff */
[----:B------:R-:W-:Y:S01]  /*158a00*/  LOP3.LUT R14, R14, 0xfdffffff, RZ, 0xc0, !PT ;  /* 0xfdffffff0e0e7812 */ /* 0x000fe200078ec0ff */
[----:B---3--:R0:W-:Y:S04]  /*158a10*/  @P4 STG.E.U8 desc[UR4][R60.64], R4 ;  /* 0x000000043c004986 */ /* 0x0081e8000c101104 */
[----:B------:R-:W3:Y:S06]  /*158a20*/  LDL.LU.64 R44, [R1+0x1818] ;  /* 0x00181800012c7983 */ /* 0x000eec0000300a00 */
[----:B------:R-:W-:-:S02]  /*158a30*/  @P1 LOP3.LUT R14, R14, 0x2000000, RZ, 0xfc, !PT ;  /* 0x020000000e0e1812 */ /* 0x000fc400078efcff */
[----:B------:R-:W-:Y:S02]  /*158a40*/  LOP3.LUT P1, RZ, R47, 0x2, RZ, 0xc0, !PT ;  /* 0x000000022fff7812 */ /* 0x000fe4000782c0ff */
[----:B------:R-:W-:Y:S02]  /*158a50*/  LOP3.LUT R14, R14, 0xfbffffff, RZ, 0xc0, !PT ;  /* 0xfbffffff0e0e7812 */ /* 0x000fe400078ec0ff */
[----:B0-----:R-:W-:Y:S02]  /*158a60*/  PRMT R4, R59, 0x7773, RZ ;  /* 0x000077733b047816 */ /* 0x001fe400000000ff */
[----:B------:R-:W3:Y:S04]  /*158a70*/  LDL.LU R59, [R1+0x6c8] ;  /* 0x0006c800013b7983 */ /* 0x000ee80000300800 */
[----:B----4-:R0:W-:Y:S03]  /*158a80*/  @P5 STG.E.U8 desc[UR4][R50.64], R4 ;  /* 0x0000000432005986 */ /* 0x0101e6000c101104 */
[----:B------:R-:W-:Y:S01]  /*158a90*/  @P1 LOP3.LUT R14, R14, 0x4000000, RZ, 0xfc, !PT ;  /* 0x040000000e0e1812 */ /* 0x000fe200078efcff */
[----:B------:R-:W4:Y:S01]  /*158aa0*/  LDL.LU.64 R60, [R1+0x1810] ;  /* 0x00181000013c7983 */ /* 0x000f220000300a00 */
[----:B------:R-:W-:-:S02]  /*158ab0*/  LOP3.LUT P1, RZ, R47, 0x1, RZ, 0xc0, !PT ;  /* 0x000000012fff7812 */ /* 0x000fc4000782c0ff */
[C---:B0-----:R-:W-:Y:S01]  /*158ac0*/  PRMT R4, R43.reuse, 0x7770, RZ ;  /* 0x000077702b047816 */ /* 0x041fe200000000ff */
        /* <DEDUP_REMOVED lines=59> */
[----:B------:R-:W-:Y:S01]  /*158e80*/  LOP3.LUT R14, R14, 0xfffff7ff, RZ, 0xc0, !PT ;  /* 0xfffff7ff0e0e7812 */ /* 0x000fe200078ec0ff */
[----:B------:R-:W4:Y:S01]  /*158e90*/  LDL.LU R40, [R1+0x384] ;  /* 0x0003840001287983 */ /* 0x000f220000300800 */
        /* <DEDUP_REMOVED lines=19> */
[----:B------:R-:W-:Y:S02]  /*158fd0*/  LOP3.LUT R14, R14, 0xfffdffff, RZ, 0xc0, !PT ;  /* 0xfffdffff0e0e7812 */ /* 0x000fe400078ec0ff */
[----:B------:R-:W-:-:S09]  /*158fe0*/  LOP3.LUT P5, RZ, R47, 0x20000, RZ, 0xc0, !PT ;  /* 0x000200002fff7812 */ /* 0x000fd200078ac0ff */
        /* <DEDUP_REMOVED lines=18> */
[----:B---3--:R0:W-:Y:S01]  /*159110*/  @P4 STG.E.U8 desc[UR4][R60.64], R4 ;  /* 0x000000043c004986 */ /* 0x0081e2000c101104 */
[----:B------:R-:W-:Y:S02]  /*159120*/  LOP3.LUT P3, RZ, R47, 0x40000000, RZ, 0xc0, !PT ;  /* 0x400000002fff7812 */ /* 0x000fe4000786c0ff */
[----:B0-----:R-:W-:-:S05]  /*159130*/  PRMT R4, R59, 0x7772, RZ ;  /* 0x000077723b047816 */ /* 0x001fca00000000ff */
[----:B----4-:R0:W-:Y:S01]  /*159140*/  @P5 STG.E.U8 desc[UR4][R42.64], R4 ;  /* 0x000000042a005986 */ /* 0x0101e2000c101104 */
[----:B------:R-:W-:-:S03]  /*159150*/  LOP3.LUT P5, RZ, R47, 0x80000000, RZ, 0xc0, !PT ;  /* 0x800000002fff7812 */ /* 0x000fc600078ac0ff */
[----:B------:R-:W3:Y:S04]  /*159160*/  LDL.LU R47, [R1+0x720] ;  /* 0x00072000012f7983 */ /* 0x000ee80000300800 */
[----:B------:R-:W4:Y:S01]  /*159170*/  LDL.LU.64 R44, [R1+0x1780] ;  /* 0x00178000012c7983 */ /* 0x000f220000300a00 */
[----:B0-----:R-:W-:-:S03]  /*159180*/  PRMT R4, R59, 0x7773, RZ ;  /* 0x000077733b047816 */ /* 0x001fc600000000ff */
        /* <DEDUP_REMOVED lines=14> */
[----:B------:R-:W-:-:S09]  /*159270*/  LOP3.LUT P4, RZ, R40, 0x1, RZ, 0xc0, !PT ;  /* 0x0000000128ff7812 */ /* 0x000fd2000788c0ff */
        /* <DEDUP_REMOVED lines=61> */
[----:B----4-:R-:W-:Y:S02]  /*159650*/  PRMT R4, R47, 0x7770, RZ ;  /* 0x000077702f047816 */ /* 0x010fe400000000ff */
[----:B------:R-:W-:Y:S01]  /*159660*/  LOP3.LUT P6, RZ, R40, 0x20, RZ, 0xc0, !PT ;  /* 0x0000002028ff7812 */ /* 0x000fe200078cc0ff */
[----:B------:R-:W4:Y:S02]  /*159670*/  LDL.LU.64 R22, [R1+0x1710] ;  /* 0x0017100001167983 */ /* 0x000f240000300a00 */
        /* <DEDUP_REMOVED lines=19> */
[----:B------:R-:W-:Y:S02]  /*1597b0*/  LOP3.LUT P1, RZ, R40, 0x40, RZ, 0xc0, !PT ;  /* 0x0000004028ff7812 */ /* 0x000fe4000782c0ff */
[----:B0-----:R-:W-:-:S05]  /*1597c0*/  PRMT R4, R47, 0x7772, RZ ;  /* 0x000077722f047816 */ /* 0x001fca00000000ff */
[----:B------:R0:W-:Y:S02]  /*1597d0*/  @P6 STG.E.U8 desc[UR4][R50.64], R4 ;  /* 0x0000000432006986 */ /* 0x0001e4000c101104 */
[----:B0-----:R-:W-:Y:S02]  /*1597e0*/  PRMT R4, R47, 0x7773, RZ ;  /* 0x000077732f047816 */ /* 0x001fe400000000ff */
        /* <DEDUP_REMOVED lines=34> */
[----:B0-----:R-:W-:Y:S02]  /*159a10*/  PRMT R4, R41, 0x7773, RZ ;  /* 0x0000777329047816 */ /* 0x001fe400000000ff */
[C---:B------:R-:W-:Y:S02]  /*159a20*/  LOP3.LUT P3, RZ, R40.reuse, 0x20000, RZ, 0xc0, !PT ;  /* 0x0002000028ff7812 */ /* 0x040fe4000786c0ff */
[----:B------:R-:W-:-:S03]  /*159a30*/  LOP3.LUT P4, RZ, R40, 0x40000, RZ, 0xc0, !PT ;  /* 0x0004000028ff7812 */ /* 0x000fc6000788c0ff */
[----:B------:R0:W-:Y:S02]  /*159a40*/  @P1 STG.E.U8 desc[UR4][R46.64], R4 ;  /* 0x000000042e001986 */ /* 0x0001e4000c101104 */
        /* <DEDUP_REMOVED lines=14> */
[----:B0-----:R-:W2:Y:S01]  /*159b30*/  LDL.LU.64 R38, [R1+0x16d0] ;  /* 0x0016d00001267983 */ /* 0x001ea20000300a00 */
[----:B------:R-:W-:Y:S02]  /*159b40*/  LOP3.LUT P1, RZ, R57, 0x2, RZ, 0xc0, !PT ;  /* 0x0000000239ff7812 */ /* 0x000fe4000782c0ff */
[----:B------:R-:W-:Y:S01]  /*159b50*/  LOP3.LUT R15, R15, 0xf7ffffff, RZ, 0xc0, !PT ;  /* 0xf7ffffff0f0f7812 */ /* 0x000fe200078ec0ff */
[----:B------:R-:W3:Y:S01]  /*159b60*/  LDL.LU.64 R60, [R1+0x16c8] ;  /* 0x0016c800013c7983 */ /* 0x000ee20000300a00 */
[----:B------:R-:W-:-:S03]  /*159b70*/  LOP3.LUT R14, R14, 0xfffffffe, RZ, 0xc0, !PT ;  /* 0xfffffffe0e0e7812 */ /* 0x000fc600078ec0ff */
[----:B------:R-:W4:Y:S04]  /*159b80*/  LDL.LU.64 R42, [R1+0x16c0] ;  /* 0x0016c000012a7983 */ /* 0x000f280000300a00 */
[----:B------:R-:W4:Y:S02]  /*159b90*/  LDL.LU.64 R50, [R1+0x16b8] ;  /* 0x0016b80001327983 */ /* 0x000f240000300a00 */
[----:B------:R-:W-:Y:S02]  /*159ba0*/  @P1 LOP3.LUT R15, R15, 0x8000000, RZ, 0xfc, !PT ;  /* 0x080000000f0f1812 */ /* 0x000fe400078efcff */
        /* <DEDUP_REMOVED lines=28> */
[----:B------:R-:W-:-:S03]  /*159d70*/  PRMT R4, R56, 0x7772, RZ ;  /* 0x0000777238047816 */ /* 0x000fc600000000ff */
[----:B------:R-:W4:Y:S04]  /*159d80*/  LDL.LU R52, [R1+0x700] ;  /* 0x0007000001347983 */ /* 0x000f280000300800 */
[----:B--2---:R0:W-:Y:S04]  /*159d90*/  @P3 STG.E.U8 desc[UR4][R38.64], R4 ;  /* 0x0000000426003986 */ /* 0x0041e8000c101104 */
[----:B0-----:R-:W2:Y:S04]  /*159da0*/  LDL.LU.64 R38, [R1+0x16a0] ;  /* 0x0016a00001267983 */ /* 0x001ea80000300a00 */
[----:B------:R-:W2:Y:S04]  /*159db0*/  LDL.LU.64 R10, [R1+0x1698] ;  /* 0x00169800010a7983 */ /* 0x000ea80000300a00 */
[----:B------:R-:W2:Y:S04]  /*159dc0*/  LDL.LU.64 R8, [R1+0x1690] ;  /* 0x0016900001087983 */ /* 0x000ea80000300a00 */
[----:B------:R-:W2:Y:S04]  /*159dd0*/  LDL.LU.64 R6, [R1+0x1688] ;  /* 0x0016880001067983 */ /* 0x000ea80000300a00 */
[----:B------:R-:W2:Y:S04]  /*159de0*/  LDL.LU R47, [R1+0x714] ;  /* 0x00071400012f7983 */ /* 0x000ea80000300800 */
[----:B------:R-:W2:Y:S01]  /*159df0*/  LDL.LU.64 R20, [R1+0x1680] ;  /* 0x0016800001147983 */ /* 0x000ea20000300a00 */
[----:B------:R-:W-:-:S03]  /*159e00*/  PRMT R4, R56, 0x7773, RZ ;  /* 0x0000777338047816 */ /* 0x000fc600000000ff */
[----:B------:R-:W2:Y:S04]  /*159e10*/  LDL.LU.64 R22, [R1+0x1678] ;  /* 0x0016780001167983 */ /* 0x000ea80000300a00 */
[----:B---3--:R4:W-:Y:S04]  /*159e20*/  @P4 STG.E.U8 desc[UR4][R60.64], R4 ;  /* 0x000000043c004986 */ /* 0x0089e8000c101104 */
[----:B------:R-:W3:Y:S04]  /*159e30*/  LDL.LU R56, [R1+0x704] ;  /* 0x0007040001387983 */ /* 0x000ee80000300800 */
[----:B------:R-:W3:Y:S01]  /*159e40*/  LDL.LU.64 R44, [R1+0x1670] ;  /* 0x00167000012c7983 */ /* 0x000ee20000300a00 */
[----:B----4-:R-:W-:-:S03]  /*159e50*/  PRMT R4, R59, 0x7770, RZ ;  /* 0x000077703b047816 */ /* 0x010fc600000000ff */
[----:B------:R-:W4:Y:S04]  /*159e60*/  LDL.LU.64 R60, [R1+0x1668] ;  /* 0x00166800013c7983 */ /* 0x000f280000300a00 */
[----:B------:R0:W-:Y:S02]  /*159e70*/  @P5 STG.E.U8 desc[UR4][R42.64], R4 ;  /* 0x000000042a005986 */ /* 0x0001e4000c101104 */
[C---:B0-----:R-:W-:Y:S02]  /*159e80*/  PRMT R4, R59.reuse, 0x7771, RZ ;  /* 0x000077713b047816 */ /* 0x041fe400000000ff */
[----:B------:R-:W4:Y:S04]  /*159e90*/  LDL.LU.64 R42, [R1+0x1660] ;  /* 0x00166000012a7983 */ /* 0x000f280000300a00 */
[----:B------:R0:W-:Y:S02]  /*159ea0*/  @P6 STG.E.U8 desc[UR4][R50.64], R4 ;  /* 0x0000000432006986 */ /* 0x0001e4000c101104 */
[----:B0-----:R-:W-:-:S02]  /*159eb0*/  PRMT R4, R59, 0x7772, RZ ;  /* 0x000077723b047816 */ /* 0x001fc400000000ff */
        /* <DEDUP_REMOVED lines=10> */
[----:B--2---:R0:W-:Y:S04]  /*159f60*/  @P1 STG.E.U8 desc[UR4][R38.64], R4 ;  /* 0x0000000426001986 */ /* 0x0041e8000c101104 */
[----:B0-----:R-:W2:Y:S01]  /*159f70*/  LDL.LU.64 R38, [R1+0x1640] ;  /* 0x0016400001267983 */ /* 0x001ea20000300a00 */
        /* <DEDUP_REMOVED lines=63> */
[----:B------:R-:W-:-:S02]  /*15a370*/  LOP3.LUT R15, R15, 0xff7fffff, RZ, 0xc0, !PT ;  /* 0xff7fffff0f0f7812 */ /* 0x000fc400078ec0ff */
[----:B------:R-:W-:Y:S01]  /*15a380*/  LOP3.LUT P4, RZ, R57, 0x200, RZ, 0xc0, !PT ;  /* 0x0000020039ff7812 */ /* 0x000fe2000788c0ff */
[----:B------:R-:W2:Y:S01]  /*15a390*/  LDL.LU.64 R6, [R1+0x15f0] ;  /* 0x0015f00001067983 */ /* 0x000ea20000300a00 */
[----:B------:R-:W-:Y:S02]  /*15a3a0*/  @P1 LOP3.LUT R15, R15, 0x800000, RZ, 0xfc, !PT ;  /* 0x008000000f0f1812 */ /* 0x000fe400078efcff */
[----:B------:R-:W-:Y:S01]  /*15a3b0*/  LOP3.LUT P1, RZ, R57, 0x10000, RZ, 0xc0, !PT ;  /* 0x0001000039ff7812 */ /* 0x000fe2000782c0ff */
[----:B------:R-:W2:Y:S01]  /*15a3c0*/  LDL.LU R56, [R1+0x70c] ;  /* 0x00070c0001387983 */ /* 0x000ea20000300800 */
[----:B------:R-:W-:Y:S02]  /*15a3d0*/  LOP3.LUT R15, R15, 0xfeffffff, RZ, 0xc0, !PT ;  /* 0xfeffffff0f0f7812 */ /* 0x000fe400078ec0ff */
[----:B------:R-:W-:Y:S01]  /*15a3e0*/  LOP3.LUT P5, RZ, R57, 0x400, RZ, 0xc0, !PT ;  /* 0x0000040039ff7812 */ /* 0x000fe200078ac0ff */
[----:B------:R-:W2:Y:S01]  /*15a3f0*/  LDL.LU.64 R20, [R1+0x15e8] ;  /* 0x0015e80001147983 */ /* 0x000ea20000300a00 */
[----:B------:R-:W-:-:S02]  /*15a400*/  PRMT R4, R59, 0x7772, RZ ;  /* 0x000077723b047816 */ /* 0x000fc400000000ff */
[----:B------:R-:W-:Y:S01]  /*15a410*/  LOP3.LUT P6, RZ, R57, 0x1000, RZ, 0xc0, !PT ;  /* 0x0000100039ff7812 */ /* 0x000fe200078cc0ff */
[----:B------:R-:W2:Y:S04]  /*15a420*/  LDL.LU.64 R22, [R1+0x15e0] ;  /* 0x0015e00001167983 */ /* 0x000ea80000300a00 */
[----:B------:R-:W-:Y:S01]  /*15a430*/  @P1 LOP3.LUT R15, R15, 0x1000000, RZ, 0xfc, !PT ;  /* 0x010000000f0f1812 */ /* 0x000fe200078efcff */
[----:B---3--:R0:W-:Y:S01]  /*15a440*/  @P4 STG.E.U8 desc[UR4][R60.64], R4 ;  /* 0x000000043c004986 */ /* 0x0081e2000c101104 */
[----:B------:R-:W-:Y:S02]  /*15a450*/  LOP3.LUT P1, RZ, R57, 0x4000, RZ, 0xc0, !PT ;  /* 0x0000400039ff7812 */ /* 0x000fe4000782c0ff */
[----:B------:R-:W-:Y:S01]  /*15a460*/  LOP3.LUT R15, R15, 0xfdffffff, RZ, 0xc0, !PT ;  /* 0xfdffffff0f0f7812 */ /* 0x000fe200078ec0ff */
[----:B------:R-:W3:Y:S01]  /*15a470*/  LDL.LU.64 R46, [R1+0x15d8] ;  /* 0x0015d800012e7983 */ /* 0x000ee20000300a00 */
[----:B0-----:R-:W-:-:S03]  /*15a480*/  PRMT R4, R59, 0x7773, RZ ;  /* 0x000077733b047816 */ /* 0x001fc600000000ff */
        /* <DEDUP_REMOVED lines=8> */
[----:B------:R-:W-:-:S03]  /*15a510*/  PRMT R4, R32, 0x7770, RZ ;  /* 0x0000777020047816 */ /* 0x000fc600000000ff */
[----:B------:R-:W4:Y:S04]  /*15a520*/  LDL.LU R59, [R1+0x6a0] ;  /* 0x0006a000013b7983 */ /* 0x000f280000300800 */
        /* <DEDUP_REMOVED lines=18> */
[----:B------:R0:W-:Y:S04]  /*15a650*/  @P1 STG.E.U8 desc[UR4][R44.64], R4 ;  /* 0x000000042c001986 */ /* 0x0001e8000c101104 */
[----:B0-----:R-:W2:Y:S01]  /*15a660*/  LDL.LU R44, [R1+0x38c] ;  /* 0x00038c00012c7983 */ /* 0x001ea20000300800 */
        /* <DEDUP_REMOVED lines=13> */
[----:B------:R-:W-:-:S11]  /*15a740*/  LOP3.LUT R15, R15, 0xfffff7ff, RZ, 0xc0, !PT ;  /* 0xfffff7ff0f0f7812 */ /* 0x000fd600078ec0ff */
[----:B------:R-:W-:Y:S02]  /*15a750*/  @P1 LOP3.LUT R15, R15, 0x800, RZ, 0xfc, !PT ;  /* 0x000008000f0f1812 */ /* 0x000fe400078efcff */
[----:B------:R-:W-:Y:S02]  /*15a760*/  LOP3.LUT P0, RZ, R57, 0x200000, RZ, 0xc0, !PT ;  /* 0x0020000039ff7812 */ /* 0x000fe4000780c0ff */
[----:B------:R-:W-:Y:S02]  /*15a770*/  LOP3.LUT R15, R15, 0xffffefff, RZ, 0xc0, !PT ;  /* 0xffffefff0f0f7812 */ /* 0x000fe400078ec0ff */
[C---:B------:R-:W-:Y:S02]  /*15a780*/  LOP3.LUT P2, RZ, R57.reuse, 0x400000, RZ, 0xc0, !PT ;  /* 0x0040000039ff7812 */ /* 0x040fe4000784c0ff */
[----:B0-----:R-:W-:Y:S02]  /*15a790*/  PRMT R4, R56, 0x7772, RZ ;  /* 0x0000777238047816 */ /* 0x001fe400000000ff */
[----:B------:R-:W-:-:S05]  /*15a7a0*/  LOP3.LUT P3, RZ, R57, 0x1000000, RZ, 0xc0, !PT ;  /* 0x0100000039ff7812 */ /* 0x000fca000786c0ff */
[----:B------:R0:W-:Y:S01]  /*15a7b0*/  @P0 STG.E.U8 desc[UR4][R60.64], R4 ;  /* 0x000000043c000986 */ /* 0x0001e2000c101104 */
[----:B------:R-:W-:Y:S02]  /*15a7c0*/  LOP3.LUT P4, RZ, R57, 0x800000, RZ, 0xc0, !PT ;  /* 0x0080000039ff7812 */ /* 0x000fe4000788c0ff */
[----:B0-----:R-:W-:Y:S01]  /*15a7d0*/  PRMT R4, R56, 0x7773, RZ ;  /* 0x0000777338047816 */ /* 0x001fe200000000ff */
[----:B------:R-:W3:Y:S04]  /*15a7e0*/  LDL.LU.64 R60, [R1+0x15a0] ;  /* 0x0015a000013c7983 */ /* 0x000ee80000300a00 */
[----:B----4-:R0:W-:Y:S02]  /*15a7f0*/  @P2 STG.E.U8 desc[UR4][R42.64], R4 ;  /* 0x000000042a002986 */ /* 0x0101e4000c101104 */
[----:B0-----:R-:W-:-:S02]  /*15a800*/  PRMT R4, R59, 0x7770, RZ ;  /* 0x000077703b047816 */ /* 0x001fc400000000ff */
[----:B------:R-:W4:Y:S04]  /*15a810*/  LDL.LU.64 R42, [R1+0x1598] ;  /* 0x00159800012a7983 */ /* 0x000f280000300a00 */
[----:B------:R0:W-:Y:S01]  /*15a820*/  @P3 STG.E.U8 desc[UR4][R50.64], R4 ;  /* 0x0000000432003986 */ /* 0x0001e2000c101104 */
[----:B------:R-:W-:Y:S02]  /*15a830*/  LOP3.LUT P5, RZ, R57, 0x2000000, RZ, 0xc0, !PT ;  /* 0x0200000039ff7812 */ /* 0x000fe400078ac0ff */
[----:B0-----:R-:W-:Y:S01]  /*15a840*/  PRMT R4, R59, 0x7771, RZ ;  /* 0x000077713b047816 */ /* 0x001fe200000000ff */
[----:B------:R-:W4:Y:S04]  /*15a850*/  LDL.LU.64 R50, [R1+0x1590] ;  /* 0x0015900001327983 */ /* 0x000f280000300a00 */
[----:B------:R0:W-:Y:S01]  /*15a860*/  @P4 STG.E.U8 desc[UR4][R48.64], R4 ;  /* 0x0000000430004986 */ /* 0x0001e2000c101104 */
[----:B------:R-:W-:-:S03]  /*15a870*/  LOP3.LUT P6, RZ, R57, 0x4000000, RZ, 0xc0, !PT ;  /* 0x0400000039ff7812 */ /* 0x000fc600078cc0ff */
[----:B0-----:R-:W3:Y:S01]  /*15a880*/  LDL.LU R48, [R1+0x800] ;  /* 0x0008000001307983 */ /* 0x001ee20000300800 */
[----:B------:R-:W-:-:S05]  /*15a890*/  PRMT R4, R59, 0x7772, RZ ;  /* 0x000077723b047816 */ /* 0x000fca00000000ff */
[----:B------:R0:W-:Y:S02]  /*15a8a0*/  @P5 STG.E.U8 desc[UR4][R40.64], R4 ;  /* 0x0000000428005986 */ /* 0x0001e4000c101104 */
[----:B0-----:R-:W-:Y:S02]  /*15a8b0*/  PRMT R4, R59, 0x7773, RZ ;  /* 0x000077733b047816 */ /* 0x001fe400000000ff */
[----:B------:R-:W4:Y:S01]  /*15a8c0*/  LDL.LU.64 R40, [R1+0x1588] ;  /* 0x0015880001287983 */ /* 0x000f220000300a00 */
[C---:B------:R-:W-:Y:S02]  /*15a8d0*/  LOP3.LUT P3, RZ, R57.reuse, 0x10000000, RZ, 0xc0, !PT ;  /* 0x1000000039ff7812 */ /* 0x040fe4000786c0ff */
[C---:B------:R-:W-:Y:S02]  /*15a8e0*/  LOP3.LUT P4, RZ, R57.reuse, 0x8000000, RZ, 0xc0, !PT ;  /* 0x0800000039ff7812 */ /* 0x040fe4000788c0ff */
[----:B------:R-:W-:Y:S02]  /*15a8f0*/  LOP3.LUT P5, RZ, R57, 0x20000000, RZ, 0xc0, !PT ;  /* 0x2000000039ff7812 */ /* 0x000fe400078ac0ff */
[----:B------:R-:W-:-:S02]  /*15a900*/  LOP3.LUT P0, RZ, R58, 0x10000, RZ, 0xc0, !PT ;  /* 0x000100003aff7812 */ /* 0x000fc4000780c0ff */
        /* <DEDUP_REMOVED lines=15> */
[----:B------:R-:W2:Y:S08]  /*15aa00*/  LDL.LU R45, [R1+0x6a4] ;  /* 0x0006a400012d7983 */ /* 0x000eb00000300800 */
[----:B------:R-:W-:Y:S02]  /*15aa10*/  @P1 LOP3.LUT R15, R15, 0x10000, RZ, 0xfc, !PT ;  /* 0x000100000f0f1812 */ /* 0x000fe400078efcff */
[----:B------:R-:W-:-:S02]  /*15aa20*/  LOP3.LUT P1, RZ, R44, 0x2, RZ, 0xc0, !PT ;  /* 0x000000022cff7812 */ /* 0x000fc4000782c0ff */
[----:B------:R-:W-:Y:S02]  /*15aa30*/  LOP3.LUT R15, R15, 0xfffdffff, RZ, 0xc0, !PT ;  /* 0xfffdffff0f0f7812 */ /* 0x000fe400078ec0ff */
[----:B------:R-:W-:-:S09]  /*15aa40*/  LOP3.LUT P6, RZ, R57, 0x40000000, RZ, 0xc0, !PT ;  /* 0x4000000039ff7812 */ /* 0x000fd200078cc0ff */
[----:B------:R-:W-:Y:S02]  /*15aa50*/  @P1 LOP3.LUT R15, R15, 0x20000, RZ, 0xfc, !PT ;  /* 0x000200000f0f1812 */ /* 0x000fe400078efcff */
[----:B------:R-:W-:Y:S02]  /*15aa60*/  LOP3.LUT P1, RZ, R57, 0x80000000, RZ, 0xc0, !PT ;  /* 0x8000000039ff7812 */ /* 0x000fe4000782c0ff */
[----:B------:R-:W2:Y:S04]  /*15aa70*/  LDL.LU.64 R56, [R1+0x1578] ;  /* 0x0015780001387983 */ /* 0x000ea80000300a00 */
[----:B------:R-:W2:Y:S04]  /*15aa80*/  LDL.LU.64 R58, [R1+0x1570] ;  /* 0x00157000013a7983 */ /* 0x000ea80000300a00 */
[----:B------:R-:W2:Y:S04]  /*15aa90*/  LDL.LU R52, [R1+0x804] ;  /* 0x0008040001347983 */ /* 0x000ea80000300800 */
[----:B------:R-:W2:Y:S04]  /*15aaa0*/  LDL.LU.64 R8, [R1+0x1568] ;  /* 0x0015680001087983 */ /* 0x000ea80000300a00 */
[----:B------:R-:W2:Y:S04]  /*15aab0*/  LDL.LU.64 R6, [R1+0x1560] ;  /* 0x0015600001067983 */ /* 0x000ea80000300a00 */
[----:B------:R-:W2:Y:S04]  /*15aac0*/  LDL.LU.64 R20, [R1+0x1558] ;  /* 0x0015580001147983 */ /* 0x000ea80000300a00 */
[----:B------:R-:W2:Y:S04]  /*15aad0*/  LDL.LU.64 R22, [R1+0x1550] ;  /* 0x0015500001167983 */ /* 0x000ea80000300a00 */
[----:B------:R-:W2:Y:S01]  /*15aae0*/  LDL.LU R47, [R1+0x6a8] ;  /* 0x0006a800012f7983 */ /* 0x000ea20000300800 */
[----:B------:R-:W-:-:S04]  /*15aaf0*/  LOP3.LUT R15, R15, 0xfffbffff, RZ, 0xc0, !PT ;  /* 0xfffbffff0f0f7812 */ /* 0x000fc800078ec0ff */
[----:B------:R-:W-:Y:S02]  /*15ab00*/  @P1 LOP3.LUT R15, R15, 0x40000, RZ, 0xfc, !PT ;  /* 0x000400000f0f1812 */ /* 0x000fe400078efcff */
[----:B------:R-:W-:Y:S02]  /*15ab10*/  LOP3.LUT P1, RZ, R44, 0x1, RZ, 0xc0, !PT ;  /* 0x000000012cff7812 */ /* 0x000fe4000782c0ff */
[----:B---3--:R-:W-:-:S05]  /*15ab20*/  PRMT R4, R48, 0x7770, RZ ;  /* 0x0000777030047816 */ /* 0x008fca00000000ff */
[----:B------:R0:W-:Y:S02]  /*15ab30*/  @P3 STG.E.U8 desc[UR4][R60.64], R4 ;  /* 0x000000043c003986 */ /* 0x0001e4000c101104 */
        /* <DEDUP_REMOVED lines=9> */
[----:B------:R-:W4:Y:S04]  /*15abd0*/  LDL.LU.64 R48, [R1+0x1530] ;  /* 0x0015300001307983 */ /* 0x000f280000300a00 */
[----:B0-----:R-:W4:Y:S01]  /*15abe0*/  LDL.LU.64 R40, [R1+0x1528] ;  /* 0x0015280001287983 */ /* 0x001f220000300a00 */
[----:B--2---:R-:W-:-:S05]  /*15abf0*/  PRMT R4, R45, 0x7770, RZ ;  /* 0x000077702d047816 */ /* 0x004fca00000000ff */
        /* <DEDUP_REMOVED lines=26> */
[----:B------:R-:W-:Y:S02]  /*15ada0*/  LOP3.LUT P2, RZ, R37, 0x100000, RZ, 0xc0, !PT ;  /* 0x0010000025ff7812 */ /* 0x000fe4000784c0ff */
[----:B0-----:R-:W-:-:S09]  /*15adb0*/  PRMT R4, R47, 0x7770, RZ ;  /* 0x000077702f047816 */ /* 0x001fd200000000ff */
        /* <DEDUP_REMOVED lines=21> */
[----:B------:R-:W3:Y:S04]  /*15af10*/  LDL.LU R47, [R1+0x6ac] ;  /* 0x0006ac00012f7983 */ /* 0x000ee80000300800 */
[----:B------:R-:W4:Y:S01]  /*15af20*/  LDL.LU.64 R38, [R1+0x14e8] ;  /* 0x0014e80001267983 */ /* 0x000f220000300a00 */
[----:B------:R-:W-:-:S03]  /*15af30*/  PRMT R4, R54, 0x7773, RZ ;  /* 0x0000777336047816 */ /* 0x000fc600000000ff */
[----:B------:R-:W4:Y:S01]  /*15af40*/  LDL.LU R52, [R1+0x80c] ;  /* 0x00080c0001347983 */ /* 0x000f220000300800 */
[----:B------:R-:W-:-:S03]  /*15af50*/  LOP3.LUT P3, RZ, R37, 0x8000, RZ, 0xc0, !PT ;  /* 0x0000800025ff7812 */ /* 0x000fc6000786c0ff */
        /* <DEDUP_REMOVED lines=15> */
[----:B------:R-:W-:Y:S01]  /*15b050*/  LOP3.LUT P1, RZ, R37, 0x80, RZ, 0xc0, !PT ;  /* 0x0000008025ff7812 */ /* 0x000fe2000782c0ff */
[----:B--2---:R0:W-:Y:S04]  /*15b060*/  @P3 STG.E.U8 desc[UR4][R58.64], R4 ;  /* 0x000000043a003986 */ /* 0x0041e8000c101104 */
[----:B0-----:R-:W2:Y:S04]  /*15b070*/  LDL.LU.64 R58, [R1+0x14d8] ;  /* 0x0014d800013a7983 */ /* 0x001ea80000300a00 */
[----:B------:R-:W2:Y:S01]  /*15b080*/  LDL.LU.64 R10, [R1+0x14d0] ;  /* 0x0014d000010a7983 */ /* 0x000ea20000300a00 */
[----:B------:R-:W-:-:S03]  /*15b090*/  LOP3.LUT R15, R15, 0xffffff7f, RZ, 0xc0, !PT ;  /* 0xffffff7f0f0f7812 */ /* 0x000fc600078ec0ff */
[----:B------:R-:W2:Y:S01]  /*15b0a0*/  LDL.LU.64 R8, [R1+0x14c8] ;  /* 0x0014c80001087983 */ /* 0x000ea20000300a00 */
[----:B---3--:R-:W-:Y:S02]  /*15b0b0*/  PRMT R4, R47, 0x7770, RZ ;  /* 0x000077702f047816 */ /* 0x008fe400000000ff */
[----:B------:R-:W-:Y:S02]  /*15b0c0*/  @P1 LOP3.LUT R15, R15, 0x80, RZ, 0xfc, !PT ;  /* 0x000000800f0f1812 */ /* 0x000fe400078efcff */
[----:B------:R-:W-:Y:S01]  /*15b0d0*/  LOP3.LUT P1, RZ, R37, 0x100, RZ, 0xc0, !PT ;  /* 0x0000010025ff7812 */ /* 0x000fe2000782c0ff */
[----:B------:R0:W-:Y:S01]  /*15b0e0*/  @P4 STG.E.U8 desc[UR4][R40.64], R4 ;  /* 0x0000000428004986 */ /* 0x0001e2000c101104 */
[----:B------:R-:W-:-:S03]  /*15b0f0*/  LOP3.LUT R15, R15, 0xfffffeff, RZ, 0xc0, !PT ;  /* 0xfffffeff0f0f7812 */ /* 0x000fc600078ec0ff */
[----:B0-----:R-:W3:Y:S04]  /*15b100*/  LDL.LU R41, [R1+0x7f0] ;  /* 0x0007f00001297983 */ /* 0x001ee80000300800 */
[----:B------:R-:W3:Y:S04]  /*15b110*/  LDL.LU.64 R6, [R1+0x14c0] ;  /* 0x0014c00001067983 */ /* 0x000ee80000300a00 */
[----:B------:R-:W-:Y:S02]  /*15b120*/  @P1 LOP3.LUT R15, R15, 0x100, RZ, 0xfc, !PT ;  /* 0x000001000f0f1812 */ /* 0x000fe400078efcff */
[----:B------:R-:W-:Y:S01]  /*15b130*/  LOP3.LUT P1, RZ, R37, 0x200, RZ, 0xc0, !PT ;  /* 0x0000020025ff7812 */ /* 0x000fe2000782c0ff */
[----:B------:R-:W3:Y:S01]  /*15b140*/  LDL.LU.64 R20, [R1+0x14b8] ;  /* 0x0014b80001147983 */ /* 0x000ee20000300a00 */
[----:B------:R-:W-:-:S02]  /*15b150*/  LOP3.LUT R15, R15, 0xfffffdff, RZ, 0xc0, !PT ;  /* 0xfffffdff0f0f7812 */ /* 0x000fc400078ec0ff */
[C---:B------:R-:W-:Y:S01]  /*15b160*/  LOP3.LUT P5, RZ, R37.reuse, 0x2000, RZ, 0xc0, !PT ;  /* 0x0000200025ff7812 */ /* 0x040fe200078ac0ff */
[----:B------:R-:W3:Y:S01]  /*15b170*/  LDL.LU.64 R22, [R1+0x14b0] ;  /* 0x0014b00001167983 */ /* 0x000ee20000300a00 */
[----:B------:R-:W-:Y:S02]  /*15b180*/  LOP3.LUT P6, RZ, R37, 0x1000, RZ, 0xc0, !PT ;  /* 0x0000100025ff7812 */ /* 0x000fe400078cc0ff */
[----:B------:R-:W-:Y:S01]  /*15b190*/  PRMT R4, R47, 0x7771, RZ ;  /* 0x000077712f047816 */ /* 0x000fe200000000ff */
[----:B------:R-:W3:Y:S04]  /*15b1a0*/  LDL.LU R40, [R1+0x7e0] ;  /* 0x0007e00001287983 */ /* 0x000ee80000300800 */
[----:B------:R-:W-:Y:S01]  /*15b1b0*/  @P1 LOP3.LUT R15, R15, 0x200, RZ, 0xfc, !PT ;  /* 0x000002000f0f1812 */ /* 0x000fe200078efcff */
[----:B------:R-:W3:Y:S01]  /*15b1c0*/  LDL.LU.64 R60, [R1+0x14a8] ;  /* 0x0014a800013c7983 */ /* 0x000ee20000300a00 */
[----:B------:R-:W-:-:S02]  /*15b1d0*/  LOP3.LUT P1, RZ, R37, 0x400, RZ, 0xc0, !PT ;  /* 0x0000040025ff7812 */ /* 0x000fc4000782c0ff */
[----:B------:R-:W-:Y:S01]  /*15b1e0*/  LOP3.LUT R15, R15, 0xfffffbff, RZ, 0xc0, !PT ;  /* 0xfffffbff0f0f7812 */ /* 0x000fe200078ec0ff */
[----:B----4-:R0:W-:Y:S04]  /*15b1f0*/  @P5 STG.E.U8 desc[UR4][R50.64], R4 ;  /* 0x0000000432005986 */ /* 0x0101e8000c101104 */
[----:B------:R-:W4:Y:S06]  /*15b200*/  LDL.LU.64 R42, [R1+0x14a0] ;  /* 0x0014a000012a7983 */ /* 0x000f2c0000300a00 */
        /* <DEDUP_REMOVED lines=58> */
[----:B------:R-:W4:Y:S01]  /*15b5b0*/  LDL.LU.64 R38, [R1+0x1450] ;  /* 0x0014500001267983 */ /* 0x000f220000300a00 */
        /* <DEDUP_REMOVED lines=18> */
[----:B--2---:R0:W-:Y:S04]  /*15b6e0*/  @P3 STG.E.U8 desc[UR4][R58.64], R4 ;  /* 0x000000043a003986 */ /* 0x0041e8000c101104 */
[----:B0-----:R-:W2:Y:S04]  /*15b6f0*/  LDL.LU.64 R58, [R1+0x1440] ;  /* 0x00144000013a7983 */ /* 0x001ea80000300a00 */
[----:B------:R-:W2:Y:S04]  /*15b700*/  LDL.LU.64 R10, [R1+0x1438] ;  /* 0x00143800010a7983 */ /* 0x000ea80000300a00 */
[----:B------:R-:W2:Y:S01]  /*15b710*/  LDL.LU.64 R8, [R1+0x1430] ;  /* 0x0014300001087983 */ /* 0x000ea20000300a00 */
[----:B------:R-:W-:-:S02]  /*15b720*/  @P1 LOP3.LUT R17, R17, 0x80000000, RZ, 0xfc, !PT ;  /* 0x8000000011111812 */ /* 0x000fc400078efcff */
[----:B------:R-:W-:Y:S01]  /*15b730*/  LOP3.LUT P1, RZ, R54, 0x200000, RZ, 0xc0, !PT ;  /* 0x0020000036ff7812 */ /* 0x000fe2000782c0ff */
[----:B------:R-:W2:Y:S01]  /*15b740*/  LDL.LU R42, [R1+0x7e8] ;  /* 0x0007e800012a7983 */ /* 0x000ea20000300800 */
[----:B------:R-:W-:-:S03]  /*15b750*/  LOP3.LUT R15, R15, 0xfffffffe, RZ, 0xc0, !PT ;  /* 0xfffffffe0f0f7812 */ /* 0x000fc600078ec0ff */
[----:B------:R-:W2:Y:S01]  /*15b760*/  LDL.LU.64 R6, [R1+0x1428] ;  /* 0x0014280001067983 */ /* 0x000ea20000300a00 */
        /* <DEDUP_REMOVED lines=21> */
[----:B------:R0:W-:Y:S02]  /*15b8c0*/  @P6 STG.E.U8 desc[UR4][R40.64], R4 ;  /* 0x0000000428006986 */ /* 0x0001e4000c101104 */
[----:B0-----:R-:W-:-:S05]  /*15b8d0*/  PRMT R4, R55, 0x7772, RZ ;  /* 0x0000777237047816 */ /* 0x001fca00000000ff */
[----:B------:R0:W-:Y:S01]  /*15b8e0*/  @P1 STG.E.U8 desc[UR4][R38.64], R4 ;  /* 0x0000000426001986 */ /* 0x0001e2000c101104 */
[----:B------:R-:W-:Y:S02]  /*15b8f0*/  LOP3.LUT P1, RZ, R15, 0x4, RZ, 0xc0, !PT ;  /* 0x000000040fff7812 */ /* 0x000fe4000782c0ff */
[----:B0-----:R-:W-:Y:S02]  /*15b900*/  PRMT R4, R55, 0x7773, RZ ;  /* 0x0000777337047816 */ /* 0x001fe400000000ff */
[----:B------:R-:W4:Y:S04]  /*15b910*/  LDL.LU R55, [R1+0x56bc] ;  /* 0x0056bc0001377983 */ /* 0x000f280000300800 */
[----:B------:R-:W4:Y:S05]  /*15b920*/  LDL.LU.64 R40, [R1+0x13f8] ;  /* 0x0013f80001287983 */ /* 0x000f2a0000300a00 */
        /* <DEDUP_REMOVED lines=40> */
[----:B0-----:R-:W-:Y:S02]  /*15bbb0*/  PRMT R4, R55, 0x7773, RZ ;  /* 0x0000777337047816 */ /* 0x001fe400000000ff */
[----:B------:R-:W3:Y:S04]  /*15bbc0*/  LDL.LU R55, [R1+0x56b8] ;  /* 0x0056b80001377983 */ /* 0x000ee80000300800 */
        /* <DEDUP_REMOVED lines=8> */
[----:B------:R-:W4:Y:S04]  /*15bc50*/  LDL.LU.64 R38, [R1+0x13b0] ;  /* 0x0013b00001267983 */ /* 0x000f280000300a00 */
[----:B------:R-:W4:Y:S01]  /*15bc60*/  LDL.LU R45, [R1+0x7d0] ;  /* 0x0007d000012d7983 */ /* 0x000f220000300800 */
[----:B------:R-:W-:-:S02]  /*15bc70*/  LOP3.LUT P3, RZ, R54, 0x200, RZ, 0xc0, !PT ;  /* 0x0000020036ff7812 */ /* 0x000fc4000786c0ff */
[----:B------:R-:W-:Y:S02]  /*15bc80*/  PRMT R4, R47, 0x7771, RZ ;  /* 0x000077712f047816 */ /* 0x000fe400000000ff */
[----:B------:R-:W-:Y:S02]  /*15bc90*/  LOP3.LUT R17, R17, 0xfff7ffff, RZ, 0xc0, !PT ;  /* 0xfff7ffff11117812 */ /* 0x000fe400078ec0ff */
[C---:B------:R-:W-:Y:S02]  /*15bca0*/  LOP3.LUT P4, RZ, R54.reuse, 0x100, RZ, 0xc0, !PT ;  /* 0x0000010036ff7812 */ /* 0x040fe4000788c0ff */
[C---:B------:R-:W-:Y:S02]  /*15bcb0*/  LOP3.LUT P5, RZ, R54.reuse, 0x80, RZ, 0xc0, !PT ;  /* 0x0000008036ff7812 */ /* 0x040fe400078ac0ff */
[----:B------:R-:W-:-:S03]  /*15bcc0*/  LOP3.LUT P6, RZ, R54, 0x40, RZ, 0xc0, !PT ;  /* 0x0000004036ff7812 */ /* 0x000fc600078cc0ff */
[----:B--2---:R0:W-:Y:S04]  /*15bcd0*/  @P3 STG.E.U8 desc[UR4][R58.64], R4 ;  /* 0x000000043a003986 */ /* 0x0041e8000c101104 */
[----:B0-----:R-:W2:Y:S01]  /*15bce0*/  LDL.LU.64 R58, [R1+0x13a8] ;  /* 0x0013a800013a7983 */ /* 0x001ea20000300a00 */
[----:B---3--:R-:W-:-:S03]  /*15bcf0*/  LOP3.LUT P1, RZ, R55, 0x20000000, RZ, 0xc0, !PT ;  /* 0x2000000037ff7812 */ /* 0x008fc6000782c0ff */
[----:B------:R-:W3:Y:S04]  /*15bd00*/  LDL.LU R52, [R1+0x7c0] ;  /* 0x0007c00001347983 */ /* 0x000ee80000300800 */
[----:B------:R-:W3:Y:S04]  /*15bd10*/  LDL.LU.64 R8, [R1+0x13a0] ;  /* 0x0013a00001087983 */ /* 0x000ee80000300a00 */
[----:B------:R-:W3:Y:S02]  /*15bd20*/  LDL.LU.64 R6, [R1+0x1398] ;  /* 0x0013980001067983 */ /* 0x000ee40000300a00 */
[----:B------:R-:W-:-:S02]  /*15bd30*/  @P1 LOP3.LUT R17, R17, 0x80000, RZ, 0xfc, !PT ;  /* 0x0008000011111812 */ /* 0x000fc400078efcff */
[----:B------:R-:W-:Y:S01]  /*15bd40*/  LOP3.LUT P1, RZ, R55, 0x40000000, RZ, 0xc0, !PT ;  /* 0x4000000037ff7812 */ /* 0x000fe2000782c0ff */
[----:B------:R-:W3:Y:S01]  /*15bd50*/  LDL.LU.64 R20, [R1+0x1390] ;  /* 0x0013900001147983 */ /* 0x000ee20000300a00 */
[----:B------:R-:W-:Y:S02]  /*15bd60*/  LOP3.LUT R17, R17, 0xffefffff, RZ, 0xc0, !PT ;  /* 0xffefffff11117812 */ /* 0x000fe400078ec0ff */
[----:B------:R-:W-:Y:S01]  /*15bd70*/  PRMT R4, R47, 0x7772, RZ ;  /* 0x000077722f047816 */ /* 0x000fe200000000ff */
[----:B------:R-:W3:Y:S08]  /*15bd80*/  LDL.LU.64 R22, [R1+0x1388] ;  /* 0x0013880001167983 */ /* 0x000ef00000300a00 */
        /* <DEDUP_REMOVED lines=26> */
[C---:B------:R-:W-:Y:S01]  /*15bf30*/  PRMT R4, R45.reuse, 0x7770, RZ ;  /* 0x000077702d047816 */ /* 0x040fe200000000ff */
        /* <DEDUP_REMOVED lines=31> */
[----:B------:R-:W-:Y:S02]  /*15c130*/  LOP3.LUT P3, RZ, R55, 0x4000000, RZ, 0xc0, !PT ;  /* 0x0400000037ff7812 */ /* 0x000fe4000786c0ff */
[----:B----4-:R-:W-:-:S05]  /*15c140*/  PRMT R4, R56, 0x7770, RZ ;  /* 0x0000777038047816 */ /* 0x010fca00000000ff */
[----:B------:R0:W-:Y:S01]  /*15c150*/  @P1 STG.E.U8 desc[UR4][R46.64], R4 ;  /* 0x000000042e001986 */ /* 0x0001e2000c101104 */
[----:B------:R-:W-:Y:S02]  /*15c160*/  LOP3.LUT P1, RZ, R17, 0x80000, RZ, 0xc0, !PT ;  /* 0x0008000011ff7812 */ /* 0x000fe4000782c0ff */
[----:B0-----:R-:W-:-:S11]  /*15c170*/  PRMT R4, R56, 0x7771, RZ ;  /* 0x0000777138047816 */ /* 0x001fd600000000ff */
        /* <DEDUP_REMOVED lines=42> */
[----:B------:R-:W2:Y:S04]  /*15c420*/  LDL.LU R41, [R1+0x7dc] ;  /* 0x0007dc0001297983 */ /* 0x000ea80000300800 */
[----:B------:R-:W2:Y:S04]  /*15c430*/  LDL.LU.64 R8, [R1+0x1308] ;  /* 0x0013080001087983 */ /* 0x000ea80000300a00 */
        /* <DEDUP_REMOVED lines=10> */
[----:B------:R-:W2:Y:S01]  /*15c4e0*/  LDL.LU.64 R60, [R1+0x12e0] ;  /* 0x0012e000013c7983 */ /* 0x000ea20000300a00 */
[----:B------:R-:W-:-:S02]  /*15c4f0*/  LOP3.LUT P1, RZ, R55, 0x10000, RZ, 0xc0, !PT ;  /* 0x0001000037ff7812 */ /* 0x000fc4000782c0ff */
[----:B------:R-:W-:Y:S02]  /*15c500*/  LOP3.LUT R17, R17, 0xfffdffff, RZ, 0xc0, !PT ;  /* 0xfffdffff11117812 */ /* 0x000fe400078ec0ff */
        /* <DEDUP_REMOVED lines=53> */
[C---:B------:R-:W-:Y:S02]  /*15c860*/  LOP3.LUT P5, RZ, R55.reuse, 0x20, RZ, 0xc0, !PT ;  /* 0x0000002037ff7812 */ /* 0x040fe400078ac0ff */
[----:B0-----:R-:W-:Y:S02]  /*15c870*/  PRMT R4, R0, 0x7773, RZ ;  /* 0x0000777300047816 */ /* 0x001fe400000000ff */
[----:B------:R-:W-:Y:S01]  /*15c880*/  LOP3.LUT P6, RZ, R55, 0x10, RZ, 0xc0, !PT ;  /* 0x0000001037ff7812 */ /* 0x000fe200078cc0ff */
[----:B------:R-:W3:Y:S04]  /*15c890*/  LDL.LU R0, [R1+0x56b4] ;  /* 0x0056b40001007983 */ /* 0x000ee80000300800 */
        /* <DEDUP_REMOVED lines=11> */
[----:B------:R-:W4:Y:S04]  /*15c950*/  LDL.LU R48, [R1+0x7a0] ;  /* 0x0007a00001307983 */ /* 0x000f280000300800 */
[----:B------:R-:W4:Y:S04]  /*15c960*/  LDL.LU.64 R38, [R1+0x1288] ;  /* 0x0012880001267983 */ /* 0x000f280000300a00 */
[----:B------:R-:W4:Y:S04]  /*15c970*/  LDL.LU.64 R56, [R1+0x1280] ;  /* 0x0012800001387983 */ /* 0x000f280000300a00 */
[----:B------:R-:W4:Y:S01]  /*15c980*/  LDL.LU R41, [R1+0x7b4] ;  /* 0x0007b40001297983 */ /* 0x000f220000300800 */
[----:B------:R-:W-:-:S02]  /*15c990*/  LOP3.LUT P3, RZ, R55, 0x8, RZ, 0xc0, !PT ;  /* 0x0000000837ff7812 */ /* 0x000fc4000786c0ff */
[----:B------:R-:W-:Y:S02]  /*15c9a0*/  PRMT R4, R40, 0x7773, RZ ;  /* 0x0000777328047816 */ /* 0x000fe400000000ff */
[----:B------:R-:W-:Y:S02]  /*15c9b0*/  LOP3.LUT R17, R17, 0xfffffff7, RZ, 0xc0, !PT ;  /* 0xfffffff711117812 */ /* 0x000fe400078ec0ff */
[----:B------:R-:W-:Y:S02]  /*15c9c0*/  LOP3.LUT P4, RZ, R55, 0x4, RZ, 0xc0, !PT ;  /* 0x0000000437ff7812 */ /* 0x000fe4000788c0ff */
[----:B---3--:R-:W-:-:S05]  /*15c9d0*/  LOP3.LUT P1, RZ, R0, 0x800000, RZ, 0xc0, !PT ;  /* 0x0080000000ff7812 */ /* 0x008fca000782c0ff */
[----:B--2---:R0:W-:Y:S04]  /*15c9e0*/  @P3 STG.E.U8 desc[UR4][R58.64], R4 ;  /* 0x000000043a003986 */ /* 0x0041e8000c101104 */
[----:B0-----:R-:W2:Y:S04]  /*15c9f0*/  LDL.LU.64 R58, [R1+0x1278] ;  /* 0x00127800013a7983 */ /* 0x001ea80000300a00 */
        /* <DEDUP_REMOVED lines=11> */
[----:B------:R-:W-:Y:S02]  /*15cab0*/  LOP3.LUT P5, RZ, R55, 0x2, RZ, 0xc0, !PT ;  /* 0x0000000237ff7812 */ /* 0x000fe400078ac0ff */
[----:B----4-:R-:W-:Y:S01]  /*15cac0*/  PRMT R4, R48, 0x7770, RZ ;  /* 0x0000777030047816 */ /* 0x010fe200000000ff */
        /* <DEDUP_REMOVED lines=13> */
[----:B------:R0:W-:Y:S01]  /*15cba0*/  @P4 STG.E.U8 desc[UR4][R60.64], R4 ;  /* 0x000000043c004986 */ /* 0x0001e2000c101104 */
[----:B------:R-:W-:-:S09]  /*15cbb0*/  LOP3.LUT P6, RZ, R55, 0x1, RZ, 0xc0, !PT ;  /* 0x0000000137ff7812 */ /* 0x000fd200078cc0ff */
[----:B------:R-:W-:Y:S02]  /*15cbc0*/  @P1 LOP3.LUT R17, R17, 0x200, RZ, 0xfc, !PT ;  /* 0x0000020011111812 */ /* 0x000fe400078efcff */
[----:B------:R-:W-:Y:S01]  /*15cbd0*/  LOP3.LUT P1, RZ, R0, 0x40000000, RZ, 0xc0, !PT ;  /* 0x4000000000ff7812 */ /* 0x000fe2000782c0ff */
[----:B0-----:R-:W4:Y:S01]  /*15cbe0*/  LDL.LU.64 R60, [R1+0x1248] ;  /* 0x00124800013c7983 */ /* 0x001f220000300a00 */
[----:B------:R-:W-:Y:S02]  /*15cbf0*/  LOP3.LUT R17, R17, 0xfffffbff, RZ, 0xc0, !PT ;  /* 0xfffffbff11117812 */ /* 0x000fe400078ec0ff */
[----:B------:R-:W-:Y:S01]  /*15cc00*/  PRMT R4, R48, 0x7771, RZ ;  /* 0x0000777130047816 */ /* 0x000fe200000000ff */
[----:B------:R-:W4:Y:S04]  /*15cc10*/  LDL.LU R40, [R1+0x7b8] ;  /* 0x0007b80001287983 */ /* 0x000f280000300800 */
[----:B------:R0:W-:Y:S04]  /*15cc20*/  @P5 STG.E.U8 desc[UR4][R42.64], R4 ;  /* 0x000000042a005986 */ /* 0x0001e8000c101104 */
[----:B------:R-:W-:-:S02]  /*15cc30*/  @P1 LOP3.LUT R17, R17, 0x400, RZ, 0xfc, !PT ;  /* 0x0000040011111812 */ /* 0x000fc400078efcff */
[----:B------:R-:W-:Y:S02]  /*15cc40*/  LOP3.LUT P1, RZ, R0, 0x80000000, RZ, 0xc0, !PT ;  /* 0x8000000000ff7812 */ /* 0x000fe4000782c0ff */
[C---:B0-----:R-:W-:Y:S01]  /*15cc50*/  PRMT R4, R48.reuse, 0x7772, RZ ;  /* 0x0000777230047816 */ /* 0x041fe200000000ff */
[----:B------:R-:W4:Y:S04]  /*15cc60*/  LDL.LU.64 R42, [R1+0x1240] ;  /* 0x00124000012a7983 */ /* 0x000f280000300a00 */
[----:B------:R0:W-:Y:S02]  /*15cc70*/  @P6 STG.E.U8 desc[UR4][R50.64], R4 ;  /* 0x0000000432006986 */ /* 0x0001e4000c101104 */
[----:B0-----:R-:W-:Y:S02]  /*15cc80*/  PRMT R4, R48, 0x7773, RZ ;  /* 0x0000777330047816 */ /* 0x001fe400000000ff */
        /* <DEDUP_REMOVED lines=74> */
[----:B--2---:R0:W-:Y:S02]  /*15d130*/  @P3 STG.E.U8 desc[UR4][R58.64], R4 ;  /* 0x000000043a003986 */ /* 0x0041e4000c101104 */
[----:B0-----:R-:W-:Y:S02]  /*15d140*/  PRMT R4, R33, 0x7773, RZ ;  /* 0x0000777321047816 */ /* 0x001fe400000000ff */
        /* <DEDUP_REMOVED lines=11> */
[C---:B------:R-:W-:Y:S02]  /*15d200*/  LOP3.LUT P1, RZ, R0.reuse, 0x800, RZ, 0xc0, !PT ;  /* 0x0000080000ff7812 */ /* 0x040fe4000782c0ff */
[C---:B------:R-:W-:Y:S02]  /*15d210*/  LOP3.LUT P5, RZ, R0.reuse, 0x4000, RZ, 0xc0, !PT ;  /* 0x0000400000ff7812 */ /* 0x040fe400078ac0ff */
[----:B------:R-:W-:Y:S01]  /*15d220*/  LOP3.LUT R17, R17, 0xfffffffb, RZ, 0xc0, !PT ;  /* 0xfffffffb11117812 */ /* 0x000fe200078ec0ff */
[----:B---3--:R-:W-:Y:S01]  /*15d230*/  @P4 STG.E.U8 desc[UR4][R42.64], R4 ;  /* 0x000000042a004986 */ /* 0x008fe2000c101104 */
[C---:B------:R-:W-:Y:S02]  /*15d240*/  LOP3.LUT P6, RZ, R0.reuse, 0x2000, RZ, 0xc0, !PT ;  /* 0x0000200000ff7812 */ /* 0x040fe400078cc0ff */
[C---:B------:R-:W-:Y:S02]  /*15d250*/  LOP3.LUT P0, RZ, R0.reuse, 0x8, RZ, 0xc0, !PT ;  /* 0x0000000800ff7812 */ /* 0x040fe4000780c0ff */
[----:B------:R-:W-:-:S02]  /*15d260*/  LOP3.LUT P2, RZ, R0, 0x4, RZ, 0xc0, !PT ;  /* 0x0000000400ff7812 */ /* 0x000fc4000784c0ff */
[C---:B------:R-:W-:Y:S02]  /*15d270*/  LOP3.LUT P3, RZ, R0.reuse, 0x2, RZ, 0xc0, !PT ;  /* 0x0000000200ff7812 */ /* 0x040fe4000786c0ff */
[----:B------:R-:W-:Y:S02]  /*15d280*/  @P1 LOP3.LUT R17, R17, 0x4, RZ, 0xfc, !PT ;  /* 0x0000000411111812 */ /* 0x000fe400078efcff */
[C---:B------:R-:W-:Y:S02]  /*15d290*/  LOP3.LUT P1, RZ, R0.reuse, 0x1000, RZ, 0xc0, !PT ;  /* 0x0000100000ff7812 */ /* 0x040fe4000782c0ff */
[----:B------:R-:W-:Y:S02]  /*15d2a0*/  LOP3.LUT P4, RZ, R0, 0x1, RZ, 0xc0, !PT ;  /* 0x0000000100ff7812 */ /* 0x000fe4000788c0ff */
[----:B----4-:R-:W-:-:S05]  /*15d2b0*/  PRMT R0, R40, 0x7770, RZ ;  /* 0x0000777028007816 */ /* 0x010fca00000000ff */
[----:B------:R0:W-:Y:S04]  /*15d2c0*/  @P5 STG.E.U8 desc[UR4][R38.64], R0 ;  /* 0x0000000026005986 */ /* 0x0001e8000c101104 */
        /* <DEDUP_REMOVED lines=59> */
[----:B------:R-:W4:Y:S01]  /*15d680*/  LDL.LU.64 R56, [R1+0x1158] ;  /* 0x0011580001387983 */ /* 0x000f220000300a00 */
        /* <DEDUP_REMOVED lines=26> */
[C---:B------:R-:W-:Y:S01]  /*15d830*/  LOP3.LUT P5, RZ, R33.reuse, 0x8000000, RZ, 0xc0, !PT ;  /* 0x0800000021ff7812 */ /* 0x040fe200078ac0ff */
[----:B------:R-:W2:Y:S04]  /*15d840*/  LDL.LU.64 R22, [R1+0x1130] ;  /* 0x0011300001167983 */ /* 0x000ea80000300a00 */
[----:B------:R-:W-:Y:S02]  /*15d850*/  @P1 LOP3.LUT R18, R18, 0x1000000, RZ, 0xfc, !PT ;  /* 0x0100000012121812 */ /* 0x000fe400078efcff */
        /* <DEDUP_REMOVED lines=8> */
[----:B0-----:R-:W-:Y:S02]  /*15d8e0*/  PRMT R0, R47, 0x7773, RZ ;  /* 0x000077732f007816 */ /* 0x001fe400000000ff */
[----:B------:R-:W3:Y:S05]  /*15d8f0*/  LDL.LU R47, [R1+0x788] ;  /* 0x00078800012f7983 */ /* 0x000eea0000300800 */
[----:B------:R-:W-:-:S02]  /*15d900*/  @P1 LOP3.LUT R18, R18, 0x4000000, RZ, 0xfc, !PT ;  /* 0x0400000012121812 */ /* 0x000fc400078efcff */
[----:B------:R-:W-:Y:S01]  /*15d910*/  LOP3.LUT P1, RZ, R33, 0x2000000, RZ, 0xc0, !PT ;  /* 0x0200000021ff7812 */ /* 0x000fe2000782c0ff */
[----:B----4-:R0:W-:Y:S04]  /*15d920*/  @P5 STG.E.U8 desc[UR4][R48.64], R0 ;  /* 0x0000000030005986 */ /* 0x0101e8000c101104 */
[----:B------:R-:W4:Y:S04]  /*15d930*/  LDL.LU.64 R60, [R1+0x1120] ;  /* 0x00112000013c7983 */ /* 0x000f280000300a00 */
        /* <DEDUP_REMOVED lines=53> */
[----:B------:R-:W3:Y:S04]  /*15dc90*/  LDL.LU R34, [R1+0x56a8] ;  /* 0x0056a80001227983 */ /* 0x000ee80000300800 */
[----:B--2---:R0:W-:Y:S04]  /*15dca0*/  @P6 STG.E.U8 desc[UR4][R58.64], R0 ;  /* 0x000000003a006986 */ /* 0x0041e8000c101104 */
[----:B0-----:R-:W2:Y:S04]  /*15dcb0*/  LDL.LU.64 R58, [R1+0x10e0] ;  /* 0x0010e000013a7983 */ /* 0x001ea80000300a00 */
[----:B------:R-:W4:Y:S04]  /*15dcc0*/  LDL.LU.64 R48, [R1+0x10d8] ;  /* 0x0010d80001307983 */ /* 0x000f280000300a00 */
[----:B------:R-:W4:Y:S04]  /*15dcd0*/  LDL.LU.64 R50, [R1+0x10d0] ;  /* 0x0010d00001327983 */ /* 0x000f280000300a00 */
[----:B------:R-:W3:Y:S04]  /*15dce0*/  LDL.LU R47, [R1+0x78c] ;  /* 0x00078c00012f7983 */ /* 0x000ee80000300800 */
[----:B------:R-:W4:Y:S04]  /*15dcf0*/  LDL.LU.64 R40, [R1+0x10c8] ;  /* 0x0010c80001287983 */ /* 0x000f280000300a00 */
[----:B------:R-:W4:Y:S04]  /*15dd00*/  LDL.LU.64 R38, [R1+0x10c0] ;  /* 0x0010c00001267983 */ /* 0x000f280000300a00 */
[----:B------:R-:W4:Y:S04]  /*15dd10*/  LDL.LU.64 R56, [R1+0x10b8] ;  /* 0x0010b80001387983 */ /* 0x000f280000300a00 */
[----:B------:R-:W4:Y:S01]  /*15dd20*/  LDL.LU R52, [R1+0x770] ;  /* 0x0007700001347983 */ /* 0x000f220000300800 */
[----:B------:R-:W-:-:S02]  /*15dd30*/  LOP3.LUT P3, RZ, R33, 0x400, RZ, 0xc0, !PT ;  /* 0x0000040021ff7812 */ /* 0x000fc4000786c0ff */
[----:B------:R-:W-:Y:S02]  /*15dd40*/  LOP3.LUT R18, R18, 0xfffff7ff, RZ, 0xc0, !PT ;  /* 0xfffff7ff12127812 */ /* 0x000fe400078ec0ff */
[C---:B------:R-:W-:Y:S02]  /*15dd50*/  LOP3.LUT P4, RZ, R33.reuse, 0x200, RZ, 0xc0, !PT ;  /* 0x0000020021ff7812 */ /* 0x040fe4000788c0ff */
[C---:B------:R-:W-:Y:S02]  /*15dd60*/  LOP3.LUT P5, RZ, R33.reuse, 0x100, RZ, 0xc0, !PT ;  /* 0x0000010021ff7812 */ /* 0x040fe400078ac0ff */
[----:B------:R-:W-:Y:S02]  /*15dd70*/  LOP3.LUT P6, RZ, R33, 0x80, RZ, 0xc0, !PT ;  /* 0x0000008021ff7812 */ /* 0x000fe400078cc0ff */
[----:B---3--:R-:W-:-:S05]  /*15dd80*/  PRMT R0, R47, 0x7770, RZ ;  /* 0x000077702f007816 */ /* 0x008fca00000000ff */
[----:B--2---:R0:W-:Y:S04]  /*15dd90*/  @P3 STG.E.U8 desc[UR4][R58.64], R0 ;  /* 0x000000003a003986 */ /* 0x0041e8000c101104 */
[----:B0-----:R-:W2:Y:S01]  /*15dda0*/  LDL.LU.64 R58, [R1+0x10b0] ;  /* 0x0010b000013a7983 */ /* 0x001ea20000300a00 */
[----:B------:R-:W-:-:S03]  /*15ddb0*/  LOP3.LUT P1, RZ, R34, 0x40000000, RZ, 0xc0, !PT ;  /* 0x4000000022ff7812 */ /* 0x000fc6000782c0ff */
[----:B------:R-:W3:Y:S01]  /*15ddc0*/  LDL.LU.64 R10, [R1+0x10a8] ;  /* 0x0010a800010a7983 */ /* 0x000ee20000300a00 */
[----:B------:R-:W-:-:S03]  /*15ddd0*/  PRMT R0, R47, 0x7771, RZ ;  /* 0x000077712f007816 */ /* 0x000fc600000000ff */
[----:B------:R-:W3:Y:S06]  /*15dde0*/  LDL.LU.64 R8, [R1+0x10a0] ;  /* 0x0010a00001087983 */ /* 0x000eec0000300a00 */
        /* <DEDUP_REMOVED lines=12> */
[----:B0-----:R-:W4:Y:S01]  /*15deb0*/  LDL.LU R49, [R1+0x760] ;  /* 0x0007600001317983 */ /* 0x001f220000300800 */
[----:B------:R-:W-:-:S03]  /*15dec0*/  LOP3.LUT R18, R18, 0xffff7fff, RZ, 0xc0, !PT ;  /* 0xffff7fff12127812 */ /* 0x000fc600078ec0ff */
[----:B------:R-:W4:Y:S04]  /*15ded0*/  LDL.LU.64 R6, [R1+0x1090] ;  /* 0x0010900001067983 */ /* 0x000f280000300a00 */
[----:B------:R-:W4:Y:S04]  /*15dee0*/  LDL.LU.64 R20, [R1+0x1098] ;  /* 0x0010980001147983 */ /* 0x000f280000300a00 */
[----:B------:R-:W-:Y:S01]  /*15def0*/  @P1 LOP3.LUT R18, R18, 0x8000, RZ, 0xfc, !PT ;  /* 0x0000800012121812 */ /* 0x000fe200078efcff */
[----:B------:R-:W4:Y:S01]  /*15df00*/  LDL.LU.64 R22, [R1+0x1088] ;  /* 0x0010880001167983 */ /* 0x000f220000300a00 */
[----:B------:R-:W-:-:S02]  /*15df10*/  LOP3.LUT P1, RZ, R33, 0x8, RZ, 0xc0, !PT ;  /* 0x0000000821ff7812 */ /* 0x000fc4000782c0ff */
[----:B------:R-:W-:Y:S01]  /*15df20*/  LOP3.LUT R18, R18, 0xfffeffff, RZ, 0xc0, !PT ;  /* 0xfffeffff12127812 */ /* 0x000fe200078ec0ff */
[----:B------:R-:W4:Y:S01]  /*15df30*/  LDL.LU R48, [R1+0x774] ;  /* 0x0007740001307983 */ /* 0x000f220000300800 */
[----:B------:R-:W-:-:S03]  /*15df40*/  PRMT R0, R47, 0x7772, RZ ;  /* 0x000077722f007816 */ /* 0x000fc600000000ff */
[----:B------:R-:W4:Y:S06]  /*15df50*/  LDL.LU.64 R60, [R1+0x1080] ;  /* 0x00108000013c7983 */ /* 0x000f2c0000300a00 */
[----:B------:R-:W-:Y:S01]  /*15df60*/  @P1 LOP3.LUT R18, R18, 0x10000, RZ, 0xfc, !PT ;  /* 0x0001000012121812 */ /* 0x000fe200078efcff */
[----:B------:R0:W-:Y:S01]  /*15df70*/  @P5 STG.E.U8 desc[UR4][R50.64], R0 ;  /* 0x0000000032005986 */ /* 0x0001e2000c101104 */
[----:B------:R-:W-:Y:S02]  /*15df80*/  LOP3.LUT P1, RZ, R33, 0x10, RZ, 0xc0, !PT ;  /* 0x0000001021ff7812 */ /* 0x000fe4000782c0ff */
[----:B------:R-:W-:Y:S01]  /*15df90*/  LOP3.LUT R18, R18, 0xfffdffff, RZ, 0xc0, !PT ;  /* 0xfffdffff12127812 */ /* 0x000fe200078ec0ff */
[----:B------:R-:W4:Y:S01]  /*15dfa0*/  LDL.LU.64 R42, [R1+0x1070] ;  /* 0x00107000012a7983 */ /* 0x000f220000300a00 */
[----:B0-----:R-:W-:-:S03]  /*15dfb0*/  PRMT R0, R47, 0x7773, RZ ;  /* 0x000077732f007816 */ /* 0x001fc600000000ff */
[----:B------:R-:W4:Y:S06]  /*15dfc0*/  LDL.LU.64 R50, [R1+0x1078] ;  /* 0x0010780001327983 */ /* 0x000f2c0000300a00 */
[----:B------:R-:W-:Y:S02]  /*15dfd0*/  @P1 LOP3.LUT R18, R18, 0x20000, RZ, 0xfc, !PT ;  /* 0x0002000012121812 */ /* 0x000fe400078efcff */
[----:B------:R-:W-:Y:S02]  /*15dfe0*/  LOP3.LUT P1, RZ, R33, 0x20, RZ, 0xc0, !PT ;  /* 0x0000002021ff7812 */ /* 0x000fe4000782c0ff */
[----:B------:R-:W-:Y:S01]  /*15dff0*/  LOP3.LUT R18, R18, 0xfffbffff, RZ, 0xc0, !PT ;  /* 0xfffbffff12127812 */ /* 0x000fe200078ec0ff */
[----:B------:R0:W-:Y:S10]  /*15e000*/  @P6 STG.E.U8 desc[UR4][R40.64], R0 ;  /* 0x0000000028006986 */ /* 0x0001f4000c101104 */
[----:B------:R-:W-:-:S02]  /*15e010*/  @P1 LOP3.LUT R18, R18, 0x40000, RZ, 0xfc, !PT ;  /* 0x0004000012121812 */ /* 0x000fc400078efcff */
[----:B------:R-:W-:Y:S01]  /*15e020*/  LOP3.LUT P1, RZ, R33, 0x40, RZ, 0xc0, !PT ;  /* 0x0000004021ff7812 */ /* 0x000fe2000782c0ff */
[----:B0-----:R-:W4:Y:S01]  /*15e030*/  LDL.LU.64 R40, [R1+0x1068] ;  /* 0x0010680001287983 */ /* 0x001f220000300a00 */
[----:B------:R-:W-:-:S03]  /*15e040*/  PRMT R0, R52, 0x7770, RZ ;  /* 0x0000777034007816 */ /* 0x000fc600000000ff */
[----:B------:R-:W4:Y:S08]  /*15e050*/  LDL.LU R47, [R1+0x764] ;  /* 0x00076400012f7983 */ /* 0x000f300000300800 */
        /* <DEDUP_REMOVED lines=144> */
[----:B0-----:R-:W-:Y:S02]  /*15e960*/  PRMT R0, R35, 0x7773, RZ ;  /* 0x0000777323007816 */ /* 0x001fe400000000ff */
[----:B------:R-:W3:Y:S04]  /*15e970*/  LDL.LU R35, [R1+0x56a4] ;  /* 0x0056a40001237983 */ /* 0x000ee80000300800 */
        /* <DEDUP_REMOVED lines=15> */
[----:B------:R-:W-:Y:S02]  /*15ea70*/  LOP3.LUT R44, R44, 0xf7ffffff, RZ, 0xc0, !PT ;  /* 0xf7ffffff2c2c7812 */ /* 0x000fe400078ec0ff */
[----:B------:R-:W-:Y:S02]  /*15ea80*/  LOP3.LUT P4, RZ, R34, 0x8, RZ, 0xc0, !PT ;  /* 0x0000000822ff7812 */ /* 0x000fe4000788c0ff */
[----:B------:R-:W-:Y:S02]  /*15ea90*/  LOP3.LUT R18, R18, 0xfffffffe, RZ, 0xc0, !PT ;  /* 0xfffffffe12127812 */ /* 0x000fe400078ec0ff */
[C---:B------:R-:W-:Y:S02]  /*15eaa0*/  LOP3.LUT P5, RZ, R34.reuse, 0x4, RZ, 0xc0, !PT ;  /* 0x0000000422ff7812 */ /* 0x040fe400078ac0ff */
[----:B------:R-:W-:Y:S02]  /*15eab0*/  LOP3.LUT P6, RZ, R34, 0x2, RZ, 0xc0, !PT ;  /* 0x0000000222ff7812 */ /* 0x000fe400078cc0ff */
[----:B---3--:R-:W-:Y:S01]  /*15eac0*/  LOP3.LUT P1, RZ, R35, 0x1000000, RZ, 0xc0, !PT ;  /* 0x0100000023ff7812 */ /* 0x008fe2000782c0ff */
[----:B--2---:R0:W-:Y:S04]  /*15ead0*/  @P3 STG.E.U8 desc[UR4][R58.64], R0 ;  /* 0x000000003a003986 */ /* 0x0041e8000c101104 */
[----:B0-----:R-:W2:Y:S08]  /*15eae0*/  LDL.LU.64 R58, [R1+0xf78] ;  /* 0x000f7800013a7983 */ /* 0x001eb00000300a00 */
[----:B------:R-:W-:-:S02]  /*15eaf0*/  @P1 LOP3.LUT R44, R44, 0x8000000, RZ, 0xfc, !PT ;  /* 0x080000002c2c1812 */ /* 0x000fc400078efcff */
[----:B------:R-:W-:Y:S01]  /*15eb00*/  LOP3.LUT P1, RZ, R35, 0x2000000, RZ, 0xc0, !PT ;  /* 0x0200000023ff7812 */ /* 0x000fe2000782c0ff */
[----:B------:R-:W3:Y:S01]  /*15eb10*/  LDL.LU.64 R8, [R1+0xf80] ;  /* 0x000f800001087983 */ /* 0x000ee20000300a00 */
[----:B------:R-:W-:-:S03]  /*15eb20*/  LOP3.LUT R44, R44, 0xefffffff, RZ, 0xc0, !PT ;  /* 0xefffffff2c2c7812 */ /* 0x000fc600078ec0ff */
[----:B------:R-:W3:Y:S08]  /*15eb30*/  LDL.LU.64 R6, [R1+0xf70] ;  /* 0x000f700001067983 */ /* 0x000ef00000300a00 */
        /* <DEDUP_REMOVED lines=11> */
[----:B------:R-:W-:Y:S01]  /*15ebf0*/  LOP3.LUT P1, RZ, R35, 0x20000000, RZ, 0xc0, !PT ;  /* 0x2000000023ff7812 */ /* 0x000fe2000782c0ff */
[----:B----4-:R0:W-:Y:S04]  /*15ec00*/  @P4 STG.E.U8 desc[UR4][R38.64], R0 ;  /* 0x0000000026004986 */ /* 0x0101e8000c101104 */
[----:B0-----:R-:W4:Y:S04]  /*15ec10*/  LDL.LU R39, [R1+0x744] ;  /* 0x0007440001277983 */ /* 0x001f280000300800 */
[----:B------:R-:W4:Y:S04]  /*15ec20*/  LDL.LU.64 R20, [R1+0xf68] ;  /* 0x000f680001147983 */ /* 0x000f280000300a00 */
[----:B------:R-:W-:-:S02]  /*15ec30*/  @P1 LOP3.LUT R18, R18, 0x1, RZ, 0xfc, !PT ;  /* 0x0000000112121812 */ /* 0x000fc400078efcff */
[----:B------:R-:W-:Y:S01]  /*15ec40*/  LOP3.LUT P1, RZ, R35, 0x40000000, RZ, 0xc0, !PT ;  /* 0x4000000023ff7812 */ /* 0x000fe2000782c0ff */
[----:B------:R-:W4:Y:S01]  /*15ec50*/  LDL.LU.64 R22, [R1+0xf60] ;  /* 0x000f600001167983 */ /* 0x000f220000300a00 */
[----:B------:R-:W-:-:S03]  /*15ec60*/  LOP3.LUT R18, R18, 0xfffffffd, RZ, 0xc0, !PT ;  /* 0xfffffffd12127812 */ /* 0x000fc600078ec0ff */
[----:B------:R-:W4:Y:S01]  /*15ec70*/  LDL.LU.64 R46, [R1+0xf50] ;  /* 0x000f5000012e7983 */ /* 0x000f220000300a00 */
[----:B------:R-:W-:-:S03]  /*15ec80*/  PRMT R0, R40, 0x7770, RZ ;  /* 0x0000777028007816 */ /* 0x000fc600000000ff */
[----:B------:R-:W4:Y:S04]  /*15ec90*/  LDL.LU.64 R60, [R1+0xf58] ;  /* 0x000f5800013c7983 */ /* 0x000f280000300a00 */
[----:B------:R-:W-:Y:S01]  /*15eca0*/  @P1 LOP3.LUT R18, R18, 0x2, RZ, 0xfc, !PT ;  /* 0x0000000212121812 */ /* 0x000fe200078efcff */
[----:B------:R0:W-:Y:S01]  /*15ecb0*/  @P5 STG.E.U8 desc[UR4][R42.64], R0 ;  /* 0x000000002a005986 */ /* 0x0001e2000c101104 */
[----:B------:R-:W-:Y:S02]  /*15ecc0*/  LOP3.LUT P1, RZ, R35, 0x80000000, RZ, 0xc0, !PT ;  /* 0x8000000023ff7812 */ /* 0x000fe4000782c0ff */
[----:B------:R-:W-:Y:S01]  /*15ecd0*/  LOP3.LUT R18, R18, 0xfffffffb, RZ, 0xc0, !PT ;  /* 0xfffffffb12127812 */ /* 0x000fe200078ec0ff */
[----:B------:R-:W4:Y:S01]  /*15ece0*/  LDL.LU R38, [R1+0x758] ;  /* 0x0007580001267983 */ /* 0x000f220000300800 */
[----:B0-----:R-:W-:-:S03]  /*15ecf0*/  PRMT R0, R40, 0x7771, RZ ;  /* 0x0000777128007816 */ /* 0x001fc600000000ff */
[----:B------:R-:W4:Y:S06]  /*15ed00*/  LDL.LU.64 R42, [R1+0xf48] ;  /* 0x000f4800012a7983 */ /* 0x000f2c0000300a00 */
[----:B------:R-:W-:Y:S02]  /*15ed10*/  @P1 LOP3.LUT R18, R18, 0x4, RZ, 0xfc, !PT ;  /* 0x0000000412121812 */ /* 0x000fe400078efcff */
[----:B------:R-:W-:Y:S01]  /*15ed20*/  LOP3.LUT P1, RZ, R34, 0x1, RZ, 0xc0, !PT ;  /* 0x0000000122ff7812 */ /* 0x000fe2000782c0ff */
[----:B------:R0:W-:Y:S02]  /*15ed30*/  @P6 STG.E.U8 desc[UR4][R50.64], R0 ;  /* 0x0000000032006986 */ /* 0x0001e4000c101104 */
[----:B0-----:R-:W-:-:S02]  /*15ed40*/  PRMT R0, R40, 0x7772, RZ ;  /* 0x0000777228007816 */ /* 0x001fc400000000ff */
[----:B------:R-:W4:Y:S08]  /*15ed50*/  LDL.LU.64 R50, [R1+0xf40] ;  /* 0x000f400001327983 */ /* 0x000f300000300a00 */
[----:B------:R0:W-:Y:S01]  /*15ed60*/  @P1 STG.E.U8 desc[UR4][R48.64], R0 ;  /* 0x0000000030001986 */ /* 0x0001e2000c101104 */
[----:B------:R-:W-:Y:S02]  /*15ed70*/  LOP3.LUT P1, RZ, R18, 0x4, RZ, 0xc0, !PT ;  /* 0x0000000412ff7812 */ /* 0x000fe4000782c0ff */
[----:B0-----:R-:W-:Y:S01]  /*15ed80*/  PRMT R0, R40, 0x7773, RZ ;  /* 0x0000777328007816 */ /* 0x001fe200000000ff */
[----:B------:R-:W4:Y:S10]  /*15ed90*/  LDL.LU.64 R48, [R1+0xf38] ;  /* 0x000f380001307983 */ /* 0x000f340000300a00 */
        /* <DEDUP_REMOVED lines=49> */
[----:B------:R-:W4:Y:S04]  /*15f0b0*/  LDL.LU R45, [R1+0x75c] ;  /* 0x00075c00012d7983 */ /* 0x000f280000300800 */
[----:B------:R-:W4:Y:S01]  /*15f0c0*/  LDL.LU.64 R38, [R1+0xee8] ;  /* 0x000ee80001267983 */ /* 0x000f220000300a00 */
[----:B------:R-:W-:-:S02]  /*15f0d0*/  LOP3.LUT P1, RZ, R35, 0x20, RZ, 0xc0, !PT ;  /* 0x0000002023ff7812 */ /* 0x000fc4000782c0ff */
[----:B------:R-:W-:Y:S02]  /*15f0e0*/  LOP3.LUT P2, RZ, R35, 0x20000, RZ, 0xc0, !PT ;  /* 0x0002000023ff7812 */ /* 0x000fe4000784c0ff */
[----:B------:R-:W-:Y:S02]  /*15f0f0*/  LOP3.LUT R44, R44, 0xffefffff, RZ, 0xc0, !PT ;  /* 0xffefffff2c2c7812 */ /* 0x000fe400078ec0ff */
[----:B------:R-:W-:-:S07]  /*15f100*/  PRMT R0, R36, 0x7771, RZ ;  /* 0x0000777124007816 */ /* 0x000fce00000000ff */
        /* <DEDUP_REMOVED lines=26> */
[----:B------:R-:W2:Y:S01]  /*15f2b0*/  LDL.LU R52, [R1+0x74c] ;  /* 0x00074c0001347983 */ /* 0x000ea20000300800 */
[----:B------:R-:W-:-:S05]  /*15f2c0*/  PRMT R0, R36, 0x7772, RZ ;  /* 0x0000777224007816 */ /* 0x000fca00000000ff */
[----:B---3--:R0:W-:Y:S02]  /*15f2d0*/  @P3 STG.E.U8 desc[UR4][R42.64], R0 ;  /* 0x000000002a003986 */ /* 0x0081e4000c101104 */
[----:B0-----:R-:W-:Y:S02]  /*15f2e0*/  PRMT R0, R36, 0x7773, RZ ;  /* 0x0000777324007816 */ /* 0x001fe400000000ff */
[----:B------:R-:W3:Y:S04]  /*15f2f0*/  LDL.LU R36, [R1+0x56a0] ;  /* 0x0056a00001247983 */ /* 0x000ee80000300800 */
[----:B------:R-:W3:Y:S04]  /*15f300*/  LDL.LU.64 R6, [R1+0xec8] ;  /* 0x000ec80001067983 */ /* 0x000ee80000300a00 */
[----:B------:R-:W3:Y:S04]  /*15f310*/  LDL.LU.64 R20, [R1+0xed8] ;  /* 0x000ed80001147983 */ /* 0x000ee80000300a00 */
[----:B------:R-:W3:Y:S04]  /*15f320*/  LDL.LU.64 R22, [R1+0xed0] ;  /* 0x000ed00001167983 */ /* 0x000ee80000300a00 */
[----:B----4-:R0:W-:Y:S04]  /*15f330*/  @P4 STG.E.U8 desc[UR4][R56.64], R0 ;  /* 0x0000000038004986 */ /* 0x0101e8000c101104 */
[----:B0-----:R-:W4:Y:S04]  /*15f340*/  LDL.LU R56, [R1+0x730] ;  /* 0x0007300001387983 */ /* 0x001f280000300800 */
        /* <DEDUP_REMOVED lines=13> */
[----:B0-----:R-:W4:Y:S01]  /*15f420*/  LDL.LU.64 R40, [R1+0xe40] ;  /* 0x000e400001287983 */ /* 0x001f220000300a00 */
[----:B------:R-:W-:-:S09]  /*15f430*/  PRMT R0, R45, 0x7773, RZ ;  /* 0x000077732d007816 */ /* 0x000fd200000000ff */
[----:B------:R0:W-:Y:S04]  /*15f440*/  @P1 STG.E.U8 desc[UR4][R38.64], R0 ;  /* 0x0000000026001986 */ /* 0x0001e8000c101104 */
[----:B0-----:R-:W4:Y:S01]  /*15f450*/  LDL.LU.64 R38, [R1+0xe60] ;  /* 0x000e600001267983 */ /* 0x001f220000300a00 */
[----:B------:R-:W-:Y:S02]  /*15f460*/  LOP3.LUT P1, RZ, R44, 0x2000000, RZ, 0xc0, !PT ;  /* 0x020000002cff7812 */ /* 0x000fe4000782c0ff */
[C---:B------:R-:W-:Y:S02]  /*15f470*/  LOP3.LUT P0, RZ, R35.reuse, 0x10, RZ, 0xc0, !PT ;  /* 0x0000001023ff7812 */ /* 0x040fe4000780c0ff */
[C---:B------:R-:W-:Y:S02]  /*15f480*/  LOP3.LUT P2, RZ, R35.reuse, 0x8, RZ, 0xc0, !PT ;  /* 0x0000000823ff7812 */ /* 0x040fe4000784c0ff */
[----:B------:R-:W-:-:S02]  /*15f490*/  LOP3.LUT P3, RZ, R35, 0x4, RZ, 0xc0, !PT ;  /* 0x0000000423ff7812 */ /* 0x000fc4000786c0ff */
[C---:B------:R-:W-:Y:S02]  /*15f4a0*/  LOP3.LUT P4, RZ, R35.reuse, 0x2, RZ, 0xc0, !PT ;  /* 0x0000000223ff7812 */ /* 0x040fe4000788c0ff */
[----:B------:R-:W-:Y:S02]  /*15f4b0*/  LOP3.LUT P6, RZ, R35, 0x1, RZ, 0xc0, !PT ;  /* 0x0000000123ff7812 */ /* 0x000fe400078cc0ff */
[----:B--2---:R-:W-:-:S05]  /*15f4c0*/  PRMT R0, R52, 0x7770, RZ ;  /* 0x0000777034007816 */ /* 0x004fca00000000ff */
[----:B------:R0:W-:Y:S01]  /*15f4d0*/  @P1 STG.E.U8 desc[UR4][R58.64], R0 ;  /* 0x000000003a001986 */ /* 0x0001e2000c101104 */
[----:B------:R-:W-:Y:S02]  /*15f4e0*/  LOP3.LUT P1, RZ, R44, 0x1000000, RZ, 0xc0, !PT ;  /* 0x010000002cff7812 */ /* 0x000fe4000782c0ff */
[----:B0-----:R-:W-:Y:S01]  /*15f4f0*/  PRMT R0, R52, 0x7771, RZ ;  /* 0x0000777134007816 */ /* 0x001fe200000000ff */
[----:B------:R-:W2:Y:S10]  /*15f500*/  LDL.LU.64 R58, [R1+0xe58] ;  /* 0x000e5800013a7983 */ /* 0x000eb40000300a00 */
        /* <DEDUP_REMOVED lines=11> */
[C---:B0-----:R-:W-:Y:S01]  /*15f5c0*/  PRMT R0, R56.reuse, 0x7771, RZ ;  /* 0x0000777138007816 */ /* 0x041fe200000000ff */
[----:B------:R-:W3:Y:S10]  /*15f5d0*/  LDL.LU R47, [R1+0x734] ;  /* 0x00073400012f7983 */ /* 0x000ef40000300800 */
        /* <DEDUP_REMOVED lines=12> */
[----:B------:R-:W-:-:S03]  /*15f6a0*/  PRMT R0, R57, 0x7773, RZ ;  /* 0x0000777339007816 */ /* 0x000fc600000000ff */
[----:B------:R-:W4:Y:S04]  /*15f6b0*/  LDL.LU.64 R56, [R1+0xde8] ;  /* 0x000de80001387983 */ /* 0x000f280000300a00 */
[----:B------:R-:W4:Y:S04]  /*15f6c0*/  LDL.LU.64 R60, [R1+0xdc0] ;  /* 0x000dc000013c7983 */ /* 0x000f280000300a00 */
[----:B------:R-:W4:Y:S04]  /*15f6d0*/  LDL.LU.64 R42, [R1+0xdb8] ;  /* 0x000db800012a7983 */ /* 0x000f280000300a00 */
[----:B------:R-:W4:Y:S04]  /*15f6e0*/  LDL.LU.64 R50, [R1+0xda0] ;  /* 0x000da00001327983 */ /* 0x000f280000300a00 */
[----:B------:R-:W4:Y:S04]  /*15f6f0*/  LDL.LU.64 R48, [R1+0xd98] ;  /* 0x000d980001307983 */ /* 0x000f280000300a00 */
[----:B------:R-:W4:Y:S04]  /*15f700*/  LDL.LU.64 R40, [R1+0xd90] ;  /* 0x000d900001287983 */ /* 0x000f280000300a00 */
[----:B------:R-:W4:Y:S01]  /*15f710*/  LDL.LU R45, [R1+0x694] ;  /* 0x00069400012d7983 */ /* 0x000f220000300800 */
[----:B------:R-:W-:-:S02]  /*15f720*/  LOP3.LUT P5, RZ, R36, 0x80000000, RZ, 0xc0, !PT ;  /* 0x8000000024ff7812 */ /* 0x000fc400078ac0ff */
[C---:B------:R-:W-:Y:S02]  /*15f730*/  LOP3.LUT P2, RZ, R36.reuse, 0x40000000, RZ, 0xc0, !PT ;  /* 0x4000000024ff7812 */ /* 0x040fe4000784c0ff */
[----:B------:R-:W-:-:S09]  /*15f740*/  LOP3.LUT P4, RZ, R36, 0x20000000, RZ, 0xc0, !PT ;  /* 0x2000000024ff7812 */ /* 0x000fd2000788c0ff */
[----:B--2---:R0:W-:Y:S04]  /*15f750*/  @P5 STG.E.U8 desc[UR4][R58.64], R0 ;  /* 0x000000003a005986 */ /* 0x0041e8000c101104 */
[----:B0-----:R-:W2:Y:S04]  /*15f760*/  LDL.LU.64 R58, [R1+0xd88] ;  /* 0x000d8800013a7983 */ /* 0x001ea80000300a00 */
[----:B------:R-:W2:Y:S01]  /*15f770*/  LDL.LU R52, [R1+0x738] ;  /* 0x0007380001347983 */ /* 0x000ea20000300800 */
[----:B---3--:R-:W-:-:S05]  /*15f780*/  PRMT R0, R47, 0x7770, RZ ;  /* 0x000077702f007816 */ /* 0x008fca00000000ff */
[----:B----4-:R0:W-:Y:S04]  /*15f790*/  @P2 STG.E.U8 desc[UR4][R38.64], R0 ;  /* 0x0000000026002986 */ /* 0x0101e8000c101104 */
[----:B0-----:R-:W3:Y:S01]  /*15f7a0*/  LDL.LU.64 R38, [R1+0xd70] ;  /* 0x000d700001267983 */ /* 0x001ee20000300a00 */
[----:B------:R-:W-:-:S05]  /*15f7b0*/  PRMT R0, R47, 0x7771, RZ ;  /* 0x000077712f007816 */ /* 0x000fca00000000ff */
[----:B------:R0:W-:Y:S04]  /*15f7c0*/  @P4 STG.E.U8 desc[UR4][R56.64], R0 ;  /* 0x0000000038004986 */ /* 0x0001e8000c101104 */
[----:B0-----:R-:W4:Y:S01]  /*15f7d0*/  LDL.LU.64 R56, [R1+0xd30] ;  /* 0x000d300001387983 */ /* 0x001f220000300a00 */
[----:B------:R-:W-:Y:S02]  /*15f7e0*/  LOP3.LUT P3, RZ, R36, 0x40000, RZ, 0xc0, !PT ;  /* 0x0004000024ff7812 */ /* 0x000fe4000786c0ff */
[----:B------:R-:W-:Y:S01]  /*15f7f0*/  LOP3.LUT R44, R44, 0xffffbfff, RZ, 0xc0, !PT ;  /* 0xffffbfff2c2c7812 */ /* 0x000fe200078ec0ff */
[----:B------:R-:W4:Y:S10]  /*15f800*/  LDL.LU.64 R22, [R1+0xd28] ;  /* 0x000d280001167983 */ /* 0x000f340000300a00 */
        /* <DEDUP_REMOVED lines=12> */
[----:B------:R-:W-:Y:S02]  /*15f8d0*/  LOP3.LUT P3, RZ, R36, 0x400000, RZ, 0xc0, !PT ;  /* 0x0040000024ff7812 */ /* 0x000fe4000786c0ff */
[----:B------:R-:W-:Y:S01]  /*15f8e0*/  LOP3.LUT R44, R44, 0xfffbffff, RZ, 0xc0, !PT ;  /* 0xfffbffff2c2c7812 */ /* 0x000fe200078ec0ff */
[----:B------:R0:W-:Y:S01]  /*15f8f0*/  @P6 STG.E.U8 desc[UR4][R60.64], R0 ;  /* 0x000000003c006986 */ /* 0x0001e2000c101104 */
[C---:B------:R-:W-:Y:S02]  /*15f900*/  LOP3.LUT P0, RZ, R36.reuse, 0x8000000, RZ, 0xc0, !PT ;  /* 0x0800000024ff7812 */ /* 0x040fe4000780c0ff */
[----:B------:R-:W-:Y:S01]  /*15f910*/  LOP3.LUT P1, RZ, R36, 0x4000000, RZ, 0xc0, !PT ;  /* 0x0400000024ff7812 */ /* 0x000fe2000782c0ff */
[----:B0-----:R-:W4:Y:S06]  /*15f920*/  LDL.LU.64 R60, [R1+0xd48] ;  /* 0x000d4800013c7983 */ /* 0x001f2c0000300a00 */
[----:B------:R-:W-:-:S02]  /*15f930*/  @P3 LOP3.LUT R44, R44, 0x40000, RZ, 0xfc, !PT ;  /* 0x000400002c2c3812 */ /* 0x000fc400078efcff */
[C---:B------:R-:W-:Y:S02]  /*15f940*/  LOP3.LUT P3, RZ, R36.reuse, 0x800000, RZ, 0xc0, !PT ;  /* 0x0080000024ff7812 */ /* 0x040fe4000786c0ff */
[----:B------:R-:W-:Y:S02]  /*15f950*/  PRMT R0, R47, 0x7773, RZ ;  /* 0x000077732f007816 */ /* 0x000fe400000000ff */
[----:B------:R-:W-:Y:S02]  /*15f960*/  LOP3.LUT P5, RZ, R36, 0x2000000, RZ, 0xc0, !PT ;  /* 0x0200000024ff7812 */ /* 0x000fe400078ac0ff */
[----:B------:R-:W-:Y:S01]  /*15f970*/  LOP3.LUT R44, R44, 0xfff7ffff, RZ, 0xc0, !PT ;  /* 0xfff7ffff2c2c7812 */ /* 0x000fe200078ec0ff */
[----:B------:R0:W-:Y:S06]  /*15f980*/  @P0 STG.E.U8 desc[UR4][R42.64], R0 ;  /* 0x000000002a000986 */ /* 0x0001ec000c101104 */
[----:B------:R-:W-:-:S02]  /*15f990*/  @P3 LOP3.LUT R44, R44, 0x80000, RZ, 0xfc, !PT ;  /* 0x000800002c2c3812 */ /* 0x000fc400078efcff */
[----:B------:R-:W-:Y:S02]  /*15f9a0*/  LOP3.LUT P3, RZ, R36, 0x1000000, RZ, 0xc0, !PT ;  /* 0x0100000024ff7812 */ /* 0x000fe4000786c0ff */
[C---:B0-----:R-:W-:Y:S01]  /*15f9b0*/  PRMT R0, R45.reuse, 0x7770, RZ ;  /* 0x000077702d007816 */ /* 0x041fe200000000ff */
[----:B------:R-:W4:Y:S04]  /*15f9c0*/  LDL.LU.64 R42, [R1+0xcd0] ;  /* 0x000cd000012a7983 */ /* 0x000f280000300a00 */
[----:B------:R0:W-:Y:S04]  /*15f9d0*/  @P1 STG.E.U8 desc[UR4][R50.64], R0 ;  /* 0x0000000032001986 */ /* 0x0001e8000c101104 */
[----:B0-----:R-:W4:Y:S01]  /*15f9e0*/  LDL.LU.64 R50, [R1+0xcb8] ;  /* 0x000cb80001327983 */ /* 0x001f220000300a00 */
[----:B------:R-:W-:-:S05]  /*15f9f0*/  PRMT R0, R45, 0x7771, RZ ;  /* 0x000077712d007816 */ /* 0x000fca00000000ff */
[----:B------:R0:W-:Y:S04]  /*15fa00*/  @P5 STG.E.U8 desc[UR4][R48.64], R0 ;  /* 0x0000000030005986 */ /* 0x0001e8000c101104 */
[----:B0-----:R-:W4:Y:S01]  /*15fa10*/  LDL.LU.64 R48, [R1+0xcb0] ;  /* 0x000cb00001307983 */ /* 0x001f220000300a00 */
[----:B------:R-:W-:-:S05]  /*15fa20*/  PRMT R0, R45, 0x7772, RZ ;  /* 0x000077722d007816 */ /* 0x000fca00000000ff */
        /* <DEDUP_REMOVED lines=9> */
[----:B---3--:R0:W-:Y:S01]  /*15fac0*/  @P3 STG.E.U8 desc[UR4][R38.64], R0 ;  /* 0x0000000026003986 */ /* 0x0081e2000c101104 */
        /* <DEDUP_REMOVED lines=9> */
[----:B0-----:R-:W-:Y:S02]  /*15fb60*/  PRMT R0, R52, 0x7773, RZ ;  /* 0x0000777334007816 */ /* 0x001fe400000000ff */
[C---:B------:R-:W-:Y:S02]  /*15fb70*/  LOP3.LUT P2, RZ, R36.reuse, 0x20000, RZ, 0xc0, !PT ;  /* 0x0002000024ff7812 */ /* 0x040fe4000784c0ff */
[C---:B------:R-:W-:Y:S02]  /*15fb80*/  LOP3.LUT P4, RZ, R36.reuse, 0x10000, RZ, 0xc0, !PT ;  /* 0x0001000024ff7812 */ /* 0x040fe4000788c0ff */
[----:B------:R-:W-:-:S05]  /*15fb90*/  LOP3.LUT P6, RZ, R36, 0x8000, RZ, 0xc0, !PT ;  /* 0x0000800024ff7812 */ /* 0x000fca00078cc0ff */
[----:B------:R0:W-:Y:S01]  /*15fba0*/  @P3 STG.E.U8 desc[UR4][R60.64], R0 ;  /* 0x000000003c003986 */ /* 0x0001e2000c101104 */
[----:B------:R-:W-:Y:S02]  /*15fbb0*/  LOP3.LUT P3, RZ, R44, 0x4000, RZ, 0xc0, !PT ;  /* 0x000040002cff7812 */ /* 0x000fe4000786c0ff */
[----:B0-----:R-:W-:-:S11]  /*15fbc0*/  PRMT R0, R2, 0x7770, RZ ;  /* 0x0000777002007816 */ /* 0x001fd600000000ff */
[----:B------:R0:W-:Y:S02]  /*15fbd0*/  @P3 STG.E.U8 desc[UR4][R42.64], R0 ;  /* 0x000000002a003986 */ /* 0x0001e4000c101104 */
[----:B0-----:R-:W-:-:S05]  /*15fbe0*/  PRMT R0, R2, 0x7771, RZ ;  /* 0x0000777102007816 */ /* 0x001fca00000000ff */
[----:B------:R0:W-:Y:S02]  /*15fbf0*/  @P2 STG.E.U8 desc[UR4][R50.64], R0 ;  /* 0x0000000032002986 */ /* 0x0001e4000c101104 */
[----:B0-----:R-:W-:-:S05]  /*15fc00*/  PRMT R0, R2, 0x7772, RZ ;  /* 0x0000777202007816 */ /* 0x001fca00000000ff */
[----:B------:R0:W-:Y:S01]  /*15fc10*/  @P4 STG.E.U8 desc[UR4][R48.64], R0 ;  /* 0x0000000030004986 */ /* 0x0001e2000c101104 */
[----:B------:R-:W-:Y:S02]  /*15fc20*/  LOP3.LUT P0, RZ, R36, 0x4000, RZ, 0xc0, !PT ;  /* 0x0000400024ff7812 */ /* 0x000fe4000780c0ff */
[----:B0-----:R-:W-:Y:S02]  /*15fc30*/  PRMT R0, R2, 0x7773, RZ ;  /* 0x0000777302007816 */ /* 0x001fe400000000ff */
[----:B------:R-:W4:Y:S04]  /*15fc40*/  LDL.LU R2, [R1+0x569c] ;  /* 0x00569c0001027983 */ /* 0x000f280000300800 */
[----:B------:R0:W-:Y:S04]  /*15fc50*/  @P6 STG.E.U8 desc[UR4][R40.64], R0 ;  /* 0x0000000028006986 */ /* 0x0001e8000c101104 */
[----:B0-----:R-:W4:Y:S01]  /*15fc60*/  LDL.LU.64 R40, [R1+0xca0] ;  /* 0x000ca00001287983 */ /* 0x001f220000300a00 */
[----:B------:R-:W-:-:S03]  /*15fc70*/  PRMT R0, R47, 0x7770, RZ ;  /* 0x000077702f007816 */ /* 0x000fc600000000ff */
[----:B------:R-:W4:Y:S04]  /*15fc80*/  LDL.LU R50, [R1+0x69c] ;  /* 0x00069c0001327983 */ /* 0x000f280000300800 */
[----:B--2---:R0:W-:Y:S04]  /*15fc90*/  @P0 STG.E.U8 desc[UR4][R58.64], R0 ;  /* 0x000000003a000986 */ /* 0x0041e8000c101104 */
[----:B0-----:R-:W2:Y:S04]  /*15fca0*/  LDL.LU.64 R58, [R1+0xc88] ;  /* 0x000c8800013a7983 */ /* 0x001ea80000300a00 */
[----:B------:R-:W2:Y:S01]  /*15fcb0*/  LDL.LU.64 R60, [R1+0xc80] ;  /* 0x000c8000013c7983 */ /* 0x000ea20000300a00 */
[----:B------:R-:W-:-:S02]  /*15fcc0*/  LOP3.LUT P1, RZ, R36, 0x2000, RZ, 0xc0, !PT ;  /* 0x0000200024ff7812 */ /* 0x000fc4000782c0ff */
[----:B------:R-:W-:Y:S01]  /*15fcd0*/  LOP3.LUT P5, RZ, R36, 0x1000, RZ, 0xc0, !PT ;  /* 0x0000100024ff7812 */ /* 0x000fe200078ac0ff */
[----:B------:R-:W2:Y:S01]  /*15fce0*/  LDL.LU.64 R42, [R1+0xc60] ;  /* 0x000c6000012a7983 */ /* 0x000ea20000300a00 */
[----:B------:R-:W-:-:S03]  /*15fcf0*/  PRMT R0, R47, 0x7771, RZ ;  /* 0x000077712f007816 */ /* 0x000fc600000000ff */
[----:B------:R-:W2:Y:S06]  /*15fd00*/  LDL.LU.64 R48, [R1+0xc78] ;  /* 0x000c780001307983 */ /* 0x000eac0000300a00 */
[----:B---3--:R0:W-:Y:S02]  /*15fd10*/  @P1 STG.E.U8 desc[UR4][R38.64], R0 ;  /* 0x0000000026001986 */ /* 0x0081e4000c101104 */
[----:B0-----:R-:W-:Y:S02]  /*15fd20*/  PRMT R0, R47, 0x7772, RZ ;  /* 0x000077722f007816 */ /* 0x001fe400000000ff */
[----:B------:R-:W3:Y:S04]  /*15fd30*/  LDL.LU.64 R38, [R1+0xc00] ;  /* 0x000c000001267983 */ /* 0x000ee80000300a00 */
[----:B----4-:R0:W-:Y:S04]  /*15fd40*/  @P5 STG.E.U8 desc[UR4][R56.64], R0 ;  /* 0x0000000038005986 */ /* 0x0101e8000c101104 */
[----:B0-----:R-:W4:Y:S04]  /*15fd50*/  LDL.LU.64 R56, [R1+0xc18] ;  /* 0x000c180001387983 */ /* 0x001f280000300a00 */
[----:B------:R-:W3:Y:S01]  /*15fd60*/  LDL.LU R45, [R1+0x5a0] ;  /* 0x0005a000012d7983 */ /* 0x000ee20000300800 */
[----:B------:R-:W-:-:S03]  /*15fd70*/  LOP3.LUT P3, RZ, R36, 0x800, RZ, 0xc0, !PT ;  /* 0x0000080024ff7812 */ /* 0x000fc6000786c0ff */
[----:B------:R-:W4:Y:S01]  /*15fd80*/  LDL.LU.64 R20, [R1+0xbe8] ;  /* 0x000be80001147983 */ /* 0x000f220000300a00 */
[----:B------:R-:W-:Y:S02]  /*15fd90*/  PRMT R9, R47, 0x7773, RZ ;  /* 0x000077732f097816 */ /* 0x000fe400000000ff */
[C---:B------:R-:W-:Y:S02]  /*15fda0*/  LOP3.LUT P2, RZ, R36.reuse, 0x400, RZ, 0xc0, !PT ;  /* 0x0000040024ff7812 */ /* 0x040fe4000784c0ff */
[C---:B------:R-:W-:Y:S02]  /*15fdb0*/  LOP3.LUT P4, RZ, R36.reuse, 0x200, RZ, 0xc0, !PT ;  /* 0x0000020024ff7812 */ /* 0x040fe4000788c0ff */
[C---:B------:R-:W-:Y:S02]  /*15fdc0*/  LOP3.LUT P6, RZ, R36.reuse, 0x100, RZ, 0xc0, !PT ;  /* 0x0000010024ff7812 */ /* 0x040fe400078cc0ff */
[C---:B------:R-:W-:Y:S02]  /*15fdd0*/  LOP3.LUT P0, RZ, R36.reuse, 0x80, RZ, 0xc0, !PT ;  /* 0x0000008024ff7812 */ /* 0x040fe4000780c0ff */
[----:B------:R-:W-:Y:S01]  /*15fde0*/  LOP3.LUT P1, RZ, R36, 0x40, RZ, 0xc0, !PT ;  /* 0x0000004024ff7812 */ /* 0x000fe2000782c0ff */
[----:B------:R0:W-:Y:S04]  /*15fdf0*/  @P3 STG.E.U8 desc[UR4][R40.64], R9 ;  /* 0x0000000928003986 */ /* 0x0001e8000c101104 */
[----:B0-----:R-:W4:Y:S01]  /*15fe00*/  LDL.LU.64 R40, [R1+0xbe0] ;  /* 0x000be00001287983 */ /* 0x001f220000300a00 */
[----:B------:R-:W-:-:S03]  /*15fe10*/  PRMT R9, R50, 0x7770, RZ ;  /* 0x0000777032097816 */ /* 0x000fc600000000ff */
[----:B------:R-:W4:Y:S04]  /*15fe20*/  LDL.LU R52, [R1+0x460] ;  /* 0x0004600001347983 */ /* 0x000f280000300800 */
[----:B--2---:R0:W-:Y:S04]  /*15fe30*/  @P2 STG.E.U8 desc[UR4][R58.64], R9 ;  /* 0x000000093a002986 */ /* 0x0041e8000c101104 */
[----:B0-----:R-:W2:Y:S04]  /*15fe40*/  LDL.LU.64 R58, [R1+0xa68] ;  /* 0x000a6800013a7983 */ /* 0x001ea80000300a00 */
[----:B------:R-:W2:Y:S01]  /*15fe50*/  LDL.LU.64 R22, [R1+0xa30] ;  /* 0x000a300001167983 */ /* 0x000ea20000300a00 */
[----:B------:R-:W-:-:S05]  /*15fe60*/  PRMT R9, R50, 0x7771, RZ ;  /* 0x0000777132097816 */ /* 0x000fca00000000ff */
[----:B------:R0:W-:Y:S04]  /*15fe70*/  @P4 STG.E.U8 desc[UR4][R60.64], R9 ;  /* 0x000000093c004986 */ /* 0x0001e8000c101104 */
[----:B0-----:R-:W2:Y:S01]  /*15fe80*/  LDL.LU.64 R60, [R1+0xa60] ;  /* 0x000a6000013c7983 */ /* 0x001ea20000300a00 */
[----:B------:R-:W-:-:S03]  /*15fe90*/  PRMT R9, R50, 0x7772, RZ ;  /* 0x0000777232097816 */ /* 0x000fc600000000ff */
[----:B------:R-:W2:Y:S04]  /*15fea0*/  LDL.LU R47, [R1+0x5a4] ;  /* 0x0005a400012f7983 */ /* 0x000ea80000300800 */
[----:B------:R0:W-:Y:S04]  /*15feb0*/  @P6 STG.E.U8 desc[UR4][R42.64], R9 ;  /* 0x000000092a006986 */ /* 0x0001e8000c101104 */
[----:B0-----:R-:W2:Y:S01]  /*15fec0*/  LDL.LU.64 R42, [R1+0xa38] ;  /* 0x000a3800012a7983 */ /* 0x001ea20000300a00 */
[----:B------:R-:W-:-:S03]  /*15fed0*/  PRMT R9, R50, 0x7773, RZ ;  /* 0x0000777332097816 */ /* 0x000fc600000000ff */
[----:B------:R-:W2:Y:S04]  /*15fee0*/  LDL.LU.64 R50, [R1+0x9f0] ;  /* 0x0009f00001327983 */ /* 0x000ea80000300a00 */
[----:B------:R0:W-:Y:S04]  /*15fef0*/  @P0 STG.E.U8 desc[UR4][R48.64], R9 ;  /* 0x0000000930000986 */ /* 0x0001e8000c101104 */
[----:B0-----:R-:W2:Y:S01]  /*15ff00*/  LDL.LU.64 R48, [R1+0x980] ;  /* 0x0009800001307983 */ /* 0x001ea20000300a00 */
[----:B---3--:R-:W-:-:S05]  /*15ff10*/  PRMT R9, R45, 0x7770, RZ ;  /* 0x000077702d097816 */ /* 0x008fca00000000ff */
[----:B------:R0:W-:Y:S04]  /*15ff20*/  @P1 STG.E.U8 desc[UR4][R38.64], R9 ;  /* 0x0000000926001986 */ /* 0x0001e8000c101104 */
[----:B0-----:R-:W3:Y:S01]  /*15ff30*/  LDL.LU.64 R38, [R1+0x9d8] ;  /* 0x0009d80001267983 */ /* 0x001ee20000300a00 */
[----:B------:R-:W-:-:S04]  /*15ff40*/  LOP3.LUT P5, RZ, R2, 0x80000000, RZ, 0xc0, !PT ;  /* 0x8000000002ff7812 */ /* 0x000fc800078ac0ff */
[----:B------:R-:W-:Y:S02]  /*15ff50*/  P2R R0, PR, RZ, 0x20 ;  /* 0x00000020ff007803 */ /* 0x000fe40000000000 */
        /* <DEDUP_REMOVED lines=10> */
[----:B------:R-:W-:Y:S02]  /*160000*/  LOP3.LUT P5, RZ, R36, 0x20, RZ, 0xc0, !PT ;  /* 0x0000002024ff7812 */ /* 0x000fe400078ac0ff */
[----:B------:R-:W-:-:S11]  /*160010*/  PRMT R9, R45, 0x7771, RZ ;  /* 0x000077712d097816 */ /* 0x000fd600000000ff */
[----:B----4-:R0:W-:Y:S04]  /*160020*/  @P5 STG.E.U8 desc[UR4][R56.64], R9 ;  /* 0x0000000938005986 */ /* 0x0101e8000c101104 */
[----:B0-----:R-:W4:Y:S01]  /*160030*/  LDL.LU.64 R56, [R1+0xa10] ;  /* 0x000a100001387983 */ /* 0x001f220000300a00 */
[----:B------:R-:W-:Y:S02]  /*160040*/  ISETP.NE.AND P5, PT, R8, RZ, PT ;  /* 0x000000ff0800720c */ /* 0x000fe40003fa5270 */
[----:B------:R-:W-:-:S11]  /*160050*/  PRMT R8, R45, 0x7772, RZ ;  /* 0x000077722d087816 */ /* 0x000fd600000000ff */
[----:B------:R-:W-:Y:S01]  /*160060*/  @P5 STG.E.U8 desc[UR4][R20.64], R8 ;  /* 0x0000000814005986 */ /* 0x000fe2000c101104 */
[----:B------:R-:W-:Y:S02]  /*160070*/  ISETP.NE.AND P5, PT, R7, RZ, PT ;  /* 0x000000ff0700720c */ /* 0x000fe40003fa5270 */
[----:B------:R-:W-:-:S11]  /*160080*/  PRMT R7, R45, 0x7773, RZ ;  /* 0x000077732d077816 */ /* 0x000fd600000000ff */
[----:B------:R0:W-:Y:S01]  /*160090*/  @P5 STG.E.U8 desc[UR4][R40.64], R7 ;  /* 0x0000000728005986 */ /* 0x0001e2000c101104 */
[----:B------:R-:W-:Y:S02]  /*1600a0*/  ISETP.NE.AND P5, PT, R6, RZ, PT ;  /* 0x000000ff0600720c */ /* 0x000fe40003fa5270 */
[----:B------:R-:W-:Y:S01]  /*1600b0*/  PRMT R6, R52, 0x7770, RZ ;  /* 0x0000777034067816 */ /* 0x000fe200000000ff */
[----:B0-----:R-:W4:Y:S10]  /*1600c0*/  LDL.LU.64 R40, [R1+0x9d0] ;  /* 0x0009d00001287983 */ /* 0x001f340000300a00 */
[----:B--2---:R0:W-:Y:S04]  /*1600d0*/  @P5 STG.E.U8 desc[UR4][R58.64], R6 ;  /* 0x000000063a005986 */ /* 0x0041e8000c101104 */
[----:B0-----:R-:W2:Y:S01]  /*1600e0*/  LDL.LU.64 R58, [R1+0x9f8] ;  /* 0x0009f800013a7983 */ /* 0x001ea20000300a00 */
[----:B------:R-:W-:-:S02]  /*1600f0*/  ISETP.NE.AND P5, PT, R5, RZ, PT ;  /* 0x000000ff0500720c */ /* 0x000fc40003fa5270 */
[----:B------:R-:W-:-:S11]  /*160100*/  PRMT R5, R52, 0x7771, RZ ;  /* 0x0000777134057816 */ /* 0x000fd600000000ff */
[----:B------:R-:W-:Y:S01]  /*160110*/  @P5 STG.E.U8 desc[UR4][R22.64], R5 ;  /* 0x0000000516005986 */ /* 0x000fe2000c101104 */
[----:B------:R-:W-:Y:S02]  /*160120*/  ISETP.NE.AND P5, PT, R4, RZ, PT ;  /* 0x000000ff0400720c */ /* 0x000fe40003fa5270 */
[----:B------:R-:W-:Y:S02]  /*160130*/  PRMT R4, R52, 0x7772, RZ ;  /* 0x0000777234047816 */ /* 0x000fe400000000ff */
[----:B------:R-:W-:-:S09]  /*160140*/  LOP3.LUT P3, RZ, R2, 0x40000000, RZ, 0xc0, !PT ;  /* 0x4000000002ff7812 */ /* 0x000fd2000786c0ff */
[----:B------:R-:W-:Y:S01]  /*160150*/  @P5 STG.E.U8 desc[UR4][R60.64], R4 ;  /* 0x000000043c005986 */ /* 0x000fe2000c101104 */
[----:B------:R-:W-:Y:S02]  /*160160*/  ISETP.NE.AND P5, PT, R0, RZ, PT ;  /* 0x000000ff0000720c */ /* 0x000fe40003fa5270 */
[----:B------:R-:W-:Y:S02]  /*160170*/  PRMT R0, R52, 0x7773, RZ ;  /* 0x0000777334007816 */ /* 0x000fe400000000ff */
[C---:B------:R-:W-:Y:S02]  /*160180*/  LOP3.LUT P2, RZ, R2.reuse, 0x20000000, RZ, 0xc0, !PT ;  /* 0x2000000002ff7812 */ /* 0x040fe4000784c0ff */
[----:B------:R-:W-:-:S07]  /*160190*/  LOP3.LUT P4, RZ, R2, 0x10000000, RZ, 0xc0, !PT ;  /* 0x1000000002ff7812 */ /* 0x000fce000788c0ff */
[----:B------:R0:W-:Y:S02]  /*1601a0*/  @P5 STG.E.U8 desc[UR4][R42.64], R0 ;  /* 0x000000002a005986 */ /* 0x0001e4000c101104 */
[----:B0-----:R-:W-:-:S05]  /*1601b0*/  PRMT R0, R47, 0x7770, RZ ;  /* 0x000077702f007816 */ /* 0x001fca00000000ff */
[----:B------:R0:W-:Y:S02]  /*1601c0*/  @P3 STG.E.U8 desc[UR4][R50.64], R0 ;  /* 0x0000000032003986 */ /* 0x0001e4000c101104 */
[----:B0-----:R-:W-:-:S05]  /*1601d0*/  PRMT R0, R47, 0x7771, RZ ;  /* 0x000077712f007816 */ /* 0x001fca00000000ff */
[----:B------:R0:W-:Y:S02]  /*1601e0*/  @P2 STG.E.U8 desc[UR4][R48.64], R0 ;  /* 0x0000000030002986 */ /* 0x0001e4000c101104 */
[----:B0-----:R-:W-:-:S05]  /*1601f0*/  PRMT R0, R47, 0x7772, RZ ;  /* 0x000077722f007816 */ /* 0x001fca00000000ff */
[----:B---3--:R0:W-:Y:S04]  /*160200*/  @P4 STG.E.U8 desc[UR4][R38.64], R0 ;  /* 0x0000000026004986 */ /* 0x0081e8000c101104 */
[----:B0-----:R-:W3:Y:S01]  /*160210*/  LDL.LU.64 R38, [R1+0xbb8] ;  /* 0x000bb80001267983 */ /* 0x001ee20000300a00 */
[----:B------:R-:W-:Y:S02]  /*160220*/  LOP3.LUT P6, RZ, R2, 0x8000000, RZ, 0xc0, !PT ;  /* 0x0800000002ff7812 */ /* 0x000fe400078cc0ff */
[----:B------:R-:W-:-:S11]  /*160230*/  PRMT R0, R47, 0x7773, RZ ;  /* 0x000077732f007816 */ /* 0x000fd600000000ff */
[----:B----4-:R0:W-:Y:S04]  /*160240*/  @P6 STG.E.U8 desc[UR4][R56.64], R0 ;  /* 0x0000000038006986 */ /* 0x0101e8000c101104 */
[----:B0-----:R-:W4:Y:S04]  /*160250*/  LDL.LU.64 R56, [R1+0xbc8] ;  /* 0x000bc80001387983 */ /* 0x001f280000300a00 */
[----:B------:R-:W4:Y:S04]  /*160260*/  LDL.LU R52, [R1+0x5a8] ;  /* 0x0005a80001347983 */ /* 0x000f280000300800 */
[----:B------:R-:W4:Y:S01]  /*160270*/  LDL.LU.64 R60, [R1+0xbb0] ;  /* 0x000bb000013c7983 */ /* 0x000f220000300a00 */
[----:B------:R-:W-:-:S02]  /*160280*/  LOP3.LUT P0, RZ, R2, 0x4000000, RZ, 0xc0, !PT ;  /* 0x0400000002ff7812 */ /* 0x000fc4000780c0ff */
[----:B------:R-:W-:Y:S01]  /*160290*/  LOP3.LUT P1, RZ, R2, 0x2000000, RZ, 0xc0, !PT ;  /* 0x0200000002ff7812 */ /* 0x000fe2000782c0ff */
[----:B------:R-:W4:Y:S01]  /*1602a0*/  LDL.LU.64 R42, [R1+0xbc0] ;  /* 0x000bc000012a7983 */ /* 0x000f220000300a00 */
[----:B------:R-:W-:-:S03]  /*1602b0*/  PRMT R0, R3, 0x7770, RZ ;  /* 0x0000777003007816 */ /* 0x000fc600000000ff */
[----:B------:R-:W4:Y:S06]  /*1602c0*/  LDL.LU.64 R50, [R1+0xbd8] ;  /* 0x000bd80001327983 */ /* 0x000f2c0000300a00 */
[----:B------:R0:W-:Y:S02]  /*1602d0*/  @P0 STG.E.U8 desc[UR4][R40.64], R0 ;  /* 0x0000000028000986 */ /* 0x0001e4000c101104 */
[----:B0-----:R-:W-:-:S05]  /*1602e0*/  PRMT R0, R3, 0x7771, RZ ;  /* 0x0000777103007816 */ /* 0x001fca00000000ff */
[----:B--2---:R0:W-:Y:S04]  /*1602f0*/  @P1 STG.E.U8 desc[UR4][R58.64], R0 ;  /* 0x000000003a001986 */ /* 0x0041e8000c101104 */
[----:B0-----:R-:W2:Y:S04]  /*160300*/  LDL.LU.64 R58, [R1+0xbf8] ;  /* 0x000bf800013a7983 */ /* 0x001ea80000300a00 */
[----:B------:R-:W2:Y:S04]  /*160310*/  LDL.LU.64 R48, [R1+0xbd0] ;  /* 0x000bd00001307983 */ /* 0x000ea80000300a00 */
[----:B------:R-:W2:Y:S01]  /*160320*/  LDL.LU R41, [R1+0x468] ;  /* 0x0004680001297983 */ /* 0x000ea20000300800 */
[----:B------:R-:W-:-:S02]  /*160330*/  LOP3.LUT P5, RZ, R2, 0x1000000, RZ, 0xc0, !PT ;  /* 0x0100000002ff7812 */ /* 0x000fc400078ac0ff */
[----:B------:R-:W-:Y:S02]  /*160340*/  PRMT R9, R3, 0x7772, RZ ;  /* 0x0000777203097816 */ /* 0x000fe400000000ff */
[----:B------:R-:W-:-:S09]  /*160350*/  LOP3.LUT P3, RZ, R2, 0x800000, RZ, 0xc0, !PT ;  /* 0x0080000002ff7812 */ /* 0x000fd2000786c0ff */
[----:B---3--:R0:W-:Y:S04]  /*160360*/  @P5 STG.E.U8 desc[UR4][R38.64], R9 ;  /* 0x0000000926005986 */ /* 0x0081e8000c101104 */
[----:B0-----:R-:W3:Y:S01]  /*160370*/  LDL.LU.64 R38, [R1+0xbf0] ;  /* 0x000bf00001267983 */ /* 0x001ee20000300a00 */
[----:B------:R-:W-:-:S03]  /*160380*/  PRMT R9, R3, 0x7773, RZ ;  /* 0x0000777303097816 */ /* 0x000fc600000000ff */
[----:B------:R-:W3:Y:S01]  /*160390*/  LDL.LU R3, [R1+0x5698] ;  /* 0x0056980001037983 */ /* 0x000ee20000300800 */
[----:B------:R-:W-:-:S03]  /*1603a0*/  LOP3.LUT P2, RZ, R2, 0x400000, RZ, 0xc0, !PT ;  /* 0x0040000002ff7812 */ /* 0x000fc6000784c0ff */
[----:B----4-:R0:W-:Y:S04]  /*1603b0*/  @P3 STG.E.U8 desc[UR4][R56.64], R9 ;  /* 0x0000000938003986 */ /* 0x0101e8000c101104 */
[----:B0-----:R-:W4:Y:S04]  /*1603c0*/  LDL.LU.64 R56, [R1+0xc10] ;  /* 0x000c100001387983 */ /* 0x001f280000300a00 */
[----:B------:R-:W4:Y:S04]  /*1603d0*/  LDL.LU.64 R20, [R1+0xc28] ;  /* 0x000c280001147983 */ /* 0x000f280000300a00 */
[----:B------:R-:W4:Y:S04]  /*1603e0*/  LDL.LU.64 R22, [R1+0xc08] ;  /* 0x000c080001167983 */ /* 0x000f280000300a00 */
[----:B------:R-:W4:Y:S01]  /*1603f0*/  LDL.LU.64 R46, [R1+0xc20] ;  /* 0x000c2000012e7983 */ /* 0x000f220000300a00 */
[----:B------:R-:W-:-:S05]  /*160400*/  PRMT R9, R52, 0x7770, RZ ;  /* 0x0000777034097816 */ /* 0x000fca00000000ff */
[----:B------:R0:W-:Y:S04]  /*160410*/  @P2 STG.E.U8 desc[UR4][R60.64], R9 ;  /* 0x000000093c002986 */ /* 0x0001e8000c101104 */
[----:B0-----:R-:W4:Y:S01]  /*160420*/  LDL.LU.64 R60, [R1+0xc40] ;  /* 0x000c4000013c7983 */ /* 0x001f220000300a00 */
[C---:B------:R-:W-:Y:S02]  /*160430*/  LOP3.LUT P4, RZ, R2.reuse, 0x200000, RZ, 0xc0, !PT ;  /* 0x0020000002ff7812 */ /* 0x040fe4000788c0ff */
[----:B------:R-:W-:Y:S01]  /*160440*/  LOP3.LUT P6, RZ, R2, 0x100000, RZ, 0xc0, !PT ;  /* 0x0010000002ff7812 */ /* 0x000fe200078cc0ff */
[----:B------:R-:W4:Y:S01]  /*160450*/  LDL.LU R40, [R1+0x46c] ;  /* 0x00046c0001287983 */ /* 0x000f220000300800 */
[----:B------:R-:W-:Y:S02]  /*160460*/  PRMT R9, R52, 0x7771, RZ ;  /* 0x0000777134097816 */ /* 0x000fe400000000ff */
[----:B------:R-:W-:-:S07]  /*160470*/  LOP3.LUT P0, RZ, R2, 0x80000, RZ, 0xc0, !PT ;  /* 0x0008000002ff7812 */ /* 0x000fce000780c0ff */
[----:B------:R0:W-:Y:S02]  /*160480*/  @P4 STG.E.U8 desc[UR4][R42.64], R9 ;  /* 0x000000092a004986 */ /* 0x0001e4000c101104 */
[C---:B0-----:R-:W-:Y:S02]  /*160490*/  PRMT R9, R52.reuse, 0x7772, RZ ;  /* 0x0000777234097816 */ /* 0x041fe400000000ff */
[----:B------:R-:W4:Y:S04]  /*1604a0*/  LDL.LU.64 R42, [R1+0xc50] ;  /* 0x000c5000012a7983 */ /* 0x000f280000300a00 */
[----:B------:R0:W-:Y:S04]  /*1604b0*/  @P6 STG.E.U8 desc[UR4][R50.64], R9 ;  /* 0x0000000932006986 */ /* 0x0001e8000c101104 */
[----:B0-----:R-:W4:Y:S01]  /*1604c0*/  LDL.LU.64 R50, [R1+0xc38] ;  /* 0x000c380001327983 */ /* 0x001f220000300a00 */
[----:B------:R-:W-:-:S05]  /*1604d0*/  PRMT R9, R52, 0x7773, RZ ;  /* 0x0000777334097816 */ /* 0x000fca00000000ff */
[----:B--2---:R0:W-:Y:S04]  /*1604e0*/  @P0 STG.E.U8 desc[UR4][R58.64], R9 ;  /* 0x000000093a000986 */ /* 0x0041e8000c101104 */
[----:B0-----:R-:W2:Y:S01]  /*1604f0*/  LDL.LU.64 R58, [R1+0xc48] ;  /* 0x000c4800013a7983 */ /* 0x001ea20000300a00 */
        /* <DEDUP_REMOVED lines=14> */
[----:B------:R0:W-:Y:S01]  /*1605e0*/  @P1 STG.E.U8 desc[UR4][R48.64], R9 ;  /* 0x0000000930001986 */ /* 0x0001e2000c101104 */
[----:B------:R-:W-:Y:S02]  /*1605f0*/  ISETP.NE.AND P1, PT, R8, RZ, PT ;  /* 0x000000ff0800720c */ /* 0x000fe40003f25270 */
[----:B------:R-:W-:Y:S01]  /*160600*/  PRMT R8, R41, 0x7771, RZ ;  /* 0x0000777129087816 */ /* 0x000fe200000000ff */
[----:B0-----:R-:W2:Y:S10]  /*160610*/  LDL.LU.64 R48, [R1+0xc58] ;  /* 0x000c580001307983 */ /* 0x001eb40000300a00 */
[----:B---3--:R0:W-:Y:S04]  /*160620*/  @P1 STG.E.U8 desc[UR4][R38.64], R8 ;  /* 0x0000000826001986 */ /* 0x0081e8000c101104 */
[----:B0-----:R-:W3:Y:S01]  /*160630*/  LDL.LU.64 R38, [R1+0xc70] ;  /* 0x000c700001267983 */ /* 0x001ee20000300a00 */
[----:B------:R-:W-:-:S02]  /*160640*/  ISETP.NE.AND P1, PT, R7, RZ, PT ;  /* 0x000000ff0700720c */ /* 0x000fc40003f25270 */
[----:B------:R-:W-:-:S11]  /*160650*/  PRMT R7, R41, 0x7772, RZ ;  /* 0x0000777229077816 */ /* 0x000fd600000000ff */
[----:B----4-:R0:W-:Y:S01]  /*160660*/  @P1 STG.E.U8 desc[UR4][R56.64], R7 ;  /* 0x0000000738001986 */ /* 0x0101e2000c101104 */
[----:B------:R-:W-:Y:S02]  /*160670*/  ISETP.NE.AND P1, PT, R6, RZ, PT ;  /* 0x000000ff0600720c */ /* 0x000fe40003f25270 */
[----:B------:R-:W-:Y:S01]  /*160680*/  PRMT R6, R41, 0x7773, RZ ;  /* 0x0000777329067816 */ /* 0x000fe200000000ff */
[----:B0-----:R-:W4:Y:S10]  /*160690*/  LDL.LU.64 R56, [R1+0xc30] ;  /* 0x000c300001387983 */ /* 0x001f340000300a00 */
[----:B------:R-:W-:Y:S01]  /*1606a0*/  @P1 STG.E.U8 desc[UR4][R20.64], R6 ;  /* 0x0000000614001986 */ /* 0x000fe2000c101104 */
[----:B------:R-:W-:-:S02]  /*1606b0*/  ISETP.NE.AND P1, PT, R5, RZ, PT ;  /* 0x000000ff0500720c */ /* 0x000fc40003f25270 */
[----:B------:R-:W-:-:S11]  /*1606c0*/  PRMT R5, R3, 0x7770, RZ ;  /* 0x0000777003057816 */ /* 0x000fd600000000ff */
[----:B------:R-:W-:Y:S01]  /*1606d0*/  @P1 STG.E.U8 desc[UR4][R22.64], R5 ;  /* 0x0000000516001986 */ /* 0x000fe2000c101104 */
[----:B------:R-:W-:Y:S02]  /*1606e0*/  ISETP.NE.AND P1, PT, R4, RZ, PT ;  /* 0x000000ff0400720c */ /* 0x000fe40003f25270 */
[----:B------:R-:W-:-:S11]  /*1606f0*/  PRMT R4, R3, 0x7771, RZ ;  /* 0x0000777103047816 */ /* 0x000fd600000000ff */
[----:B------:R-:W-:Y:S01]  /*160700*/  @P1 STG.E.U8 desc[UR4][R46.64], R4 ;  /* 0x000000042e001986 */ /* 0x000fe2000c101104 */
[----:B------:R-:W-:Y:S02]  /*160710*/  ISETP.NE.AND P1, PT, R0, RZ, PT ;  /* 0x000000ff0000720c */ /* 0x000fe40003f25270 */
[----:B------:R-:W-:-:S11]  /*160720*/  PRMT R0, R3, 0x7772, RZ ;  /* 0x0000777203007816 */ /* 0x000fd600000000ff */
[----:B------:R0:W-:Y:S02]  /*160730*/  @P1 STG.E.U8 desc[UR4][R60.64], R0 ;  /* 0x000000003c001986 */ /* 0x0001e4000c101104 */
[----:B0-----:R-:W-:Y:S02]  /*160740*/  PRMT R0, R3, 0x7773, RZ ;  /* 0x0000777303007816 */ /* 0x001fe400000000ff */
[----:B------:R-:W4:Y:S01]  /*160750*/  LDL.LU R3, [R1+0x5694] ;  /* 0x0056940001037983 */ /* 0x000f220000300800 */
[C---:B------:R-:W-:Y:S02]  /*160760*/  LOP3.LUT P5, RZ, R2.reuse, 0x800, RZ, 0xc0, !PT ;  /* 0x0000080002ff7812 */ /* 0x040fe400078ac0ff */
[C---:B------:R-:W-:Y:S02]  /*160770*/  LOP3.LUT P3, RZ, R2.reuse, 0x400, RZ, 0xc0, !PT ;  /* 0x0000040002ff7812 */ /* 0x040fe4000786c0ff */
[----:B------:R-:W-:-:S09]  /*160780*/  LOP3.LUT P2, RZ, R2, 0x200, RZ, 0xc0, !PT ;  /* 0x0000020002ff7812 */ /* 0x000fd2000784c0ff */
[----:B------:R0:W-:Y:S02]  /*160790*/  @P5 STG.E.U8 desc[UR4][R42.64], R0 ;  /* 0x000000002a005986 */ /* 0x0001e4000c101104 */
[----:B0-----:R-:W-:-:S05]  /*1607a0*/  PRMT R0, R40, 0x7770, RZ ;  /* 0x0000777028007816 */ /* 0x001fca00000000ff */
[----:B------:R0:W-:Y:S02]  /*1607b0*/  @P3 STG.E.U8 desc[UR4][R50.64], R0 ;  /* 0x0000000032003986 */ /* 0x0001e4000c101104 */
[----:B0-----:R-:W-:-:S05]  /*1607c0*/  PRMT R0, R40, 0x7771, RZ ;  /* 0x0000777128007816 */ /* 0x001fca00000000ff */
[----:B--2---:R0:W-:Y:S04]  /*1607d0*/  @P2 STG.E.U8 desc[UR4][R58.64], R0 ;  /* 0x000000003a002986 */ /* 0x0041e8000c101104 */
[----:B0-----:R-:W2:Y:S01]  /*1607e0*/  LDL.LU.64 R58, [R1+0xcc8] ;  /* 0x000cc800013a7983 */ /* 0x001ea20000300a00 */
[----:B------:R-:W-:-:S03]  /*1607f0*/  LOP3.LUT P4, RZ, R2, 0x100, RZ, 0xc0, !PT ;  /* 0x0000010002ff7812 */ /* 0x000fc6000788c0ff */
[----:B------:R-:W2:Y:S01]  /*160800*/  LDL.LU.64 R42, [R1+0xce8] ;  /* 0x000ce800012a7983 */ /* 0x000ea20000300a00 */
[----:B------:R-:W-:Y:S02]  /*160810*/  PRMT R0, R40, 0x7772, RZ ;  /* 0x0000777228007816 */ /* 0x000fe400000000ff */
[----:B------:R-:W-:Y:S01]  /*160820*/  LOP3.LUT P6, RZ, R2, 0x80, RZ, 0xc0, !PT ;  /* 0x0000008002ff7812 */ /* 0x000fe200078cc0ff */
[----:B------:R-:W2:Y:S06]  /*160830*/  LDL.LU.64 R50, [R1+0xcf8] ;  /* 0x000cf80001327983 */ /* 0x000eac0000300a00 */
[----:B------:R0:W-:Y:S04]  /*160840*/  @P4 STG.E.U8 desc[UR4][R48.64], R0 ;  /* 0x0000000030004986 */ /* 0x0001e8000c101104 */
[----:B0-----:R-:W2:Y:S01]  /*160850*/  LDL.LU.64 R48, [R1+0xce0] ;  /* 0x000ce00001307983 */ /* 0x001ea20000300a00 */
[----:B------:R-:W-:-:S03]  /*160860*/  PRMT R0, R40, 0x7773, RZ ;  /* 0x0000777328007816 */ /* 0x000fc600000000ff */
[----:B------:R-:W2:Y:S04]  /*160870*/  LDL.LU.64 R40, [R1+0xcf0] ;  /* 0x000cf00001287983 */ /* 0x000ea80000300a00 */
[----:B---3--:R0:W-:Y:S04]  /*160880*/  @P6 STG.E.U8 desc[UR4][R38.64], R0 ;  /* 0x0000000026006986 */ /* 0x0081e8000c101104 */
[----:B0-----:R-:W3:Y:S01]  /*160890*/  LDL.LU.64 R38, [R1+0xd10] ;  /* 0x000d100001267983 */ /* 0x001ee20000300a00 */
[----:B------:R-:W-:Y:S02]  /*1608a0*/  LOP3.LUT P0, RZ, R2, 0x40, RZ, 0xc0, !PT ;  /* 0x0000004002ff7812 */ /* 0x000fe4000780c0ff */
[----:B------:R-:W-:-:S02]  /*1608b0*/  PRMT R0, R24, 0x7770, RZ ;  /* 0x0000777018007816 */ /* 0x000fc400000000ff */
[C---:B------:R-:W-:Y:S02]  /*1608c0*/  LOP3.LUT P5, RZ, R2.reuse, 0x20, RZ, 0xc0, !PT ;  /* 0x0000002002ff7812 */ /* 0x040fe400078ac0ff */
[C---:B------:R-:W-:Y:S02]  /*1608d0*/  LOP3.LUT P3, RZ, R2.reuse, 0x10, RZ, 0xc0, !PT ;  /* 0x0000001002ff7812 */ /* 0x040fe4000786c0ff */
[C---:B------:R-:W-:Y:S02]  /*1608e0*/  LOP3.LUT P2, RZ, R2.reuse, 0x8, RZ, 0xc0, !PT ;  /* 0x0000000802ff7812 */ /* 0x040fe4000784c0ff */
[C---:B------:R-:W-:Y:S02]  /*1608f0*/  LOP3.LUT P4, RZ, R2.reuse, 0x4, RZ, 0xc0, !PT ;  /* 0x0000000402ff7812 */ /* 0x040fe4000788c0ff */
[----:B------:R-:W-:Y:S01]  /*160900*/  LOP3.LUT P6, RZ, R2, 0x2, RZ, 0xc0, !PT ;  /* 0x0000000202ff7812 */ /* 0x000fe200078cc0ff */
[----:B----4-:R0:W-:Y:S04]  /*160910*/  @P0 STG.E.U8 desc[UR4][R56.64], R0 ;  /* 0x0000000038000986 */ /* 0x0101e8000c101104 */
[----:B0-----:R-:W4:Y:S01]  /*160920*/  LDL.LU.64 R56, [R1+0xd20] ;  /* 0x000d200001387983 */ /* 0x001f220000300a00 */
        /* <DEDUP_REMOVED lines=15> */
[----:B------:R-:W-:-:S05]  /*160a20*/  PRMT R2, R24, 0x7771, RZ ;  /* 0x0000777118027816 */ /* 0x000fca00000000ff */
[----:B--2---:R0:W-:Y:S04]  /*160a30*/  @P5 STG.E.U8 desc[UR4][R58.64], R2 ;  /* 0x000000023a005986 */ /* 0x0041e8000c101104 */
[----:B0-----:R-:W2:Y:S04]  /*160a40*/  LDL.LU.64 R58, [R1+0xd08] ;  /* 0x000d0800013a7983 */ /* 0x001ea80000300a00 */
[----:B------:R-:W2:Y:S04]  /*160a50*/  LDL.LU.64 R20, [R1+0xd18] ;  /* 0x000d180001147983 */ /* 0x000ea80000300a00 */
[----:B------:R-:W2:Y:S04]  /*160a60*/  LDL.LU.64 R22, [R1+0xd40] ;  /* 0x000d400001167983 */ /* 0x000ea80000300a00 */
[----:B------:R-:W2:Y:S04]  /*160a70*/  LDL.LU.64 R46, [R1+0xd58] ;  /* 0x000d5800012e7983 */ /* 0x000ea80000300a00 */
[----:B------:R-:W2:Y:S01]  /*160a80*/  LDL.LU.64 R60, [R1+0xd38] ;  /* 0x000d3800013c7983 */ /* 0x000ea20000300a00 */
[----:B------:R-:W-:-:S02]  /*160a90*/  PRMT R2, R24, 0x7772, RZ ;  /* 0x0000777218027816 */ /* 0x000fc400000000ff */
[----:B------:R-:W-:-:S03]  /*160aa0*/  PRMT R24, R24, 0x7773, RZ ;  /* 0x0000777318187816 */ /* 0x000fc600000000ff */
[----:B------:R0:W-:Y:S04]  /*160ab0*/  @P3 STG.E.U8 desc[UR4][R42.64], R2 ;  /* 0x000000022a003986 */ /* 0x0001e8000c101104 */
[----:B------:R1:W-:Y:S04]  /*160ac0*/  @P2 STG.E.U8 desc[UR4][R50.64], R24 ;  /* 0x0000001832002986 */ /* 0x0003e8000c101104 */
[----:B0-----:R-:W2:Y:S01]  /*160ad0*/  LDL.LU.64 R42, [R1+0xd50] ;  /* 0x000d5000012a7983 */ /* 0x001ea20000300a00 */
[----:B------:R-:W-:-:S03]  /*160ae0*/  PRMT R2, R28, 0x7770, RZ ;  /* 0x000077701c027816 */ /* 0x000fc600000000ff */
[----:B-1----:R-:W2:Y:S04]  /*160af0*/  LDL.LU.64 R50, [R1+0xd68] ;  /* 0x000d680001327983 */ /* 0x002ea80000300a00 */
[----:B------:R0:W-:Y:S02]  /*160b00*/  @P4 STG.E.U8 desc[UR4][R48.64], R2 ;  /* 0x0000000230004986 */ /* 0x0001e4000c101104 */
[C---:B0-----:R-:W-:Y:S02]  /*160b10*/  PRMT R2, R28.reuse, 0x7771, RZ ;  /* 0x000077711c027816 */ /* 0x041fe400000000ff */
[----:B------:R-:W2:Y:S04]  /*160b20*/  LDL.LU.64 R48, [R1+0xd80] ;  /* 0x000d800001307983 */ /* 0x000ea80000300a00 */
[----:B------:R0:W-:Y:S02]  /*160b30*/  @P6 STG.E.U8 desc[UR4][R40.64], R2 ;  /* 0x0000000228006986 */ /* 0x0001e4000c101104 */
[----:B0-----:R-:W-:-:S02]  /*160b40*/  PRMT R2, R28, 0x7772, RZ ;  /* 0x000077721c027816 */ /* 0x001fc400000000ff */
[----:B------:R-:W2:Y:S04]  /*160b50*/  LDL.LU.64 R40, [R1+0xd60] ;  /* 0x000d600001287983 */ /* 0x000ea80000300a00 */
[----:B---3--:R0:W-:Y:S04]  /*160b60*/  @P1 STG.E.U8 desc[UR4][R38.64], R2 ;  /* 0x0000000226001986 */ /* 0x0081e8000c101104 */
[----:B0-----:R-:W3:Y:S01]  /*160b70*/  LDL.LU.64 R38, [R1+0xd78] ;  /* 0x000d780001267983 */ /* 0x001ee20000300a00 */
[----:B------:R-:W-:Y:S02]  /*160b80*/  ISETP.NE.AND P1, PT, R9, RZ, PT ;  /* 0x000000ff0900720c */ /* 0x000fe40003f25270 */
[----:B------:R-:W-:-:S02]  /*160b90*/  PRMT R28, R28, 0x7773, RZ ;  /* 0x000077731c1c7816 */ /* 0x000fc400000000ff */
[----:B------:R-:W-:-:S09]  /*160ba0*/  PRMT R2, R25, 0x7770, RZ ;  /* 0x0000777019027816 */ /* 0x000fd200000000ff */
[----:B----4-:R0:W-:Y:S01]  /*160bb0*/  @P1 STG.E.U8 desc[UR4][R56.64], R28 ;  /* 0x0000001c38001986 */ /* 0x0101e2000c101104 */
[----:B------:R-:W-:-:S03]  /*160bc0*/  ISETP.NE.AND P1, PT, R8, RZ, PT ;  /* 0x000000ff0800720c */ /* 0x000fc60003f25270 */
[----:B0-----:R-:W4:Y:S01]  /*160bd0*/  LDL.LU.64 R56, [R1+0xd00] ;  /* 0x000d000001387983 */ /* 0x001f220000300a00 */
[C---:B------:R-:W-:Y:S02]  /*160be0*/  LOP3.LUT P5, RZ, R3.reuse, 0x1000000, RZ, 0xc0, !PT ;  /* 0x0100000003ff7812 */ /* 0x040fe400078ac0ff */
[C---:B------:R-:W-:Y:S02]  /*160bf0*/  LOP3.LUT P0, RZ, R3.reuse, 0x800000, RZ, 0xc0, !PT ;  /* 0x0080000003ff7812 */ /* 0x040fe4000780c0ff */
[C---:B------:R-:W-:Y:S02]  /*160c00*/  LOP3.LUT P3, RZ, R3.reuse, 0x400000, RZ, 0xc0, !PT ;  /* 0x0040000003ff7812 */ /* 0x040fe4000786c0ff */
[----:B------:R-:W-:-:S03]  /*160c10*/  LOP3.LUT P2, RZ, R3, 0x200000, RZ, 0xc0, !PT ;  /* 0x0020000003ff7812 */ /* 0x000fc6000784c0ff */
[----:B--2---:R0:W-:Y:S01]  /*160c20*/  @P1 STG.E.U8 desc[UR4][R58.64], R2 ;  /* 0x000000023a001986 */ /* 0x0041e2000c101104 */
[----:B------:R-:W-:Y:S02]  /*160c30*/  ISETP.NE.AND P1, PT, R7, RZ, PT ;  /* 0x000000ff0700720c */ /* 0x000fe40003f25270 */
[----:B0-----:R-:W-:Y:S01]  /*160c40*/  PRMT R2, R25, 0x7771, RZ ;  /* 0x0000777119027816 */ /* 0x001fe200000000ff */
[----:B------:R-:W2:Y:S10]  /*160c50*/  LDL.LU.64 R58, [R1+0xcd8] ;  /* 0x000cd800013a7983 */ /* 0x000eb40000300a00 */
[----:B------:R0:W-:Y:S01]  /*160c60*/  @P1 STG.E.U8 desc[UR4][R20.64], R2 ;  /* 0x0000000214001986 */ /* 0x0001e2000c101104 */
[----:B------:R-:W-:-:S02]  /*160c70*/  ISETP.NE.AND P1, PT, R6, RZ, PT ;  /* 0x000000ff0600720c */ /* 0x000fc40003f25270 */
[----:B0-----:R-:W-:-:S11]  /*160c80*/  PRMT R2, R25, 0x7772, RZ ;  /* 0x0000777219027816 */ /* 0x001fd600000000ff */
[----:B------:R0:W-:Y:S01]  /*160c90*/  @P1 STG.E.U8 desc[UR4][R22.64], R2 ;  /* 0x0000000216001986 */ /* 0x0001e2000c101104 */
[----:B------:R-:W-:Y:S02]  /*160ca0*/  ISETP.NE.AND P1, PT, R5, RZ, PT ;  /* 0x000000ff0500720c */ /* 0x000fe40003f25270 */
[----:B------:R-:W-:-:S11]  /*160cb0*/  PRMT R25, R25, 0x7773, RZ ;  /* 0x0000777319197816 */ /* 0x000fd600000000ff */
[----:B------:R-:W-:Y:S01]  /*160cc0*/  @P1 STG.E.U8 desc[UR4][R46.64], R25 ;  /* 0x000000192e001986 */ /* 0x000fe2000c101104 */
[----:B------:R-:W-:Y:S02]  /*160cd0*/  ISETP.NE.AND P1, PT, R4, RZ, PT ;  /* 0x000000ff0400720c */ /* 0x000fe40003f25270 */
[----:B0-----:R-:W-:-:S11]  /*160ce0*/  PRMT R2, R29, 0x7770, RZ ;  /* 0x000077701d027816 */ /* 0x001fd600000000ff */
[----:B------:R-:W-:Y:S01]  /*160cf0*/  @P1 STG.E.U8 desc[UR4][R60.64], R2 ;  /* 0x000000023c001986 */ /* 0x000fe2000c101104 */
[----:B------:R-:W-:Y:S02]  /*160d00*/  ISETP.NE.AND P1, PT, R0, RZ, PT ;  /* 0x000000ff0000720c */ /* 0x000fe40003f25270 */
[----:B------:R-:W-:-:S11]  /*160d10*/  PRMT R0, R29, 0x7771, RZ ;  /* 0x000077711d007816 */ /* 0x000fd600000000ff */
[----:B------:R0:W-:Y:S02]  /*160d20*/  @P1 STG.E.U8 desc[UR4][R42.64], R0 ;  /* 0x000000002a001986 */ /* 0x0001e4000c101104 */
[C---:B0-----:R-:W-:Y:S02]  /*160d30*/  PRMT R0, R29.reuse, 0x7772, RZ ;  /* 0x000077721d007816 */ /* 0x041fe400000000ff */
[----:B------:R-:W-:-:S03]  /*160d40*/  PRMT R29, R29, 0x7773, RZ ;  /* 0x000077731d1d7816 */ /* 0x000fc600000000ff */
[----:B------:R0:W-:Y:S04]  /*160d50*/  @P5 STG.E.U8 desc[UR4][R50.64], R0 ;  /* 0x0000000032005986 */ /* 0x0001e8000c101104 */
[----:B------:R-:W-:Y:S04]  /*160d60*/  @P0 STG.E.U8 desc[UR4][R48.64], R29 ;  /* 0x0000001d30000986 */ /* 0x000fe8000c101104 */
[----:B0-----:R-:W2:Y:S01]  /*160d70*/  LDL.LU.64 R50, [R1+0xdd0] ;  /* 0x000dd00001327983 */ /* 0x001ea20000300a00 */
[----:B------:R-:W-:-:S05]  /*160d80*/  PRMT R0, R26, 0x7770, RZ ;  /* 0x000077701a007816 */ /* 0x000fca00000000ff */
[----:B------:R0:W-:Y:S02]  /*160d90*/  @P3 STG.E.U8 desc[UR4][R40.64], R0 ;  /* 0x0000000028003986 */ /* 0x0001e4000c101104 */
[----:B0-----:R-:W-:-:S05]  /*160da0*/  PRMT R0, R26, 0x7771, RZ ;  /* 0x000077711a007816 */ /* 0x001fca00000000ff */
[----:B---3--:R0:W-:Y:S04]  /*160db0*/  @P2 STG.E.U8 desc[UR4][R38.64], R0 ;  /* 0x0000000026002986 */ /* 0x0081e8000c101104 */
[----:B0-----:R-:W3:Y:S01]  /*160dc0*/  LDL.LU.64 R38, [R1+0xde0] ;  /* 0x000de00001267983 */ /* 0x001ee20000300a00 */
[C---:B------:R-:W-:Y:S02]  /*160dd0*/  LOP3.LUT P4, RZ, R3.reuse, 0x100000, RZ, 0xc0, !PT ;  /* 0x0010000003ff7812 */ /* 0x040fe4000788c0ff */
[----:B------:R-:W-:Y:S02]  /*160de0*/  LOP3.LUT P6, RZ, R3, 0x80000, RZ, 0xc0, !PT ;  /* 0x0008000003ff7812 */ /* 0x000fe400078cc0ff */
[C---:B------:R-:W-:Y:S02]  /*160df0*/  PRMT R0, R26.reuse, 0x7772, RZ ;  /* 0x000077721a007816 */ /* 0x040fe400000000ff */
[----:B------:R-:W-:-:S07]  /*160e00*/  PRMT R26, R26, 0x7773, RZ ;  /* 0x000077731a1a7816 */ /* 0x000fce00000000ff */
[----:B----4-:R0:W-:Y:S04]  /*160e10*/  @P4 STG.E.U8 desc[UR4][R56.64], R0 ;  /* 0x0000000038004986 */ /* 0x0101e8000c101104 */
[----:B0-----:R-:W4:Y:S04]  /*160e20*/  LDL.LU.64 R56, [R1+0xe00] ;  /* 0x000e000001387983 */ /* 0x001f280000300a00 */
[----:B------:R-:W4:Y:S01]  /*160e30*/  LDL.LU.64 R60, [R1+0xe10] ;  /* 0x000e1000013c7983 */ /* 0x000f220000300a00 */
[----:B------:R-:W-:Y:S02]  /*160e40*/  LOP3.LUT P5, RZ, R3, 0x40000, RZ, 0xc0, !PT ;  /* 0x0004000003ff7812 */ /* 0x000fe400078ac0ff */
[----:B------:R-:W-:-:S02]  /*160e50*/  PRMT R10, R30, 0x7770, RZ ;  /* 0x000077701e0a7816 */ /* 0x000fc400000000ff */
[----:B------:R-:W-:Y:S01]  /*160e60*/  LOP3.LUT P3, RZ, R3, 0x20000, RZ, 0xc0, !PT ;  /* 0x0002000003ff7812 */ /* 0x000fe2000786c0ff */
[----:B--2---:R0:W-:Y:S04]  /*160e70*/  @P6 STG.E.U8 desc[UR4][R58.64], R26 ;  /* 0x0000001a3a006986 */ /* 0x0041e8000c101104 */
[----:B0-----:R-:W2:Y:S04]  /*160e80*/  LDL.LU.64 R58, [R1+0xdf8] ;  /* 0x000df800013a7983 */ /* 0x001ea80000300a00 */
[----:B------:R-:W2:Y:S04]  /*160e90*/  LDL.LU.64 R48, [R1+0xe08] ;  /* 0x000e080001307983 */ /* 0x000ea80000300a00 */
[----:B------:R-:W2:Y:S04]  /*160ea0*/  LDL.LU.64 R40, [R1+0xe20] ;  /* 0x000e200001287983 */ /* 0x000ea80000300a00 */
[----:B------:R-:W2:Y:S04]  /*160eb0*/  LDL.LU.64 R42, [R1+0xe38] ;  /* 0x000e3800012a7983 */ /* 0x000ea80000300a00 */
[----:B------:R0:W-:Y:S04]  /*160ec0*/  @P5 STG.E.U8 desc[UR4][R50.64], R10 ;  /* 0x0000000a32005986 */ /* 0x0001e8000c101104 */
[----:B0-----:R-:W2:Y:S01]  /*160ed0*/  LDL.LU.64 R50, [R1+0xe18] ;  /* 0x000e180001327983 */ /* 0x001ea20000300a00 */
[----:B------:R-:W-:-:S05]  /*160ee0*/  PRMT R10, R30, 0x7771, RZ ;  /* 0x000077711e0a7816 */ /* 0x000fca00000000ff */
[----:B---3--:R0:W-:Y:S04]  /*160ef0*/  @P3 STG.E.U8 desc[UR4][R38.64], R10 ;  /* 0x0000000a26003986 */ /* 0x0081e8000c101104 */
        /* <DEDUP_REMOVED lines=13> */
[C---:B------:R-:W-:Y:S02]  /*160fd0*/  LOP3.LUT P6, RZ, R3.reuse, 0x1000, RZ, 0xc0, !PT ;  /* 0x0000100003ff7812 */ /* 0x040fe400078cc0ff */
[C---:B------:R-:W-:Y:S02]  /*160fe0*/  LOP3.LUT P2, RZ, R3.reuse, 0x10000, RZ, 0xc0, !PT ;  /* 0x0001000003ff7812 */ /* 0x040fe4000784c0ff */
[C---:B------:R-:W-:Y:S02]  /*160ff0*/  LOP3.LUT P1, RZ, R3.reuse, 0x8000, RZ, 0xc0, !PT ;  /* 0x0000800003ff7812 */ /* 0x040fe4000782c0ff */
[----:B------:R-:W-:Y:S02]  /*161000*/  P2R R8, PR, RZ, 0x40 ;  /* 0x00000040ff087803 */ /* 0x000fe40000000000 */
[----:B------:R-:W-:-:S02]  /*161010*/  LOP3.LUT P6, RZ, R3, 0x2000, RZ, 0xc0, !PT ;  /* 0x0000200003ff7812 */ /* 0x000fc400078cc0ff */
[C---:B------:R-:W-:Y:S02]  /*161020*/  PRMT R10, R30.reuse, 0x7772, RZ ;  /* 0x000077721e0a7816 */ /* 0x040fe400000000ff */
[----:B------:R-:W-:Y:S02]  /*161030*/  P2R R9, PR, RZ, 0x40 ;  /* 0x00000040ff097803 */ /* 0x000fe40000000000 */
[C---:B------:R-:W-:Y:S02]  /*161040*/  LOP3.LUT P6, RZ, R3.reuse, 0x4000, RZ, 0xc0, !PT ;  /* 0x0000400003ff7812 */ /* 0x040fe400078cc0ff */
[----:B------:R-:W-:Y:S01]  /*161050*/  PRMT R30, R30, 0x7773, RZ ;  /* 0x000077731e1e7816 */ /* 0x000fe200000000ff */
[----:B----4-:R0:W-:Y:S01]  /*161060*/  @P2 STG.E.U8 desc[UR4][R56.64], R10 ;  /* 0x0000000a38002986 */ /* 0x0101e2000c101104 */
[C---:B------:R-:W-:Y:S02]  /*161070*/  LOP3.LUT P5, RZ, R3.reuse, 0x20, RZ, 0xc0, !PT ;  /* 0x0000002003ff7812 */ /* 0x040fe400078ac0ff */
[C---:B------:R-:W-:Y:S01]  /*161080*/  LOP3.LUT P4, RZ, R3.reuse, 0x10, RZ, 0xc0, !PT ;  /* 0x0000001003ff7812 */ /* 0x040fe2000788c0ff */
[----:B------:R-:W-:Y:S01]  /*161090*/  @P1 STG.E.U8 desc[UR4][R60.64], R30 ;  /* 0x0000001e3c001986 */ /* 0x000fe2000c101104 */
[----:B------:R-:W-:-:S02]  /*1610a0*/  LOP3.LUT P3, RZ, R3, 0x8, RZ, 0xc0, !PT ;  /* 0x0000000803ff7812 */ /* 0x000fc4000786c0ff */
[C---:B------:R-:W-:Y:S02]  /*1610b0*/  LOP3.LUT P2, RZ, R3.reuse, 0x4, RZ, 0xc0, !PT ;  /* 0x0000000403ff7812 */ /* 0x040fe4000784c0ff */
[C---:B------:R-:W-:Y:S02]  /*1610c0*/  LOP3.LUT P0, RZ, R3.reuse, 0x2, RZ, 0xc0, !PT ;  /* 0x0000000203ff7812 */ /* 0x040fe4000780c0ff */
[----:B------:R-:W-:Y:S01]  /*1610d0*/  LOP3.LUT P1, RZ, R3, 0x1, RZ, 0xc0, !PT ;  /* 0x0000000103ff7812 */ /* 0x000fe2000782c0ff */
[----:B0-----:R-:W4:Y:S01]  /*1610e0*/  LDL.LU.64 R56, [R1+0xe50] ;  /* 0x000e500001387983 */ /* 0x001f220000300a00 */
[----:B------:R-:W-:-:S05]  /*1610f0*/  PRMT R3, R27, 0x7770, RZ ;  /* 0x000077701b037816 */ /* 0x000fca00000000ff */
[----:B--2---:R0:W-:Y:S01]  /*161100*/  @P6 STG.E.U8 desc[UR4][R58.64], R3 ;  /* 0x000000033a006986 */ /* 0x0041e2000c101104 */
[----:B------:R-:W-:-:S03]  /*161110*/  ISETP.NE.AND P6, PT, R9, RZ, PT ;  /* 0x000000ff0900720c */ /* 0x000fc60003fc5270 */
[----:B0-----:R-:W2:Y:S01]  /*161120*/  LDL.LU.64 R58, [R1+0xe70] ;  /* 0x000e7000013a7983 */ /* 0x001ea20000300a00 */
[----:B------:R-:W-:-:S03]  /*161130*/  PRMT R3, R27, 0x7771, RZ ;  /* 0x000077711b037816 */ /* 0x000fc600000000ff */
[----:B------:R-:W2:Y:S06]  /*161140*/  LDL.LU R52, [R1+0x810] ;  /* 0x0008100001347983 */ /* 0x000eac0000300800 */
[----:B------:R0:W-:Y:S01]  /*161150*/  @P6 STG.E.U8 desc[UR4][R48.64], R3 ;  /* 0x0000000330006986 */ /* 0x0001e2000c101104 */
[----:B------:R-:W-:-:S03]  /*161160*/  ISETP.NE.AND P6, PT, R8, RZ, PT ;  /* 0x000000ff0800720c */ /* 0x000fc60003fc5270 */
[----:B0-----:R-:W2:Y:S01]  /*161170*/  LDL.LU.64 R48, [R1+0xe48] ;  /* 0x000e480001307983 */ /* 0x001ea20000300a00 */
[----:B------:R-:W-:-:S09]  /*161180*/  PRMT R3, R27, 0x7772, RZ ;  /* 0x000077721b037816 */ /* 0x000fd200000000ff */
[----:B------:R0:W-:Y:S01]  /*161190*/  @P6 STG.E.U8 desc[UR4][R40.64], R3 ;  /* 0x0000000328006986 */ /* 0x0001e2000c101104 */
[----:B------:R-:W-:-:S03]  /*1611a0*/  ISETP.NE.AND P6, PT, R7, RZ, PT ;  /* 0x000000ff0700720c */ /* 0x000fc60003fc5270 */
[----:B0-----:R-:W2:Y:S04]  /*1611b0*/  LDL.LU.64 R40, [R1+0xe68] ;  /* 0x000e680001287983 */ /* 0x001ea80000300a00 */
[----:B------:R-:W2:Y:S01]  /*1611c0*/  LDL.LU.64 R20, [R1+0xe78] ;  /* 0x000e780001147983 */ /* 0x000ea20000300a00 */
[----:B------:R-:W-:Y:S02]  /*1611d0*/  PRMT R27, R27, 0x7773, RZ ;  /* 0x000077731b1b7816 */ /* 0x000fe400000000ff */
[----:B------:R-:W-:Y:S01]  /*1611e0*/  PRMT R3, R31, 0x7770, RZ ;  /* 0x000077701f037816 */ /* 0x000fe200000000ff */
[----:B------:R-:W2:Y:S04]  /*1611f0*/  LDL.LU.64 R22, [R1+0xe28] ;  /* 0x000e280001167983 */ /* 0x000ea80000300a00 */
[----:B------:R-:W-:Y:S01]  /*161200*/  @P6 STG.E.U8 desc[UR4][R42.64], R27 ;  /* 0x0000001b2a006986 */ /* 0x000fe2000c101104 */
[----:B------:R-:W-:-:S03]  /*161210*/  ISETP.NE.AND P6, PT, R6, RZ, PT ;  /* 0x000000ff0600720c */ /* 0x000fc60003fc5270 */
[----:B------:R-:W2:Y:S10]  /*161220*/  LDL R47, [R1+0x140] ;  /* 0x00014000012f7983 */ /* 0x000eb40000100800 */
[----:B------:R0:W-:Y:S01]  /*161230*/  @P6 STG.E.U8 desc[UR4][R50.64], R3 ;  /* 0x0000000332006986 */ /* 0x0001e2000c101104 */
[----:B------:R-:W-:-:S02]  /*161240*/  ISETP.NE.AND P6, PT, R5, RZ, PT ;  /* 0x000000ff0500720c */ /* 0x000fc40003fc5270 */
[----:B0-----:R-:W-:-:S11]  /*161250*/  PRMT R3, R31, 0x7771, RZ ;  /* 0x000077711f037816 */ /* 0x001fd600000000ff */
[----:B---3--:R0:W-:Y:S04]  /*161260*/  @P6 STG.E.U8 desc[UR4][R38.64], R3 ;  /* 0x0000000326006986 */ /* 0x0081e8000c101104 */
[----:B0-----:R-:W3:Y:S01]  /*161270*/  LDL.LU.64 R38, [R1+0xe88] ;  /* 0x000e880001267983 */ /* 0x001ee20000300a00 */
[----:B------:R-:W-:Y:S02]  /*161280*/  ISETP.NE.AND P6, PT, R4, RZ, PT ;  /* 0x000000ff0400720c */ /* 0x000fe40003fc5270 */
[C---:B------:R-:W-:Y:S01]  /*161290*/  PRMT R3, R31.reuse, 0x7772, RZ ;  /* 0x000077721f037816 */ /* 0x040fe200000000ff */
[----:B------:R-:W3:Y:S01]  /*1612a0*/  LDL.LU.64 R60, [R1+0xe98] ;  /* 0x000e9800013c7983 */ /* 0x000ee20000300a00 */
[----:B------:R-:W-:-:S03]  /*1612b0*/  PRMT R31, R31, 0x7773, RZ ;  /* 0x000077731f1f7816 */ /* 0x000fc600000000ff */
[----:B------:R-:W3:Y:S06]  /*1612c0*/  LDL.LU.64 R42, [R1+0xea8] ;  /* 0x000ea800012a7983 */ /* 0x000eec0000300a00 */
[----:B----4-:R0:W-:Y:S01]  /*1612d0*/  @P6 STG.E.U8 desc[UR4][R56.64], R3 ;  /* 0x0000000338006986 */ /* 0x0101e2000c101104 */
[----:B------:R-:W-:-:S03]  /*1612e0*/  ISETP.NE.AND P6, PT, R2, RZ, PT ;  /* 0x000000ff0200720c */ /* 0x000fc60003fc5270 */
[----:B0-----:R-:W4:Y:S04]  /*1612f0*/  LDL.LU R56, [R1+0x13c] ;  /* 0x00013c0001387983 */ /* 0x001f280000300800 */
[----:B------:R-:W4:Y:S04]  /*161300*/  LDL.LU.64 R50, [R1+0xea0] ;  /* 0x000ea00001327983 */ /* 0x000f280000300a00 */
[----:B------:R-:W4:Y:S04]  /*161310*/  LDL.LU R57, [R1+0x814] ;  /* 0x0008140001397983 */ /* 0x000f280000300800 */
[----:B--2---:R0:W-:Y:S01]  /*161320*/  @P6 STG.E.U8 desc[UR4][R58.64], R31 ;  /* 0x0000001f3a006986 */ /* 0x0041e2000c101104 */
[----:B------:R-:W-:-:S02]  /*161330*/  ISETP.NE.AND P6, PT, R0, RZ, PT ;  /* 0x000000ff0000720c */ /* 0x000fc40003fc5270 */
[C---:B------:R-:W-:Y:S01]  /*161340*/  PRMT R0, R52.reuse, 0x7770, RZ ;  /* 0x0000777034007816 */ /* 0x040fe200000000ff */
[----:B0-----:R-:W2:Y:S10]  /*161350*/  LDL.LU R59, [R1+0x148] ;  /* 0x00014800013b7983 */ /* 0x001eb40000300800 */
[----:B------:R0:W-:Y:S02]  /*161360*/  @P6 STG.E.U8 desc[UR4][R48.64], R0 ;  /* 0x0000000030006986 */ /* 0x0001e4000c101104 */
[----:B0-----:R-:W-:-:S02]  /*161370*/  PRMT R0, R52, 0x7771, RZ ;  /* 0x0000777134007816 */ /* 0x001fc400000000ff */
[----:B------:R-:W2:Y:S04]  /*161380*/  LDL.LU.64 R48, [R1+0xdf0] ;  /* 0x000df00001307983 */ /* 0x000ea80000300a00 */
[----:B------:R-:W2:Y:S04]  /*161390*/  LDL.LU R58, [R1+0x144] ;  /* 0x00014400013a7983 */ /* 0x000ea80000300800 */
[----:B------:R0:W-:Y:S02]  /*1613a0*/  @P5 STG.E.U8 desc[UR4][R40.64], R0 ;  /* 0x0000000028005986 */ /* 0x0001e4000c101104 */
[----:B0-----:R-:W-:-:S02]  /*1613b0*/  PRMT R0, R52, 0x7772, RZ ;  /* 0x0000777234007816 */ /* 0x001fc400000000ff */
[----:B------:R-:W2:Y:S04]  /*1613c0*/  LDL.LU.64 R40, [R1+0xdc8] ;  /* 0x000dc80001287983 */ /* 0x000ea80000300a00 */
[----:B------:R0:W-:Y:S02]  /*1613d0*/  @P4 STG.E.U8 desc[UR4][R20.64], R0 ;  /* 0x0000000014004986 */ /* 0x0001e4000c101104 */
[----:B0-----:R-:W-:Y:S02]  /*1613e0*/  PRMT R0, R52, 0x7773, RZ ;  /* 0x0000777334007816 */ /* 0x001fe400000000ff */
[----:B------:R-:W0:Y:S04]  /*1613f0*/  LDS.128 R52, [R53] ;  /* 0x0000000035347984 */ /* 0x000e280000000c00 */
[----:B------:R0:W-:Y:S02]  /*161400*/  @P3 STG.E.U8 desc[UR4][R22.64], R0 ;  /* 0x0000000016003986 */ /* 0x0001e4000c101104 */
[----:B0-----:R-:W-:-:S05]  /*161410*/  PRMT R0, R52, 0x7770, RZ ;  /* 0x0000777034007816 */ /* 0x001fca00000000ff */
[----:B---3--:R0:W-:Y:S04]  /*161420*/  @P2 STG.E.U8 desc[UR4][R38.64], R0 ;  /* 0x0000000026002986 */ /* 0x0081e8000c101104 */
[----:B0-----:R-:W3:Y:S01]  /*161430*/  LDL.LU.64 R38, [R1+0xdb0] ;  /* 0x000db00001267983 */ /* 0x001ee20000300a00 */
[----:B------:R-:W-:Y:S02]  /*161440*/  LOP3.LUT P6, RZ, R44, 0x2000, RZ, 0xc0, !PT ;  /* 0x000020002cff7812 */ /* 0x000fe400078cc0ff */
[----:B------:R-:W-:Y:S02]  /*161450*/  PRMT R0, R52, 0x7771, RZ ;  /* 0x0000777134007816 */ /* 0x000fe400000000ff */
[----:B------:R-:W-:Y:S01]  /*161460*/  ISETP.LT.AND P6, PT, R47, UR7, !P6 ;  /* 0x000000072f007c0c */ /* 0x000fe2000f7c1270 */
[----:B------:R-:W-:-:S02]  /*161470*/  ULDC UR7, c[0x0][0x228] ;  /* 0x00008a0000077ab9 */ /* 0x000fc40000000800 */
[----:B------:R0:W-:Y:S01]  /*161480*/  @P0 STG.E.U8 desc[UR4][R60.64], R0 ;  /* 0x000000003c000986 */ /* 0x0001e2000c101104 */
[----:B------:R-:W-:Y:S02]  /*161490*/  LOP3.LUT P5, RZ, R44, 0x1000, RZ, 0xc0, !PT ;  /* 0x000010002cff7812 */ /* 0x000fe400078ac0ff */
[C---:B0-----:R-:W-:Y:S01]  /*1614a0*/  PRMT R0, R52.reuse, 0x7772, RZ ;  /* 0x0000777234007816 */ /* 0x041fe200000000ff */
[----:B------:R-:W3:Y:S01]  /*1614b0*/  LDL.LU.64 R60, [R1+0xda8] ;  /* 0x000da800013c7983 */ /* 0x000ee20000300a00 */
[----:B------:R-:W-:-:S03]  /*1614c0*/  PRMT R52, R52, 0x7773, RZ ;  /* 0x0000777334347816 */ /* 0x000fc600000000ff */
[----:B------:R0:W-:Y:S04]  /*1614d0*/  @P1 STG.E.U8 desc[UR4][R42.64], R0 ;  /* 0x000000002a001986 */ /* 0x0001e8000c101104 */
[----:B0-----:R-:W3:Y:S04]  /*1614e0*/  LDL.LU.64 R42, [R1+0xcc0] ;  /* 0x000cc000012a7983 */ /* 0x001ee80000300a00 */
[----:B----4-:R0:W-:Y:S01]  /*1614f0*/  @P6 STG.E.U8 desc[UR4][R50.64], R52 ;  /* 0x0000003432006986 */ /* 0x0101e2000c101104 */
[----:B------:R-:W-:Y:S01]  /*161500*/  ISETP.LT.AND P6, PT, R56, UR6, !P5 ;  /* 0x0000000638007c0c */ /* 0x000fe2000efc1270 */
[----:B------:R-:W-:Y:S01]  /*161510*/  ULDC UR6, c[0x0][0x228] ;  /* 0x00008a0000067ab9 */ /* 0x000fe20000000800 */
[----:B------:R-:W-:-:S02]  /*161520*/  PRMT R2, R57, 0x7770, RZ ;  /* 0x0000777039027816 */ /* 0x000fc400000000ff */
[----:B------:R-:W-:Y:S01]  /*161530*/  PRMT R3, R57, 0x7771, RZ ;  /* 0x0000777139037816 */ /* 0x000fe200000000ff */
[----:B0-----:R-:W4:Y:S01]  /*161540*/  LDL.LU.64 R50, [R1+0xa18] ;  /* 0x000a180001327983 */ /* 0x001f220000300a00 */
[C---:B------:R-:W-:Y:S02]  /*161550*/  LOP3.LUT P4, RZ, R44.reuse, 0x800, RZ, 0xc0, !PT ;  /* 0x000008002cff7812 */ /* 0x040fe4000788c0ff */
[C---:B------:R-:W-:Y:S02]  /*161560*/  LOP3.LUT P3, RZ, R44.reuse, 0x400, RZ, 0xc0, !PT ;  /* 0x000004002cff7812 */ /* 0x040fe4000786c0ff */
[C---:B------:R-:W-:Y:S02]  /*161570*/  LOP3.LUT P2, RZ, R44.reuse, 0x200, RZ, 0xc0, !PT ;  /* 0x000002002cff7812 */ /* 0x040fe4000784c0ff */
[C---:B------:R-:W-:Y:S02]  /*161580*/  LOP3.LUT P0, RZ, R44.reuse, 0x100, RZ, 0xc0, !PT ;  /* 0x000001002cff7812 */ /* 0x040fe4000780c0ff */
[----:B------:R-:W-:-:S02]  /*161590*/  LOP3.LUT P1, RZ, R44, 0x80, RZ, 0xc0, !PT ;  /* 0x000000802cff7812 */ /* 0x000fc4000782c0ff */
[----:B------:R-:W-:Y:S01]  /*1615a0*/  PRMT R0, R57, 0x7772, RZ ;  /* 0x0000777239007816 */ /* 0x000fe200000000ff */
[----:B--2---:R0:W-:Y:S01]  /*1615b0*/  @P6 STG.E.U8 desc[UR4][R48.64], R2 ;  /* 0x0000000230006986 */ /* 0x0041e2000c101104 */
[----:B------:R-:W-:Y:S01]  /*1615c0*/  ISETP.LT.AND P6, PT, R59, UR6, !P5 ;  /* 0x000000063b007c0c */ /* 0x000fe2000efc1270 */
[----:B------:R-:W-:Y:S02]  /*1615d0*/  ULDC UR6, c[0x0][0x228] ;  /* 0x00008a0000067ab9 */ /* 0x000fe40000000800 */
[----:B0-----:R-:W2:Y:S10]  /*1615e0*/  LDL.LU.64 R48, [R1+0x988] ;  /* 0x0009880001307983 */ /* 0x001eb40000300a00 */
[----:B------:R0:W-:Y:S01]  /*1615f0*/  @P6 STG.E.U8 desc[UR4][R40.64], R3 ;  /* 0x0000000328006986 */ /* 0x0001e2000c101104 */
[----:B------:R-:W-:Y:S01]  /*161600*/  ISETP.LT.AND P6, PT, R58, UR6, !P5 ;  /* 0x000000063a007c0c */ /* 0x000fe2000efc1270 */
[----:B------:R-:W-:-:S02]  /*161610*/  ULDC UR6, c[0x0][0x228] ;  /* 0x00008a0000067ab9 */ /* 0x000fc40000000800 */
[----:B0-----:R-:W2:Y:S04]  /*161620*/  LDL.LU.64 R40, [R1+0x978] ;  /* 0x0009780001287983 */ /* 0x001ea80000300a00 */
[----:B------:R-:W2:Y:S06]  /*161630*/  LDL.LU R44, [R1+0x818] ;  /* 0x00081800012c7983 */ /* 0x000eac0000300800 */
[----:B---3--:R0:W-:Y:S04]  /*161640*/  @P6 STG.E.U8 desc[UR4][R38.64], R0 ;  /* 0x0000000026006986 */ /* 0x0081e8000c101104 */
[----:B0-----:R-:W3:Y:S01]  /*161650*/  LDL.LU.64 R38, [R1+0x970] ;  /* 0x0009700001267983 */ /* 0x001ee20000300a00 */
[----:B------:R-:W-:Y:S01]  /*161660*/  ISETP.LT.AND P5, PT, R47, UR6, !P5 ;  /* 0x000000062f007c0c */ /* 0x000fe2000efa1270 */
[----:B------:R-:W-:Y:S01]  /*161670*/  ULDC UR6, c[0x0][0x228] ;  /* 0x00008a0000067ab9 */ /* 0x000fe20000000800 */
[----:B------:R-:W-:Y:S01]  /*161680*/  PRMT R2, R57, 0x7773, RZ ;  /* 0x0000777339027816 */ /* 0x000fe200000000ff */
[----:B------:R-:W3:Y:S01]  /*161690*/  LDL.LU.64 R20, [R1+0x968] ;  /* 0x0009680001147983 */ /* 0x000ee20000300a00 */
[----:B------:R-:W-:Y:S01]  /*1616a0*/  ISETP.LT.AND P6, PT, R56, UR6, !P4 ;  /* 0x0000000638007c0c */ /* 0x000fe2000e7c1270 */
[----:B------:R-:W-:Y:S01]  /*1616b0*/  ULDC UR6, c[0x0][0x228] ;  /* 0x00008a0000067ab9 */ /* 0x000fe20000000800 */
[----:B------:R-:W-:Y:S01]  /*1616c0*/  PRMT R4, R53, 0x7770, RZ ;  /* 0x0000777035047816 */ /* 0x000fe200000000ff */
[----:B------:R-:W3:Y:S06]  /*1616d0*/  LDL.LU.64 R22, [R1+0x960] ;  /* 0x0009600001167983 */ /* 0x000eec0000300a00 */
[----:B------:R0:W-:Y:S01]  /*1616e0*/  @P5 STG.E.U8 desc[UR4][R60.64], R2 ;  /* 0x000000023c005986 */ /* 0x0001e2000c101104 */
[----:B------:R-:W-:Y:S01]  /*1616f0*/  ISETP.LT.AND P5, PT, R59, UR6, !P4 ;  /* 0x000000063b007c0c */ /* 0x000fe2000e7a1270 */
[----:B------:R-:W-:Y:S01]  /*161700*/  ULDC UR6, c[0x0][0x228] ;  /* 0x00008a0000067ab9 */ /* 0x000fe20000000800 */
[----:B------:R-:W-:Y:S01]  /*161710*/  PRMT R0, R53, 0x7771, RZ ;  /* 0x0000777135007816 */ /* 0x000fe200000000ff */
[----:B------:R1:W-:Y:S01]  /*161720*/  @P6 STG.E.U8 desc[UR4][R42.64], R4 ;  /* 0x000000042a006986 */ /* 0x0003e2000c101104 */
[----:B------:R-:W-:Y:S01]  /*161730*/  ISETP.LT.AND P6, PT, R58, UR6, !P4 ;  /* 0x000000063a007c0c */ /* 0x000fe2000e7c1270 */
[----:B------:R-:W-:-:S02]  /*161740*/  ULDC UR6, c[0x0][0x228] ;  /* 0x00008a0000067ab9 */ /* 0x000fc40000000800 */
[----:B0-----:R-:W3:Y:S01]  /*161750*/  LDL.LU.64 R60, [R1+0x948] ;  /* 0x00094800013c7983 */ /* 0x001ee20000300a00 */
[----:B------:R-:W-:Y:S01]  /*161760*/  ISETP.LT.AND P4, PT, R47, UR7, !P4 ;  /* 0x000000072f007c0c */ /* 0x000fe2000e781270 */
[----:B------:R-:W-:Y:S01]  /*161770*/  ULDC UR7, c[0x0][0x228] ;  /* 0x00008a0000077ab9 */ /* 0x000fe20000000800 */
[C---:B------:R-:W-:Y:S02]  /*161780*/  PRMT R3, R53.reuse, 0x7772, RZ ;  /* 0x0000777235037816 */ /* 0x040fe400000000ff */
[----:B------:R-:W-:Y:S01]  /*161790*/  PRMT R53, R53, 0x7773, RZ ;  /* 0x0000777335357816 */ /* 0x000fe200000000ff */
[----:B-1----:R-:W3:Y:S04]  /*1617a0*/  LDL.LU.64 R42, [R1+0x940] ;  /* 0x00094000012a7983 */ /* 0x002ee80000300a00 */
[----:B----4-:R0:W-:Y:S01]  /*1617b0*/  @P5 STG.E.U8 desc[UR4][R50.64], R0 ;  /* 0x0000000032005986 */ /* 0x0101e2000c101104 */
[----:B------:R-:W-:Y:S01]  /*1617c0*/  ISETP.LT.AND P5, PT, R56, UR6, !P3 ;  /* 0x0000000638007c0c */ /* 0x000fe2000dfa1270 */
[----:B------:R-:W-:-:S02]  /*1617d0*/  ULDC UR6, c[0x0][0x228] ;  /* 0x00008a0000067ab9 */ /* 0x000fc40000000800 */
[----:B0-----:R-:W4:Y:S04]  /*1617e0*/  LDL.LU.64 R50, [R1+0x928] ;  /* 0x0009280001327983 */ /* 0x001f280000300a00 */
[----:B--2---:R0:W-:Y:S04]  /*1617f0*/  @P6 STG.E.U8 desc[UR4][R48.64], R3 ;  /* 0x0000000330006986 */ /* 0x0041e8000c101104 */
[----:B0-----:R-:W2:Y:S04]  /*161800*/  LDL.LU.64 R48, [R1+0x920] ;  /* 0x0009200001307983 */ /* 0x001ea80000300a00 */
[----:B------:R-:W2:Y:S04]  /*161810*/  LDL.LU R57, [R1+0x81c] ;  /* 0x00081c0001397983 */ /* 0x000ea80000300800 */
[----:B------:R0:W-:Y:S01]  /*161820*/  @P4 STG.E.U8 desc[UR4][R40.64], R53 ;  /* 0x0000003528004986 */ /* 0x0001e2000c101104 */
[----:B------:R-:W-:-:S03]  /*161830*/  PRMT R0, R44, 0x7770, RZ ;  /* 0x000077702c007816 */ /* 0x000fc600000000ff */
[----:B0-----:R-:W2:Y:S04]  /*161840*/  LDL.LU.64 R40, [R1+0x908] ;  /* 0x0009080001287983 */ /* 0x001ea80000300a00 */
[----:B---3--:R0:W-:Y:S04]  /*161850*/  @P5 STG.E.U8 desc[UR4][R38.64], R0 ;  /* 0x0000000026005986 */ /* 0x0081e8000c101104 */
[----:B0-----:R-:W3:Y:S01]  /*161860*/  LDL.LU.64 R38, [R1+0x900] ;  /* 0x0009000001267983 */ /* 0x001ee20000300a00 */
[----:B------:R-:W-:Y:S01]  /*161870*/  ISETP.LT.AND P4, PT, R59, UR6, !P3 ;  /* 0x000000063b007c0c */ /* 0x000fe2000df81270 */
[----:B------:R-:W-:Y:S01]  /*161880*/  ULDC UR6, c[0x0][0x228] ;  /* 0x00008a0000067ab9 */ /* 0x000fe20000000800 */
[----:B------:R-:W-:Y:S01]  /*161890*/  ISETP.LT.AND P6, PT, R58, UR7, !P3 ;  /* 0x000000073a007c0c */ /* 0x000fe2000dfc1270 */
[----:B------:R-:W-:Y:S01]  /*1618a0*/  ULDC UR7, c[0x0][0x228] ;  /* 0x00008a0000077ab9 */ /* 0x000fe20000000800 */
[----:B------:R-:W-:Y:S01]  /*1618b0*/  ISETP.LT.AND P3, PT, R47, UR6, !P3 ;  /* 0x000000062f007c0c */ /* 0x000fe2000df61270 */
[----:B------:R-:W-:Y:S01]  /*1618c0*/  ULDC UR6, c[0x0][0x228] ;  /* 0x00008a0000067ab9 */ /* 0x000fe20000000800 */
[----:B------:R-:W-:-:S02]  /*1618d0*/  PRMT R2, R44, 0x7771, RZ ;  /* 0x000077712c027816 */ /* 0x000fc400000000ff */
[C---:B------:R-:W-:Y:S02]  /*1618e0*/  PRMT R3, R44.reuse, 0x7772, RZ ;  /* 0x000077722c037816 */ /* 0x040fe400000000ff */
[----:B------:R-:W-:Y:S02]  /*1618f0*/  PRMT R4, R44, 0x7773, RZ ;  /* 0x000077732c047816 */ /* 0x000fe400000000ff */
[----:B------:R-:W-:Y:S01]  /*161900*/  ISETP.LT.AND P5, PT, R56, UR6, !P2 ;  /* 0x0000000638007c0c */ /* 0x000fe2000d7a1270 */
[----:B------:R0:W-:Y:S01]  /*161910*/  @P4 STG.E.U8 desc[UR4][R20.64], R2 ;  /* 0x0000000214004986 */ /* 0x0001e2000c101104 */
[----:B------:R-:W-:Y:S02]  /*161920*/  ULDC UR6, c[0x0][0x228] ;  /* 0x00008a0000067ab9 */ /* 0x000fe40000000800 */
[----:B------:R-:W-:Y:S01]  /*161930*/  ISETP.LT.AND P4, PT, R59, UR6, !P2 ;  /* 0x000000063b007c0c */ /* 0x000fe2000d781270 */
[----:B------:R1:W-:Y:S01]  /*161940*/  @P6 STG.E.U8 desc[UR4][R22.64], R3 ;  /* 0x0000000316006986 */ /* 0x0003e2000c101104 */
[----:B------:R-:W-:-:S03]  /*161950*/  ULDC UR6, c[0x0][0x228] ;  /* 0x00008a0000067ab9 */ /* 0x000fc60000000800 */
[----:B------:R-:W-:Y:S01]  /*161960*/  @P3 STG.E.U8 desc[UR4][R60.64], R4 ;  /* 0x000000043c003986 */ /* 0x000fe2000c101104 */
[----:B------:R-:W-:Y:S01]  /*161970*/  ISETP.LT.AND P3, PT, R58, UR7, !P2 ;  /* 0x000000073a007c0c */ /* 0x000fe2000d761270 */
[----:B------:R-:W-:Y:S01]  /*161980*/  ULDC UR7, c[0x0][0x228] ;  /* 0x00008a0000077ab9 */ /* 0x000fe20000000800 */
[----:B------:R-:W-:Y:S01]  /*161990*/  ISETP.LT.AND P2, PT, R47, UR6, !P2 ;  /* 0x000000062f007c0c */ /* 0x000fe2000d741270 */
[----:B------:R-:W-:Y:S01]  /*1619a0*/  ULDC UR6, c[0x0][0x228] ;  /* 0x00008a0000067ab9 */ /* 0x000fe20000000800 */
[----:B------:R-:W-:Y:S01]  /*1619b0*/  ISETP.LT.AND P6, PT, R56, UR7, !P1 ;  /* 0x0000000738007c0c */ /* 0x000fe2000cfc1270 */
[----:B------:R-:W-:Y:S01]  /*1619c0*/  ULDC UR7, c[0x0][0x228] ;  /* 0x00008a0000077ab9 */ /* 0x000fe20000000800 */
[C---:B------:R-:W-:Y:S02]  /*1619d0*/  PRMT R0, R54.reuse, 0x7770, RZ ;  /* 0x0000777036007816 */ /* 0x040fe400000000ff */
[C---:B0-----:R-:W-:Y:S02]  /*1619e0*/  PRMT R2, R54.reuse, 0x7771, RZ ;  /* 0x0000777136027816 */ /* 0x041fe400000000ff */
[C---:B-1----:R-:W-:Y:S01]  /*1619f0*/  PRMT R3, R54.reuse, 0x7772, RZ ;  /* 0x0000777236037816 */ /* 0x042fe200000000ff */
[----:B------:R0:W-:Y:S01]  /*161a00*/  @P5 STG.E.U8 desc[UR4][R42.64], R0 ;  /* 0x000000002a005986 */ /* 0x0001e2000c101104 */
[----:B------:R-:W-:-:S02]  /*161a10*/  PRMT R54, R54, 0x7773, RZ ;  /* 0x0000777336367816 */ /* 0x000fc400000000ff */
[----:B------:R-:W-:Y:S01]  /*161a20*/  ISETP.LT.AND P5, PT, R56, UR8, !P0 ;  /* 0x0000000838007c0c */ /* 0x000fe2000c7a1270 */
[----:B------:R-:W-:Y:S01]  /*161a30*/  ULDC UR8, c[0x0][0x228] ;  /* 0x00008a0000087ab9 */ /* 0x000fe20000000800 */
[----:B----4-:R1:W-:Y:S01]  /*161a40*/  @P4 STG.E.U8 desc[UR4][R50.64], R2 ;  /* 0x0000000232004986 */ /* 0x0103e2000c101104 */
[C---:B------:R-:W-:Y:S01]  /*161a50*/  ISETP.LT.AND P4, PT, R59.reuse, UR7, !P0 ;  /* 0x000000073b007c0c */ /* 0x040fe2000c781270 */
[----:B------:R-:W-:Y:S02]  /*161a60*/  ULDC UR7, c[0x0][0x228] ;  /* 0x00008a0000077ab9 */ /* 0x000fe40000000800 */
[----:B--2---:R2:W-:Y:S01]  /*161a70*/  @P3 STG.E.U8 desc[UR4][R48.64], R3 ;  /* 0x0000000330003986 */ /* 0x0045e2000c101104 */
[----:B------:R-:W-:Y:S01]  /*161a80*/  ISETP.LT.AND P3, PT, R59, UR6, !P1 ;  /* 0x000000063b007c0c */ /* 0x000fe2000cf61270 */
[----:B------:R-:W-:Y:S01]  /*161a90*/  ULDC UR6, c[0x0][0x228] ;  /* 0x00008a0000067ab9 */ /* 0x000fe20000000800 */
[C---:B0-----:R-:W-:Y:S02]  /*161aa0*/  PRMT R0, R57.reuse, 0x7770, RZ ;  /* 0x0000777039007816 */ /* 0x041fe400000000ff */
[----:B-1----:R-:W-:-:S02]  /*161ab0*/  PRMT R2, R57, 0x7771, RZ ;  /* 0x0000777139027816 */ /* 0x002fc400000000ff */
[C---:B------:R-:W-:Y:S02]  /*161ac0*/  PRMT R4, R57.reuse, 0x7773, RZ ;  /* 0x0000777339047816 */ /* 0x040fe400000000ff */
[----:B--2---:R-:W-:Y:S01]  /*161ad0*/  PRMT R3, R57, 0x7772, RZ ;  /* 0x0000777239037816 */ /* 0x004fe200000000ff */
[----:B------:R0:W-:Y:S01]  /*161ae0*/  @P2 STG.E.U8 desc[UR4][R40.64], R54 ;  /* 0x0000003628002986 */ /* 0x0001e2000c101104 */
[C---:B------:R-:W-:Y:S02]  /*161af0*/  ISETP.LT.AND P2, PT, R58.reuse, UR6, !P1 ;  /* 0x000000063a007c0c */ /* 0x040fe4000cf41270 */
[----:B------:R-:W-:Y:S01]  /*161b00*/  ISETP.LT.AND P1, PT, R47, UR7, !P1 ;  /* 0x000000072f007c0c */ /* 0x000fe2000cf21270 */
[----:B---3--:R1:W-:Y:S01]  /*161b10*/  @P6 STG.E.U8 desc[UR4][R38.64], R0 ;  /* 0x0000000026006986 */ /* 0x0083e2000c101104 */
[----:B------:R-:W-:-:S03]  /*161b20*/  ISETP.LT.AND P6, PT, R58, UR8, !P0 ;  /* 0x000000083a007c0c */ /* 0x000fc6000c7c1270 */
[----:B------:R-:W2:Y:S04]  /*161b30*/  LDL.LU.64 R50, [R1+0x8e8] ;  /* 0x0008e80001327983 */ /* 0x000ea80000300a00 */
[----:B------:R-:W3:Y:S04]  /*161b40*/  LDL.LU.64 R48, [R1+0x8e0] ;  /* 0x0008e00001307983 */ /* 0x000ee80000300a00 */
[----:B0-----:R-:W4:Y:S04]  /*161b50*/  LDL.LU.64 R40, [R1+0x8c8] ;  /* 0x0008c80001287983 */ /* 0x001f280000300a00 */
[----:B-1----:R-:W4:Y:S04]  /*161b60*/  LDL.LU.64 R38, [R1+0x8c0] ;  /* 0x0008c00001267983 */ /* 0x002f280000300a00 */
[----:B------:R-:W4:Y:S04]  /*161b70*/  LDL.LU.64 R56, [R1+0x8a8] ;  /* 0x0008a80001387983 */ /* 0x000f280000300a00 */
[----:B------:R-:W4:Y:S01]  /*161b80*/  LDL.LU.64 R58, [R1+0x8a0] ;  /* 0x0008a000013a7983 */ /* 0x000f220000300a00 */
[----:B------:R-:W-:-:S02]  /*161b90*/  ISETP.LT.AND P0, PT, R47, UR8, !P0 ;  /* 0x000000082f007c0c */ /* 0x000fc4000c701270 */
[C---:B------:R-:W-:Y:S02]  /*161ba0*/  PRMT R0, R55.reuse, 0x7770, RZ ;  /* 0x0000777037007816 */ /* 0x040fe400000000ff */
[C---:B------:R-:W-:Y:S02]  /*161bb0*/  PRMT R5, R55.reuse, 0x7771, RZ ;  /* 0x0000777137057816 */ /* 0x040fe400000000ff */
[C---:B------:R-:W-:Y:S02]  /*161bc0*/  PRMT R6, R55.reuse, 0x7772, RZ ;  /* 0x0000777237067816 */ /* 0x040fe400000000ff */
[----:B------:R-:W-:Y:S01]  /*161bd0*/  PRMT R55, R55, 0x7773, RZ ;  /* 0x0000777337377816 */ /* 0x000fe200000000ff */
[----:B--2---:R0:W-:Y:S04]  /*161be0*/  @P3 STG.E.U8 desc[UR4][R50.64], R2 ;  /* 0x0000000232003986 */ /* 0x0041e8000c101104 */
[----:B---3--:R0:W-:Y:S04]  /*161bf0*/  @P2 STG.E.U8 desc[UR4][R48.64], R3 ;  /* 0x0000000330002986 */ /* 0x0081e8000c101104 */
[----:B----4-:R0:W-:Y:S04]  /*161c00*/  @P1 STG.E.U8 desc[UR4][R40.64], R4 ;  /* 0x0000000428001986 */ /* 0x0101e8000c101104 */
[----:B------:R0:W-:Y:S04]  /*161c10*/  @P5 STG.E.U8 desc[UR4][R38.64], R0 ;  /* 0x0000000026005986 */ /* 0x0001e8000c101104 */
[----:B------:R0:W-:Y:S04]  /*161c20*/  @P4 STG.E.U8 desc[UR4][R56.64], R5 ;  /* 0x0000000538004986 */ /* 0x0001e8000c101104 */
[----:B------:R0:W-:Y:S01]  /*161c30*/  @P6 STG.E.U8 desc[UR4][R58.64], R6 ;  /* 0x000000063a006986 */ /* 0x0001e2000c101104 */
[----:B------:R-:W-:Y:S05]  /*161c40*/  @!P0 EXIT ;  /* 0x000000000000894d */ /* 0x000fea0003800000 */
[----:B0-----:R-:W2:Y:S04]  /*161c50*/  LDL.LU.64 R58, [R1+0x888] ;  /* 0x00088800013a7983 */ /* 0x001ea80000300a00 */
[----:B--2---:R-:W-:Y:S01]  /*161c60*/  STG.E.U8 desc[UR4][R58.64], R55 ;  /* 0x000000373a007986 */ /* 0x004fe2000c101104 */
[----:B------:R-:W-:Y:S05]  /*161c70*/  EXIT ;  /* 0x000000000000794d */ /* 0x000fea0003800000 */
.L_x_2:
[----:B------:R-:W-:-:S00]  /*161c80*/  BRA `(.L_x_2) ;  /* 0xfffffffc00fc7947 */ /* 0x000fc0000383ffff */
[----:B------:R-:W-:-:S00]  /*161c90*/  NOP ;  /* 0x0000000000007918 */ /* 0x000fc00000000000 */
        /* <DEDUP_REMOVED lines=14> */
.L_x_3:


//--------------------- .nv.shared.matmul_kernel  --------------------------
	.section	.nv.shared.matmul_kernel,"aw",@nobits
	.sectionflags	@""
	.align	16
	.zero		1024


//--------------------- .nv.shared.reserved.0     --------------------------
	.section	.nv.shared.reserved.0,"aw",@nobits
	.weak		__nv_reservedSMEM_offset_0_alias
	.size		__nv_reservedSMEM_offset_0_alias, 0, 0
	.other		__nv_reservedSMEM_offset_0_alias,@"STO_CUDA_RESERVED_SHARED STV_DEFAULT"
__nv_reservedSMEM_offset_0_alias:
	.zero		0


//--------------------- .nv.constant0.matmul_kernel --------------------------
	.section	.nv.constant0.matmul_kernel,"a",@progbits
	.sectionflags	@""
	.align	4
.nv.constant0.matmul_kernel:
	.zero		608


//--------------------- SYMBOLS --------------------------

	.type		.nv.reservedSmem.offset0,@object
	.size		.nv.reservedSmem.offset0,0x4
